//
// Generated by NVIDIA NVVM Compiler
//
// Compiler Build ID: CL-36424714
// Cuda compilation tools, release 13.0, V13.0.88
// Based on NVVM 20.0.0
//

.version 9.0
.target sm_100
.address_size 64

.const .align 4 .b8 const_int[76];
.const .align 8 .b8 parameter[45840];
.shared .align 4 .b8 _ZZ4LAMPPcPiS0_S0_PdS1_S0_S_E4turn[32768];

.func  (.param .b64 func_retval0) _Z4thalPcPiiiiiiPdiS0_S_(
	.param .b64 _Z4thalPcPiiiiiiPdiS0_S__param_0,
	.param .b64 _Z4thalPcPiiiiiiPdiS0_S__param_1,
	.param .b32 _Z4thalPcPiiiiiiPdiS0_S__param_2,
	.param .b32 _Z4thalPcPiiiiiiPdiS0_S__param_3,
	.param .b32 _Z4thalPcPiiiiiiPdiS0_S__param_4,
	.param .b32 _Z4thalPcPiiiiiiPdiS0_S__param_5,
	.param .b32 _Z4thalPcPiiiiiiPdiS0_S__param_6,
	.param .b64 _Z4thalPcPiiiiiiPdiS0_S__param_7,
	.param .b32 _Z4thalPcPiiiiiiPdiS0_S__param_8,
	.param .b64 _Z4thalPcPiiiiiiPdiS0_S__param_9,
	.param .b64 _Z4thalPcPiiiiiiPdiS0_S__param_10
)
{
	.reg .pred 	%p<316>;
	.reg .b16 	%rs<150>;
	.reg .b32 	%r<1078>;
	.reg .b64 	%rd<828>;
	.reg .b64 	%fd<963>;

	ld.param.u64 	%rd72, [_Z4thalPcPiiiiiiPdiS0_S__param_0];
	ld.param.u64 	%rd73, [_Z4thalPcPiiiiiiPdiS0_S__param_1];
	ld.param.u32 	%r209, [_Z4thalPcPiiiiiiPdiS0_S__param_2];
	ld.param.u32 	%r204, [_Z4thalPcPiiiiiiPdiS0_S__param_3];
	ld.param.u32 	%r205, [_Z4thalPcPiiiiiiPdiS0_S__param_4];
	ld.param.u32 	%r206, [_Z4thalPcPiiiiiiPdiS0_S__param_5];
	ld.param.u32 	%r207, [_Z4thalPcPiiiiiiPdiS0_S__param_6];
	ld.param.u64 	%rd74, [_Z4thalPcPiiiiiiPdiS0_S__param_7];
	ld.param.u32 	%r208, [_Z4thalPcPiiiiiiPdiS0_S__param_8];
	ld.param.u64 	%rd75, [_Z4thalPcPiiiiiiPdiS0_S__param_9];
	ld.param.u64 	%rd76, [_Z4thalPcPiiiiiiPdiS0_S__param_10];
	cvta.to.global.u64 	%rd1, %rd76;
	cvta.to.global.u64 	%rd2, %rd74;
	cvta.to.global.u64 	%rd3, %rd72;
	cvta.to.global.u64 	%rd4, %rd75;
	cvta.to.global.u64 	%rd5, %rd73;
	mul.lo.s32 	%r210, %r209, 10;
	mul.wide.s32 	%rd77, %r210, 4;
	add.s64 	%rd6, %rd5, %rd77;
	ld.global.u32 	%r1, [%rd6];
	ld.global.u32 	%r2, [%rd6+4];
	mul.lo.s32 	%r211, %r208, 62;
	mul.wide.s32 	%rd78, %r211, 4;
	add.s64 	%rd7, %rd4, %rd78;
	mov.b32 	%r212, 0;
	st.global.u32 	[%rd7+216], %r212;
	and.b32  	%r213, %r2, -2147483647;
	setp.eq.s32 	%p3, %r213, 1;
	mul.lo.s32 	%r3, %r208, 1263;
	mul.wide.s32 	%rd79, %r3, 8;
	add.s64 	%rd8, %rd2, %rd79;
	@%p3 bra 	$L__BB0_30;
	setp.lt.s32 	%p4, %r2, 2;
	@%p4 bra 	$L__BB0_11;
	add.s32 	%r4, %r2, %r1;
	shr.u32 	%r215, %r2, 31;
	add.s32 	%r216, %r2, %r215;
	shr.s32 	%r5, %r216, 1;
	mov.b32 	%r1006, 0;
$L__BB0_3:
	add.s32 	%r217, %r1006, %r1;
	cvt.s64.s32 	%rd80, %r217;
	add.s64 	%rd81, %rd3, %rd80;
	ld.global.u8 	%rs1, [%rd81];
	setp.ne.s16 	%p5, %rs1, 65;
	not.b32 	%r218, %r1006;
	add.s32 	%r219, %r4, %r218;
	cvt.s64.s32 	%rd82, %r219;
	add.s64 	%rd83, %rd3, %rd82;
	ld.global.u8 	%rs2, [%rd83];
	@%p5 bra 	$L__BB0_5;
	setp.ne.s16 	%p6, %rs2, 84;
	@%p6 bra 	$L__BB0_30;
$L__BB0_5:
	setp.ne.s16 	%p7, %rs1, 84;
	@%p7 bra 	$L__BB0_7;
	setp.ne.s16 	%p8, %rs2, 65;
	@%p8 bra 	$L__BB0_30;
$L__BB0_7:
	setp.eq.s16 	%p9, %rs1, 84;
	setp.eq.s16 	%p10, %rs1, 65;
	setp.ne.s16 	%p11, %rs2, 65;
	or.pred  	%p12, %p11, %p9;
	setp.ne.s16 	%p13, %rs2, 84;
	or.pred  	%p14, %p13, %p10;
	and.pred  	%p15, %p12, %p14;
	not.pred 	%p16, %p15;
	@%p16 bra 	$L__BB0_30;
	setp.eq.s16 	%p17, %rs1, 67;
	setp.ne.s16 	%p18, %rs2, 71;
	and.pred  	%p19, %p18, %p17;
	@%p19 bra 	$L__BB0_30;
	setp.ne.s16 	%p20, %rs2, 71;
	setp.eq.s16 	%p21, %rs1, 67;
	setp.eq.s16 	%p22, %rs1, 71;
	setp.ne.s16 	%p23, %rs2, 67;
	xor.pred  	%p24, %p22, %p23;
	or.pred  	%p25, %p20, %p21;
	and.pred  	%p26, %p24, %p25;
	not.pred 	%p27, %p26;
	@%p27 bra 	$L__BB0_30;
	add.s32 	%r1006, %r1006, 1;
	st.global.u32 	[%rd7+216], %r1006;
	setp.lt.s32 	%p28, %r1006, %r5;
	@%p28 bra 	$L__BB0_3;
$L__BB0_11:
	mul.lo.s32 	%r220, %r204, 10;
	mul.wide.s32 	%rd84, %r220, 4;
	add.s64 	%rd85, %rd5, %rd84;
	ld.global.u32 	%r8, [%rd85];
	ld.global.u32 	%r9, [%rd85+4];
	mov.b32 	%r221, 0;
	st.global.u32 	[%rd7+216], %r221;
	and.b32  	%r222, %r9, -2147483647;
	setp.eq.s32 	%p29, %r222, 1;
	@%p29 bra 	$L__BB0_30;
	setp.lt.s32 	%p30, %r9, 2;
	@%p30 bra 	$L__BB0_22;
	add.s32 	%r10, %r9, %r8;
	shr.u32 	%r224, %r9, 31;
	add.s32 	%r225, %r9, %r224;
	shr.s32 	%r11, %r225, 1;
	mov.b32 	%r1007, 0;
$L__BB0_14:
	add.s32 	%r226, %r1007, %r8;
	cvt.s64.s32 	%rd86, %r226;
	add.s64 	%rd87, %rd3, %rd86;
	ld.global.u8 	%rs3, [%rd87];
	setp.ne.s16 	%p31, %rs3, 65;
	not.b32 	%r227, %r1007;
	add.s32 	%r228, %r10, %r227;
	cvt.s64.s32 	%rd88, %r228;
	add.s64 	%rd89, %rd3, %rd88;
	ld.global.u8 	%rs4, [%rd89];
	@%p31 bra 	$L__BB0_16;
	setp.ne.s16 	%p32, %rs4, 84;
	@%p32 bra 	$L__BB0_30;
$L__BB0_16:
	setp.ne.s16 	%p33, %rs3, 84;
	@%p33 bra 	$L__BB0_18;
	setp.ne.s16 	%p34, %rs4, 65;
	@%p34 bra 	$L__BB0_30;
$L__BB0_18:
	setp.eq.s16 	%p35, %rs3, 84;
	setp.eq.s16 	%p36, %rs3, 65;
	setp.ne.s16 	%p37, %rs4, 65;
	or.pred  	%p38, %p37, %p35;
	setp.ne.s16 	%p39, %rs4, 84;
	or.pred  	%p40, %p39, %p36;
	and.pred  	%p41, %p38, %p40;
	not.pred 	%p42, %p41;
	@%p42 bra 	$L__BB0_30;
	setp.eq.s16 	%p43, %rs3, 67;
	setp.ne.s16 	%p44, %rs4, 71;
	and.pred  	%p45, %p44, %p43;
	@%p45 bra 	$L__BB0_30;
	setp.ne.s16 	%p46, %rs4, 71;
	setp.eq.s16 	%p47, %rs3, 67;
	setp.eq.s16 	%p48, %rs3, 71;
	setp.ne.s16 	%p49, %rs4, 67;
	xor.pred  	%p50, %p48, %p49;
	or.pred  	%p51, %p46, %p47;
	and.pred  	%p52, %p50, %p51;
	not.pred 	%p53, %p52;
	@%p53 bra 	$L__BB0_30;
	add.s32 	%r1007, %r1007, 1;
	st.global.u32 	[%rd7+216], %r1007;
	setp.lt.s32 	%p54, %r1007, %r11;
	@%p54 bra 	$L__BB0_14;
$L__BB0_22:
	mov.f64 	%fd870, 0d3E6466AE23AE1ED1;
	{
	.reg .b32 %temp; 
	mov.b64 	{%temp, %r1008}, %fd870;
	}
	{
	.reg .b32 %temp; 
	mov.b64 	{%r1009, %temp}, %fd870;
	}
	setp.gt.s32 	%p55, %r1008, 1048575;
	mov.b32 	%r1010, -1023;
	@%p55 bra 	$L__BB0_24;
	mov.f64 	%fd870, 0d41C466AE23AE1ED1;
	{
	.reg .b32 %temp; 
	mov.b64 	{%temp, %r1008}, %fd870;
	}
	{
	.reg .b32 %temp; 
	mov.b64 	{%r1009, %temp}, %fd870;
	}
	mov.b32 	%r1010, -1077;
$L__BB0_24:
	add.s32 	%r231, %r1008, -1;
	setp.gt.u32 	%p56, %r231, 2146435070;
	@%p56 bra 	$L__BB0_28;
	shr.u32 	%r234, %r1008, 20;
	add.s32 	%r1011, %r1010, %r234;
	and.b32  	%r235, %r1008, 1048575;
	or.b32  	%r236, %r235, 1072693248;
	mov.b64 	%fd871, {%r1009, %r236};
	setp.lt.u32 	%p58, %r236, 1073127583;
	@%p58 bra 	$L__BB0_27;
	{
	.reg .b32 %temp; 
	mov.b64 	{%r237, %temp}, %fd871;
	}
	{
	.reg .b32 %temp; 
	mov.b64 	{%temp, %r238}, %fd871;
	}
	add.s32 	%r239, %r238, -1048576;
	mov.b64 	%fd871, {%r237, %r239};
	add.s32 	%r1011, %r1011, 1;
$L__BB0_27:
	add.f64 	%fd225, %fd871, 0dBFF0000000000000;
	add.f64 	%fd226, %fd871, 0d3FF0000000000000;
	rcp.approx.ftz.f64 	%fd227, %fd226;
	neg.f64 	%fd228, %fd226;
	fma.rn.f64 	%fd229, %fd228, %fd227, 0d3FF0000000000000;
	fma.rn.f64 	%fd230, %fd229, %fd229, %fd229;
	fma.rn.f64 	%fd231, %fd230, %fd227, %fd227;
	mul.f64 	%fd232, %fd225, %fd231;
	fma.rn.f64 	%fd233, %fd225, %fd231, %fd232;
	mul.f64 	%fd234, %fd233, %fd233;
	fma.rn.f64 	%fd235, %fd234, 0d3EB1380B3AE80F1E, 0d3ED0EE258B7A8B04;
	fma.rn.f64 	%fd236, %fd235, %fd234, 0d3EF3B2669F02676F;
	fma.rn.f64 	%fd237, %fd236, %fd234, 0d3F1745CBA9AB0956;
	fma.rn.f64 	%fd238, %fd237, %fd234, 0d3F3C71C72D1B5154;
	fma.rn.f64 	%fd239, %fd238, %fd234, 0d3F624924923BE72D;
	fma.rn.f64 	%fd240, %fd239, %fd234, 0d3F8999999999A3C4;
	fma.rn.f64 	%fd241, %fd240, %fd234, 0d3FB5555555555554;
	sub.f64 	%fd242, %fd225, %fd233;
	add.f64 	%fd243, %fd242, %fd242;
	neg.f64 	%fd244, %fd233;
	fma.rn.f64 	%fd245, %fd244, %fd225, %fd243;
	mul.f64 	%fd246, %fd231, %fd245;
	mul.f64 	%fd247, %fd234, %fd241;
	fma.rn.f64 	%fd248, %fd247, %fd233, %fd246;
	xor.b32  	%r240, %r1011, -2147483648;
	mov.b32 	%r241, 1127219200;
	mov.b64 	%fd249, {%r240, %r241};
	mov.b32 	%r242, -2147483648;
	mov.b64 	%fd250, {%r242, %r241};
	sub.f64 	%fd251, %fd249, %fd250;
	fma.rn.f64 	%fd252, %fd251, 0d3FE62E42FEFA39EF, %fd233;
	fma.rn.f64 	%fd253, %fd251, 0dBFE62E42FEFA39EF, %fd252;
	sub.f64 	%fd254, %fd253, %fd233;
	sub.f64 	%fd255, %fd248, %fd254;
	fma.rn.f64 	%fd256, %fd251, 0d3C7ABC9E3B39803F, %fd255;
	add.f64 	%fd872, %fd252, %fd256;
	bra.uni 	$L__BB0_29;
$L__BB0_28:
	fma.rn.f64 	%fd224, %fd870, 0d7FF0000000000000, 0d7FF0000000000000;
	{
	.reg .b32 %temp; 
	mov.b64 	{%temp, %r232}, %fd870;
	}
	and.b32  	%r233, %r232, 2147483647;
	setp.eq.s32 	%p57, %r233, 0;
	selp.f64 	%fd872, 0dFFF0000000000000, %fd224, %p57;
$L__BB0_29:
	mul.f64 	%fd257, %fd872, 0d3FFFCB923A29C77A;
	st.global.f64 	[%rd8+10016], %fd257;
	bra.uni 	$L__BB0_38;
$L__BB0_30:
	mov.f64 	%fd873, 0d3E4466AE23AE1ED1;
	{
	.reg .b32 %temp; 
	mov.b64 	{%temp, %r1012}, %fd873;
	}
	{
	.reg .b32 %temp; 
	mov.b64 	{%r1013, %temp}, %fd873;
	}
	setp.gt.s32 	%p59, %r1012, 1048575;
	mov.b32 	%r1014, -1023;
	@%p59 bra 	$L__BB0_32;
	mov.f64 	%fd873, 0d41A466AE23AE1ED1;
	{
	.reg .b32 %temp; 
	mov.b64 	{%temp, %r1012}, %fd873;
	}
	{
	.reg .b32 %temp; 
	mov.b64 	{%r1013, %temp}, %fd873;
	}
	mov.b32 	%r1014, -1077;
$L__BB0_32:
	add.s32 	%r245, %r1012, -1;
	setp.gt.u32 	%p60, %r245, 2146435070;
	@%p60 bra 	$L__BB0_36;
	shr.u32 	%r248, %r1012, 20;
	add.s32 	%r1015, %r1014, %r248;
	and.b32  	%r249, %r1012, 1048575;
	or.b32  	%r250, %r249, 1072693248;
	mov.b64 	%fd874, {%r1013, %r250};
	setp.lt.u32 	%p62, %r250, 1073127583;
	@%p62 bra 	$L__BB0_35;
	{
	.reg .b32 %temp; 
	mov.b64 	{%r251, %temp}, %fd874;
	}
	{
	.reg .b32 %temp; 
	mov.b64 	{%temp, %r252}, %fd874;
	}
	add.s32 	%r253, %r252, -1048576;
	mov.b64 	%fd874, {%r251, %r253};
	add.s32 	%r1015, %r1015, 1;
$L__BB0_35:
	add.f64 	%fd261, %fd874, 0dBFF0000000000000;
	add.f64 	%fd262, %fd874, 0d3FF0000000000000;
	rcp.approx.ftz.f64 	%fd263, %fd262;
	neg.f64 	%fd264, %fd262;
	fma.rn.f64 	%fd265, %fd264, %fd263, 0d3FF0000000000000;
	fma.rn.f64 	%fd266, %fd265, %fd265, %fd265;
	fma.rn.f64 	%fd267, %fd266, %fd263, %fd263;
	mul.f64 	%fd268, %fd261, %fd267;
	fma.rn.f64 	%fd269, %fd261, %fd267, %fd268;
	mul.f64 	%fd270, %fd269, %fd269;
	fma.rn.f64 	%fd271, %fd270, 0d3EB1380B3AE80F1E, 0d3ED0EE258B7A8B04;
	fma.rn.f64 	%fd272, %fd271, %fd270, 0d3EF3B2669F02676F;
	fma.rn.f64 	%fd273, %fd272, %fd270, 0d3F1745CBA9AB0956;
	fma.rn.f64 	%fd274, %fd273, %fd270, 0d3F3C71C72D1B5154;
	fma.rn.f64 	%fd275, %fd274, %fd270, 0d3F624924923BE72D;
	fma.rn.f64 	%fd276, %fd275, %fd270, 0d3F8999999999A3C4;
	fma.rn.f64 	%fd277, %fd276, %fd270, 0d3FB5555555555554;
	sub.f64 	%fd278, %fd261, %fd269;
	add.f64 	%fd279, %fd278, %fd278;
	neg.f64 	%fd280, %fd269;
	fma.rn.f64 	%fd281, %fd280, %fd261, %fd279;
	mul.f64 	%fd282, %fd267, %fd281;
	mul.f64 	%fd283, %fd270, %fd277;
	fma.rn.f64 	%fd284, %fd283, %fd269, %fd282;
	xor.b32  	%r254, %r1015, -2147483648;
	mov.b32 	%r255, 1127219200;
	mov.b64 	%fd285, {%r254, %r255};
	mov.b32 	%r256, -2147483648;
	mov.b64 	%fd286, {%r256, %r255};
	sub.f64 	%fd287, %fd285, %fd286;
	fma.rn.f64 	%fd288, %fd287, 0d3FE62E42FEFA39EF, %fd269;
	fma.rn.f64 	%fd289, %fd287, 0dBFE62E42FEFA39EF, %fd288;
	sub.f64 	%fd290, %fd289, %fd269;
	sub.f64 	%fd291, %fd284, %fd290;
	fma.rn.f64 	%fd292, %fd287, 0d3C7ABC9E3B39803F, %fd291;
	add.f64 	%fd875, %fd288, %fd292;
	bra.uni 	$L__BB0_37;
$L__BB0_36:
	fma.rn.f64 	%fd260, %fd873, 0d7FF0000000000000, 0d7FF0000000000000;
	{
	.reg .b32 %temp; 
	mov.b64 	{%temp, %r246}, %fd873;
	}
	and.b32  	%r247, %r246, 2147483647;
	setp.eq.s32 	%p61, %r247, 0;
	selp.f64 	%fd875, 0dFFF0000000000000, %fd260, %p61;
$L__BB0_37:
	mul.f64 	%fd293, %fd875, 0d3FFFCB923A29C77A;
	st.global.f64 	[%rd8+10016], %fd293;
$L__BB0_38:
	setp.ne.s32 	%p63, %r207, 2;
	@%p63 bra 	$L__BB0_87;
	ld.global.u32 	%r34, [%rd6+4];
	st.global.u32 	[%rd7+200], %r34;
	mul.lo.s32 	%r281, %r204, 10;
	mul.wide.s32 	%rd111, %r281, 4;
	add.s64 	%rd9, %rd5, %rd111;
	ld.global.u32 	%r282, [%rd9+4];
	st.global.u32 	[%rd7+204], %r282;
	setp.eq.s32 	%p94, %r205, 0;
	@%p94 bra 	$L__BB0_45;
	setp.lt.s32 	%p95, %r34, 1;
	@%p95 bra 	$L__BB0_63;
	ld.param.u32 	%r997, [_Z4thalPcPiiiiiiPdiS0_S__param_8];
	mul.lo.s32 	%r35, %r997, 54;
	mov.b32 	%r1017, 1;
$L__BB0_42:
	mov.u32 	%r39, %r1017;
	ld.global.u32 	%r284, [%rd6];
	ld.global.u32 	%r285, [%rd6+4];
	sub.s32 	%r286, %r284, %r39;
	add.s32 	%r287, %r286, %r285;
	cvt.s64.s32 	%rd112, %r287;
	add.s64 	%rd113, %rd3, %rd112;
	ld.global.u8 	%rs60, [%rd113];
	mov.b16 	%rs143, 0;
	setp.gt.s16 	%p96, %rs60, 70;
	@%p96 bra 	$L__BB0_58;
	setp.eq.s16 	%p99, %rs60, 65;
	@%p99 bra 	$L__BB0_44;
	bra.uni 	$L__BB0_56;
$L__BB0_44:
	mov.b16 	%rs143, 3;
	bra.uni 	$L__BB0_62;
$L__BB0_45:
	setp.lt.s32 	%p102, %r34, 1;
	@%p102 bra 	$L__BB0_63;
	ld.param.u32 	%r998, [_Z4thalPcPiiiiiiPdiS0_S__param_8];
	mul.lo.s32 	%r36, %r998, 54;
	mov.b32 	%r1016, 1;
$L__BB0_47:
	mov.u32 	%r37, %r1016;
	ld.global.u32 	%r291, [%rd6];
	add.s32 	%r292, %r37, %r291;
	add.s32 	%r293, %r292, -1;
	cvt.s64.s32 	%rd116, %r293;
	add.s64 	%rd117, %rd3, %rd116;
	ld.global.u8 	%rs66, [%rd117];
	mov.b16 	%rs142, 0;
	setp.gt.s16 	%p103, %rs66, 70;
	@%p103 bra 	$L__BB0_51;
	setp.eq.s16 	%p106, %rs66, 65;
	@%p106 bra 	$L__BB0_55;
	setp.eq.s16 	%p107, %rs66, 67;
	@%p107 bra 	$L__BB0_50;
	bra.uni 	$L__BB0_54;
$L__BB0_50:
	mov.b16 	%rs142, 1;
	bra.uni 	$L__BB0_55;
$L__BB0_51:
	setp.eq.s16 	%p104, %rs66, 71;
	@%p104 bra 	$L__BB0_403;
	setp.eq.s16 	%p105, %rs66, 84;
	@%p105 bra 	$L__BB0_53;
	bra.uni 	$L__BB0_54;
$L__BB0_53:
	mov.b16 	%rs142, 3;
	bra.uni 	$L__BB0_55;
$L__BB0_54:
	mov.b16 	%rs142, 4;
$L__BB0_55:
	add.s32 	%r294, %r37, %r36;
	cvt.s64.s32 	%rd118, %r294;
	add.s64 	%rd119, %rd1, %rd118;
	st.global.u8 	[%rd119], %rs142;
	add.s32 	%r1016, %r37, 1;
	ld.global.u32 	%r295, [%rd7+200];
	setp.lt.s32 	%p108, %r37, %r295;
	@%p108 bra 	$L__BB0_47;
	bra.uni 	$L__BB0_63;
$L__BB0_56:
	setp.eq.s16 	%p100, %rs60, 67;
	@%p100 bra 	$L__BB0_57;
	bra.uni 	$L__BB0_61;
$L__BB0_57:
	mov.b16 	%rs143, 2;
	bra.uni 	$L__BB0_62;
$L__BB0_58:
	setp.eq.s16 	%p97, %rs60, 84;
	@%p97 bra 	$L__BB0_62;
	setp.ne.s16 	%p98, %rs60, 71;
	@%p98 bra 	$L__BB0_61;
	mov.b16 	%rs143, 1;
	bra.uni 	$L__BB0_62;
$L__BB0_61:
	mov.b16 	%rs143, 4;
$L__BB0_62:
	add.s32 	%r288, %r39, %r35;
	cvt.s64.s32 	%rd114, %r288;
	add.s64 	%rd115, %rd1, %rd114;
	st.global.u8 	[%rd115], %rs143;
	add.s32 	%r1017, %r39, 1;
	ld.global.u32 	%r289, [%rd7+200];
	setp.lt.s32 	%p101, %r39, %r289;
	@%p101 bra 	$L__BB0_42;
$L__BB0_63:
	setp.eq.s32 	%p109, %r206, 0;
	@%p109 bra 	$L__BB0_69;
	ld.global.u32 	%r1024, [%rd7+204];
	setp.lt.s32 	%p110, %r1024, 1;
	@%p110 bra 	$L__BB0_135;
	ld.param.u32 	%r999, [_Z4thalPcPiiiiiiPdiS0_S__param_8];
	mul.lo.s32 	%r42, %r999, 54;
	mov.b32 	%r1019, 1;
	cvt.s64.s32 	%rd123, %r42;
$L__BB0_66:
	mov.u32 	%r48, %r1019;
	ld.global.u32 	%r297, [%rd9];
	add.s32 	%r298, %r48, %r297;
	add.s32 	%r299, %r298, -1;
	cvt.s64.s32 	%rd120, %r299;
	add.s64 	%rd121, %rd3, %rd120;
	ld.global.u8 	%rs72, [%rd121];
	mov.b16 	%rs145, 0;
	setp.gt.s16 	%p111, %rs72, 70;
	@%p111 bra 	$L__BB0_82;
	setp.eq.s16 	%p114, %rs72, 65;
	@%p114 bra 	$L__BB0_68;
	bra.uni 	$L__BB0_80;
$L__BB0_68:
	mov.b16 	%rs145, 3;
	bra.uni 	$L__BB0_86;
$L__BB0_69:
	ld.global.u32 	%r1024, [%rd7+204];
	setp.lt.s32 	%p117, %r1024, 1;
	@%p117 bra 	$L__BB0_135;
	ld.param.u32 	%r1000, [_Z4thalPcPiiiiiiPdiS0_S__param_8];
	mul.lo.s32 	%r44, %r1000, 54;
	mov.b32 	%r1018, 1;
	cvt.s64.s32 	%rd129, %r44;
$L__BB0_71:
	mov.u32 	%r45, %r1018;
	ld.global.u32 	%r301, [%rd9];
	ld.global.u32 	%r302, [%rd9+4];
	sub.s32 	%r303, %r301, %r45;
	add.s32 	%r304, %r303, %r302;
	cvt.s64.s32 	%rd126, %r304;
	add.s64 	%rd127, %rd3, %rd126;
	ld.global.u8 	%rs78, [%rd127];
	mov.b16 	%rs144, 0;
	setp.gt.s16 	%p118, %rs78, 70;
	@%p118 bra 	$L__BB0_75;
	setp.eq.s16 	%p121, %rs78, 65;
	@%p121 bra 	$L__BB0_79;
	setp.eq.s16 	%p122, %rs78, 67;
	@%p122 bra 	$L__BB0_74;
	bra.uni 	$L__BB0_78;
$L__BB0_74:
	mov.b16 	%rs144, 1;
	bra.uni 	$L__BB0_79;
$L__BB0_75:
	setp.eq.s16 	%p119, %rs78, 71;
	@%p119 bra 	$L__BB0_404;
	setp.eq.s16 	%p120, %rs78, 84;
	@%p120 bra 	$L__BB0_77;
	bra.uni 	$L__BB0_78;
$L__BB0_77:
	mov.b16 	%rs144, 3;
	bra.uni 	$L__BB0_79;
$L__BB0_78:
	mov.b16 	%rs144, 4;
$L__BB0_79:
	cvt.u64.u32 	%rd128, %r45;
	add.s64 	%rd130, %rd129, %rd128;
	add.s64 	%rd131, %rd1, %rd130;
	st.global.u8 	[%rd131+27], %rs144;
	add.s32 	%r1018, %r45, 1;
	ld.global.u32 	%r1024, [%rd7+204];
	setp.lt.s32 	%p123, %r45, %r1024;
	@%p123 bra 	$L__BB0_71;
	bra.uni 	$L__BB0_135;
$L__BB0_80:
	setp.eq.s16 	%p115, %rs72, 67;
	@%p115 bra 	$L__BB0_81;
	bra.uni 	$L__BB0_85;
$L__BB0_81:
	mov.b16 	%rs145, 2;
	bra.uni 	$L__BB0_86;
$L__BB0_82:
	setp.eq.s16 	%p112, %rs72, 84;
	@%p112 bra 	$L__BB0_86;
	setp.ne.s16 	%p113, %rs72, 71;
	@%p113 bra 	$L__BB0_85;
	mov.b16 	%rs145, 1;
	bra.uni 	$L__BB0_86;
$L__BB0_85:
	mov.b16 	%rs145, 4;
$L__BB0_86:
	cvt.s64.s32 	%rd122, %r48;
	add.s64 	%rd124, %rd123, %rd122;
	add.s64 	%rd125, %rd1, %rd124;
	st.global.u8 	[%rd125+27], %rs145;
	add.s32 	%r1019, %r48, 1;
	ld.global.u32 	%r1024, [%rd7+204];
	setp.lt.s32 	%p116, %r48, %r1024;
	@%p116 bra 	$L__BB0_66;
	bra.uni 	$L__BB0_135;
$L__BB0_87:
	mul.lo.s32 	%r257, %r204, 10;
	mul.wide.s32 	%rd90, %r257, 4;
	add.s64 	%rd10, %rd5, %rd90;
	ld.global.u32 	%r51, [%rd10+4];
	st.global.u32 	[%rd7+200], %r51;
	ld.global.u32 	%r258, [%rd6+4];
	st.global.u32 	[%rd7+204], %r258;
	setp.eq.s32 	%p64, %r206, 0;
	@%p64 bra 	$L__BB0_93;
	setp.lt.s32 	%p65, %r51, 1;
	@%p65 bra 	$L__BB0_111;
	ld.param.u32 	%r993, [_Z4thalPcPiiiiiiPdiS0_S__param_8];
	mul.lo.s32 	%r52, %r993, 54;
	mov.b32 	%r1021, 1;
$L__BB0_90:
	mov.u32 	%r56, %r1021;
	ld.global.u32 	%r260, [%rd10];
	ld.global.u32 	%r261, [%rd10+4];
	sub.s32 	%r262, %r260, %r56;
	add.s32 	%r263, %r262, %r261;
	cvt.s64.s32 	%rd91, %r263;
	add.s64 	%rd92, %rd3, %rd91;
	ld.global.u8 	%rs36, [%rd92];
	mov.b16 	%rs147, 0;
	setp.gt.s16 	%p66, %rs36, 70;
	@%p66 bra 	$L__BB0_106;
	setp.eq.s16 	%p69, %rs36, 65;
	@%p69 bra 	$L__BB0_92;
	bra.uni 	$L__BB0_104;
$L__BB0_92:
	mov.b16 	%rs147, 3;
	bra.uni 	$L__BB0_110;
$L__BB0_93:
	setp.lt.s32 	%p72, %r51, 1;
	@%p72 bra 	$L__BB0_111;
	ld.param.u32 	%r994, [_Z4thalPcPiiiiiiPdiS0_S__param_8];
	mul.lo.s32 	%r53, %r994, 54;
	mov.b32 	%r1020, 1;
$L__BB0_95:
	mov.u32 	%r54, %r1020;
	ld.global.u32 	%r267, [%rd10];
	add.s32 	%r268, %r54, %r267;
	add.s32 	%r269, %r268, -1;
	cvt.s64.s32 	%rd95, %r269;
	add.s64 	%rd96, %rd3, %rd95;
	ld.global.u8 	%rs42, [%rd96];
	mov.b16 	%rs146, 0;
	setp.gt.s16 	%p73, %rs42, 70;
	@%p73 bra 	$L__BB0_99;
	setp.eq.s16 	%p76, %rs42, 65;
	@%p76 bra 	$L__BB0_103;
	setp.eq.s16 	%p77, %rs42, 67;
	@%p77 bra 	$L__BB0_98;
	bra.uni 	$L__BB0_102;
$L__BB0_98:
	mov.b16 	%rs146, 1;
	bra.uni 	$L__BB0_103;
$L__BB0_99:
	setp.eq.s16 	%p74, %rs42, 71;
	@%p74 bra 	$L__BB0_405;
	setp.eq.s16 	%p75, %rs42, 84;
	@%p75 bra 	$L__BB0_101;
	bra.uni 	$L__BB0_102;
$L__BB0_101:
	mov.b16 	%rs146, 3;
	bra.uni 	$L__BB0_103;
$L__BB0_102:
	mov.b16 	%rs146, 4;
$L__BB0_103:
	add.s32 	%r270, %r54, %r53;
	cvt.s64.s32 	%rd97, %r270;
	add.s64 	%rd98, %rd1, %rd97;
	st.global.u8 	[%rd98], %rs146;
	add.s32 	%r1020, %r54, 1;
	ld.global.u32 	%r271, [%rd7+200];
	setp.lt.s32 	%p78, %r54, %r271;
	@%p78 bra 	$L__BB0_95;
	bra.uni 	$L__BB0_111;
$L__BB0_104:
	setp.eq.s16 	%p70, %rs36, 67;
	@%p70 bra 	$L__BB0_105;
	bra.uni 	$L__BB0_109;
$L__BB0_105:
	mov.b16 	%rs147, 2;
	bra.uni 	$L__BB0_110;
$L__BB0_106:
	setp.eq.s16 	%p67, %rs36, 84;
	@%p67 bra 	$L__BB0_110;
	setp.ne.s16 	%p68, %rs36, 71;
	@%p68 bra 	$L__BB0_109;
	mov.b16 	%rs147, 1;
	bra.uni 	$L__BB0_110;
$L__BB0_109:
	mov.b16 	%rs147, 4;
$L__BB0_110:
	add.s32 	%r264, %r56, %r52;
	cvt.s64.s32 	%rd93, %r264;
	add.s64 	%rd94, %rd1, %rd93;
	st.global.u8 	[%rd94], %rs147;
	add.s32 	%r1021, %r56, 1;
	ld.global.u32 	%r265, [%rd7+200];
	setp.lt.s32 	%p71, %r56, %r265;
	@%p71 bra 	$L__BB0_90;
$L__BB0_111:
	setp.eq.s32 	%p79, %r205, 0;
	@%p79 bra 	$L__BB0_117;
	ld.global.u32 	%r1024, [%rd7+204];
	setp.lt.s32 	%p80, %r1024, 1;
	@%p80 bra 	$L__BB0_135;
	ld.param.u32 	%r995, [_Z4thalPcPiiiiiiPdiS0_S__param_8];
	mul.lo.s32 	%r59, %r995, 54;
	mov.b32 	%r1023, 1;
	cvt.s64.s32 	%rd102, %r59;
$L__BB0_114:
	mov.u32 	%r65, %r1023;
	ld.global.u32 	%r273, [%rd6];
	add.s32 	%r274, %r65, %r273;
	add.s32 	%r275, %r274, -1;
	cvt.s64.s32 	%rd99, %r275;
	add.s64 	%rd100, %rd3, %rd99;
	ld.global.u8 	%rs48, [%rd100];
	mov.b16 	%rs149, 0;
	setp.gt.s16 	%p81, %rs48, 70;
	@%p81 bra 	$L__BB0_130;
	setp.eq.s16 	%p84, %rs48, 65;
	@%p84 bra 	$L__BB0_116;
	bra.uni 	$L__BB0_128;
$L__BB0_116:
	mov.b16 	%rs149, 3;
	bra.uni 	$L__BB0_134;
$L__BB0_117:
	ld.global.u32 	%r1024, [%rd7+204];
	setp.lt.s32 	%p87, %r1024, 1;
	@%p87 bra 	$L__BB0_135;
	ld.param.u32 	%r996, [_Z4thalPcPiiiiiiPdiS0_S__param_8];
	mul.lo.s32 	%r61, %r996, 54;
	mov.b32 	%r1022, 1;
	cvt.s64.s32 	%rd108, %r61;
$L__BB0_119:
	mov.u32 	%r62, %r1022;
	ld.global.u32 	%r277, [%rd6];
	ld.global.u32 	%r278, [%rd6+4];
	sub.s32 	%r279, %r277, %r62;
	add.s32 	%r280, %r279, %r278;
	cvt.s64.s32 	%rd105, %r280;
	add.s64 	%rd106, %rd3, %rd105;
	ld.global.u8 	%rs54, [%rd106];
	mov.b16 	%rs148, 0;
	setp.gt.s16 	%p88, %rs54, 70;
	@%p88 bra 	$L__BB0_123;
	setp.eq.s16 	%p91, %rs54, 65;
	@%p91 bra 	$L__BB0_127;
	setp.eq.s16 	%p92, %rs54, 67;
	@%p92 bra 	$L__BB0_122;
	bra.uni 	$L__BB0_126;
$L__BB0_122:
	mov.b16 	%rs148, 1;
	bra.uni 	$L__BB0_127;
$L__BB0_123:
	setp.eq.s16 	%p89, %rs54, 71;
	@%p89 bra 	$L__BB0_406;
	setp.eq.s16 	%p90, %rs54, 84;
	@%p90 bra 	$L__BB0_125;
	bra.uni 	$L__BB0_126;
$L__BB0_125:
	mov.b16 	%rs148, 3;
	bra.uni 	$L__BB0_127;
$L__BB0_126:
	mov.b16 	%rs148, 4;
$L__BB0_127:
	cvt.u64.u32 	%rd107, %r62;
	add.s64 	%rd109, %rd108, %rd107;
	add.s64 	%rd110, %rd1, %rd109;
	st.global.u8 	[%rd110+27], %rs148;
	add.s32 	%r1022, %r62, 1;
	ld.global.u32 	%r1024, [%rd7+204];
	setp.lt.s32 	%p93, %r62, %r1024;
	@%p93 bra 	$L__BB0_119;
	bra.uni 	$L__BB0_135;
$L__BB0_128:
	setp.eq.s16 	%p85, %rs48, 67;
	@%p85 bra 	$L__BB0_129;
	bra.uni 	$L__BB0_133;
$L__BB0_129:
	mov.b16 	%rs149, 2;
	bra.uni 	$L__BB0_134;
$L__BB0_130:
	setp.eq.s16 	%p82, %rs48, 84;
	@%p82 bra 	$L__BB0_134;
	setp.ne.s16 	%p83, %rs48, 71;
	@%p83 bra 	$L__BB0_133;
	mov.b16 	%rs149, 1;
	bra.uni 	$L__BB0_134;
$L__BB0_133:
	mov.b16 	%rs149, 4;
$L__BB0_134:
	cvt.s64.s32 	%rd101, %r65;
	add.s64 	%rd103, %rd102, %rd101;
	add.s64 	%rd104, %rd1, %rd103;
	st.global.u8 	[%rd104+27], %rs149;
	add.s32 	%r1023, %r65, 1;
	ld.global.u32 	%r1024, [%rd7+204];
	setp.lt.s32 	%p86, %r65, %r1024;
	@%p86 bra 	$L__BB0_114;
$L__BB0_135:
	ld.param.u32 	%r1001, [_Z4thalPcPiiiiiiPdiS0_S__param_8];
	mul.lo.s32 	%r69, %r1001, 54;
	add.s32 	%r305, %r69, %r1024;
	add.s32 	%r306, %r305, 28;
	cvt.s64.s32 	%rd132, %r306;
	add.s64 	%rd133, %rd1, %rd132;
	mov.b16 	%rs83, 4;
	st.global.u8 	[%rd133], %rs83;
	cvt.s64.s32 	%rd134, %r69;
	add.s64 	%rd11, %rd1, %rd134;
	st.global.u8 	[%rd11+27], %rs83;
	ld.global.u32 	%r307, [%rd7+200];
	add.s32 	%r308, %r69, %r307;
	add.s32 	%r309, %r308, 1;
	cvt.s64.s32 	%rd135, %r309;
	add.s64 	%rd136, %rd1, %rd135;
	st.global.u8 	[%rd136], %rs83;
	st.global.u8 	[%rd11], %rs83;
	mov.b32 	%r310, 1;
	st.global.u32 	[%rd7+216], %r310;
	ld.global.u32 	%r1031, [%rd7+200];
	setp.lt.s32 	%p124, %r1031, 1;
	@%p124 bra 	$L__BB0_141;
	add.s32 	%r71, %r3, -1;
	add.s32 	%r72, %r3, 624;
	ld.global.u32 	%r1029, [%rd7+204];
	mov.b32 	%r1032, 1;
$L__BB0_137:
	mov.b32 	%r312, 1;
	st.global.u32 	[%rd7+220], %r312;
	setp.lt.s32 	%p125, %r1029, 1;
	@%p125 bra 	$L__BB0_151;
	mov.b32 	%r1030, 1;
$L__BB0_139:
	ld.global.u32 	%r83, [%rd7+216];
	cvt.s64.s32 	%rd137, %r83;
	add.s64 	%rd138, %rd11, %rd137;
	ld.global.s8 	%r314, [%rd138];
	cvt.s64.s32 	%rd139, %r1030;
	add.s64 	%rd140, %rd11, %rd139;
	ld.global.s8 	%r315, [%rd140+27];
	add.s32 	%r316, %r315, %r314;
	setp.eq.s32 	%p126, %r316, 3;
	@%p126 bra 	$L__BB0_148;
	add.s32 	%r317, %r83, -1;
	mad.lo.s32 	%r318, %r317, %r1029, %r71;
	add.s32 	%r319, %r318, %r1030;
	mul.wide.s32 	%rd141, %r319, 8;
	add.s64 	%rd142, %rd2, %rd141;
	mov.b64 	%rd143, 9218868437227405312;
	st.global.u64 	[%rd142], %rd143;
	ld.global.u32 	%r320, [%rd7+216];
	add.s32 	%r321, %r320, -1;
	ld.global.u32 	%r322, [%rd7+204];
	ld.global.u32 	%r323, [%rd7+220];
	mad.lo.s32 	%r324, %r321, %r322, %r72;
	add.s32 	%r325, %r324, %r323;
	mul.wide.s32 	%rd144, %r325, 8;
	add.s64 	%rd145, %rd2, %rd144;
	mov.b64 	%rd146, -4616189618054758400;
	st.global.u64 	[%rd145], %rd146;
	bra.uni 	$L__BB0_149;
$L__BB0_141:
	setp.lt.s32 	%p129, %r1031, 1;
	@%p129 bra 	$L__BB0_239;
	add.s32 	%r75, %r3, -1;
	add.s32 	%r76, %r3, 624;
	ld.global.u32 	%r1047, [%rd7+204];
	mov.b32 	%r1037, 1;
	mov.u64 	%rd170, parameter;
$L__BB0_143:
	mov.b32 	%r337, 1;
	st.global.u32 	[%rd7+232], %r337;
	setp.lt.s32 	%p130, %r1047, 1;
	@%p130 bra 	$L__BB0_238;
	add.s32 	%r96, %r1037, -1;
	cvt.u64.u32 	%rd153, %r1037;
	add.s64 	%rd12, %rd11, %rd153;
	mov.b32 	%r1039, 1;
$L__BB0_145:
	mad.lo.s32 	%r339, %r1047, %r96, %r75;
	add.s32 	%r340, %r339, %r1039;
	mul.wide.s32 	%rd154, %r340, 8;
	add.s64 	%rd155, %rd2, %rd154;
	ld.global.f64 	%fd294, [%rd155];
	abs.f64 	%fd295, %fd294;
	setp.geu.f64 	%p131, %fd295, 0d41CDCD64FF800000;
	mov.u32 	%r1048, %r1039;
	@%p131 bra 	$L__BB0_236;
	mov.b64 	%rd156, -4616189618054758400;
	st.global.u64 	[%rd8+10040], %rd156;
	mov.b64 	%rd157, 9218868437227405312;
	st.global.u64 	[%rd8+10048], %rd157;
	ld.global.u32 	%r100, [%rd7+232];
	ld.global.u8 	%rs13, [%rd12];
	cvt.u32.u16 	%r341, %rs13;
	cvt.s32.s8 	%r342, %r341;
	cvt.s64.s32 	%rd158, %r100;
	add.s64 	%rd13, %rd11, %rd158;
	ld.global.u8 	%rs14, [%rd13+27];
	cvt.u32.u16 	%r343, %rs14;
	cvt.s32.s8 	%r344, %r343;
	add.s32 	%r345, %r344, %r342;
	setp.eq.s32 	%p132, %r345, 3;
	@%p132 bra 	$L__BB0_152;
	ld.global.u32 	%r346, [%rd7+204];
	add.s32 	%r347, %r76, %r100;
	mad.lo.s32 	%r348, %r346, %r96, %r347;
	mul.wide.s32 	%rd159, %r348, 8;
	add.s64 	%rd160, %rd2, %rd159;
	mov.b64 	%rd161, -4616189618054758400;
	st.global.u64 	[%rd160], %rd161;
	ld.global.u32 	%r349, [%rd7+204];
	mad.lo.s32 	%r350, %r349, %r96, %r347;
	add.s32 	%r351, %r350, -625;
	mul.wide.s32 	%rd162, %r351, 8;
	add.s64 	%rd163, %rd2, %rd162;
	mov.b64 	%rd164, 9218868437227405312;
	st.global.u64 	[%rd163], %rd164;
	ld.global.f64 	%fd887, [%rd8+10048];
	bra.uni 	$L__BB0_181;
$L__BB0_148:
	add.s32 	%r326, %r83, -1;
	mad.lo.s32 	%r327, %r326, %r1029, %r71;
	add.s32 	%r328, %r327, %r1030;
	mul.wide.s32 	%rd147, %r328, 8;
	add.s64 	%rd148, %rd2, %rd147;
	mov.b64 	%rd149, 0;
	st.global.u64 	[%rd148], %rd149;
	ld.global.u32 	%r329, [%rd7+216];
	add.s32 	%r330, %r329, -1;
	ld.global.u32 	%r331, [%rd7+204];
	ld.global.u32 	%r332, [%rd7+220];
	mad.lo.s32 	%r333, %r330, %r331, %r72;
	add.s32 	%r334, %r333, %r332;
	mul.wide.s32 	%rd150, %r334, 8;
	add.s64 	%rd151, %rd2, %rd150;
	mov.b64 	%rd152, -4564063970805153792;
	st.global.u64 	[%rd151], %rd152;
$L__BB0_149:
	ld.global.u32 	%r335, [%rd7+220];
	add.s32 	%r1030, %r335, 1;
	st.global.u32 	[%rd7+220], %r1030;
	ld.global.u32 	%r1029, [%rd7+204];
	setp.lt.s32 	%p127, %r335, %r1029;
	@%p127 bra 	$L__BB0_139;
	ld.global.u32 	%r1032, [%rd7+216];
	ld.global.u32 	%r1031, [%rd7+200];
$L__BB0_151:
	add.s32 	%r91, %r1032, 1;
	st.global.u32 	[%rd7+216], %r91;
	setp.lt.s32 	%p128, %r1032, %r1031;
	mov.u32 	%r1032, %r91;
	@%p128 bra 	$L__BB0_137;
	bra.uni 	$L__BB0_141;
$L__BB0_152:
	mul.wide.s32 	%rd165, %r342, 5;
	cvt.u64.u16 	%rd166, %rs14;
	cvt.s64.s8 	%rd167, %rd166;
	add.s64 	%rd168, %rd165, %rd167;
	shl.b64 	%rd169, %rd168, 3;
	add.s64 	%rd171, %rd170, %rd169;
	ld.const.f64 	%fd296, [%rd171+45440];
	ld.global.s8 	%r354, [%rd12+-1];
	ld.global.u8 	%r356, [%rd13+26];
	prmt.b32 	%r357, %r356, %r343, 0x3340U;
	prmt.b32 	%r358, %r341, 0, 0x3340U;
	prmt.b32 	%r359, %r357, %r358, 0x5410U;
	mov.b32 	%r360, 359705;
	dp4a.s32.u32 	%r361, %r359, %r360, %r354;
	mul.wide.s32 	%rd172, %r361, 8;
	add.s64 	%rd173, %rd170, %rd172;
	ld.const.f64 	%fd297, [%rd173+35440];
	add.f64 	%fd884, %fd296, %fd297;
	st.global.f64 	[%rd8+10056], %fd884;
	ld.global.s8 	%r362, [%rd12];
	mul.wide.s32 	%rd174, %r362, 5;
	ld.global.u8 	%rs84, [%rd13+27];
	cvt.u64.u16 	%rd175, %rs84;
	cvt.s64.s8 	%rd176, %rd175;
	add.s64 	%rd177, %rd174, %rd176;
	shl.b64 	%rd178, %rd177, 3;
	add.s64 	%rd179, %rd170, %rd178;
	ld.const.f64 	%fd298, [%rd179+45640];
	ld.global.s8 	%r363, [%rd12+-1];
	ld.global.u8 	%r364, [%rd13+26];
	cvt.u32.u16 	%r365, %rs84;
	prmt.b32 	%r366, %r364, %r365, 0x3340U;
	prmt.b32 	%r367, %r362, 0, 0x3340U;
	prmt.b32 	%r368, %r366, %r367, 0x5410U;
	dp4a.s32.u32 	%r369, %r368, %r360, %r363;
	mul.wide.s32 	%rd180, %r369, 8;
	add.s64 	%rd181, %rd170, %rd180;
	ld.const.f64 	%fd299, [%rd181+40440];
	add.f64 	%fd885, %fd298, %fd299;
	st.global.f64 	[%rd8+10064], %fd885;
	abs.f64 	%fd300, %fd885;
	setp.leu.f64 	%p133, %fd300, 0d41CDCD64FF800000;
	@%p133 bra 	$L__BB0_154;
	mov.b64 	%rd182, 9218868437227405312;
	st.global.u64 	[%rd8+10064], %rd182;
	mov.b64 	%rd183, -4616189618054758400;
	st.global.u64 	[%rd8+10056], %rd183;
	mov.f64 	%fd885, 0d7FF0000000000000;
	mov.f64 	%fd884, 0dBFF0000000000000;
$L__BB0_154:
	ld.global.s8 	%rs15, [%rd13+27];
	cvt.s64.s16 	%rd14, %rs15;
	ld.global.s8 	%rs85, [%rd13+26];
	ld.global.u8 	%rs86, [%rd12];
	cvt.u64.u16 	%rd184, %rs86;
	cvt.s64.s8 	%rd15, %rd184;
	mov.b32 	%r370, {%rs85, %rs15};
	cvt.u32.u16 	%r371, %rs86;
	cvt.s32.s8 	%r372, %r371;
	mov.b32 	%r373, 6405;
	dp2a.lo.s32.u32 	%r374, %r370, %r373, %r372;
	mul.wide.s32 	%rd185, %r374, 8;
	add.s64 	%rd16, %rd170, %rd185;
	ld.const.f64 	%fd303, [%rd16+21000];
	abs.f64 	%fd304, %fd303;
	setp.geu.f64 	%p134, %fd304, 0d41CDCD64FF800000;
	@%p134 bra 	$L__BB0_168;
	cvt.u16.u64 	%rs89, %rd15;
	mov.b32 	%r382, {%rs15, %rs89};
	mov.b32 	%r383, 0;
	mov.b32 	%r384, 1305;
	dp2a.lo.s32.u32 	%r385, %r382, %r384, %r383;
	cvt.s64.s32 	%rd17, %r385;
	ld.global.s8 	%rd209, [%rd12+-1];
	add.s64 	%rd210, %rd17, %rd209;
	shl.b64 	%rd211, %rd210, 3;
	mov.u64 	%rd212, parameter;
	add.s64 	%rd18, %rd212, %rd211;
	ld.const.f64 	%fd322, [%rd18+23000];
	abs.f64 	%fd323, %fd322;
	setp.geu.f64 	%p139, %fd323, 0d41CDCD64FF800000;
	@%p139 bra 	$L__BB0_162;
	mad.lo.s64 	%rd226, %rd14, -24, %rd17;
	shl.b64 	%rd227, %rd226, 3;
	mov.u64 	%rd228, parameter;
	add.s64 	%rd229, %rd228, %rd227;
	ld.const.f64 	%fd339, [%rd229+45440];
	ld.const.f64 	%fd340, [%rd16+20000];
	add.f64 	%fd341, %fd339, %fd340;
	ld.const.f64 	%fd342, [%rd18+22000];
	add.f64 	%fd878, %fd341, %fd342;
	st.global.f64 	[%rd8+10080], %fd878;
	ld.global.s8 	%r390, [%rd12];
	mul.wide.s32 	%rd230, %r390, 5;
	ld.global.s8 	%rs92, [%rd13+27];
	cvt.s64.s16 	%rd231, %rs92;
	add.s64 	%rd232, %rd230, %rd231;
	shl.b64 	%rd233, %rd232, 3;
	add.s64 	%rd234, %rd228, %rd233;
	ld.const.f64 	%fd343, [%rd234+45640];
	ld.global.s8 	%rs93, [%rd13+26];
	mov.b32 	%r391, {%rs93, %rs92};
	mov.b32 	%r392, 6405;
	dp2a.lo.s32.u32 	%r393, %r391, %r392, %r390;
	mul.wide.s32 	%rd235, %r393, 8;
	add.s64 	%rd236, %rd228, %rd235;
	ld.const.f64 	%fd344, [%rd236+21000];
	add.f64 	%fd345, %fd343, %fd344;
	ld.global.s8 	%rd237, [%rd12+-1];
	cvt.s32.s16 	%r394, %rs92;
	mul.wide.s32 	%rd238, %r394, 24;
	add.s64 	%rd239, %rd232, %rd238;
	add.s64 	%rd240, %rd239, %rd237;
	shl.b64 	%rd241, %rd240, 3;
	add.s64 	%rd242, %rd228, %rd241;
	ld.const.f64 	%fd346, [%rd242+23000];
	add.f64 	%fd879, %fd345, %fd346;
	st.global.f64 	[%rd8+10088], %fd879;
	abs.f64 	%fd347, %fd879;
	setp.leu.f64 	%p143, %fd347, 0d41CDCD64FF800000;
	@%p143 bra 	$L__BB0_158;
	mov.b64 	%rd243, 9218868437227405312;
	st.global.u64 	[%rd8+10088], %rd243;
	mov.b64 	%rd244, -4616189618054758400;
	st.global.u64 	[%rd8+10080], %rd244;
	mov.f64 	%fd879, 0d7FF0000000000000;
	mov.f64 	%fd878, 0dBFF0000000000000;
$L__BB0_158:
	add.f64 	%fd350, %fd879, 0d4069000000000000;
	add.f64 	%fd351, %fd878, 0dC016CCCCCCCCCCCD;
	ld.global.f64 	%fd886, [%rd8+10016];
	add.f64 	%fd352, %fd351, %fd886;
	div.rn.f64 	%fd25, %fd350, %fd352;
	st.global.f64 	[%rd8+10096], %fd25;
	abs.f64 	%fd353, %fd885;
	setp.geu.f64 	%p144, %fd353, 0d41CDCD64FF800000;
	@%p144 bra 	$L__BB0_161;
	add.f64 	%fd354, %fd885, 0d4069000000000000;
	add.f64 	%fd355, %fd884, 0dC016CCCCCCCCCCCD;
	add.f64 	%fd356, %fd355, %fd886;
	div.rn.f64 	%fd357, %fd354, %fd356;
	st.global.f64 	[%rd8+10072], %fd357;
	setp.geu.f64 	%p145, %fd357, %fd25;
	@%p145 bra 	$L__BB0_176;
	st.global.f64 	[%rd8+10056], %fd878;
	st.global.f64 	[%rd8+10064], %fd879;
	st.global.f64 	[%rd8+10072], %fd25;
	mov.f64 	%fd884, %fd878;
	mov.f64 	%fd885, %fd879;
	bra.uni 	$L__BB0_176;
$L__BB0_161:
	st.global.f64 	[%rd8+10056], %fd878;
	st.global.f64 	[%rd8+10064], %fd879;
	st.global.f64 	[%rd8+10072], %fd25;
	mov.f64 	%fd884, %fd878;
	mov.f64 	%fd885, %fd879;
	bra.uni 	$L__BB0_176;
$L__BB0_162:
	mad.lo.s64 	%rd213, %rd14, -24, %rd17;
	shl.b64 	%rd214, %rd213, 3;
	mov.u64 	%rd215, parameter;
	add.s64 	%rd216, %rd215, %rd214;
	ld.const.f64 	%fd324, [%rd216+45440];
	ld.const.f64 	%fd325, [%rd16+20000];
	add.f64 	%fd880, %fd324, %fd325;
	st.global.f64 	[%rd8+10080], %fd880;
	ld.global.s8 	%r386, [%rd12];
	mul.wide.s32 	%rd217, %r386, 5;
	ld.global.s8 	%rs90, [%rd13+27];
	cvt.s64.s16 	%rd218, %rs90;
	add.s64 	%rd219, %rd217, %rd218;
	shl.b64 	%rd220, %rd219, 3;
	add.s64 	%rd221, %rd215, %rd220;
	ld.const.f64 	%fd326, [%rd221+45640];
	ld.global.s8 	%rs91, [%rd13+26];
	mov.b32 	%r387, {%rs91, %rs90};
	mov.b32 	%r388, 6405;
	dp2a.lo.s32.u32 	%r389, %r387, %r388, %r386;
	mul.wide.s32 	%rd222, %r389, 8;
	add.s64 	%rd223, %rd215, %rd222;
	ld.const.f64 	%fd327, [%rd223+21000];
	add.f64 	%fd881, %fd326, %fd327;
	st.global.f64 	[%rd8+10088], %fd881;
	abs.f64 	%fd328, %fd881;
	setp.leu.f64 	%p140, %fd328, 0d41CDCD64FF800000;
	@%p140 bra 	$L__BB0_164;
	mov.b64 	%rd224, 9218868437227405312;
	st.global.u64 	[%rd8+10088], %rd224;
	mov.b64 	%rd225, -4616189618054758400;
	st.global.u64 	[%rd8+10080], %rd225;
	mov.f64 	%fd881, 0d7FF0000000000000;
	mov.f64 	%fd880, 0dBFF0000000000000;
$L__BB0_164:
	add.f64 	%fd331, %fd881, 0d4069000000000000;
	add.f64 	%fd332, %fd880, 0dC016CCCCCCCCCCCD;
	ld.global.f64 	%fd886, [%rd8+10016];
	add.f64 	%fd333, %fd332, %fd886;
	div.rn.f64 	%fd31, %fd331, %fd333;
	st.global.f64 	[%rd8+10096], %fd31;
	abs.f64 	%fd334, %fd885;
	setp.geu.f64 	%p141, %fd334, 0d41CDCD64FF800000;
	@%p141 bra 	$L__BB0_167;
	add.f64 	%fd335, %fd885, 0d4069000000000000;
	add.f64 	%fd336, %fd884, 0dC016CCCCCCCCCCCD;
	add.f64 	%fd337, %fd336, %fd886;
	div.rn.f64 	%fd338, %fd335, %fd337;
	st.global.f64 	[%rd8+10072], %fd338;
	setp.geu.f64 	%p142, %fd338, %fd31;
	@%p142 bra 	$L__BB0_176;
	st.global.f64 	[%rd8+10056], %fd880;
	st.global.f64 	[%rd8+10064], %fd881;
	st.global.f64 	[%rd8+10072], %fd31;
	mov.f64 	%fd884, %fd880;
	mov.f64 	%fd885, %fd881;
	bra.uni 	$L__BB0_176;
$L__BB0_167:
	st.global.f64 	[%rd8+10056], %fd880;
	st.global.f64 	[%rd8+10064], %fd881;
	st.global.f64 	[%rd8+10072], %fd31;
	mov.f64 	%fd884, %fd880;
	mov.f64 	%fd885, %fd881;
	bra.uni 	$L__BB0_176;
$L__BB0_168:
	cvt.u16.u64 	%rs87, %rd15;
	mov.b32 	%r375, {%rs15, %rs87};
	mov.b32 	%r376, 0;
	mov.b32 	%r377, 1305;
	dp2a.lo.s32.u32 	%r378, %r375, %r377, %r376;
	cvt.s64.s32 	%rd19, %r378;
	ld.global.s8 	%rd187, [%rd12+-1];
	add.s64 	%rd188, %rd19, %rd187;
	shl.b64 	%rd189, %rd188, 3;
	mov.u64 	%rd190, parameter;
	add.s64 	%rd20, %rd190, %rd189;
	ld.const.f64 	%fd305, [%rd20+23000];
	abs.f64 	%fd306, %fd305;
	setp.lt.f64 	%p135, %fd306, 0d41CDCD64FF800000;
	@%p135 bra 	$L__BB0_170;
	ld.global.f64 	%fd886, [%rd8+10016];
	bra.uni 	$L__BB0_176;
$L__BB0_170:
	mad.lo.s64 	%rd191, %rd14, -24, %rd19;
	shl.b64 	%rd192, %rd191, 3;
	mov.u64 	%rd193, parameter;
	add.s64 	%rd194, %rd193, %rd192;
	ld.const.f64 	%fd307, [%rd194+45440];
	ld.const.f64 	%fd308, [%rd20+22000];
	add.f64 	%fd882, %fd307, %fd308;
	st.global.f64 	[%rd8+10080], %fd882;
	ld.global.s8 	%r379, [%rd12];
	mul.wide.s32 	%rd195, %r379, 5;
	ld.global.u8 	%rs88, [%rd13+27];
	cvt.u64.u16 	%rd196, %rs88;
	cvt.s64.s8 	%rd197, %rd196;
	add.s64 	%rd198, %rd195, %rd197;
	shl.b64 	%rd199, %rd198, 3;
	add.s64 	%rd200, %rd193, %rd199;
	ld.const.f64 	%fd309, [%rd200+45640];
	ld.global.s8 	%rd201, [%rd12+-1];
	cvt.u32.u16 	%r380, %rs88;
	cvt.s32.s8 	%r381, %r380;
	mul.wide.s32 	%rd202, %r381, 24;
	add.s64 	%rd203, %rd198, %rd202;
	add.s64 	%rd204, %rd203, %rd201;
	shl.b64 	%rd205, %rd204, 3;
	add.s64 	%rd206, %rd193, %rd205;
	ld.const.f64 	%fd310, [%rd206+23000];
	add.f64 	%fd883, %fd309, %fd310;
	st.global.f64 	[%rd8+10088], %fd883;
	abs.f64 	%fd311, %fd883;
	setp.leu.f64 	%p136, %fd311, 0d41CDCD64FF800000;
	@%p136 bra 	$L__BB0_172;
	mov.b64 	%rd207, 9218868437227405312;
	st.global.u64 	[%rd8+10088], %rd207;
	mov.b64 	%rd208, -4616189618054758400;
	st.global.u64 	[%rd8+10080], %rd208;
	mov.f64 	%fd883, 0d7FF0000000000000;
	mov.f64 	%fd882, 0dBFF0000000000000;
$L__BB0_172:
	add.f64 	%fd314, %fd883, 0d4069000000000000;
	add.f64 	%fd315, %fd882, 0dC016CCCCCCCCCCCD;
	ld.global.f64 	%fd886, [%rd8+10016];
	add.f64 	%fd316, %fd315, %fd886;
	div.rn.f64 	%fd38, %fd314, %fd316;
	st.global.f64 	[%rd8+10096], %fd38;
	abs.f64 	%fd317, %fd885;
	setp.geu.f64 	%p137, %fd317, 0d41CDCD64FF800000;
	@%p137 bra 	$L__BB0_175;
	add.f64 	%fd318, %fd885, 0d4069000000000000;
	add.f64 	%fd319, %fd884, 0dC016CCCCCCCCCCCD;
	add.f64 	%fd320, %fd319, %fd886;
	div.rn.f64 	%fd321, %fd318, %fd320;
	st.global.f64 	[%rd8+10072], %fd321;
	setp.geu.f64 	%p138, %fd321, %fd38;
	@%p138 bra 	$L__BB0_176;
	st.global.f64 	[%rd8+10056], %fd882;
	st.global.f64 	[%rd8+10064], %fd883;
	st.global.f64 	[%rd8+10072], %fd38;
	mov.f64 	%fd884, %fd882;
	mov.f64 	%fd885, %fd883;
	bra.uni 	$L__BB0_176;
$L__BB0_175:
	st.global.f64 	[%rd8+10056], %fd882;
	st.global.f64 	[%rd8+10064], %fd883;
	st.global.f64 	[%rd8+10072], %fd38;
	mov.f64 	%fd884, %fd882;
	mov.f64 	%fd885, %fd883;
$L__BB0_176:
	ld.global.s8 	%r395, [%rd12];
	mul.wide.s32 	%rd245, %r395, 5;
	ld.global.s8 	%rd246, [%rd13+27];
	add.s64 	%rd247, %rd245, %rd246;
	shl.b64 	%rd248, %rd247, 3;
	mov.u64 	%rd249, parameter;
	add.s64 	%rd250, %rd249, %rd248;
	ld.const.f64 	%fd42, [%rd250+45440];
	st.global.f64 	[%rd8+10080], %fd42;
	ld.global.s8 	%r396, [%rd12];
	mul.wide.s32 	%rd251, %r396, 5;
	ld.global.s8 	%rd252, [%rd13+27];
	add.s64 	%rd253, %rd251, %rd252;
	shl.b64 	%rd254, %rd253, 3;
	add.s64 	%rd255, %rd249, %rd254;
	ld.const.f64 	%fd887, [%rd255+45640];
	st.global.f64 	[%rd8+10088], %fd887;
	add.f64 	%fd358, %fd887, 0d4069000000000000;
	add.f64 	%fd359, %fd42, 0dC016CCCCCCCCCCCD;
	add.f64 	%fd360, %fd359, %fd886;
	div.rn.f64 	%fd44, %fd358, %fd360;
	st.global.f64 	[%rd8+10096], %fd44;
	abs.f64 	%fd361, %fd885;
	setp.geu.f64 	%p146, %fd361, 0d41CDCD64FF800000;
	@%p146 bra 	$L__BB0_180;
	ld.global.f64 	%fd362, [%rd8+10072];
	setp.geu.f64 	%p147, %fd362, %fd44;
	@%p147 bra 	$L__BB0_179;
	st.global.f64 	[%rd8+10040], %fd42;
	st.global.f64 	[%rd8+10048], %fd887;
	bra.uni 	$L__BB0_181;
$L__BB0_179:
	st.global.f64 	[%rd8+10040], %fd884;
	st.global.f64 	[%rd8+10048], %fd885;
	mov.f64 	%fd887, %fd885;
	bra.uni 	$L__BB0_181;
$L__BB0_180:
	st.global.f64 	[%rd8+10040], %fd42;
	st.global.f64 	[%rd8+10048], %fd887;
$L__BB0_181:
	abs.f64 	%fd363, %fd887;
	setp.geu.f64 	%p148, %fd363, 0d41CDCD64FF800000;
	@%p148 bra 	$L__BB0_183;
	ld.global.f64 	%fd364, [%rd8+10040];
	ld.global.u32 	%r397, [%rd7+204];
	ld.global.u32 	%r398, [%rd7+232];
	mad.lo.s32 	%r399, %r397, %r96, %r76;
	add.s32 	%r400, %r399, %r398;
	mul.wide.s32 	%rd256, %r400, 8;
	add.s64 	%rd257, %rd2, %rd256;
	st.global.f64 	[%rd257], %fd364;
	ld.global.f64 	%fd365, [%rd8+10048];
	ld.global.u32 	%r401, [%rd7+204];
	ld.global.u32 	%r402, [%rd7+232];
	mad.lo.s32 	%r403, %r401, %r96, %r75;
	add.s32 	%r404, %r403, %r402;
	mul.wide.s32 	%rd258, %r404, 8;
	add.s64 	%rd259, %rd2, %rd258;
	st.global.f64 	[%rd259], %fd365;
$L__BB0_183:
	setp.lt.u32 	%p149, %r1037, 2;
	ld.global.u32 	%r1048, [%rd7+232];
	setp.lt.s32 	%p150, %r1048, 2;
	ld.global.u32 	%r1047, [%rd7+204];
	or.pred  	%p151, %p149, %p150;
	@%p151 bra 	$L__BB0_236;
	add.s32 	%r103, %r76, %r1048;
	mad.lo.s32 	%r406, %r1047, %r96, %r103;
	mul.wide.s32 	%rd260, %r406, 8;
	add.s64 	%rd261, %rd2, %rd260;
	ld.global.f64 	%fd892, [%rd261];
	st.global.f64 	[%rd8+10072], %fd892;
	ld.global.u32 	%r407, [%rd7+204];
	add.s32 	%r104, %r103, -625;
	mad.lo.s32 	%r408, %r407, %r96, %r104;
	mul.wide.s32 	%rd262, %r408, 8;
	add.s64 	%rd263, %rd2, %rd262;
	ld.global.f64 	%fd891, [%rd263];
	st.global.f64 	[%rd8+10088], %fd891;
	add.f64 	%fd366, %fd891, 0d4069000000000000;
	add.f64 	%fd367, %fd892, 0dC016CCCCCCCCCCCD;
	ld.global.f64 	%fd48, [%rd8+10016];
	add.f64 	%fd368, %fd367, %fd48;
	div.rn.f64 	%fd49, %fd366, %fd368;
	st.global.f64 	[%rd8+10056], %fd49;
	ld.global.u32 	%r409, [%rd7+204];
	add.s32 	%r410, %r1037, -2;
	add.s32 	%r105, %r103, -626;
	mad.lo.s32 	%r411, %r409, %r410, %r105;
	mul.wide.s32 	%rd264, %r411, 8;
	add.s64 	%rd21, %rd2, %rd264;
	ld.global.f64 	%fd369, [%rd21];
	abs.f64 	%fd370, %fd369;
	setp.geu.f64 	%p152, %fd370, 0d41CDCD64FF800000;
	@%p152 bra 	$L__BB0_187;
	add.s32 	%r412, %r69, %r1048;
	add.s32 	%r413, %r412, 26;
	cvt.s64.s32 	%rd265, %r413;
	add.s64 	%rd22, %rd1, %rd265;
	ld.global.s8 	%r414, [%rd22+1];
	ld.global.u8 	%r415, [%rd12];
	ld.global.u8 	%r416, [%rd12+-1];
	prmt.b32 	%r417, %r416, %r415, 0x3340U;
	ld.global.u8 	%r418, [%rd22];
	prmt.b32 	%r419, %r418, 0, 0x3340U;
	prmt.b32 	%r420, %r417, %r419, 0x5410U;
	mov.b32 	%r421, 334205;
	dp4a.s32.u32 	%r422, %r420, %r421, %r414;
	mul.wide.s32 	%rd266, %r422, 8;
	mov.u64 	%rd267, parameter;
	add.s64 	%rd23, %rd267, %rd266;
	ld.const.f64 	%fd371, [%rd23+5000];
	abs.f64 	%fd372, %fd371;
	setp.geu.f64 	%p153, %fd372, 0d41CDCD64FF800000;
	@%p153 bra 	$L__BB0_187;
	ld.global.f64 	%fd375, [%rd21+5000];
	ld.const.f64 	%fd376, [%rd23];
	add.f64 	%fd890, %fd375, %fd376;
	st.global.f64 	[%rd8+10080], %fd890;
	ld.global.u32 	%r423, [%rd7+204];
	add.s32 	%r424, %r1037, -2;
	mad.lo.s32 	%r425, %r423, %r424, %r105;
	mul.wide.s32 	%rd269, %r425, 8;
	add.s64 	%rd270, %rd2, %rd269;
	ld.global.f64 	%fd377, [%rd270];
	ld.global.s8 	%r426, [%rd22+1];
	ld.global.u8 	%r427, [%rd12];
	ld.global.u8 	%r428, [%rd12+-1];
	prmt.b32 	%r429, %r428, %r427, 0x3340U;
	ld.global.u8 	%r430, [%rd22];
	prmt.b32 	%r431, %r430, 0, 0x3340U;
	prmt.b32 	%r432, %r429, %r431, 0x5410U;
	mov.b32 	%r433, 334205;
	dp4a.s32.u32 	%r434, %r432, %r433, %r426;
	mul.wide.s32 	%rd271, %r434, 8;
	mov.u64 	%rd272, parameter;
	add.s64 	%rd273, %rd272, %rd271;
	ld.const.f64 	%fd378, [%rd273+5000];
	add.f64 	%fd889, %fd377, %fd378;
	bra.uni 	$L__BB0_188;
$L__BB0_187:
	mov.b64 	%rd268, -4616189618054758400;
	st.global.u64 	[%rd8+10080], %rd268;
	mov.f64 	%fd889, 0d7FF0000000000000;
	mov.f64 	%fd890, 0dBFF0000000000000;
$L__BB0_188:
	st.global.f64 	[%rd8+10096], %fd889;
	add.f64 	%fd379, %fd889, 0d4069000000000000;
	add.f64 	%fd380, %fd890, 0dC016CCCCCCCCCCCD;
	add.f64 	%fd381, %fd380, %fd48;
	div.rn.f64 	%fd54, %fd379, %fd381;
	st.global.f64 	[%rd8+10064], %fd54;
	setp.geu.f64 	%p154, %fd890, 0dC0A3880000000000;
	@%p154 bra 	$L__BB0_190;
	mov.b64 	%rd274, -4564063970805153792;
	st.global.u64 	[%rd8+10080], %rd274;
	mov.b64 	%rd275, 0;
	st.global.u64 	[%rd8+10096], %rd275;
	mov.f64 	%fd890, 0dC0A9300000000000;
$L__BB0_190:
	setp.geu.f64 	%p155, %fd892, 0dC0A3880000000000;
	@%p155 bra 	$L__BB0_192;
	mov.b64 	%rd276, -4564063970805153792;
	st.global.u64 	[%rd8+10072], %rd276;
	mov.b64 	%rd277, 0;
	st.global.u64 	[%rd8+10088], %rd277;
	mov.f64 	%fd892, 0dC0A9300000000000;
	mov.f64 	%fd891, 0d0000000000000000;
$L__BB0_192:
	setp.gt.f64 	%p156, %fd54, %fd49;
	@%p156 bra 	$L__BB0_194;
	setp.leu.f64 	%p157, %fd892, 0d0000000000000000;
	setp.leu.f64 	%p158, %fd891, 0d0000000000000000;
	or.pred  	%p159, %p157, %p158;
	@%p159 bra 	$L__BB0_195;
$L__BB0_194:
	ld.global.u32 	%r439, [%rd7+204];
	mad.lo.s32 	%r440, %r439, %r96, %r103;
	mul.wide.s32 	%rd282, %r440, 8;
	add.s64 	%rd283, %rd2, %rd282;
	st.global.f64 	[%rd283], %fd890;
	ld.global.f64 	%fd386, [%rd8+10096];
	ld.global.u32 	%r441, [%rd7+204];
	mad.lo.s32 	%r442, %r441, %r96, %r104;
	mul.wide.s32 	%rd284, %r442, 8;
	add.s64 	%rd285, %rd2, %rd284;
	st.global.f64 	[%rd285], %fd386;
	bra.uni 	$L__BB0_197;
$L__BB0_195:
	setp.ltu.f64 	%p160, %fd49, %fd54;
	@%p160 bra 	$L__BB0_197;
	ld.global.u32 	%r435, [%rd7+204];
	mad.lo.s32 	%r436, %r435, %r96, %r103;
	mul.wide.s32 	%rd278, %r436, 8;
	add.s64 	%rd279, %rd2, %rd278;
	st.global.f64 	[%rd279], %fd892;
	ld.global.f64 	%fd385, [%rd8+10088];
	ld.global.u32 	%r437, [%rd7+204];
	mad.lo.s32 	%r438, %r437, %r96, %r104;
	mul.wide.s32 	%rd280, %r438, 8;
	add.s64 	%rd281, %rd2, %rd280;
	st.global.f64 	[%rd281], %fd385;
$L__BB0_197:
	mov.b32 	%r1046, 3;
	st.global.u32 	[%rd7+216], %r1046;
$L__BB0_198:
	st.global.u32 	[%rd7+220], %r96;
	ld.global.u32 	%r444, [%rd7+232];
	sub.s32 	%r107, %r444, %r1046;
	add.s32 	%r1045, %r107, 1;
	st.global.u32 	[%rd7+224], %r1045;
	setp.lt.u32 	%p161, %r107, 2147483647;
	mov.u32 	%r1044, %r96;
	@%p161 bra 	$L__BB0_200;
	abs.s32 	%r446, %r107;
	sub.s32 	%r1044, %r96, %r446;
	st.global.u32 	[%rd7+220], %r1044;
	mov.b32 	%r1045, 1;
	st.global.u32 	[%rd7+224], %r1045;
$L__BB0_200:
	setp.lt.s32 	%p162, %r1044, 1;
	@%p162 bra 	$L__BB0_234;
$L__BB0_201:
	ld.global.u32 	%r447, [%rd7+232];
	setp.ge.s32 	%p163, %r1045, %r447;
	@%p163 bra 	$L__BB0_233;
	add.s32 	%r448, %r1044, -1;
	ld.global.u32 	%r449, [%rd7+204];
	mad.lo.s32 	%r450, %r448, %r449, %r75;
	add.s32 	%r451, %r450, %r1045;
	mul.wide.s32 	%rd286, %r451, 8;
	add.s64 	%rd287, %rd2, %rd286;
	ld.global.f64 	%fd387, [%rd287];
	abs.f64 	%fd388, %fd387;
	setp.geu.f64 	%p164, %fd388, 0d41CDCD64FF800000;
	@%p164 bra 	$L__BB0_232;
	mov.b64 	%rd288, -4616189618054758400;
	st.global.u64 	[%rd8+10040], %rd288;
	mov.b64 	%rd289, 9218868437227405312;
	st.global.u64 	[%rd8+10048], %rd289;
	ld.global.u32 	%r114, [%rd7+220];
	ld.global.u32 	%r115, [%rd7+224];
	ld.global.u32 	%r116, [%rd7+232];
	mov.b64 	%rd290, -4564063970805153792;
	st.global.u64 	[%rd8+10072], %rd290;
	mov.b64 	%rd291, 0;
	st.global.u64 	[%rd8+10080], %rd291;
	not.b32 	%r452, %r114;
	add.s32 	%r117, %r1037, %r452;
	st.global.u32 	[%rd7+236], %r117;
	not.b32 	%r453, %r115;
	add.s32 	%r454, %r116, %r453;
	st.global.u32 	[%rd7+240], %r454;
	add.s32 	%r455, %r454, %r117;
	add.s32 	%r119, %r455, -1;
	st.global.u32 	[%rd7+244], %r119;
	setp.eq.s32 	%p165, %r117, 0;
	setp.gt.s32 	%p166, %r454, 0;
	and.pred  	%p167, %p165, %p166;
	@%p167 bra 	$L__BB0_205;
	setp.ne.s32 	%p168, %r454, 0;
	setp.lt.s32 	%p169, %r117, 1;
	or.pred  	%p170, %p168, %p169;
	@%p170 bra 	$L__BB0_218;
$L__BB0_205:
	setp.ne.s32 	%p180, %r454, 1;
	setp.ne.s32 	%p181, %r117, 1;
	and.pred  	%p182, %p180, %p181;
	@%p182 bra 	$L__BB0_214;
	setp.eq.s32 	%p185, %r454, 1;
	setp.eq.s32 	%p186, %r117, 0;
	and.pred  	%p187, %p185, %p186;
	@%p187 bra 	$L__BB0_209;
	setp.eq.s32 	%p188, %r117, 1;
	setp.eq.s32 	%p189, %r454, 0;
	and.pred  	%p190, %p189, %p188;
	@%p190 bra 	$L__BB0_209;
	ld.global.f64 	%fd894, [%rd8+10080];
	ld.global.f64 	%fd893, [%rd8+10072];
	bra.uni 	$L__BB0_210;
$L__BB0_209:
	mul.wide.s32 	%rd381, %r119, 8;
	mov.u64 	%rd382, parameter;
	add.s64 	%rd383, %rd382, %rd381;
	ld.const.f64 	%fd466, [%rd383+25200];
	cvt.s64.s32 	%rd384, %r114;
	add.s64 	%rd385, %rd11, %rd384;
	cvt.s64.s32 	%rd386, %r115;
	add.s64 	%rd387, %rd11, %rd386;
	cvt.s64.s32 	%rd388, %r116;
	add.s64 	%rd389, %rd11, %rd388;
	ld.global.s8 	%r564, [%rd389+27];
	ld.global.u8 	%r565, [%rd385];
	ld.global.u8 	%r566, [%rd12];
	prmt.b32 	%r567, %r565, %r566, 0x3340U;
	ld.global.u8 	%r568, [%rd387+27];
	prmt.b32 	%r569, %r568, 0, 0x3340U;
	prmt.b32 	%r570, %r567, %r569, 0x5410U;
	mov.b32 	%r571, 334205;
	dp4a.s32.u32 	%r572, %r570, %r571, %r564;
	mul.wide.s32 	%rd390, %r572, 8;
	add.s64 	%rd391, %rd382, %rd390;
	ld.const.f64 	%fd467, [%rd391+5000];
	add.f64 	%fd894, %fd466, %fd467;
	st.global.f64 	[%rd8+10080], %fd894;
	ld.global.u32 	%r573, [%rd7+244];
	mul.wide.s32 	%rd392, %r573, 8;
	add.s64 	%rd393, %rd382, %rd392;
	ld.const.f64 	%fd468, [%rd393+24480];
	ld.global.s8 	%r574, [%rd389+27];
	ld.global.u8 	%r575, [%rd385];
	ld.global.u8 	%r576, [%rd12];
	prmt.b32 	%r577, %r576, %r575, 0x3340U;
	ld.global.u8 	%r578, [%rd387+27];
	prmt.b32 	%r579, %r578, 0, 0x3340U;
	prmt.b32 	%r580, %r577, %r579, 0x5410U;
	mov.b32 	%r581, 359705;
	dp4a.s32.u32 	%r582, %r580, %r581, %r574;
	mul.wide.s32 	%rd394, %r582, 8;
	add.s64 	%rd395, %rd382, %rd394;
	ld.const.f64 	%fd469, [%rd395];
	add.f64 	%fd893, %fd468, %fd469;
	st.global.f64 	[%rd8+10072], %fd893;
$L__BB0_210:
	add.s32 	%r583, %r114, -1;
	ld.global.u32 	%r584, [%rd7+204];
	add.s32 	%r585, %r75, %r115;
	mad.lo.s32 	%r586, %r584, %r583, %r585;
	mul.wide.s32 	%rd396, %r586, 8;
	add.s64 	%rd397, %rd2, %rd396;
	ld.global.f64 	%fd470, [%rd397];
	add.f64 	%fd896, %fd470, %fd894;
	st.global.f64 	[%rd8+10080], %fd896;
	ld.global.u32 	%r587, [%rd7+204];
	mad.lo.s32 	%r588, %r587, %r583, %r585;
	add.s32 	%r589, %r588, 625;
	mul.wide.s32 	%rd398, %r589, 8;
	add.s64 	%rd399, %rd2, %rd398;
	ld.global.f64 	%fd471, [%rd399];
	add.f64 	%fd895, %fd471, %fd893;
	st.global.f64 	[%rd8+10072], %fd895;
	abs.f64 	%fd472, %fd896;
	setp.leu.f64 	%p191, %fd472, 0d41CDCD64FF800000;
	@%p191 bra 	$L__BB0_212;
	mov.b64 	%rd400, 9218868437227405312;
	st.global.u64 	[%rd8+10080], %rd400;
	mov.b64 	%rd401, -4616189618054758400;
	st.global.u64 	[%rd8+10072], %rd401;
	mov.f64 	%fd896, 0d7FF0000000000000;
	mov.f64 	%fd895, 0dBFF0000000000000;
$L__BB0_212:
	add.f64 	%fd475, %fd896, 0d4069000000000000;
	add.f64 	%fd476, %fd895, 0dC016CCCCCCCCCCCD;
	ld.global.f64 	%fd477, [%rd8+10016];
	add.f64 	%fd478, %fd476, %fd477;
	div.rn.f64 	%fd479, %fd475, %fd478;
	st.global.f64 	[%rd8+10056], %fd479;
	ld.global.u32 	%r590, [%rd7+204];
	add.s32 	%r591, %r75, %r116;
	mad.lo.s32 	%r592, %r590, %r96, %r591;
	mul.wide.s32 	%rd402, %r592, 8;
	add.s64 	%rd403, %rd2, %rd402;
	ld.global.f64 	%fd480, [%rd403];
	add.f64 	%fd481, %fd480, 0d4069000000000000;
	ld.global.f64 	%fd482, [%rd403+5000];
	add.f64 	%fd483, %fd482, 0dC016CCCCCCCCCCCD;
	add.f64 	%fd484, %fd483, %fd477;
	div.rn.f64 	%fd485, %fd481, %fd484;
	st.global.f64 	[%rd8+10064], %fd485;
	setp.leu.f64 	%p192, %fd479, %fd485;
	@%p192 bra 	$L__BB0_227;
	st.global.f64 	[%rd8+10040], %fd895;
	st.global.f64 	[%rd8+10048], %fd896;
	bra.uni 	$L__BB0_227;
$L__BB0_214:
	mul.wide.s32 	%rd342, %r119, 8;
	mov.u64 	%rd343, parameter;
	add.s64 	%rd344, %rd343, %rd342;
	ld.const.f64 	%fd440, [%rd344+25200];
	cvt.s64.s32 	%rd345, %r114;
	add.s64 	%rd346, %rd11, %rd345;
	ld.global.s8 	%r549, [%rd346];
	mul.wide.s32 	%rd347, %r549, 5;
	cvt.s64.s32 	%rd348, %r115;
	add.s64 	%rd349, %rd11, %rd348;
	ld.global.s8 	%rd350, [%rd349+27];
	add.s64 	%rd351, %rd347, %rd350;
	shl.b64 	%rd352, %rd351, 3;
	add.s64 	%rd353, %rd343, %rd352;
	ld.const.f64 	%fd441, [%rd353+45640];
	add.f64 	%fd442, %fd440, %fd441;
	ld.global.s8 	%r550, [%rd12];
	mul.wide.s32 	%rd354, %r550, 5;
	cvt.s64.s32 	%rd355, %r116;
	add.s64 	%rd356, %rd11, %rd355;
	ld.global.s8 	%rd357, [%rd356+27];
	add.s64 	%rd358, %rd354, %rd357;
	shl.b64 	%rd359, %rd358, 3;
	add.s64 	%rd360, %rd343, %rd359;
	ld.const.f64 	%fd443, [%rd360+45640];
	add.f64 	%fd444, %fd442, %fd443;
	st.global.f64 	[%rd8+10080], %fd444;
	add.s32 	%r551, %r114, -1;
	ld.global.u32 	%r552, [%rd7+204];
	add.s32 	%r553, %r75, %r115;
	mad.lo.s32 	%r554, %r552, %r551, %r553;
	mul.wide.s32 	%rd361, %r554, 8;
	add.s64 	%rd362, %rd2, %rd361;
	ld.global.f64 	%fd445, [%rd362];
	add.f64 	%fd898, %fd445, %fd444;
	st.global.f64 	[%rd8+10080], %fd898;
	ld.global.u32 	%r555, [%rd7+244];
	mul.wide.s32 	%rd363, %r555, 8;
	add.s64 	%rd364, %rd343, %rd363;
	ld.const.f64 	%fd446, [%rd364+24480];
	ld.global.s8 	%r556, [%rd346];
	mul.wide.s32 	%rd365, %r556, 5;
	ld.global.s8 	%rd366, [%rd349+27];
	add.s64 	%rd367, %rd365, %rd366;
	shl.b64 	%rd368, %rd367, 3;
	add.s64 	%rd369, %rd343, %rd368;
	ld.const.f64 	%fd447, [%rd369+45440];
	add.f64 	%fd448, %fd446, %fd447;
	ld.global.s8 	%r557, [%rd12];
	mul.wide.s32 	%rd370, %r557, 5;
	ld.global.s8 	%rd371, [%rd356+27];
	add.s64 	%rd372, %rd370, %rd371;
	shl.b64 	%rd373, %rd372, 3;
	add.s64 	%rd374, %rd343, %rd373;
	ld.const.f64 	%fd449, [%rd374+45440];
	add.f64 	%fd450, %fd448, %fd449;
	st.global.f64 	[%rd8+10072], %fd450;
	ld.global.u32 	%r558, [%rd7+204];
	mad.lo.s32 	%r559, %r558, %r551, %r553;
	add.s32 	%r560, %r559, 625;
	mul.wide.s32 	%rd375, %r560, 8;
	add.s64 	%rd376, %rd2, %rd375;
	ld.global.f64 	%fd451, [%rd376];
	add.f64 	%fd897, %fd451, %fd450;
	st.global.f64 	[%rd8+10072], %fd897;
	abs.f64 	%fd452, %fd898;
	setp.leu.f64 	%p183, %fd452, 0d41CDCD64FF800000;
	@%p183 bra 	$L__BB0_216;
	mov.b64 	%rd377, 9218868437227405312;
	st.global.u64 	[%rd8+10080], %rd377;
	mov.b64 	%rd378, -4616189618054758400;
	st.global.u64 	[%rd8+10072], %rd378;
	mov.f64 	%fd898, 0d7FF0000000000000;
	mov.f64 	%fd897, 0dBFF0000000000000;
$L__BB0_216:
	add.f64 	%fd455, %fd898, 0d4069000000000000;
	add.f64 	%fd456, %fd897, 0dC016CCCCCCCCCCCD;
	ld.global.f64 	%fd457, [%rd8+10016];
	add.f64 	%fd458, %fd456, %fd457;
	div.rn.f64 	%fd459, %fd455, %fd458;
	st.global.f64 	[%rd8+10056], %fd459;
	ld.global.u32 	%r561, [%rd7+204];
	add.s32 	%r562, %r75, %r116;
	mad.lo.s32 	%r563, %r561, %r96, %r562;
	mul.wide.s32 	%rd379, %r563, 8;
	add.s64 	%rd380, %rd2, %rd379;
	ld.global.f64 	%fd460, [%rd380];
	add.f64 	%fd461, %fd460, 0d4069000000000000;
	ld.global.f64 	%fd462, [%rd380+5000];
	add.f64 	%fd463, %fd462, 0dC016CCCCCCCCCCCD;
	add.f64 	%fd464, %fd463, %fd457;
	div.rn.f64 	%fd465, %fd461, %fd464;
	st.global.f64 	[%rd8+10064], %fd465;
	setp.leu.f64 	%p184, %fd459, %fd465;
	@%p184 bra 	$L__BB0_227;
	st.global.f64 	[%rd8+10040], %fd897;
	st.global.f64 	[%rd8+10048], %fd898;
	bra.uni 	$L__BB0_227;
$L__BB0_218:
	setp.ne.s32 	%p171, %r117, 1;
	setp.ne.s32 	%p172, %r454, 1;
	or.pred  	%p173, %p171, %p172;
	@%p173 bra 	$L__BB0_223;
	cvt.s64.s32 	%rd319, %r114;
	add.s64 	%rd320, %rd11, %rd319;
	cvt.s64.s32 	%rd321, %r115;
	add.s64 	%rd322, %rd11, %rd321;
	ld.global.s8 	%r505, [%rd322+28];
	ld.global.u8 	%r506, [%rd320+1];
	ld.global.u8 	%r507, [%rd320];
	prmt.b32 	%r508, %r507, %r506, 0x3340U;
	ld.global.u8 	%r509, [%rd322+27];
	prmt.b32 	%r510, %r509, 0, 0x3340U;
	prmt.b32 	%r511, %r508, %r510, 0x5410U;
	mov.b32 	%r512, 334205;
	dp4a.s32.u32 	%r513, %r511, %r512, %r505;
	mul.wide.s32 	%rd323, %r513, 8;
	mov.u64 	%rd324, parameter;
	add.s64 	%rd325, %rd324, %rd323;
	ld.const.f64 	%fd417, [%rd325+10000];
	cvt.s64.s32 	%rd326, %r116;
	add.s64 	%rd327, %rd11, %rd326;
	ld.global.s8 	%r514, [%rd12+-1];
	ld.global.u8 	%r515, [%rd327+27];
	ld.global.u8 	%r516, [%rd327+26];
	prmt.b32 	%r517, %r516, %r515, 0x3340U;
	ld.global.u8 	%r518, [%rd12];
	prmt.b32 	%r519, %r518, 0, 0x3340U;
	prmt.b32 	%r520, %r517, %r519, 0x5410U;
	mov.b32 	%r521, 359705;
	dp4a.s32.u32 	%r522, %r520, %r521, %r514;
	mul.wide.s32 	%rd328, %r522, 8;
	add.s64 	%rd329, %rd324, %rd328;
	ld.const.f64 	%fd418, [%rd329+10000];
	add.f64 	%fd419, %fd417, %fd418;
	st.global.f64 	[%rd8+10072], %fd419;
	add.s32 	%r523, %r114, -1;
	ld.global.u32 	%r524, [%rd7+204];
	add.s32 	%r525, %r76, %r115;
	mad.lo.s32 	%r526, %r524, %r523, %r525;
	mul.wide.s32 	%rd330, %r526, 8;
	add.s64 	%rd331, %rd2, %rd330;
	ld.global.f64 	%fd420, [%rd331];
	add.f64 	%fd899, %fd420, %fd419;
	st.global.f64 	[%rd8+10072], %fd899;
	ld.global.s8 	%r527, [%rd322+28];
	ld.global.u8 	%r528, [%rd320+1];
	ld.global.u8 	%r529, [%rd320];
	prmt.b32 	%r530, %r529, %r528, 0x3340U;
	ld.global.u8 	%r531, [%rd322+27];
	prmt.b32 	%r532, %r531, 0, 0x3340U;
	prmt.b32 	%r533, %r530, %r532, 0x5410U;
	dp4a.s32.u32 	%r534, %r533, %r512, %r527;
	mul.wide.s32 	%rd332, %r534, 8;
	add.s64 	%rd333, %rd324, %rd332;
	ld.const.f64 	%fd421, [%rd333+15000];
	ld.global.s8 	%r535, [%rd12+-1];
	ld.global.u8 	%r536, [%rd327+27];
	ld.global.u8 	%r537, [%rd327+26];
	prmt.b32 	%r538, %r537, %r536, 0x3340U;
	ld.global.u8 	%r539, [%rd12];
	prmt.b32 	%r540, %r539, 0, 0x3340U;
	prmt.b32 	%r541, %r538, %r540, 0x5410U;
	dp4a.s32.u32 	%r542, %r541, %r521, %r535;
	mul.wide.s32 	%rd334, %r542, 8;
	add.s64 	%rd335, %rd324, %rd334;
	ld.const.f64 	%fd422, [%rd335+15000];
	add.f64 	%fd423, %fd421, %fd422;
	st.global.f64 	[%rd8+10080], %fd423;
	ld.global.u32 	%r543, [%rd7+204];
	mad.lo.s32 	%r544, %r543, %r523, %r525;
	add.s32 	%r545, %r544, -625;
	mul.wide.s32 	%rd336, %r545, 8;
	add.s64 	%rd337, %rd2, %rd336;
	ld.global.f64 	%fd424, [%rd337];
	add.f64 	%fd900, %fd424, %fd423;
	st.global.f64 	[%rd8+10080], %fd900;
	abs.f64 	%fd425, %fd900;
	setp.leu.f64 	%p176, %fd425, 0d41CDCD64FF800000;
	@%p176 bra 	$L__BB0_221;
	mov.b64 	%rd338, 9218868437227405312;
	st.global.u64 	[%rd8+10080], %rd338;
	mov.b64 	%rd339, -4616189618054758400;
	st.global.u64 	[%rd8+10072], %rd339;
	mov.f64 	%fd900, 0d7FF0000000000000;
	mov.f64 	%fd899, 0dBFF0000000000000;
$L__BB0_221:
	add.f64 	%fd428, %fd900, 0d4069000000000000;
	add.f64 	%fd429, %fd899, 0dC016CCCCCCCCCCCD;
	ld.global.f64 	%fd430, [%rd8+10016];
	add.f64 	%fd431, %fd429, %fd430;
	div.rn.f64 	%fd432, %fd428, %fd431;
	st.global.f64 	[%rd8+10056], %fd432;
	ld.global.u32 	%r546, [%rd7+204];
	add.s32 	%r547, %r75, %r116;
	mad.lo.s32 	%r548, %r546, %r96, %r547;
	mul.wide.s32 	%rd340, %r548, 8;
	add.s64 	%rd341, %rd2, %rd340;
	ld.global.f64 	%fd433, [%rd341];
	add.f64 	%fd434, %fd433, 0d4069000000000000;
	ld.global.f64 	%fd435, [%rd341+5000];
	add.f64 	%fd436, %fd435, 0dC016CCCCCCCCCCCD;
	add.f64 	%fd437, %fd436, %fd430;
	div.rn.f64 	%fd438, %fd434, %fd437;
	st.global.f64 	[%rd8+10064], %fd438;
	sub.f64 	%fd439, %fd432, %fd438;
	setp.ltu.f64 	%p177, %fd439, 0d3EB0C6F7A0B5ED8D;
	setp.leu.f64 	%p178, %fd432, %fd438;
	or.pred  	%p179, %p177, %p178;
	@%p179 bra 	$L__BB0_227;
	st.global.f64 	[%rd8+10040], %fd899;
	st.global.f64 	[%rd8+10048], %fd900;
	bra.uni 	$L__BB0_227;
$L__BB0_223:
	mul.wide.s32 	%rd292, %r119, 8;
	mov.u64 	%rd293, parameter;
	add.s64 	%rd294, %rd293, %rd292;
	ld.const.f64 	%fd389, [%rd294+24960];
	cvt.s64.s32 	%rd295, %r114;
	add.s64 	%rd296, %rd11, %rd295;
	cvt.s64.s32 	%rd297, %r115;
	add.s64 	%rd298, %rd11, %rd297;
	ld.global.s8 	%r456, [%rd298+28];
	ld.global.u8 	%r457, [%rd296+1];
	ld.global.u8 	%r458, [%rd296];
	prmt.b32 	%r459, %r458, %r457, 0x3340U;
	ld.global.u8 	%r460, [%rd298+27];
	prmt.b32 	%r461, %r460, 0, 0x3340U;
	prmt.b32 	%r462, %r459, %r461, 0x5410U;
	mov.b32 	%r463, 334205;
	dp4a.s32.u32 	%r464, %r462, %r463, %r456;
	mul.wide.s32 	%rd299, %r464, 8;
	add.s64 	%rd300, %rd293, %rd299;
	ld.const.f64 	%fd390, [%rd300+30440];
	add.f64 	%fd391, %fd389, %fd390;
	cvt.s64.s32 	%rd301, %r116;
	add.s64 	%rd302, %rd11, %rd301;
	ld.global.s8 	%r465, [%rd12+-1];
	ld.global.u8 	%r466, [%rd302+27];
	ld.global.u8 	%r467, [%rd302+26];
	prmt.b32 	%r468, %r467, %r466, 0x3340U;
	ld.global.u8 	%r469, [%rd12];
	prmt.b32 	%r470, %r469, 0, 0x3340U;
	prmt.b32 	%r471, %r468, %r470, 0x5410U;
	mov.b32 	%r472, 359705;
	dp4a.s32.u32 	%r473, %r471, %r472, %r465;
	mul.wide.s32 	%rd303, %r473, 8;
	add.s64 	%rd304, %rd293, %rd303;
	ld.const.f64 	%fd392, [%rd304+30440];
	add.f64 	%fd393, %fd391, %fd392;
	st.global.f64 	[%rd8+10080], %fd393;
	add.s32 	%r474, %r114, -1;
	ld.global.u32 	%r475, [%rd7+204];
	add.s32 	%r476, %r75, %r115;
	mad.lo.s32 	%r477, %r475, %r474, %r476;
	mul.wide.s32 	%rd305, %r477, 8;
	add.s64 	%rd306, %rd2, %rd305;
	ld.global.f64 	%fd394, [%rd306];
	add.f64 	%fd902, %fd394, %fd393;
	st.global.f64 	[%rd8+10080], %fd902;
	ld.global.u32 	%r478, [%rd7+244];
	mul.wide.s32 	%rd307, %r478, 8;
	add.s64 	%rd308, %rd293, %rd307;
	ld.const.f64 	%fd395, [%rd308+24240];
	ld.global.s8 	%r479, [%rd298+28];
	ld.global.u8 	%r480, [%rd296+1];
	ld.global.u8 	%r481, [%rd296];
	prmt.b32 	%r482, %r481, %r480, 0x3340U;
	ld.global.u8 	%r483, [%rd298+27];
	prmt.b32 	%r484, %r483, 0, 0x3340U;
	prmt.b32 	%r485, %r482, %r484, 0x5410U;
	dp4a.s32.u32 	%r486, %r485, %r463, %r479;
	mul.wide.s32 	%rd309, %r486, 8;
	add.s64 	%rd310, %rd293, %rd309;
	ld.const.f64 	%fd396, [%rd310+25440];
	add.f64 	%fd397, %fd395, %fd396;
	ld.global.s8 	%r487, [%rd12+-1];
	ld.global.u8 	%r488, [%rd302+27];
	ld.global.u8 	%r489, [%rd302+26];
	prmt.b32 	%r490, %r489, %r488, 0x3340U;
	ld.global.u8 	%r491, [%rd12];
	prmt.b32 	%r492, %r491, 0, 0x3340U;
	prmt.b32 	%r493, %r490, %r492, 0x5410U;
	dp4a.s32.u32 	%r494, %r493, %r472, %r487;
	mul.wide.s32 	%rd311, %r494, 8;
	add.s64 	%rd312, %rd293, %rd311;
	ld.const.f64 	%fd398, [%rd312+25440];
	add.f64 	%fd399, %fd397, %fd398;
	ld.global.u32 	%r495, [%rd7+236];
	ld.global.u32 	%r496, [%rd7+240];
	sub.s32 	%r497, %r495, %r496;
	abs.s32 	%r498, %r497;
	cvt.rn.f64.s32 	%fd400, %r498;
	fma.rn.f64 	%fd401, %fd400, 0dBFEEF3E864B31D04, %fd399;
	st.global.f64 	[%rd8+10072], %fd401;
	ld.global.u32 	%r499, [%rd7+204];
	mad.lo.s32 	%r500, %r499, %r474, %r476;
	add.s32 	%r501, %r500, 625;
	mul.wide.s32 	%rd313, %r501, 8;
	add.s64 	%rd314, %rd2, %rd313;
	ld.global.f64 	%fd402, [%rd314];
	add.f64 	%fd901, %fd402, %fd401;
	st.global.f64 	[%rd8+10072], %fd901;
	abs.f64 	%fd403, %fd902;
	setp.leu.f64 	%p174, %fd403, 0d41CDCD64FF800000;
	@%p174 bra 	$L__BB0_225;
	mov.b64 	%rd315, 9218868437227405312;
	st.global.u64 	[%rd8+10080], %rd315;
	mov.b64 	%rd316, -4616189618054758400;
	st.global.u64 	[%rd8+10072], %rd316;
	mov.f64 	%fd902, 0d7FF0000000000000;
	mov.f64 	%fd901, 0dBFF0000000000000;
$L__BB0_225:
	add.f64 	%fd406, %fd902, 0d4069000000000000;
	add.f64 	%fd407, %fd901, 0dC016CCCCCCCCCCCD;
	ld.global.f64 	%fd408, [%rd8+10016];
	add.f64 	%fd409, %fd407, %fd408;
	div.rn.f64 	%fd410, %fd406, %fd409;
	st.global.f64 	[%rd8+10056], %fd410;
	ld.global.u32 	%r502, [%rd7+204];
	add.s32 	%r503, %r75, %r116;
	mad.lo.s32 	%r504, %r502, %r96, %r503;
	mul.wide.s32 	%rd317, %r504, 8;
	add.s64 	%rd318, %rd2, %rd317;
	ld.global.f64 	%fd411, [%rd318];
	add.f64 	%fd412, %fd411, 0d4069000000000000;
	ld.global.f64 	%fd413, [%rd318+5000];
	add.f64 	%fd414, %fd413, 0dC016CCCCCCCCCCCD;
	add.f64 	%fd415, %fd414, %fd408;
	div.rn.f64 	%fd416, %fd412, %fd415;
	st.global.f64 	[%rd8+10064], %fd416;
	setp.leu.f64 	%p175, %fd410, %fd416;
	@%p175 bra 	$L__BB0_227;
	st.global.f64 	[%rd8+10040], %fd901;
	st.global.f64 	[%rd8+10048], %fd902;
$L__BB0_227:
	ld.global.f64 	%fd486, [%rd8+10040];
	setp.lt.f64 	%p193, %fd486, 0dC0A3880000000000;
	@%p193 bra 	$L__BB0_229;
	ld.global.f64 	%fd903, [%rd8+10048];
	bra.uni 	$L__BB0_230;
$L__BB0_229:
	mov.b64 	%rd404, -4564063970805153792;
	st.global.u64 	[%rd8+10040], %rd404;
	mov.b64 	%rd405, 0;
	st.global.u64 	[%rd8+10048], %rd405;
	mov.f64 	%fd903, 0d0000000000000000;
$L__BB0_230:
	abs.f64 	%fd488, %fd903;
	setp.geu.f64 	%p194, %fd488, 0d41CDCD64FF800000;
	@%p194 bra 	$L__BB0_232;
	ld.global.u32 	%r593, [%rd7+204];
	ld.global.u32 	%r594, [%rd7+232];
	mad.lo.s32 	%r595, %r593, %r96, %r75;
	add.s32 	%r596, %r595, %r594;
	mul.wide.s32 	%rd406, %r596, 8;
	add.s64 	%rd407, %rd2, %rd406;
	st.global.f64 	[%rd407], %fd903;
	ld.global.f64 	%fd489, [%rd8+10040];
	ld.global.u32 	%r597, [%rd7+204];
	ld.global.u32 	%r598, [%rd7+232];
	mad.lo.s32 	%r599, %r597, %r96, %r76;
	add.s32 	%r600, %r599, %r598;
	mul.wide.s32 	%rd408, %r600, 8;
	add.s64 	%rd409, %rd2, %rd408;
	st.global.f64 	[%rd409], %fd489;
$L__BB0_232:
	ld.global.u32 	%r601, [%rd7+220];
	add.s32 	%r1044, %r601, -1;
	st.global.u32 	[%rd7+220], %r1044;
	ld.global.u32 	%r602, [%rd7+224];
	add.s32 	%r1045, %r602, 1;
	st.global.u32 	[%rd7+224], %r1045;
	setp.gt.s32 	%p195, %r601, 1;
	@%p195 bra 	$L__BB0_201;
$L__BB0_233:
	ld.global.u32 	%r1046, [%rd7+216];
$L__BB0_234:
	add.s32 	%r124, %r1046, 1;
	st.global.u32 	[%rd7+216], %r124;
	setp.lt.s32 	%p196, %r1046, 32;
	mov.u32 	%r1046, %r124;
	@%p196 bra 	$L__BB0_198;
	ld.global.u32 	%r1048, [%rd7+232];
	ld.global.u32 	%r1047, [%rd7+204];
$L__BB0_236:
	add.s32 	%r1039, %r1048, 1;
	st.global.u32 	[%rd7+232], %r1039;
	setp.lt.s32 	%p197, %r1048, %r1047;
	@%p197 bra 	$L__BB0_145;
	ld.global.u32 	%r1031, [%rd7+200];
$L__BB0_238:
	add.s32 	%r134, %r1037, 1;
	setp.lt.s32 	%p198, %r1037, %r1031;
	mov.u32 	%r1037, %r134;
	@%p198 bra 	$L__BB0_143;
$L__BB0_239:
	mov.b64 	%rd410, -4503599627370496;
	st.global.u64 	[%rd8+10024], %rd410;
	mov.b32 	%r603, 0;
	st.global.u32 	[%rd7+212], %r603;
	ld.global.u32 	%r135, [%rd7+200];
	st.global.u32 	[%rd7+208], %r135;
	st.global.u64 	[%rd8+10024], %rd410;
	ld.global.u32 	%r604, [%rd7+204];
	setp.lt.s32 	%p199, %r604, 1;
	mov.f64 	%fd922, 0dFFF0000000000000;
	@%p199 bra 	$L__BB0_276;
	cvt.s64.s32 	%rd411, %r135;
	add.s64 	%rd24, %rd11, %rd411;
	add.s32 	%r136, %r135, -1;
	add.s32 	%r137, %r3, -1;
	mov.b32 	%r1052, 1;
$L__BB0_241:
	mov.u32 	%r138, %r1052;
	ld.global.u8 	%rs16, [%rd24];
	cvt.u32.u16 	%r606, %rs16;
	cvt.s32.s8 	%r607, %r606;
	cvt.u64.u32 	%rd412, %r138;
	add.s64 	%rd25, %rd11, %rd412;
	ld.global.u8 	%rs17, [%rd25+27];
	cvt.u32.u16 	%r608, %rs17;
	cvt.s32.s8 	%r609, %r608;
	add.s32 	%r610, %r609, %r607;
	setp.eq.s32 	%p200, %r610, 3;
	@%p200 bra 	$L__BB0_243;
	ld.global.f64 	%fd918, [%rd8+10016];
	mov.f64 	%fd921, 0dBFF0000000000000;
	mov.f64 	%fd920, 0d7FF0000000000000;
	bra.uni 	$L__BB0_270;
$L__BB0_243:
	mul.wide.s32 	%rd413, %r607, 5;
	cvt.u64.u16 	%rd414, %rs17;
	cvt.s64.s8 	%rd415, %rd414;
	add.s64 	%rd416, %rd413, %rd415;
	shl.b64 	%rd417, %rd416, 3;
	mov.u64 	%rd418, parameter;
	add.s64 	%rd419, %rd418, %rd417;
	ld.const.f64 	%fd493, [%rd419+45440];
	ld.global.s8 	%r613, [%rd25+28];
	ld.global.u8 	%r614, [%rd24+1];
	prmt.b32 	%r615, %r606, %r614, 0x3340U;
	prmt.b32 	%r617, %r608, 0, 0x3340U;
	prmt.b32 	%r618, %r615, %r617, 0x5410U;
	mov.b32 	%r619, 334205;
	dp4a.s32.u32 	%r620, %r618, %r619, %r613;
	mul.wide.s32 	%rd420, %r620, 8;
	add.s64 	%rd421, %rd418, %rd420;
	ld.const.f64 	%fd494, [%rd421+35440];
	add.f64 	%fd908, %fd493, %fd494;
	st.global.f64 	[%rd8+10040], %fd908;
	ld.global.s8 	%r621, [%rd24];
	mul.wide.s32 	%rd422, %r621, 5;
	ld.global.u8 	%rs94, [%rd25+27];
	cvt.u64.u16 	%rd423, %rs94;
	cvt.s64.s8 	%rd424, %rd423;
	add.s64 	%rd425, %rd422, %rd424;
	shl.b64 	%rd426, %rd425, 3;
	add.s64 	%rd427, %rd418, %rd426;
	ld.const.f64 	%fd495, [%rd427+45640];
	ld.global.s8 	%r622, [%rd25+28];
	ld.global.u8 	%r623, [%rd24+1];
	prmt.b32 	%r624, %r621, %r623, 0x3340U;
	cvt.u32.u16 	%r625, %rs94;
	prmt.b32 	%r626, %r625, 0, 0x3340U;
	prmt.b32 	%r627, %r624, %r626, 0x5410U;
	dp4a.s32.u32 	%r628, %r627, %r619, %r622;
	mul.wide.s32 	%rd428, %r628, 8;
	add.s64 	%rd429, %rd418, %rd428;
	ld.const.f64 	%fd496, [%rd429+40440];
	add.f64 	%fd909, %fd495, %fd496;
	st.global.f64 	[%rd8+10056], %fd909;
	abs.f64 	%fd497, %fd909;
	setp.leu.f64 	%p201, %fd497, 0d41CDCD64FF800000;
	@%p201 bra 	$L__BB0_245;
	mov.b64 	%rd430, 9218868437227405312;
	st.global.u64 	[%rd8+10056], %rd430;
	mov.b64 	%rd431, -4616189618054758400;
	st.global.u64 	[%rd8+10040], %rd431;
	mov.f64 	%fd909, 0d7FF0000000000000;
	mov.f64 	%fd908, 0dBFF0000000000000;
$L__BB0_245:
	ld.global.s8 	%rs18, [%rd24];
	cvt.s64.s16 	%rd26, %rs18;
	ld.global.s8 	%rs95, [%rd24+1];
	ld.global.u8 	%rs96, [%rd25+27];
	cvt.u64.u16 	%rd432, %rs96;
	cvt.s64.s8 	%rd27, %rd432;
	mov.b32 	%r139, {%rs18, %rs97};
	mov.b32 	%r629, {%rs18, %rs95};
	cvt.u32.u16 	%r630, %rs96;
	cvt.s32.s8 	%r631, %r630;
	mov.b32 	%r632, 1305;
	dp2a.lo.s32.u32 	%r633, %r629, %r632, %r631;
	mul.wide.s32 	%rd433, %r633, 8;
	add.s64 	%rd28, %rd418, %rd433;
	ld.const.f64 	%fd500, [%rd28+21000];
	abs.f64 	%fd501, %fd500;
	setp.geu.f64 	%p202, %fd501, 0d41CDCD64FF800000;
	@%p202 bra 	$L__BB0_253;
	ld.global.s8 	%r634, [%rd25+28];
	cvt.u16.u64 	%rs98, %rd27;
	{ .reg .b16 tmp; mov.b32 {%rs99, tmp}, %r139; }
	mov.b32 	%r635, {%rs99, %rs98};
	mov.b32 	%r636, 1305;
	dp2a.lo.s32.u32 	%r637, %r635, %r636, %r634;
	mul.wide.s32 	%rd435, %r637, 8;
	add.s64 	%rd29, %rd418, %rd435;
	ld.const.f64 	%fd502, [%rd29+23000];
	abs.f64 	%fd503, %fd502;
	setp.geu.f64 	%p203, %fd503, 0d41CDCD64FF800000;
	@%p203 bra 	$L__BB0_253;
	mad.lo.s64 	%rd437, %rd26, 5, %rd27;
	shl.b64 	%rd438, %rd437, 3;
	add.s64 	%rd440, %rd418, %rd438;
	ld.const.f64 	%fd504, [%rd440+45440];
	ld.const.f64 	%fd505, [%rd28+20000];
	add.f64 	%fd506, %fd504, %fd505;
	ld.const.f64 	%fd507, [%rd29+22000];
	add.f64 	%fd906, %fd506, %fd507;
	st.global.f64 	[%rd8+10048], %fd906;
	ld.global.s8 	%rs100, [%rd24];
	cvt.s32.s16 	%r638, %rs100;
	mul.wide.s32 	%rd441, %r638, 5;
	ld.global.s8 	%rs101, [%rd25+27];
	cvt.s64.s16 	%rd442, %rs101;
	add.s64 	%rd443, %rd441, %rd442;
	shl.b64 	%rd444, %rd443, 3;
	add.s64 	%rd445, %rd418, %rd444;
	ld.const.f64 	%fd508, [%rd445+45640];
	ld.global.s8 	%rs102, [%rd24+1];
	mov.b32 	%r639, {%rs100, %rs102};
	cvt.s32.s16 	%r640, %rs101;
	mov.b32 	%r641, 1305;
	dp2a.lo.s32.u32 	%r642, %r639, %r641, %r640;
	mul.wide.s32 	%rd446, %r642, 8;
	add.s64 	%rd447, %rd418, %rd446;
	ld.const.f64 	%fd509, [%rd447+21000];
	add.f64 	%fd510, %fd508, %fd509;
	ld.global.s8 	%r643, [%rd25+28];
	mov.b32 	%r644, {%rs100, %rs101};
	dp2a.lo.s32.u32 	%r645, %r644, %r641, %r643;
	mul.wide.s32 	%rd448, %r645, 8;
	add.s64 	%rd449, %rd418, %rd448;
	ld.const.f64 	%fd511, [%rd449+23000];
	add.f64 	%fd907, %fd510, %fd511;
	st.global.f64 	[%rd8+10064], %fd907;
	abs.f64 	%fd512, %fd907;
	setp.leu.f64 	%p204, %fd512, 0d41CDCD64FF800000;
	@%p204 bra 	$L__BB0_249;
	mov.b64 	%rd450, 9218868437227405312;
	st.global.u64 	[%rd8+10064], %rd450;
	mov.b64 	%rd451, -4616189618054758400;
	st.global.u64 	[%rd8+10048], %rd451;
	mov.f64 	%fd907, 0d7FF0000000000000;
	mov.f64 	%fd906, 0dBFF0000000000000;
$L__BB0_249:
	add.f64 	%fd515, %fd907, 0d4069000000000000;
	add.f64 	%fd516, %fd906, 0dC016CCCCCCCCCCCD;
	ld.global.f64 	%fd91, [%rd8+10016];
	add.f64 	%fd517, %fd516, %fd91;
	div.rn.f64 	%fd92, %fd515, %fd517;
	st.global.f64 	[%rd8+10080], %fd92;
	abs.f64 	%fd518, %fd909;
	setp.geu.f64 	%p205, %fd518, 0d41CDCD64FF800000;
	@%p205 bra 	$L__BB0_252;
	add.f64 	%fd519, %fd909, 0d4069000000000000;
	add.f64 	%fd520, %fd908, 0dC016CCCCCCCCCCCD;
	add.f64 	%fd521, %fd520, %fd91;
	div.rn.f64 	%fd522, %fd519, %fd521;
	st.global.f64 	[%rd8+10072], %fd522;
	setp.geu.f64 	%p206, %fd522, %fd92;
	@%p206 bra 	$L__BB0_253;
	st.global.f64 	[%rd8+10040], %fd906;
	st.global.f64 	[%rd8+10056], %fd907;
	st.global.f64 	[%rd8+10072], %fd92;
	mov.f64 	%fd908, %fd906;
	mov.f64 	%fd909, %fd907;
	bra.uni 	$L__BB0_253;
$L__BB0_252:
	st.global.f64 	[%rd8+10040], %fd906;
	st.global.f64 	[%rd8+10056], %fd907;
	st.global.f64 	[%rd8+10072], %fd92;
	mov.f64 	%fd908, %fd906;
	mov.f64 	%fd909, %fd907;
$L__BB0_253:
	ld.global.s8 	%rs103, [%rd24];
	cvt.s64.s16 	%rd30, %rs103;
	ld.global.s8 	%rs104, [%rd24+1];
	ld.global.u8 	%rs105, [%rd25+27];
	cvt.u64.u16 	%rd452, %rs105;
	cvt.s64.s8 	%rd31, %rd452;
	mov.b32 	%r646, {%rs103, %rs104};
	cvt.u32.u16 	%r647, %rs105;
	cvt.s32.s8 	%r648, %r647;
	mov.b32 	%r649, 1305;
	dp2a.lo.s32.u32 	%r650, %r646, %r649, %r648;
	mul.wide.s32 	%rd453, %r650, 8;
	add.s64 	%rd32, %rd418, %rd453;
	ld.const.f64 	%fd523, [%rd32+21000];
	abs.f64 	%fd524, %fd523;
	setp.geu.f64 	%p207, %fd524, 0d41CDCD64FF800000;
	@%p207 bra 	$L__BB0_260;
	mad.lo.s64 	%rd455, %rd30, 5, %rd31;
	shl.b64 	%rd456, %rd455, 3;
	add.s64 	%rd458, %rd418, %rd456;
	ld.const.f64 	%fd525, [%rd458+45440];
	ld.const.f64 	%fd526, [%rd32+20000];
	add.f64 	%fd910, %fd525, %fd526;
	st.global.f64 	[%rd8+10048], %fd910;
	ld.global.s8 	%rs106, [%rd24];
	cvt.s32.s16 	%r651, %rs106;
	mul.wide.s32 	%rd459, %r651, 5;
	ld.global.u8 	%rs107, [%rd25+27];
	cvt.u64.u16 	%rd460, %rs107;
	cvt.s64.s8 	%rd461, %rd460;
	add.s64 	%rd462, %rd459, %rd461;
	shl.b64 	%rd463, %rd462, 3;
	add.s64 	%rd464, %rd418, %rd463;
	ld.const.f64 	%fd527, [%rd464+45640];
	ld.global.s8 	%rs108, [%rd24+1];
	mov.b32 	%r652, {%rs106, %rs108};
	cvt.u32.u16 	%r653, %rs107;
	cvt.s32.s8 	%r654, %r653;
	mov.b32 	%r655, 1305;
	dp2a.lo.s32.u32 	%r656, %r652, %r655, %r654;
	mul.wide.s32 	%rd465, %r656, 8;
	add.s64 	%rd466, %rd418, %rd465;
	ld.const.f64 	%fd528, [%rd466+21000];
	add.f64 	%fd911, %fd527, %fd528;
	st.global.f64 	[%rd8+10064], %fd911;
	abs.f64 	%fd529, %fd911;
	setp.leu.f64 	%p208, %fd529, 0d41CDCD64FF800000;
	@%p208 bra 	$L__BB0_256;
	mov.b64 	%rd467, 9218868437227405312;
	st.global.u64 	[%rd8+10064], %rd467;
	mov.b64 	%rd468, -4616189618054758400;
	st.global.u64 	[%rd8+10048], %rd468;
	mov.f64 	%fd911, 0d7FF0000000000000;
	mov.f64 	%fd910, 0dBFF0000000000000;
$L__BB0_256:
	add.f64 	%fd532, %fd911, 0d4069000000000000;
	add.f64 	%fd533, %fd910, 0dC016CCCCCCCCCCCD;
	ld.global.f64 	%fd99, [%rd8+10016];
	add.f64 	%fd534, %fd533, %fd99;
	div.rn.f64 	%fd100, %fd532, %fd534;
	st.global.f64 	[%rd8+10080], %fd100;
	abs.f64 	%fd535, %fd909;
	setp.geu.f64 	%p209, %fd535, 0d41CDCD64FF800000;
	@%p209 bra 	$L__BB0_259;
	add.f64 	%fd536, %fd909, 0d4069000000000000;
	add.f64 	%fd537, %fd908, 0dC016CCCCCCCCCCCD;
	add.f64 	%fd538, %fd537, %fd99;
	div.rn.f64 	%fd539, %fd536, %fd538;
	st.global.f64 	[%rd8+10072], %fd539;
	setp.geu.f64 	%p210, %fd539, %fd100;
	@%p210 bra 	$L__BB0_260;
	st.global.f64 	[%rd8+10040], %fd910;
	st.global.f64 	[%rd8+10056], %fd911;
	st.global.f64 	[%rd8+10072], %fd100;
	mov.f64 	%fd908, %fd910;
	mov.f64 	%fd909, %fd911;
	bra.uni 	$L__BB0_260;
$L__BB0_259:
	st.global.f64 	[%rd8+10040], %fd910;
	st.global.f64 	[%rd8+10056], %fd911;
	st.global.f64 	[%rd8+10072], %fd100;
	mov.f64 	%fd908, %fd910;
	mov.f64 	%fd909, %fd911;
$L__BB0_260:
	ld.global.s8 	%rs109, [%rd24];
	cvt.s64.s16 	%rd33, %rs109;
	ld.global.s8 	%rs110, [%rd25+27];
	cvt.s64.s16 	%rd34, %rs110;
	ld.global.s8 	%r657, [%rd25+28];
	mov.b32 	%r658, {%rs109, %rs110};
	mov.b32 	%r659, 1305;
	dp2a.lo.s32.u32 	%r660, %r658, %r659, %r657;
	mul.wide.s32 	%rd469, %r660, 8;
	add.s64 	%rd35, %rd418, %rd469;
	ld.const.f64 	%fd540, [%rd35+23000];
	abs.f64 	%fd541, %fd540;
	setp.lt.f64 	%p211, %fd541, 0d41CDCD64FF800000;
	@%p211 bra 	$L__BB0_262;
	ld.global.f64 	%fd918, [%rd8+10016];
	bra.uni 	$L__BB0_268;
$L__BB0_262:
	mad.lo.s64 	%rd471, %rd33, 5, %rd34;
	shl.b64 	%rd472, %rd471, 3;
	add.s64 	%rd474, %rd418, %rd472;
	ld.const.f64 	%fd542, [%rd474+45440];
	ld.const.f64 	%fd543, [%rd35+22000];
	add.f64 	%fd914, %fd542, %fd543;
	st.global.f64 	[%rd8+10048], %fd914;
	ld.global.s8 	%rs111, [%rd24];
	cvt.s32.s16 	%r661, %rs111;
	mul.wide.s32 	%rd475, %r661, 5;
	ld.global.s8 	%rs112, [%rd25+27];
	cvt.s64.s16 	%rd476, %rs112;
	add.s64 	%rd477, %rd475, %rd476;
	shl.b64 	%rd478, %rd477, 3;
	add.s64 	%rd479, %rd418, %rd478;
	ld.const.f64 	%fd544, [%rd479+45640];
	ld.global.s8 	%r662, [%rd25+28];
	mov.b32 	%r663, {%rs111, %rs112};
	mov.b32 	%r664, 1305;
	dp2a.lo.s32.u32 	%r665, %r663, %r664, %r662;
	mul.wide.s32 	%rd480, %r665, 8;
	add.s64 	%rd481, %rd418, %rd480;
	ld.const.f64 	%fd545, [%rd481+23000];
	add.f64 	%fd915, %fd544, %fd545;
	st.global.f64 	[%rd8+10064], %fd915;
	abs.f64 	%fd546, %fd915;
	setp.leu.f64 	%p212, %fd546, 0d41CDCD64FF800000;
	@%p212 bra 	$L__BB0_264;
	mov.b64 	%rd482, 9218868437227405312;
	st.global.u64 	[%rd8+10064], %rd482;
	mov.b64 	%rd483, -4616189618054758400;
	st.global.u64 	[%rd8+10048], %rd483;
	mov.f64 	%fd915, 0d7FF0000000000000;
	mov.f64 	%fd914, 0dBFF0000000000000;
$L__BB0_264:
	add.f64 	%fd549, %fd915, 0d4069000000000000;
	add.f64 	%fd550, %fd914, 0dC016CCCCCCCCCCCD;
	ld.global.f64 	%fd918, [%rd8+10016];
	add.f64 	%fd551, %fd550, %fd918;
	div.rn.f64 	%fd109, %fd549, %fd551;
	st.global.f64 	[%rd8+10080], %fd109;
	abs.f64 	%fd552, %fd909;
	setp.geu.f64 	%p213, %fd552, 0d41CDCD64FF800000;
	@%p213 bra 	$L__BB0_267;
	add.f64 	%fd553, %fd909, 0d4069000000000000;
	add.f64 	%fd554, %fd908, 0dC016CCCCCCCCCCCD;
	add.f64 	%fd555, %fd554, %fd918;
	div.rn.f64 	%fd556, %fd553, %fd555;
	st.global.f64 	[%rd8+10072], %fd556;
	setp.geu.f64 	%p214, %fd556, %fd109;
	@%p214 bra 	$L__BB0_268;
	st.global.f64 	[%rd8+10040], %fd914;
	st.global.f64 	[%rd8+10056], %fd915;
	st.global.f64 	[%rd8+10072], %fd109;
	mov.f64 	%fd908, %fd914;
	mov.f64 	%fd909, %fd915;
	bra.uni 	$L__BB0_268;
$L__BB0_267:
	st.global.f64 	[%rd8+10040], %fd914;
	st.global.f64 	[%rd8+10056], %fd915;
	st.global.f64 	[%rd8+10072], %fd109;
	mov.f64 	%fd908, %fd914;
	mov.f64 	%fd909, %fd915;
$L__BB0_268:
	ld.global.s8 	%r666, [%rd24];
	mul.wide.s32 	%rd484, %r666, 5;
	ld.global.s8 	%rd485, [%rd25+27];
	add.s64 	%rd486, %rd484, %rd485;
	shl.b64 	%rd487, %rd486, 3;
	add.s64 	%rd489, %rd418, %rd487;
	ld.const.f64 	%fd921, [%rd489+45440];
	st.global.f64 	[%rd8+10048], %fd921;
	ld.global.s8 	%r667, [%rd24];
	mul.wide.s32 	%rd490, %r667, 5;
	ld.global.s8 	%rd491, [%rd25+27];
	add.s64 	%rd492, %rd490, %rd491;
	shl.b64 	%rd493, %rd492, 3;
	add.s64 	%rd494, %rd418, %rd493;
	ld.const.f64 	%fd920, [%rd494+45640];
	st.global.f64 	[%rd8+10064], %fd920;
	add.f64 	%fd557, %fd920, 0d4069000000000000;
	add.f64 	%fd558, %fd921, 0dC016CCCCCCCCCCCD;
	add.f64 	%fd559, %fd558, %fd918;
	div.rn.f64 	%fd115, %fd557, %fd559;
	st.global.f64 	[%rd8+10080], %fd115;
	abs.f64 	%fd560, %fd909;
	setp.geu.f64 	%p215, %fd560, 0d41CDCD64FF800000;
	@%p215 bra 	$L__BB0_270;
	ld.global.f64 	%fd561, [%rd8+10072];
	setp.lt.f64 	%p216, %fd561, %fd115;
	selp.f64 	%fd920, %fd920, %fd909, %p216;
	selp.f64 	%fd921, %fd921, %fd908, %p216;
$L__BB0_270:
	add.f64 	%fd121, %fd921, 0d3EB0C6F7A0B5ED8D;
	st.global.f64 	[%rd8+10000], %fd121;
	add.f64 	%fd122, %fd920, 0d3EB0C6F7A0B5ED8D;
	st.global.f64 	[%rd8+10008], %fd122;
	ld.global.u32 	%r668, [%rd7+204];
	add.s32 	%r140, %r137, %r138;
	mad.lo.s32 	%r669, %r668, %r136, %r140;
	mul.wide.s32 	%rd495, %r669, 8;
	add.s64 	%rd496, %rd2, %rd495;
	ld.global.f64 	%fd562, [%rd496];
	add.f64 	%fd563, %fd562, %fd122;
	add.f64 	%fd564, %fd563, 0d4069000000000000;
	ld.global.f64 	%fd565, [%rd496+5000];
	add.f64 	%fd566, %fd565, %fd121;
	add.f64 	%fd567, %fd566, 0dC016CCCCCCCCCCCD;
	add.f64 	%fd568, %fd918, %fd567;
	div.rn.f64 	%fd569, %fd564, %fd568;
	add.f64 	%fd123, %fd569, 0dC071126666666666;
	st.global.f64 	[%rd8+10032], %fd123;
	ld.global.f64 	%fd570, [%rd8+10024];
	setp.leu.f64 	%p217, %fd123, %fd570;
	ld.global.u32 	%r1053, [%rd7+204];
	@%p217 bra 	$L__BB0_274;
	mad.lo.s32 	%r670, %r1053, %r136, %r140;
	add.s32 	%r671, %r670, 625;
	mul.wide.s32 	%rd497, %r671, 8;
	add.s64 	%rd36, %rd2, %rd497;
	ld.global.f64 	%fd571, [%rd36];
	add.f64 	%fd572, %fd121, %fd571;
	setp.geu.f64 	%p218, %fd572, 0d0000000000000000;
	@%p218 bra 	$L__BB0_274;
	ld.global.f64 	%fd573, [%rd36+-5000];
	add.f64 	%fd574, %fd122, %fd573;
	setp.geu.f64 	%p219, %fd574, 0d0000000000000000;
	@%p219 bra 	$L__BB0_274;
	st.global.f64 	[%rd8+10024], %fd123;
	st.global.u32 	[%rd7+212], %r138;
	ld.global.u32 	%r1053, [%rd7+204];
$L__BB0_274:
	add.s32 	%r1052, %r138, 1;
	setp.lt.s32 	%p220, %r138, %r1053;
	@%p220 bra 	$L__BB0_241;
	ld.global.f64 	%fd922, [%rd8+10024];
$L__BB0_276:
	abs.f64 	%fd575, %fd922;
	setp.gt.f64 	%p221, %fd575, 0d41CDCD64FF800000;
	@%p221 bra 	$L__BB0_278;
	ld.global.s32 	%rd825, [%rd7+208];
	ld.global.s32 	%rd824, [%rd7+212];
	bra.uni 	$L__BB0_279;
$L__BB0_278:
	mov.b32 	%r672, 1;
	st.global.u32 	[%rd7+212], %r672;
	st.global.u32 	[%rd7+208], %r672;
	mov.b64 	%rd824, 1;
	mov.u64 	%rd825, %rd824;
$L__BB0_279:
	add.s64 	%rd41, %rd11, %rd825;
	ld.global.u8 	%rs19, [%rd41];
	cvt.u32.u16 	%r673, %rs19;
	cvt.s32.s8 	%r674, %r673;
	add.s64 	%rd42, %rd11, %rd824;
	ld.global.u8 	%rs20, [%rd42+27];
	cvt.u32.u16 	%r675, %rs20;
	cvt.s32.s8 	%r676, %r675;
	add.s32 	%r677, %r676, %r674;
	setp.eq.s32 	%p222, %r677, 3;
	@%p222 bra 	$L__BB0_281;
	mov.b64 	%rd499, -4616189618054758400;
	st.global.u64 	[%rd8+10000], %rd499;
	mov.b64 	%rd500, 9218868437227405312;
	st.global.u64 	[%rd8+10008], %rd500;
	bra.uni 	$L__BB0_311;
$L__BB0_281:
	mul.wide.s32 	%rd501, %r674, 5;
	cvt.u64.u16 	%rd502, %rs20;
	cvt.s64.s8 	%rd503, %rd502;
	add.s64 	%rd504, %rd501, %rd503;
	shl.b64 	%rd505, %rd504, 3;
	mov.u64 	%rd506, parameter;
	add.s64 	%rd507, %rd506, %rd505;
	ld.const.f64 	%fd576, [%rd507+45440];
	ld.global.s8 	%r680, [%rd42+28];
	ld.global.u8 	%r681, [%rd41+1];
	prmt.b32 	%r682, %r673, %r681, 0x3340U;
	prmt.b32 	%r684, %r675, 0, 0x3340U;
	prmt.b32 	%r685, %r682, %r684, 0x5410U;
	mov.b32 	%r686, 334205;
	dp4a.s32.u32 	%r687, %r685, %r686, %r680;
	mul.wide.s32 	%rd508, %r687, 8;
	add.s64 	%rd509, %rd506, %rd508;
	ld.const.f64 	%fd577, [%rd509+35440];
	add.f64 	%fd927, %fd576, %fd577;
	st.global.f64 	[%rd8+10040], %fd927;
	ld.global.s8 	%r688, [%rd41];
	mul.wide.s32 	%rd510, %r688, 5;
	ld.global.u8 	%rs113, [%rd42+27];
	cvt.u64.u16 	%rd511, %rs113;
	cvt.s64.s8 	%rd512, %rd511;
	add.s64 	%rd513, %rd510, %rd512;
	shl.b64 	%rd514, %rd513, 3;
	add.s64 	%rd515, %rd506, %rd514;
	ld.const.f64 	%fd578, [%rd515+45640];
	ld.global.s8 	%r689, [%rd42+28];
	ld.global.u8 	%r690, [%rd41+1];
	prmt.b32 	%r691, %r688, %r690, 0x3340U;
	cvt.u32.u16 	%r692, %rs113;
	prmt.b32 	%r693, %r692, 0, 0x3340U;
	prmt.b32 	%r694, %r691, %r693, 0x5410U;
	dp4a.s32.u32 	%r695, %r694, %r686, %r689;
	mul.wide.s32 	%rd516, %r695, 8;
	add.s64 	%rd517, %rd506, %rd516;
	ld.const.f64 	%fd579, [%rd517+40440];
	add.f64 	%fd928, %fd578, %fd579;
	st.global.f64 	[%rd8+10056], %fd928;
	abs.f64 	%fd580, %fd928;
	setp.leu.f64 	%p223, %fd580, 0d41CDCD64FF800000;
	@%p223 bra 	$L__BB0_283;
	mov.b64 	%rd518, 9218868437227405312;
	st.global.u64 	[%rd8+10056], %rd518;
	mov.b64 	%rd519, -4616189618054758400;
	st.global.u64 	[%rd8+10040], %rd519;
	mov.f64 	%fd928, 0d7FF0000000000000;
	mov.f64 	%fd927, 0dBFF0000000000000;
$L__BB0_283:
	ld.global.s8 	%rs21, [%rd41];
	cvt.s64.s16 	%rd43, %rs21;
	ld.global.s8 	%rs114, [%rd41+1];
	ld.global.u8 	%rs115, [%rd42+27];
	cvt.u64.u16 	%rd520, %rs115;
	cvt.s64.s8 	%rd44, %rd520;
	mov.b32 	%r145, {%rs21, %rs116};
	mov.b32 	%r696, {%rs21, %rs114};
	cvt.u32.u16 	%r697, %rs115;
	cvt.s32.s8 	%r698, %r697;
	mov.b32 	%r699, 1305;
	dp2a.lo.s32.u32 	%r700, %r696, %r699, %r698;
	mul.wide.s32 	%rd521, %r700, 8;
	add.s64 	%rd45, %rd506, %rd521;
	ld.const.f64 	%fd583, [%rd45+21000];
	abs.f64 	%fd584, %fd583;
	setp.geu.f64 	%p224, %fd584, 0d41CDCD64FF800000;
	@%p224 bra 	$L__BB0_291;
	ld.global.s8 	%r701, [%rd42+28];
	cvt.u16.u64 	%rs117, %rd44;
	{ .reg .b16 tmp; mov.b32 {%rs118, tmp}, %r145; }
	mov.b32 	%r702, {%rs118, %rs117};
	mov.b32 	%r703, 1305;
	dp2a.lo.s32.u32 	%r704, %r702, %r703, %r701;
	mul.wide.s32 	%rd523, %r704, 8;
	add.s64 	%rd46, %rd506, %rd523;
	ld.const.f64 	%fd585, [%rd46+23000];
	abs.f64 	%fd586, %fd585;
	setp.geu.f64 	%p225, %fd586, 0d41CDCD64FF800000;
	@%p225 bra 	$L__BB0_291;
	mad.lo.s64 	%rd525, %rd43, 5, %rd44;
	shl.b64 	%rd526, %rd525, 3;
	add.s64 	%rd528, %rd506, %rd526;
	ld.const.f64 	%fd587, [%rd528+45440];
	ld.const.f64 	%fd588, [%rd45+20000];
	add.f64 	%fd589, %fd587, %fd588;
	ld.const.f64 	%fd590, [%rd46+22000];
	add.f64 	%fd925, %fd589, %fd590;
	st.global.f64 	[%rd8+10048], %fd925;
	ld.global.s8 	%rs119, [%rd41];
	cvt.s32.s16 	%r705, %rs119;
	mul.wide.s32 	%rd529, %r705, 5;
	ld.global.s8 	%rs120, [%rd42+27];
	cvt.s64.s16 	%rd530, %rs120;
	add.s64 	%rd531, %rd529, %rd530;
	shl.b64 	%rd532, %rd531, 3;
	add.s64 	%rd533, %rd506, %rd532;
	ld.const.f64 	%fd591, [%rd533+45640];
	ld.global.s8 	%rs121, [%rd41+1];
	mov.b32 	%r706, {%rs119, %rs121};
	cvt.s32.s16 	%r707, %rs120;
	mov.b32 	%r708, 1305;
	dp2a.lo.s32.u32 	%r709, %r706, %r708, %r707;
	mul.wide.s32 	%rd534, %r709, 8;
	add.s64 	%rd535, %rd506, %rd534;
	ld.const.f64 	%fd592, [%rd535+21000];
	add.f64 	%fd593, %fd591, %fd592;
	ld.global.s8 	%r710, [%rd42+28];
	mov.b32 	%r711, {%rs119, %rs120};
	dp2a.lo.s32.u32 	%r712, %r711, %r708, %r710;
	mul.wide.s32 	%rd536, %r712, 8;
	add.s64 	%rd537, %rd506, %rd536;
	ld.const.f64 	%fd594, [%rd537+23000];
	add.f64 	%fd926, %fd593, %fd594;
	st.global.f64 	[%rd8+10064], %fd926;
	abs.f64 	%fd595, %fd926;
	setp.leu.f64 	%p226, %fd595, 0d41CDCD64FF800000;
	@%p226 bra 	$L__BB0_287;
	mov.b64 	%rd538, 9218868437227405312;
	st.global.u64 	[%rd8+10064], %rd538;
	mov.b64 	%rd539, -4616189618054758400;
	st.global.u64 	[%rd8+10048], %rd539;
	mov.f64 	%fd926, 0d7FF0000000000000;
	mov.f64 	%fd925, 0dBFF0000000000000;
$L__BB0_287:
	add.f64 	%fd598, %fd926, 0d4069000000000000;
	add.f64 	%fd599, %fd925, 0dC016CCCCCCCCCCCD;
	ld.global.f64 	%fd134, [%rd8+10016];
	add.f64 	%fd600, %fd599, %fd134;
	div.rn.f64 	%fd135, %fd598, %fd600;
	st.global.f64 	[%rd8+10080], %fd135;
	abs.f64 	%fd601, %fd928;
	setp.geu.f64 	%p227, %fd601, 0d41CDCD64FF800000;
	@%p227 bra 	$L__BB0_290;
	add.f64 	%fd602, %fd928, 0d4069000000000000;
	add.f64 	%fd603, %fd927, 0dC016CCCCCCCCCCCD;
	add.f64 	%fd604, %fd603, %fd134;
	div.rn.f64 	%fd605, %fd602, %fd604;
	st.global.f64 	[%rd8+10072], %fd605;
	setp.geu.f64 	%p228, %fd605, %fd135;
	@%p228 bra 	$L__BB0_291;
	st.global.f64 	[%rd8+10040], %fd925;
	st.global.f64 	[%rd8+10056], %fd926;
	st.global.f64 	[%rd8+10072], %fd135;
	mov.f64 	%fd927, %fd925;
	mov.f64 	%fd928, %fd926;
	bra.uni 	$L__BB0_291;
$L__BB0_290:
	st.global.f64 	[%rd8+10040], %fd925;
	st.global.f64 	[%rd8+10056], %fd926;
	st.global.f64 	[%rd8+10072], %fd135;
	mov.f64 	%fd927, %fd925;
	mov.f64 	%fd928, %fd926;
$L__BB0_291:
	ld.global.s8 	%rs122, [%rd41];
	cvt.s64.s16 	%rd47, %rs122;
	ld.global.s8 	%rs123, [%rd41+1];
	ld.global.u8 	%rs124, [%rd42+27];
	cvt.u64.u16 	%rd540, %rs124;
	cvt.s64.s8 	%rd48, %rd540;
	mov.b32 	%r713, {%rs122, %rs123};
	cvt.u32.u16 	%r714, %rs124;
	cvt.s32.s8 	%r715, %r714;
	mov.b32 	%r716, 1305;
	dp2a.lo.s32.u32 	%r717, %r713, %r716, %r715;
	mul.wide.s32 	%rd541, %r717, 8;
	add.s64 	%rd49, %rd506, %rd541;
	ld.const.f64 	%fd606, [%rd49+21000];
	abs.f64 	%fd607, %fd606;
	setp.geu.f64 	%p229, %fd607, 0d41CDCD64FF800000;
	@%p229 bra 	$L__BB0_298;
	mad.lo.s64 	%rd543, %rd47, 5, %rd48;
	shl.b64 	%rd544, %rd543, 3;
	add.s64 	%rd546, %rd506, %rd544;
	ld.const.f64 	%fd608, [%rd546+45440];
	ld.const.f64 	%fd609, [%rd49+20000];
	add.f64 	%fd929, %fd608, %fd609;
	st.global.f64 	[%rd8+10048], %fd929;
	ld.global.s8 	%rs125, [%rd41];
	cvt.s32.s16 	%r718, %rs125;
	mul.wide.s32 	%rd547, %r718, 5;
	ld.global.u8 	%rs126, [%rd42+27];
	cvt.u64.u16 	%rd548, %rs126;
	cvt.s64.s8 	%rd549, %rd548;
	add.s64 	%rd550, %rd547, %rd549;
	shl.b64 	%rd551, %rd550, 3;
	add.s64 	%rd552, %rd506, %rd551;
	ld.const.f64 	%fd610, [%rd552+45640];
	ld.global.s8 	%rs127, [%rd41+1];
	mov.b32 	%r719, {%rs125, %rs127};
	cvt.u32.u16 	%r720, %rs126;
	cvt.s32.s8 	%r721, %r720;
	mov.b32 	%r722, 1305;
	dp2a.lo.s32.u32 	%r723, %r719, %r722, %r721;
	mul.wide.s32 	%rd553, %r723, 8;
	add.s64 	%rd554, %rd506, %rd553;
	ld.const.f64 	%fd611, [%rd554+21000];
	add.f64 	%fd930, %fd610, %fd611;
	st.global.f64 	[%rd8+10064], %fd930;
	abs.f64 	%fd612, %fd930;
	setp.leu.f64 	%p230, %fd612, 0d41CDCD64FF800000;
	@%p230 bra 	$L__BB0_294;
	mov.b64 	%rd555, 9218868437227405312;
	st.global.u64 	[%rd8+10064], %rd555;
	mov.b64 	%rd556, -4616189618054758400;
	st.global.u64 	[%rd8+10048], %rd556;
	mov.f64 	%fd930, 0d7FF0000000000000;
	mov.f64 	%fd929, 0dBFF0000000000000;
$L__BB0_294:
	add.f64 	%fd615, %fd930, 0d4069000000000000;
	add.f64 	%fd616, %fd929, 0dC016CCCCCCCCCCCD;
	ld.global.f64 	%fd142, [%rd8+10016];
	add.f64 	%fd617, %fd616, %fd142;
	div.rn.f64 	%fd143, %fd615, %fd617;
	st.global.f64 	[%rd8+10080], %fd143;
	abs.f64 	%fd618, %fd928;
	setp.geu.f64 	%p231, %fd618, 0d41CDCD64FF800000;
	@%p231 bra 	$L__BB0_297;
	add.f64 	%fd619, %fd928, 0d4069000000000000;
	add.f64 	%fd620, %fd927, 0dC016CCCCCCCCCCCD;
	add.f64 	%fd621, %fd620, %fd142;
	div.rn.f64 	%fd622, %fd619, %fd621;
	st.global.f64 	[%rd8+10072], %fd622;
	setp.geu.f64 	%p232, %fd622, %fd143;
	@%p232 bra 	$L__BB0_298;
	st.global.f64 	[%rd8+10040], %fd929;
	st.global.f64 	[%rd8+10056], %fd930;
	st.global.f64 	[%rd8+10072], %fd143;
	mov.f64 	%fd927, %fd929;
	mov.f64 	%fd928, %fd930;
	bra.uni 	$L__BB0_298;
$L__BB0_297:
	st.global.f64 	[%rd8+10040], %fd929;
	st.global.f64 	[%rd8+10056], %fd930;
	st.global.f64 	[%rd8+10072], %fd143;
	mov.f64 	%fd927, %fd929;
	mov.f64 	%fd928, %fd930;
$L__BB0_298:
	ld.global.s8 	%rs128, [%rd41];
	cvt.s64.s16 	%rd50, %rs128;
	ld.global.s8 	%rs129, [%rd42+27];
	cvt.s64.s16 	%rd51, %rs129;
	ld.global.s8 	%r724, [%rd42+28];
	mov.b32 	%r725, {%rs128, %rs129};
	mov.b32 	%r726, 1305;
	dp2a.lo.s32.u32 	%r727, %r725, %r726, %r724;
	mul.wide.s32 	%rd557, %r727, 8;
	add.s64 	%rd52, %rd506, %rd557;
	ld.const.f64 	%fd623, [%rd52+23000];
	abs.f64 	%fd624, %fd623;
	setp.lt.f64 	%p233, %fd624, 0d41CDCD64FF800000;
	@%p233 bra 	$L__BB0_300;
	ld.global.f64 	%fd935, [%rd8+10016];
	bra.uni 	$L__BB0_306;
$L__BB0_300:
	mad.lo.s64 	%rd559, %rd50, 5, %rd51;
	shl.b64 	%rd560, %rd559, 3;
	add.s64 	%rd562, %rd506, %rd560;
	ld.const.f64 	%fd625, [%rd562+45440];
	ld.const.f64 	%fd626, [%rd52+22000];
	add.f64 	%fd933, %fd625, %fd626;
	st.global.f64 	[%rd8+10048], %fd933;
	ld.global.s8 	%rs130, [%rd41];
	cvt.s32.s16 	%r728, %rs130;
	mul.wide.s32 	%rd563, %r728, 5;
	ld.global.s8 	%rs131, [%rd42+27];
	cvt.s64.s16 	%rd564, %rs131;
	add.s64 	%rd565, %rd563, %rd564;
	shl.b64 	%rd566, %rd565, 3;
	add.s64 	%rd567, %rd506, %rd566;
	ld.const.f64 	%fd627, [%rd567+45640];
	ld.global.s8 	%r729, [%rd42+28];
	mov.b32 	%r730, {%rs130, %rs131};
	mov.b32 	%r731, 1305;
	dp2a.lo.s32.u32 	%r732, %r730, %r731, %r729;
	mul.wide.s32 	%rd568, %r732, 8;
	add.s64 	%rd569, %rd506, %rd568;
	ld.const.f64 	%fd628, [%rd569+23000];
	add.f64 	%fd934, %fd627, %fd628;
	st.global.f64 	[%rd8+10064], %fd934;
	abs.f64 	%fd629, %fd934;
	setp.leu.f64 	%p234, %fd629, 0d41CDCD64FF800000;
	@%p234 bra 	$L__BB0_302;
	mov.b64 	%rd570, 9218868437227405312;
	st.global.u64 	[%rd8+10064], %rd570;
	mov.b64 	%rd571, -4616189618054758400;
	st.global.u64 	[%rd8+10048], %rd571;
	mov.f64 	%fd934, 0d7FF0000000000000;
	mov.f64 	%fd933, 0dBFF0000000000000;
$L__BB0_302:
	add.f64 	%fd632, %fd934, 0d4069000000000000;
	add.f64 	%fd633, %fd933, 0dC016CCCCCCCCCCCD;
	ld.global.f64 	%fd935, [%rd8+10016];
	add.f64 	%fd634, %fd633, %fd935;
	div.rn.f64 	%fd152, %fd632, %fd634;
	st.global.f64 	[%rd8+10080], %fd152;
	abs.f64 	%fd635, %fd928;
	setp.geu.f64 	%p235, %fd635, 0d41CDCD64FF800000;
	@%p235 bra 	$L__BB0_305;
	add.f64 	%fd636, %fd928, 0d4069000000000000;
	add.f64 	%fd637, %fd927, 0dC016CCCCCCCCCCCD;
	add.f64 	%fd638, %fd637, %fd935;
	div.rn.f64 	%fd639, %fd636, %fd638;
	st.global.f64 	[%rd8+10072], %fd639;
	setp.geu.f64 	%p236, %fd639, %fd152;
	@%p236 bra 	$L__BB0_306;
	st.global.f64 	[%rd8+10040], %fd933;
	st.global.f64 	[%rd8+10056], %fd934;
	st.global.f64 	[%rd8+10072], %fd152;
	mov.f64 	%fd927, %fd933;
	mov.f64 	%fd928, %fd934;
	bra.uni 	$L__BB0_306;
$L__BB0_305:
	st.global.f64 	[%rd8+10040], %fd933;
	st.global.f64 	[%rd8+10056], %fd934;
	st.global.f64 	[%rd8+10072], %fd152;
	mov.f64 	%fd927, %fd933;
	mov.f64 	%fd928, %fd934;
$L__BB0_306:
	ld.global.s8 	%r733, [%rd41];
	mul.wide.s32 	%rd572, %r733, 5;
	ld.global.s8 	%rd573, [%rd42+27];
	add.s64 	%rd574, %rd572, %rd573;
	shl.b64 	%rd575, %rd574, 3;
	add.s64 	%rd577, %rd506, %rd575;
	ld.const.f64 	%fd156, [%rd577+45440];
	st.global.f64 	[%rd8+10048], %fd156;
	ld.global.s8 	%r734, [%rd41];
	mul.wide.s32 	%rd578, %r734, 5;
	ld.global.s8 	%rd579, [%rd42+27];
	add.s64 	%rd580, %rd578, %rd579;
	shl.b64 	%rd581, %rd580, 3;
	add.s64 	%rd582, %rd506, %rd581;
	ld.const.f64 	%fd157, [%rd582+45640];
	st.global.f64 	[%rd8+10064], %fd157;
	add.f64 	%fd640, %fd157, 0d4069000000000000;
	add.f64 	%fd641, %fd156, 0dC016CCCCCCCCCCCD;
	add.f64 	%fd642, %fd641, %fd935;
	div.rn.f64 	%fd158, %fd640, %fd642;
	st.global.f64 	[%rd8+10080], %fd158;
	abs.f64 	%fd643, %fd928;
	setp.geu.f64 	%p237, %fd643, 0d41CDCD64FF800000;
	@%p237 bra 	$L__BB0_310;
	ld.global.f64 	%fd644, [%rd8+10072];
	setp.geu.f64 	%p238, %fd644, %fd158;
	@%p238 bra 	$L__BB0_309;
	st.global.f64 	[%rd8+10000], %fd156;
	st.global.f64 	[%rd8+10008], %fd157;
	bra.uni 	$L__BB0_311;
$L__BB0_309:
	st.global.f64 	[%rd8+10000], %fd927;
	st.global.f64 	[%rd8+10008], %fd928;
	bra.uni 	$L__BB0_311;
$L__BB0_310:
	st.global.f64 	[%rd8+10000], %fd156;
	st.global.f64 	[%rd8+10008], %fd157;
$L__BB0_311:
	ld.global.u32 	%r735, [%rd7+200];
	setp.lt.s32 	%p239, %r735, 1;
	@%p239 bra 	$L__BB0_314;
	mov.b32 	%r1054, 0;
$L__BB0_313:
	mul.wide.u32 	%rd583, %r1054, 4;
	add.s64 	%rd584, %rd7, %rd583;
	mov.b32 	%r737, 0;
	st.global.u32 	[%rd584], %r737;
	add.s32 	%r1054, %r1054, 1;
	ld.global.u32 	%r738, [%rd7+200];
	setp.lt.s32 	%p240, %r1054, %r738;
	@%p240 bra 	$L__BB0_313;
$L__BB0_314:
	ld.global.u32 	%r1056, [%rd7+204];
	setp.lt.s32 	%p241, %r1056, 1;
	@%p241 bra 	$L__BB0_317;
	mov.b32 	%r1055, 0;
$L__BB0_316:
	mul.wide.u32 	%rd585, %r1055, 4;
	add.s64 	%rd586, %rd7, %rd585;
	mov.b32 	%r740, 0;
	st.global.u32 	[%rd586+100], %r740;
	add.s32 	%r1055, %r1055, 1;
	ld.global.u32 	%r1056, [%rd7+204];
	setp.lt.s32 	%p242, %r1055, %r1056;
	@%p242 bra 	$L__BB0_316;
$L__BB0_317:
	ld.global.u32 	%r1058, [%rd7+208];
	add.s32 	%r154, %r1058, -1;
	ld.global.u32 	%r1057, [%rd7+212];
	add.s32 	%r156, %r3, -1;
	mad.lo.s32 	%r741, %r154, %r1056, %r156;
	add.s32 	%r742, %r741, %r1057;
	mul.wide.s32 	%rd587, %r742, 8;
	add.s64 	%rd588, %rd2, %rd587;
	ld.global.f64 	%fd646, [%rd588];
	abs.f64 	%fd647, %fd646;
	setp.geu.f64 	%p243, %fd647, 0d41CDCD64FF800000;
	mov.f64 	%fd962, 0d0000000000000000;
	@%p243 bra 	$L__BB0_402;
	ld.param.u32 	%r1002, [_Z4thalPcPiiiiiiPdiS0_S__param_8];
	mad.lo.s32 	%r157, %r1002, -1201, %r156;
	mul.wide.s32 	%rd589, %r154, 4;
	add.s64 	%rd590, %rd7, %rd589;
	st.global.u32 	[%rd590], %r1057;
	add.s32 	%r743, %r157, %r1057;
	add.s32 	%r744, %r743, 25;
	mul.wide.s32 	%rd591, %r744, 4;
	add.s64 	%rd592, %rd4, %rd591;
	st.global.u32 	[%rd592], %r1058;
	mov.u64 	%rd608, parameter;
$L__BB0_319:
	ld.param.u32 	%r1003, [_Z4thalPcPiiiiiiPdiS0_S__param_8];
	mad.lo.s32 	%r160, %r1003, 1263, 624;
	mov.b64 	%rd593, -4616189618054758400;
	st.global.u64 	[%rd8+10040], %rd593;
	mov.b64 	%rd594, 9218868437227405312;
	st.global.u64 	[%rd8+10048], %rd594;
	cvt.s64.s32 	%rd595, %r1058;
	add.s64 	%rd53, %rd11, %rd595;
	ld.global.u8 	%rs22, [%rd53];
	cvt.u32.u16 	%r745, %rs22;
	cvt.s32.s8 	%r746, %r745;
	mad.lo.s32 	%r747, %r1003, 54, %r1057;
	add.s32 	%r748, %r747, 27;
	cvt.s64.s32 	%rd596, %r748;
	add.s64 	%rd54, %rd1, %rd596;
	ld.global.u8 	%rs23, [%rd54];
	cvt.u32.u16 	%r749, %rs23;
	cvt.s32.s8 	%r750, %r749;
	add.s32 	%r751, %r750, %r746;
	setp.eq.s32 	%p244, %r751, 3;
	@%p244 bra 	$L__BB0_321;
	add.s32 	%r752, %r1058, -1;
	ld.global.u32 	%r753, [%rd7+204];
	add.s32 	%r754, %r160, %r1057;
	mad.lo.s32 	%r755, %r753, %r752, %r754;
	mul.wide.s32 	%rd597, %r755, 8;
	add.s64 	%rd598, %rd2, %rd597;
	mov.b64 	%rd599, -4616189618054758400;
	st.global.u64 	[%rd598], %rd599;
	ld.global.u32 	%r756, [%rd7+204];
	mad.lo.s32 	%r757, %r756, %r752, %r754;
	add.s32 	%r758, %r757, -625;
	mul.wide.s32 	%rd600, %r758, 8;
	add.s64 	%rd601, %rd2, %rd600;
	mov.b64 	%rd602, 9218868437227405312;
	st.global.u64 	[%rd601], %rd602;
	ld.global.f64 	%fd949, [%rd8+10040];
	bra.uni 	$L__BB0_350;
$L__BB0_321:
	mul.wide.s32 	%rd603, %r746, 5;
	cvt.u64.u16 	%rd604, %rs23;
	cvt.s64.s8 	%rd605, %rd604;
	add.s64 	%rd606, %rd603, %rd605;
	shl.b64 	%rd607, %rd606, 3;
	add.s64 	%rd609, %rd608, %rd607;
	ld.const.f64 	%fd648, [%rd609+45440];
	ld.global.s8 	%r761, [%rd53+-1];
	ld.global.u8 	%r763, [%rd54+-1];
	prmt.b32 	%r764, %r763, %r749, 0x3340U;
	prmt.b32 	%r765, %r745, 0, 0x3340U;
	prmt.b32 	%r766, %r764, %r765, 0x5410U;
	mov.b32 	%r767, 359705;
	dp4a.s32.u32 	%r768, %r766, %r767, %r761;
	mul.wide.s32 	%rd610, %r768, 8;
	add.s64 	%rd611, %rd608, %rd610;
	ld.const.f64 	%fd649, [%rd611+35440];
	add.f64 	%fd946, %fd648, %fd649;
	st.global.f64 	[%rd8+10056], %fd946;
	ld.global.s8 	%r769, [%rd53];
	mul.wide.s32 	%rd612, %r769, 5;
	ld.global.u8 	%rs132, [%rd54];
	cvt.u64.u16 	%rd613, %rs132;
	cvt.s64.s8 	%rd614, %rd613;
	add.s64 	%rd615, %rd612, %rd614;
	shl.b64 	%rd616, %rd615, 3;
	add.s64 	%rd617, %rd608, %rd616;
	ld.const.f64 	%fd650, [%rd617+45640];
	ld.global.s8 	%r770, [%rd53+-1];
	ld.global.u8 	%r771, [%rd54+-1];
	cvt.u32.u16 	%r772, %rs132;
	prmt.b32 	%r773, %r771, %r772, 0x3340U;
	prmt.b32 	%r774, %r769, 0, 0x3340U;
	prmt.b32 	%r775, %r773, %r774, 0x5410U;
	dp4a.s32.u32 	%r776, %r775, %r767, %r770;
	mul.wide.s32 	%rd618, %r776, 8;
	add.s64 	%rd619, %rd608, %rd618;
	ld.const.f64 	%fd651, [%rd619+40440];
	add.f64 	%fd947, %fd650, %fd651;
	st.global.f64 	[%rd8+10064], %fd947;
	abs.f64 	%fd652, %fd947;
	setp.leu.f64 	%p245, %fd652, 0d41CDCD64FF800000;
	@%p245 bra 	$L__BB0_323;
	mov.b64 	%rd620, 9218868437227405312;
	st.global.u64 	[%rd8+10064], %rd620;
	mov.b64 	%rd621, -4616189618054758400;
	st.global.u64 	[%rd8+10056], %rd621;
	mov.f64 	%fd947, 0d7FF0000000000000;
	mov.f64 	%fd946, 0dBFF0000000000000;
$L__BB0_323:
	ld.global.s8 	%rs24, [%rd54];
	cvt.s64.s16 	%rd55, %rs24;
	ld.global.s8 	%rs133, [%rd54+-1];
	ld.global.u8 	%rs134, [%rd53];
	cvt.u64.u16 	%rd622, %rs134;
	cvt.s64.s8 	%rd56, %rd622;
	mov.b32 	%r777, {%rs133, %rs24};
	cvt.u32.u16 	%r778, %rs134;
	cvt.s32.s8 	%r779, %r778;
	mov.b32 	%r780, 6405;
	dp2a.lo.s32.u32 	%r781, %r777, %r780, %r779;
	mul.wide.s32 	%rd623, %r781, 8;
	mov.u64 	%rd624, parameter;
	add.s64 	%rd57, %rd624, %rd623;
	ld.const.f64 	%fd655, [%rd57+21000];
	abs.f64 	%fd656, %fd655;
	setp.geu.f64 	%p246, %fd656, 0d41CDCD64FF800000;
	@%p246 bra 	$L__BB0_337;
	cvt.u16.u64 	%rs137, %rd56;
	mov.b32 	%r789, {%rs24, %rs137};
	mov.b32 	%r790, 0;
	mov.b32 	%r791, 1305;
	dp2a.lo.s32.u32 	%r792, %r789, %r791, %r790;
	cvt.s64.s32 	%rd58, %r792;
	ld.global.s8 	%rd647, [%rd53+-1];
	add.s64 	%rd648, %rd58, %rd647;
	shl.b64 	%rd649, %rd648, 3;
	mov.u64 	%rd650, parameter;
	add.s64 	%rd59, %rd650, %rd649;
	ld.const.f64 	%fd674, [%rd59+23000];
	abs.f64 	%fd675, %fd674;
	setp.geu.f64 	%p251, %fd675, 0d41CDCD64FF800000;
	@%p251 bra 	$L__BB0_331;
	mad.lo.s64 	%rd664, %rd55, -24, %rd58;
	shl.b64 	%rd665, %rd664, 3;
	mov.u64 	%rd666, parameter;
	add.s64 	%rd667, %rd666, %rd665;
	ld.const.f64 	%fd691, [%rd667+45440];
	ld.const.f64 	%fd692, [%rd57+20000];
	add.f64 	%fd693, %fd691, %fd692;
	ld.const.f64 	%fd694, [%rd59+22000];
	add.f64 	%fd940, %fd693, %fd694;
	st.global.f64 	[%rd8+10080], %fd940;
	ld.global.s8 	%r797, [%rd53];
	mul.wide.s32 	%rd668, %r797, 5;
	ld.global.s8 	%rs140, [%rd54];
	cvt.s64.s16 	%rd669, %rs140;
	add.s64 	%rd670, %rd668, %rd669;
	shl.b64 	%rd671, %rd670, 3;
	add.s64 	%rd672, %rd666, %rd671;
	ld.const.f64 	%fd695, [%rd672+45640];
	ld.global.s8 	%rs141, [%rd54+-1];
	mov.b32 	%r798, {%rs141, %rs140};
	mov.b32 	%r799, 6405;
	dp2a.lo.s32.u32 	%r800, %r798, %r799, %r797;
	mul.wide.s32 	%rd673, %r800, 8;
	add.s64 	%rd674, %rd666, %rd673;
	ld.const.f64 	%fd696, [%rd674+21000];
	add.f64 	%fd697, %fd695, %fd696;
	ld.global.s8 	%rd675, [%rd53+-1];
	cvt.s32.s16 	%r801, %rs140;
	mul.wide.s32 	%rd676, %r801, 24;
	add.s64 	%rd677, %rd670, %rd676;
	add.s64 	%rd678, %rd677, %rd675;
	shl.b64 	%rd679, %rd678, 3;
	add.s64 	%rd680, %rd666, %rd679;
	ld.const.f64 	%fd698, [%rd680+23000];
	add.f64 	%fd941, %fd697, %fd698;
	st.global.f64 	[%rd8+10088], %fd941;
	abs.f64 	%fd699, %fd941;
	setp.leu.f64 	%p255, %fd699, 0d41CDCD64FF800000;
	@%p255 bra 	$L__BB0_327;
	mov.b64 	%rd681, 9218868437227405312;
	st.global.u64 	[%rd8+10088], %rd681;
	mov.b64 	%rd682, -4616189618054758400;
	st.global.u64 	[%rd8+10080], %rd682;
	mov.f64 	%fd941, 0d7FF0000000000000;
	mov.f64 	%fd940, 0dBFF0000000000000;
$L__BB0_327:
	add.f64 	%fd702, %fd941, 0d4069000000000000;
	add.f64 	%fd703, %fd940, 0dC016CCCCCCCCCCCD;
	ld.global.f64 	%fd948, [%rd8+10016];
	add.f64 	%fd704, %fd703, %fd948;
	div.rn.f64 	%fd169, %fd702, %fd704;
	st.global.f64 	[%rd8+10096], %fd169;
	abs.f64 	%fd705, %fd947;
	setp.geu.f64 	%p256, %fd705, 0d41CDCD64FF800000;
	@%p256 bra 	$L__BB0_330;
	add.f64 	%fd706, %fd947, 0d4069000000000000;
	add.f64 	%fd707, %fd946, 0dC016CCCCCCCCCCCD;
	add.f64 	%fd708, %fd707, %fd948;
	div.rn.f64 	%fd709, %fd706, %fd708;
	st.global.f64 	[%rd8+10072], %fd709;
	setp.geu.f64 	%p257, %fd709, %fd169;
	@%p257 bra 	$L__BB0_345;
	st.global.f64 	[%rd8+10056], %fd940;
	st.global.f64 	[%rd8+10064], %fd941;
	st.global.f64 	[%rd8+10072], %fd169;
	mov.f64 	%fd946, %fd940;
	mov.f64 	%fd947, %fd941;
	bra.uni 	$L__BB0_345;
$L__BB0_330:
	st.global.f64 	[%rd8+10056], %fd940;
	st.global.f64 	[%rd8+10064], %fd941;
	st.global.f64 	[%rd8+10072], %fd169;
	mov.f64 	%fd946, %fd940;
	mov.f64 	%fd947, %fd941;
	bra.uni 	$L__BB0_345;
$L__BB0_331:
	mad.lo.s64 	%rd651, %rd55, -24, %rd58;
	shl.b64 	%rd652, %rd651, 3;
	mov.u64 	%rd653, parameter;
	add.s64 	%rd654, %rd653, %rd652;
	ld.const.f64 	%fd676, [%rd654+45440];
	ld.const.f64 	%fd677, [%rd57+20000];
	add.f64 	%fd942, %fd676, %fd677;
	st.global.f64 	[%rd8+10080], %fd942;
	ld.global.s8 	%r793, [%rd53];
	mul.wide.s32 	%rd655, %r793, 5;
	ld.global.s8 	%rs138, [%rd54];
	cvt.s64.s16 	%rd656, %rs138;
	add.s64 	%rd657, %rd655, %rd656;
	shl.b64 	%rd658, %rd657, 3;
	add.s64 	%rd659, %rd653, %rd658;
	ld.const.f64 	%fd678, [%rd659+45640];
	ld.global.s8 	%rs139, [%rd54+-1];
	mov.b32 	%r794, {%rs139, %rs138};
	mov.b32 	%r795, 6405;
	dp2a.lo.s32.u32 	%r796, %r794, %r795, %r793;
	mul.wide.s32 	%rd660, %r796, 8;
	add.s64 	%rd661, %rd653, %rd660;
	ld.const.f64 	%fd679, [%rd661+21000];
	add.f64 	%fd943, %fd678, %fd679;
	st.global.f64 	[%rd8+10088], %fd943;
	abs.f64 	%fd680, %fd943;
	setp.leu.f64 	%p252, %fd680, 0d41CDCD64FF800000;
	@%p252 bra 	$L__BB0_333;
	mov.b64 	%rd662, 9218868437227405312;
	st.global.u64 	[%rd8+10088], %rd662;
	mov.b64 	%rd663, -4616189618054758400;
	st.global.u64 	[%rd8+10080], %rd663;
	mov.f64 	%fd943, 0d7FF0000000000000;
	mov.f64 	%fd942, 0dBFF0000000000000;
$L__BB0_333:
	add.f64 	%fd683, %fd943, 0d4069000000000000;
	add.f64 	%fd684, %fd942, 0dC016CCCCCCCCCCCD;
	ld.global.f64 	%fd948, [%rd8+10016];
	add.f64 	%fd685, %fd684, %fd948;
	div.rn.f64 	%fd175, %fd683, %fd685;
	st.global.f64 	[%rd8+10096], %fd175;
	abs.f64 	%fd686, %fd947;
	setp.geu.f64 	%p253, %fd686, 0d41CDCD64FF800000;
	@%p253 bra 	$L__BB0_336;
	add.f64 	%fd687, %fd947, 0d4069000000000000;
	add.f64 	%fd688, %fd946, 0dC016CCCCCCCCCCCD;
	add.f64 	%fd689, %fd688, %fd948;
	div.rn.f64 	%fd690, %fd687, %fd689;
	st.global.f64 	[%rd8+10072], %fd690;
	setp.geu.f64 	%p254, %fd690, %fd175;
	@%p254 bra 	$L__BB0_345;
	st.global.f64 	[%rd8+10056], %fd942;
	st.global.f64 	[%rd8+10064], %fd943;
	st.global.f64 	[%rd8+10072], %fd175;
	mov.f64 	%fd946, %fd942;
	mov.f64 	%fd947, %fd943;
	bra.uni 	$L__BB0_345;
$L__BB0_336:
	st.global.f64 	[%rd8+10056], %fd942;
	st.global.f64 	[%rd8+10064], %fd943;
	st.global.f64 	[%rd8+10072], %fd175;
	mov.f64 	%fd946, %fd942;
	mov.f64 	%fd947, %fd943;
	bra.uni 	$L__BB0_345;
$L__BB0_337:
	cvt.u16.u64 	%rs135, %rd56;
	mov.b32 	%r782, {%rs24, %rs135};
	mov.b32 	%r783, 0;
	mov.b32 	%r784, 1305;
	dp2a.lo.s32.u32 	%r785, %r782, %r784, %r783;
	cvt.s64.s32 	%rd60, %r785;
	ld.global.s8 	%rd625, [%rd53+-1];
	add.s64 	%rd626, %rd60, %rd625;
	shl.b64 	%rd627, %rd626, 3;
	add.s64 	%rd61, %rd624, %rd627;
	ld.const.f64 	%fd657, [%rd61+23000];
	abs.f64 	%fd658, %fd657;
	setp.lt.f64 	%p247, %fd658, 0d41CDCD64FF800000;
	@%p247 bra 	$L__BB0_339;
	ld.global.f64 	%fd948, [%rd8+10016];
	bra.uni 	$L__BB0_345;
$L__BB0_339:
	mad.lo.s64 	%rd629, %rd55, -24, %rd60;
	shl.b64 	%rd630, %rd629, 3;
	mov.u64 	%rd631, parameter;
	add.s64 	%rd632, %rd631, %rd630;
	ld.const.f64 	%fd659, [%rd632+45440];
	ld.const.f64 	%fd660, [%rd61+22000];
	add.f64 	%fd944, %fd659, %fd660;
	st.global.f64 	[%rd8+10080], %fd944;
	ld.global.s8 	%r786, [%rd53];
	mul.wide.s32 	%rd633, %r786, 5;
	ld.global.u8 	%rs136, [%rd54];
	cvt.u64.u16 	%rd634, %rs136;
	cvt.s64.s8 	%rd635, %rd634;
	add.s64 	%rd636, %rd633, %rd635;
	shl.b64 	%rd637, %rd636, 3;
	add.s64 	%rd638, %rd631, %rd637;
	ld.const.f64 	%fd661, [%rd638+45640];
	ld.global.s8 	%rd639, [%rd53+-1];
	cvt.u32.u16 	%r787, %rs136;
	cvt.s32.s8 	%r788, %r787;
	mul.wide.s32 	%rd640, %r788, 24;
	add.s64 	%rd641, %rd636, %rd640;
	add.s64 	%rd642, %rd641, %rd639;
	shl.b64 	%rd643, %rd642, 3;
	add.s64 	%rd644, %rd631, %rd643;
	ld.const.f64 	%fd662, [%rd644+23000];
	add.f64 	%fd945, %fd661, %fd662;
	st.global.f64 	[%rd8+10088], %fd945;
	abs.f64 	%fd663, %fd945;
	setp.leu.f64 	%p248, %fd663, 0d41CDCD64FF800000;
	@%p248 bra 	$L__BB0_341;
	mov.b64 	%rd645, 9218868437227405312;
	st.global.u64 	[%rd8+10088], %rd645;
	mov.b64 	%rd646, -4616189618054758400;
	st.global.u64 	[%rd8+10080], %rd646;
	mov.f64 	%fd945, 0d7FF0000000000000;
	mov.f64 	%fd944, 0dBFF0000000000000;
$L__BB0_341:
	add.f64 	%fd666, %fd945, 0d4069000000000000;
	add.f64 	%fd667, %fd944, 0dC016CCCCCCCCCCCD;
	ld.global.f64 	%fd948, [%rd8+10016];
	add.f64 	%fd668, %fd667, %fd948;
	div.rn.f64 	%fd182, %fd666, %fd668;
	st.global.f64 	[%rd8+10096], %fd182;
	abs.f64 	%fd669, %fd947;
	setp.geu.f64 	%p249, %fd669, 0d41CDCD64FF800000;
	@%p249 bra 	$L__BB0_344;
	add.f64 	%fd670, %fd947, 0d4069000000000000;
	add.f64 	%fd671, %fd946, 0dC016CCCCCCCCCCCD;
	add.f64 	%fd672, %fd671, %fd948;
	div.rn.f64 	%fd673, %fd670, %fd672;
	st.global.f64 	[%rd8+10072], %fd673;
	setp.geu.f64 	%p250, %fd673, %fd182;
	@%p250 bra 	$L__BB0_345;
	st.global.f64 	[%rd8+10056], %fd944;
	st.global.f64 	[%rd8+10064], %fd945;
	st.global.f64 	[%rd8+10072], %fd182;
	mov.f64 	%fd946, %fd944;
	mov.f64 	%fd947, %fd945;
	bra.uni 	$L__BB0_345;
$L__BB0_344:
	st.global.f64 	[%rd8+10056], %fd944;
	st.global.f64 	[%rd8+10064], %fd945;
	st.global.f64 	[%rd8+10072], %fd182;
	mov.f64 	%fd946, %fd944;
	mov.f64 	%fd947, %fd945;
$L__BB0_345:
	ld.global.s8 	%r802, [%rd53];
	mul.wide.s32 	%rd683, %r802, 5;
	ld.global.s8 	%rd684, [%rd54];
	add.s64 	%rd685, %rd683, %rd684;
	shl.b64 	%rd686, %rd685, 3;
	mov.u64 	%rd687, parameter;
	add.s64 	%rd688, %rd687, %rd686;
	ld.const.f64 	%fd949, [%rd688+45440];
	st.global.f64 	[%rd8+10080], %fd949;
	ld.global.s8 	%r803, [%rd53];
	mul.wide.s32 	%rd689, %r803, 5;
	ld.global.s8 	%rd690, [%rd54];
	add.s64 	%rd691, %rd689, %rd690;
	shl.b64 	%rd692, %rd691, 3;
	add.s64 	%rd693, %rd687, %rd692;
	ld.const.f64 	%fd187, [%rd693+45640];
	st.global.f64 	[%rd8+10088], %fd187;
	add.f64 	%fd710, %fd187, 0d4069000000000000;
	add.f64 	%fd711, %fd949, 0dC016CCCCCCCCCCCD;
	add.f64 	%fd712, %fd711, %fd948;
	div.rn.f64 	%fd188, %fd710, %fd712;
	st.global.f64 	[%rd8+10096], %fd188;
	abs.f64 	%fd713, %fd947;
	setp.geu.f64 	%p258, %fd713, 0d41CDCD64FF800000;
	@%p258 bra 	$L__BB0_349;
	ld.global.f64 	%fd714, [%rd8+10072];
	setp.geu.f64 	%p259, %fd714, %fd188;
	@%p259 bra 	$L__BB0_348;
	st.global.f64 	[%rd8+10040], %fd949;
	st.global.f64 	[%rd8+10048], %fd187;
	bra.uni 	$L__BB0_350;
$L__BB0_348:
	st.global.f64 	[%rd8+10040], %fd946;
	st.global.f64 	[%rd8+10048], %fd947;
	mov.f64 	%fd949, %fd946;
	bra.uni 	$L__BB0_350;
$L__BB0_349:
	st.global.f64 	[%rd8+10040], %fd949;
	st.global.f64 	[%rd8+10048], %fd187;
$L__BB0_350:
	add.s32 	%r161, %r1058, -1;
	ld.global.u32 	%r162, [%rd7+204];
	mul.lo.s32 	%r163, %r162, %r161;
	add.s32 	%r164, %r160, %r1057;
	add.s32 	%r804, %r164, %r163;
	mul.wide.s32 	%rd694, %r804, 8;
	add.s64 	%rd62, %rd2, %rd694;
	ld.global.f64 	%fd715, [%rd62];
	abs.f64 	%fd716, %fd715;
	abs.f64 	%fd717, %fd949;
	max.f64 	%fd719, %fd716, %fd717;
	setp.gt.f64 	%p260, %fd719, 0d41CDCD64FF800000;
	sub.f64 	%fd720, %fd715, %fd949;
	abs.f64 	%fd721, %fd720;
	setp.geu.f64 	%p261, %fd721, 0d3EE4F8B588E368F1;
	or.pred  	%p262, %p260, %p261;
	@%p262 bra 	$L__BB0_352;
	ld.global.f64 	%fd723, [%rd62+-5000];
	ld.global.f64 	%fd724, [%rd8+10048];
	abs.f64 	%fd725, %fd723;
	abs.f64 	%fd726, %fd724;
	max.f64 	%fd728, %fd725, %fd726;
	setp.leu.f64 	%p263, %fd728, 0d41CDCD64FF800000;
	sub.f64 	%fd729, %fd723, %fd724;
	abs.f64 	%fd730, %fd729;
	setp.lt.f64 	%p264, %fd730, 0d3EE4F8B588E368F1;
	and.pred  	%p265, %p263, %p264;
	@%p265 bra 	$L__BB0_389;
$L__BB0_352:
	mov.b32 	%r822, 0;
	st.global.u32 	[%rd7+228], %r822;
	mov.pred 	%p315, -1;
	min.s32 	%r823, %r1057, %r1058;
	setp.lt.s32 	%p274, %r823, 2;
	@%p274 bra 	$L__BB0_355;
	ld.global.f64 	%fd746, [%rd62];
	cvt.u64.u32 	%rd698, %r1058;
	add.s64 	%rd699, %rd11, %rd698;
	ld.global.s8 	%r824, [%rd54];
	ld.global.u8 	%r825, [%rd699+-1];
	ld.global.u8 	%r826, [%rd53];
	prmt.b32 	%r827, %r826, %r825, 0x3340U;
	ld.global.u8 	%r828, [%rd54+-1];
	prmt.b32 	%r829, %r828, 0, 0x3340U;
	prmt.b32 	%r830, %r827, %r829, 0x5410U;
	mov.b32 	%r831, 359705;
	dp4a.s32.u32 	%r832, %r830, %r831, %r824;
	mul.wide.s32 	%rd700, %r832, 8;
	mov.u64 	%rd701, parameter;
	add.s64 	%rd702, %rd701, %rd700;
	ld.const.f64 	%fd747, [%rd702];
	sub.s32 	%r833, %r163, %r162;
	add.s32 	%r834, %r164, %r833;
	add.s32 	%r835, %r834, -1;
	mul.wide.s32 	%rd703, %r835, 8;
	add.s64 	%rd704, %rd2, %rd703;
	ld.global.f64 	%fd748, [%rd704];
	add.f64 	%fd749, %fd747, %fd748;
	abs.f64 	%fd750, %fd746;
	abs.f64 	%fd751, %fd749;
	max.f64 	%fd753, %fd750, %fd751;
	setp.gt.f64 	%p276, %fd753, 0d41CDCD64FF800000;
	sub.f64 	%fd754, %fd746, %fd749;
	abs.f64 	%fd755, %fd754;
	setp.geu.f64 	%p277, %fd755, 0d3EE4F8B588E368F1;
	or.pred  	%p278, %p276, %p277;
	@%p278 bra 	$L__BB0_355;
	add.s32 	%r1057, %r1057, -1;
	mul.wide.s32 	%rd705, %r1058, 4;
	add.s64 	%rd706, %rd705, %rd7;
	st.global.u32 	[%rd706+-8], %r1057;
	add.s32 	%r836, %r157, %r1057;
	add.s32 	%r837, %r836, 25;
	mul.wide.s32 	%rd707, %r837, 4;
	add.s64 	%rd708, %rd4, %rd707;
	st.global.u32 	[%rd708], %r161;
	mov.b32 	%r838, 1;
	st.global.u32 	[%rd7+228], %r838;
	mov.pred 	%p315, 0;
	mov.u32 	%r1058, %r161;
$L__BB0_355:
	mov.b32 	%r839, 3;
	st.global.u32 	[%rd7+216], %r839;
	not.pred 	%p280, %p315;
	@%p280 bra 	$L__BB0_319;
	mov.b32 	%r1061, 3;
$L__BB0_357:
	setp.gt.s32 	%p281, %r1061, 32;
	@%p281 bra 	$L__BB0_319;
	add.s32 	%r171, %r1058, -1;
	st.global.u32 	[%rd7+220], %r171;
	sub.s32 	%r841, %r1057, %r1061;
	add.s32 	%r1066, %r841, 1;
	st.global.u32 	[%rd7+224], %r1066;
	setp.gt.s32 	%p282, %r1066, 0;
	mov.u32 	%r1067, %r171;
	@%p282 bra 	$L__BB0_360;
	add.s32 	%r843, %r1066, %r171;
	add.s32 	%r1067, %r843, -1;
	st.global.u32 	[%rd7+220], %r1067;
	mov.b32 	%r1066, 1;
	st.global.u32 	[%rd7+224], %r1066;
$L__BB0_360:
	cvt.s64.s32 	%rd709, %r1057;
	add.s64 	%rd63, %rd11, %rd709;
	cvt.s64.s32 	%rd710, %r1058;
	add.s64 	%rd64, %rd11, %rd710;
	add.s32 	%r176, %r156, %r1057;
$L__BB0_361:
	setp.lt.s32 	%p283, %r1067, 1;
	setp.ge.s32 	%p284, %r1066, %r1057;
	or.pred  	%p2, %p283, %p284;
	@%p2 bra 	$L__BB0_388;
	mov.b64 	%rd711, -4616189618054758400;
	st.global.u64 	[%rd8+10040], %rd711;
	mov.b64 	%rd712, 9218868437227405312;
	st.global.u64 	[%rd8+10048], %rd712;
	ld.global.u32 	%r179, [%rd7+220];
	ld.global.u32 	%r844, [%rd7+224];
	mov.b64 	%rd713, -4564063970805153792;
	st.global.u64 	[%rd8+10072], %rd713;
	mov.b64 	%rd714, 0;
	st.global.u64 	[%rd8+10080], %rd714;
	not.b32 	%r845, %r179;
	add.s32 	%r181, %r1058, %r845;
	st.global.u32 	[%rd7+236], %r181;
	not.b32 	%r846, %r844;
	add.s32 	%r182, %r1057, %r846;
	st.global.u32 	[%rd7+240], %r182;
	add.s32 	%r847, %r182, %r181;
	add.s32 	%r183, %r847, -1;
	st.global.u32 	[%rd7+244], %r183;
	setp.eq.s32 	%p285, %r181, 0;
	setp.gt.s32 	%p286, %r182, 0;
	and.pred  	%p287, %p285, %p286;
	@%p287 bra 	$L__BB0_364;
	setp.ne.s32 	%p288, %r182, 0;
	setp.lt.s32 	%p289, %r181, 1;
	or.pred  	%p290, %p288, %p289;
	@%p290 bra 	$L__BB0_375;
$L__BB0_364:
	setp.ne.s32 	%p297, %r182, 1;
	setp.ne.s32 	%p298, %r181, 1;
	and.pred  	%p299, %p297, %p298;
	@%p299 bra 	$L__BB0_372;
	setp.eq.s32 	%p301, %r182, 1;
	setp.eq.s32 	%p302, %r181, 0;
	and.pred  	%p303, %p301, %p302;
	@%p303 bra 	$L__BB0_368;
	setp.eq.s32 	%p304, %r181, 1;
	setp.eq.s32 	%p305, %r182, 0;
	and.pred  	%p306, %p305, %p304;
	@%p306 bra 	$L__BB0_368;
	ld.global.f64 	%fd951, [%rd8+10080];
	ld.global.f64 	%fd950, [%rd8+10072];
	bra.uni 	$L__BB0_369;
$L__BB0_368:
	mul.wide.s32 	%rd798, %r183, 8;
	mov.u64 	%rd799, parameter;
	add.s64 	%rd800, %rd799, %rd798;
	ld.const.f64 	%fd833, [%rd800+25200];
	cvt.s64.s32 	%rd801, %r179;
	add.s64 	%rd802, %rd11, %rd801;
	cvt.s64.s32 	%rd803, %r844;
	add.s64 	%rd804, %rd11, %rd803;
	ld.global.s8 	%r954, [%rd63+27];
	ld.global.u8 	%r955, [%rd802];
	ld.global.u8 	%r956, [%rd64];
	prmt.b32 	%r957, %r955, %r956, 0x3340U;
	ld.global.u8 	%r958, [%rd804+27];
	prmt.b32 	%r959, %r958, 0, 0x3340U;
	prmt.b32 	%r960, %r957, %r959, 0x5410U;
	mov.b32 	%r961, 334205;
	dp4a.s32.u32 	%r962, %r960, %r961, %r954;
	mul.wide.s32 	%rd805, %r962, 8;
	add.s64 	%rd806, %rd799, %rd805;
	ld.const.f64 	%fd834, [%rd806+5000];
	add.f64 	%fd951, %fd833, %fd834;
	st.global.f64 	[%rd8+10080], %fd951;
	ld.global.u32 	%r963, [%rd7+244];
	mul.wide.s32 	%rd807, %r963, 8;
	add.s64 	%rd808, %rd799, %rd807;
	ld.const.f64 	%fd835, [%rd808+24480];
	ld.global.s8 	%r964, [%rd63+27];
	ld.global.u8 	%r965, [%rd802];
	ld.global.u8 	%r966, [%rd64];
	prmt.b32 	%r967, %r966, %r965, 0x3340U;
	ld.global.u8 	%r968, [%rd804+27];
	prmt.b32 	%r969, %r968, 0, 0x3340U;
	prmt.b32 	%r970, %r967, %r969, 0x5410U;
	mov.b32 	%r971, 359705;
	dp4a.s32.u32 	%r972, %r970, %r971, %r964;
	mul.wide.s32 	%rd809, %r972, 8;
	add.s64 	%rd810, %rd799, %rd809;
	ld.const.f64 	%fd836, [%rd810];
	add.f64 	%fd950, %fd835, %fd836;
	st.global.f64 	[%rd8+10072], %fd950;
$L__BB0_369:
	add.s32 	%r973, %r179, -1;
	ld.global.u32 	%r974, [%rd7+204];
	add.s32 	%r975, %r156, %r844;
	mad.lo.s32 	%r976, %r974, %r973, %r975;
	mul.wide.s32 	%rd811, %r976, 8;
	add.s64 	%rd812, %rd2, %rd811;
	ld.global.f64 	%fd837, [%rd812];
	add.f64 	%fd953, %fd837, %fd951;
	st.global.f64 	[%rd8+10080], %fd953;
	ld.global.u32 	%r977, [%rd7+204];
	mad.lo.s32 	%r978, %r977, %r973, %r975;
	add.s32 	%r979, %r978, 625;
	mul.wide.s32 	%rd813, %r979, 8;
	add.s64 	%rd814, %rd2, %rd813;
	ld.global.f64 	%fd838, [%rd814];
	add.f64 	%fd960, %fd838, %fd950;
	st.global.f64 	[%rd8+10072], %fd960;
	abs.f64 	%fd839, %fd953;
	setp.leu.f64 	%p307, %fd839, 0d41CDCD64FF800000;
	@%p307 bra 	$L__BB0_371;
	mov.b64 	%rd815, 9218868437227405312;
	st.global.u64 	[%rd8+10080], %rd815;
	mov.b64 	%rd816, -4616189618054758400;
	st.global.u64 	[%rd8+10072], %rd816;
	mov.f64 	%fd953, 0d7FF0000000000000;
	mov.f64 	%fd960, 0dBFF0000000000000;
$L__BB0_371:
	add.f64 	%fd842, %fd953, 0d4069000000000000;
	add.f64 	%fd843, %fd960, 0dC016CCCCCCCCCCCD;
	ld.global.f64 	%fd844, [%rd8+10016];
	add.f64 	%fd845, %fd843, %fd844;
	div.rn.f64 	%fd846, %fd842, %fd845;
	st.global.f64 	[%rd8+10056], %fd846;
	ld.global.u32 	%r980, [%rd7+204];
	mad.lo.s32 	%r981, %r980, %r171, %r176;
	mul.wide.s32 	%rd817, %r981, 8;
	add.s64 	%rd818, %rd2, %rd817;
	ld.global.f64 	%fd847, [%rd818];
	add.f64 	%fd848, %fd847, 0d4069000000000000;
	ld.global.f64 	%fd849, [%rd818+5000];
	add.f64 	%fd850, %fd849, 0dC016CCCCCCCCCCCD;
	add.f64 	%fd851, %fd850, %fd844;
	div.rn.f64 	%fd852, %fd848, %fd851;
	st.global.f64 	[%rd8+10064], %fd852;
	st.global.f64 	[%rd8+10040], %fd960;
	st.global.f64 	[%rd8+10048], %fd953;
	bra.uni 	$L__BB0_384;
$L__BB0_372:
	mul.wide.s32 	%rd761, %r183, 8;
	mov.u64 	%rd762, parameter;
	add.s64 	%rd763, %rd762, %rd761;
	ld.const.f64 	%fd807, [%rd763+25200];
	cvt.s64.s32 	%rd764, %r179;
	add.s64 	%rd765, %rd11, %rd764;
	ld.global.s8 	%r940, [%rd765];
	mul.wide.s32 	%rd766, %r940, 5;
	cvt.s64.s32 	%rd767, %r844;
	add.s64 	%rd768, %rd11, %rd767;
	ld.global.s8 	%rd769, [%rd768+27];
	add.s64 	%rd770, %rd766, %rd769;
	shl.b64 	%rd771, %rd770, 3;
	add.s64 	%rd772, %rd762, %rd771;
	ld.const.f64 	%fd808, [%rd772+45640];
	add.f64 	%fd809, %fd807, %fd808;
	ld.global.s8 	%r941, [%rd64];
	mul.wide.s32 	%rd773, %r941, 5;
	ld.global.s8 	%rd774, [%rd63+27];
	add.s64 	%rd775, %rd773, %rd774;
	shl.b64 	%rd776, %rd775, 3;
	add.s64 	%rd777, %rd762, %rd776;
	ld.const.f64 	%fd810, [%rd777+45640];
	add.f64 	%fd811, %fd809, %fd810;
	st.global.f64 	[%rd8+10080], %fd811;
	add.s32 	%r942, %r179, -1;
	ld.global.u32 	%r943, [%rd7+204];
	add.s32 	%r944, %r156, %r844;
	mad.lo.s32 	%r945, %r943, %r942, %r944;
	mul.wide.s32 	%rd778, %r945, 8;
	add.s64 	%rd779, %rd2, %rd778;
	ld.global.f64 	%fd812, [%rd779];
	add.f64 	%fd955, %fd812, %fd811;
	st.global.f64 	[%rd8+10080], %fd955;
	ld.global.u32 	%r946, [%rd7+244];
	mul.wide.s32 	%rd780, %r946, 8;
	add.s64 	%rd781, %rd762, %rd780;
	ld.const.f64 	%fd813, [%rd781+24480];
	ld.global.s8 	%r947, [%rd765];
	mul.wide.s32 	%rd782, %r947, 5;
	ld.global.s8 	%rd783, [%rd768+27];
	add.s64 	%rd784, %rd782, %rd783;
	shl.b64 	%rd785, %rd784, 3;
	add.s64 	%rd786, %rd762, %rd785;
	ld.const.f64 	%fd814, [%rd786+45440];
	add.f64 	%fd815, %fd813, %fd814;
	ld.global.s8 	%r948, [%rd64];
	mul.wide.s32 	%rd787, %r948, 5;
	ld.global.s8 	%rd788, [%rd63+27];
	add.s64 	%rd789, %rd787, %rd788;
	shl.b64 	%rd790, %rd789, 3;
	add.s64 	%rd791, %rd762, %rd790;
	ld.const.f64 	%fd816, [%rd791+45440];
	add.f64 	%fd817, %fd815, %fd816;
	st.global.f64 	[%rd8+10072], %fd817;
	ld.global.u32 	%r949, [%rd7+204];
	mad.lo.s32 	%r950, %r949, %r942, %r944;
	add.s32 	%r951, %r950, 625;
	mul.wide.s32 	%rd792, %r951, 8;
	add.s64 	%rd793, %rd2, %rd792;
	ld.global.f64 	%fd818, [%rd793];
	add.f64 	%fd960, %fd818, %fd817;
	st.global.f64 	[%rd8+10072], %fd960;
	abs.f64 	%fd819, %fd955;
	setp.leu.f64 	%p300, %fd819, 0d41CDCD64FF800000;
	@%p300 bra 	$L__BB0_374;
	mov.b64 	%rd794, 9218868437227405312;
	st.global.u64 	[%rd8+10080], %rd794;
	mov.b64 	%rd795, -4616189618054758400;
	st.global.u64 	[%rd8+10072], %rd795;
	mov.f64 	%fd955, 0d7FF0000000000000;
	mov.f64 	%fd960, 0dBFF0000000000000;
$L__BB0_374:
	add.f64 	%fd822, %fd955, 0d4069000000000000;
	add.f64 	%fd823, %fd960, 0dC016CCCCCCCCCCCD;
	ld.global.f64 	%fd824, [%rd8+10016];
	add.f64 	%fd825, %fd823, %fd824;
	div.rn.f64 	%fd826, %fd822, %fd825;
	st.global.f64 	[%rd8+10056], %fd826;
	ld.global.u32 	%r952, [%rd7+204];
	mad.lo.s32 	%r953, %r952, %r171, %r176;
	mul.wide.s32 	%rd796, %r953, 8;
	add.s64 	%rd797, %rd2, %rd796;
	ld.global.f64 	%fd827, [%rd797];
	add.f64 	%fd828, %fd827, 0d4069000000000000;
	ld.global.f64 	%fd829, [%rd797+5000];
	add.f64 	%fd830, %fd829, 0dC016CCCCCCCCCCCD;
	add.f64 	%fd831, %fd830, %fd824;
	div.rn.f64 	%fd832, %fd828, %fd831;
	st.global.f64 	[%rd8+10064], %fd832;
	st.global.f64 	[%rd8+10040], %fd960;
	st.global.f64 	[%rd8+10048], %fd955;
	bra.uni 	$L__BB0_384;
$L__BB0_375:
	setp.ne.s32 	%p291, %r181, 1;
	setp.ne.s32 	%p292, %r182, 1;
	or.pred  	%p293, %p291, %p292;
	@%p293 bra 	$L__BB0_381;
	ld.param.u32 	%r1005, [_Z4thalPcPiiiiiiPdiS0_S__param_8];
	cvt.s64.s32 	%rd740, %r179;
	add.s64 	%rd741, %rd11, %rd740;
	cvt.s64.s32 	%rd742, %r844;
	add.s64 	%rd743, %rd11, %rd742;
	ld.global.s8 	%r896, [%rd743+28];
	ld.global.u8 	%r897, [%rd741+1];
	ld.global.u8 	%r898, [%rd741];
	prmt.b32 	%r899, %r898, %r897, 0x3340U;
	ld.global.u8 	%r900, [%rd743+27];
	prmt.b32 	%r901, %r900, 0, 0x3340U;
	prmt.b32 	%r902, %r899, %r901, 0x5410U;
	mov.b32 	%r903, 334205;
	dp4a.s32.u32 	%r904, %r902, %r903, %r896;
	mul.wide.s32 	%rd744, %r904, 8;
	mov.u64 	%rd745, parameter;
	add.s64 	%rd746, %rd745, %rd744;
	ld.const.f64 	%fd785, [%rd746+10000];
	ld.global.s8 	%r905, [%rd64+-1];
	ld.global.u8 	%r906, [%rd63+27];
	ld.global.u8 	%r907, [%rd63+26];
	prmt.b32 	%r908, %r907, %r906, 0x3340U;
	ld.global.u8 	%r909, [%rd64];
	prmt.b32 	%r910, %r909, 0, 0x3340U;
	prmt.b32 	%r911, %r908, %r910, 0x5410U;
	mov.b32 	%r912, 359705;
	dp4a.s32.u32 	%r913, %r911, %r912, %r905;
	mul.wide.s32 	%rd747, %r913, 8;
	add.s64 	%rd748, %rd745, %rd747;
	ld.const.f64 	%fd786, [%rd748+10000];
	add.f64 	%fd787, %fd785, %fd786;
	st.global.f64 	[%rd8+10072], %fd787;
	add.s32 	%r914, %r179, -1;
	ld.global.u32 	%r915, [%rd7+204];
	mad.lo.s32 	%r916, %r1005, 1263, %r844;
	add.s32 	%r917, %r916, 624;
	mad.lo.s32 	%r918, %r915, %r914, %r917;
	mul.wide.s32 	%rd749, %r918, 8;
	add.s64 	%rd750, %rd2, %rd749;
	ld.global.f64 	%fd788, [%rd750];
	add.f64 	%fd960, %fd788, %fd787;
	st.global.f64 	[%rd8+10072], %fd960;
	ld.global.s8 	%r919, [%rd743+28];
	ld.global.u8 	%r920, [%rd741+1];
	ld.global.u8 	%r921, [%rd741];
	prmt.b32 	%r922, %r921, %r920, 0x3340U;
	ld.global.u8 	%r923, [%rd743+27];
	prmt.b32 	%r924, %r923, 0, 0x3340U;
	prmt.b32 	%r925, %r922, %r924, 0x5410U;
	dp4a.s32.u32 	%r926, %r925, %r903, %r919;
	mul.wide.s32 	%rd751, %r926, 8;
	add.s64 	%rd752, %rd745, %rd751;
	ld.const.f64 	%fd789, [%rd752+15000];
	ld.global.s8 	%r927, [%rd64+-1];
	ld.global.u8 	%r928, [%rd63+27];
	ld.global.u8 	%r929, [%rd63+26];
	prmt.b32 	%r930, %r929, %r928, 0x3340U;
	ld.global.u8 	%r931, [%rd64];
	prmt.b32 	%r932, %r931, 0, 0x3340U;
	prmt.b32 	%r933, %r930, %r932, 0x5410U;
	dp4a.s32.u32 	%r934, %r933, %r912, %r927;
	mul.wide.s32 	%rd753, %r934, 8;
	add.s64 	%rd754, %rd745, %rd753;
	ld.const.f64 	%fd790, [%rd754+15000];
	add.f64 	%fd791, %fd789, %fd790;
	st.global.f64 	[%rd8+10080], %fd791;
	ld.global.u32 	%r935, [%rd7+204];
	mad.lo.s32 	%r936, %r935, %r914, %r917;
	add.s32 	%r937, %r936, -625;
	mul.wide.s32 	%rd755, %r937, 8;
	add.s64 	%rd756, %rd2, %rd755;
	ld.global.f64 	%fd792, [%rd756];
	add.f64 	%fd957, %fd792, %fd791;
	st.global.f64 	[%rd8+10080], %fd957;
	abs.f64 	%fd793, %fd957;
	setp.leu.f64 	%p295, %fd793, 0d41CDCD64FF800000;
	@%p295 bra 	$L__BB0_378;
	mov.b64 	%rd757, 9218868437227405312;
	st.global.u64 	[%rd8+10080], %rd757;
	mov.b64 	%rd758, -4616189618054758400;
	st.global.u64 	[%rd8+10072], %rd758;
	mov.f64 	%fd957, 0d7FF0000000000000;
	mov.f64 	%fd960, 0dBFF0000000000000;
$L__BB0_378:
	add.f64 	%fd796, %fd957, 0d4069000000000000;
	add.f64 	%fd797, %fd960, 0dC016CCCCCCCCCCCD;
	ld.global.f64 	%fd798, [%rd8+10016];
	add.f64 	%fd799, %fd797, %fd798;
	div.rn.f64 	%fd800, %fd796, %fd799;
	st.global.f64 	[%rd8+10056], %fd800;
	ld.global.u32 	%r938, [%rd7+204];
	mad.lo.s32 	%r939, %r938, %r171, %r176;
	mul.wide.s32 	%rd759, %r939, 8;
	add.s64 	%rd760, %rd2, %rd759;
	ld.global.f64 	%fd801, [%rd760];
	add.f64 	%fd802, %fd801, 0d4069000000000000;
	ld.global.f64 	%fd803, [%rd760+5000];
	add.f64 	%fd804, %fd803, 0dC016CCCCCCCCCCCD;
	add.f64 	%fd805, %fd804, %fd798;
	div.rn.f64 	%fd806, %fd802, %fd805;
	st.global.f64 	[%rd8+10064], %fd806;
	setp.ge.f64 	%p296, %fd800, %fd806;
	@%p296 bra 	$L__BB0_380;
	ld.global.f64 	%fd960, [%rd8+10040];
	bra.uni 	$L__BB0_384;
$L__BB0_380:
	st.global.f64 	[%rd8+10040], %fd960;
	st.global.f64 	[%rd8+10048], %fd957;
	bra.uni 	$L__BB0_384;
$L__BB0_381:
	mul.wide.s32 	%rd715, %r183, 8;
	mov.u64 	%rd716, parameter;
	add.s64 	%rd717, %rd716, %rd715;
	ld.const.f64 	%fd757, [%rd717+24960];
	cvt.s64.s32 	%rd718, %r179;
	add.s64 	%rd719, %rd11, %rd718;
	cvt.s64.s32 	%rd720, %r844;
	add.s64 	%rd721, %rd11, %rd720;
	ld.global.s8 	%r848, [%rd721+28];
	ld.global.u8 	%r849, [%rd719+1];
	ld.global.u8 	%r850, [%rd719];
	prmt.b32 	%r851, %r850, %r849, 0x3340U;
	ld.global.u8 	%r852, [%rd721+27];
	prmt.b32 	%r853, %r852, 0, 0x3340U;
	prmt.b32 	%r854, %r851, %r853, 0x5410U;
	mov.b32 	%r855, 334205;
	dp4a.s32.u32 	%r856, %r854, %r855, %r848;
	mul.wide.s32 	%rd722, %r856, 8;
	add.s64 	%rd723, %rd716, %rd722;
	ld.const.f64 	%fd758, [%rd723+30440];
	add.f64 	%fd759, %fd757, %fd758;
	ld.global.s8 	%r857, [%rd64+-1];
	ld.global.u8 	%r858, [%rd63+27];
	ld.global.u8 	%r859, [%rd63+26];
	prmt.b32 	%r860, %r859, %r858, 0x3340U;
	ld.global.u8 	%r861, [%rd64];
	prmt.b32 	%r862, %r861, 0, 0x3340U;
	prmt.b32 	%r863, %r860, %r862, 0x5410U;
	mov.b32 	%r864, 359705;
	dp4a.s32.u32 	%r865, %r863, %r864, %r857;
	mul.wide.s32 	%rd724, %r865, 8;
	add.s64 	%rd725, %rd716, %rd724;
	ld.const.f64 	%fd760, [%rd725+30440];
	add.f64 	%fd761, %fd759, %fd760;
	st.global.f64 	[%rd8+10080], %fd761;
	add.s32 	%r866, %r179, -1;
	ld.global.u32 	%r867, [%rd7+204];
	add.s32 	%r868, %r156, %r844;
	mad.lo.s32 	%r869, %r867, %r866, %r868;
	mul.wide.s32 	%rd726, %r869, 8;
	add.s64 	%rd727, %rd2, %rd726;
	ld.global.f64 	%fd762, [%rd727];
	add.f64 	%fd959, %fd762, %fd761;
	st.global.f64 	[%rd8+10080], %fd959;
	ld.global.u32 	%r870, [%rd7+244];
	mul.wide.s32 	%rd728, %r870, 8;
	add.s64 	%rd729, %rd716, %rd728;
	ld.const.f64 	%fd763, [%rd729+24240];
	ld.global.s8 	%r871, [%rd721+28];
	ld.global.u8 	%r872, [%rd719+1];
	ld.global.u8 	%r873, [%rd719];
	prmt.b32 	%r874, %r873, %r872, 0x3340U;
	ld.global.u8 	%r875, [%rd721+27];
	prmt.b32 	%r876, %r875, 0, 0x3340U;
	prmt.b32 	%r877, %r874, %r876, 0x5410U;
	dp4a.s32.u32 	%r878, %r877, %r855, %r871;
	mul.wide.s32 	%rd730, %r878, 8;
	add.s64 	%rd731, %rd716, %rd730;
	ld.const.f64 	%fd764, [%rd731+25440];
	add.f64 	%fd765, %fd763, %fd764;
	ld.global.s8 	%r879, [%rd64+-1];
	ld.global.u8 	%r880, [%rd63+27];
	ld.global.u8 	%r881, [%rd63+26];
	prmt.b32 	%r882, %r881, %r880, 0x3340U;
	ld.global.u8 	%r883, [%rd64];
	prmt.b32 	%r884, %r883, 0, 0x3340U;
	prmt.b32 	%r885, %r882, %r884, 0x5410U;
	dp4a.s32.u32 	%r886, %r885, %r864, %r879;
	mul.wide.s32 	%rd732, %r886, 8;
	add.s64 	%rd733, %rd716, %rd732;
	ld.const.f64 	%fd766, [%rd733+25440];
	add.f64 	%fd767, %fd765, %fd766;
	ld.global.u32 	%r887, [%rd7+236];
	ld.global.u32 	%r888, [%rd7+240];
	sub.s32 	%r889, %r887, %r888;
	abs.s32 	%r890, %r889;
	cvt.rn.f64.s32 	%fd768, %r890;
	fma.rn.f64 	%fd769, %fd768, 0dBFEEF3E864B31D04, %fd767;
	st.global.f64 	[%rd8+10072], %fd769;
	ld.global.u32 	%r891, [%rd7+204];
	mad.lo.s32 	%r892, %r891, %r866, %r868;
	add.s32 	%r893, %r892, 625;
	mul.wide.s32 	%rd734, %r893, 8;
	add.s64 	%rd735, %rd2, %rd734;
	ld.global.f64 	%fd770, [%rd735];
	add.f64 	%fd960, %fd770, %fd769;
	st.global.f64 	[%rd8+10072], %fd960;
	abs.f64 	%fd771, %fd959;
	setp.leu.f64 	%p294, %fd771, 0d41CDCD64FF800000;
	@%p294 bra 	$L__BB0_383;
	mov.b64 	%rd736, 9218868437227405312;
	st.global.u64 	[%rd8+10080], %rd736;
	mov.b64 	%rd737, -4616189618054758400;
	st.global.u64 	[%rd8+10072], %rd737;
	mov.f64 	%fd959, 0d7FF0000000000000;
	mov.f64 	%fd960, 0dBFF0000000000000;
$L__BB0_383:
	add.f64 	%fd774, %fd959, 0d4069000000000000;
	add.f64 	%fd775, %fd960, 0dC016CCCCCCCCCCCD;
	ld.global.f64 	%fd776, [%rd8+10016];
	add.f64 	%fd777, %fd775, %fd776;
	div.rn.f64 	%fd778, %fd774, %fd777;
	st.global.f64 	[%rd8+10056], %fd778;
	ld.global.u32 	%r894, [%rd7+204];
	mad.lo.s32 	%r895, %r894, %r171, %r176;
	mul.wide.s32 	%rd738, %r895, 8;
	add.s64 	%rd739, %rd2, %rd738;
	ld.global.f64 	%fd779, [%rd739];
	add.f64 	%fd780, %fd779, 0d4069000000000000;
	ld.global.f64 	%fd781, [%rd739+5000];
	add.f64 	%fd782, %fd781, 0dC016CCCCCCCCCCCD;
	add.f64 	%fd783, %fd782, %fd776;
	div.rn.f64 	%fd784, %fd780, %fd783;
	st.global.f64 	[%rd8+10064], %fd784;
	st.global.f64 	[%rd8+10040], %fd960;
	st.global.f64 	[%rd8+10048], %fd959;
$L__BB0_384:
	ld.global.u32 	%r982, [%rd7+204];
	mad.lo.s32 	%r983, %r982, %r171, %r176;
	add.s32 	%r984, %r983, 625;
	mul.wide.s32 	%rd819, %r984, 8;
	add.s64 	%rd65, %rd2, %rd819;
	ld.global.f64 	%fd853, [%rd65];
	abs.f64 	%fd854, %fd853;
	abs.f64 	%fd855, %fd960;
	max.f64 	%fd857, %fd854, %fd855;
	setp.gt.f64 	%p308, %fd857, 0d41CDCD64FF800000;
	sub.f64 	%fd858, %fd853, %fd960;
	abs.f64 	%fd859, %fd858;
	setp.geu.f64 	%p309, %fd859, 0d3EE4F8B588E368F1;
	or.pred  	%p310, %p308, %p309;
	@%p310 bra 	$L__BB0_387;
	ld.global.f64 	%fd861, [%rd65+-5000];
	ld.global.f64 	%fd862, [%rd8+10048];
	abs.f64 	%fd863, %fd861;
	abs.f64 	%fd864, %fd862;
	max.f64 	%fd866, %fd863, %fd864;
	setp.gt.f64 	%p311, %fd866, 0d41CDCD64FF800000;
	sub.f64 	%fd867, %fd861, %fd862;
	abs.f64 	%fd868, %fd867;
	setp.geu.f64 	%p312, %fd868, 0d3EE4F8B588E368F1;
	or.pred  	%p313, %p311, %p312;
	@%p313 bra 	$L__BB0_387;
	ld.global.u32 	%r1058, [%rd7+220];
	ld.global.u32 	%r1057, [%rd7+224];
	add.s32 	%r985, %r157, %r1058;
	mul.wide.s32 	%rd820, %r985, 4;
	add.s64 	%rd821, %rd4, %rd820;
	st.global.u32 	[%rd821], %r1057;
	add.s32 	%r986, %r157, %r1057;
	add.s32 	%r987, %r986, 25;
	mul.wide.s32 	%rd822, %r987, 4;
	add.s64 	%rd823, %rd4, %rd822;
	st.global.u32 	[%rd823], %r1058;
	mov.b32 	%r988, 1;
	st.global.u32 	[%rd7+228], %r988;
	bra.uni 	$L__BB0_388;
$L__BB0_387:
	ld.global.u32 	%r989, [%rd7+220];
	add.s32 	%r1067, %r989, -1;
	st.global.u32 	[%rd7+220], %r1067;
	ld.global.u32 	%r990, [%rd7+224];
	add.s32 	%r1066, %r990, 1;
	st.global.u32 	[%rd7+224], %r1066;
	ld.global.u32 	%r991, [%rd7+228];
	setp.eq.s32 	%p314, %r991, 0;
	@%p314 bra 	$L__BB0_361;
$L__BB0_388:
	ld.global.u32 	%r992, [%rd7+216];
	add.s32 	%r1061, %r992, 1;
	st.global.u32 	[%rd7+216], %r1061;
	@%p2 bra 	$L__BB0_357;
	bra.uni 	$L__BB0_319;
$L__BB0_389:
	ld.global.u32 	%r805, [%rd7+208];
	add.s32 	%r806, %r805, -1;
	ld.global.u32 	%r807, [%rd7+212];
	mad.lo.s32 	%r808, %r806, %r162, %r156;
	add.s32 	%r809, %r808, %r807;
	mul.wide.s32 	%rd695, %r809, 8;
	add.s64 	%rd66, %rd2, %rd695;
	ld.global.f64 	%fd733, [%rd8+10024];
	abs.f64 	%fd734, %fd733;
	setp.gt.f64 	%p266, %fd734, 0d41CDCD64FF800000;
	mov.f64 	%fd961, 0d3FE0000000000000;
	@%p266 bra 	$L__BB0_401;
	ld.global.f64 	%fd214, [%rd66];
	ld.global.f64 	%fd215, [%rd8+10008];
	ld.global.f64 	%fd216, [%rd66+5000];
	ld.global.f64 	%fd217, [%rd8+10000];
	mov.b32 	%r1076, 0;
	st.global.u32 	[%rd7+220], %r1076;
	st.global.u32 	[%rd7+216], %r1076;
	ld.global.u32 	%r191, [%rd7+200];
	setp.lt.s32 	%p267, %r191, 1;
	@%p267 bra 	$L__BB0_395;
	mov.b32 	%r1076, 0;
	mov.u64 	%rd826, %rd7;
	mov.u32 	%r1072, %r1076;
$L__BB0_392:
	ld.global.u32 	%r812, [%rd826];
	setp.lt.s32 	%p268, %r812, 1;
	@%p268 bra 	$L__BB0_394;
	add.s32 	%r1076, %r1076, 1;
	st.global.u32 	[%rd7+220], %r1076;
$L__BB0_394:
	add.s32 	%r1072, %r1072, 1;
	st.global.u32 	[%rd7+216], %r1072;
	add.s64 	%rd826, %rd826, 4;
	setp.lt.s32 	%p269, %r1072, %r191;
	@%p269 bra 	$L__BB0_392;
$L__BB0_395:
	mov.b32 	%r813, 0;
	st.global.u32 	[%rd7+216], %r813;
	setp.lt.s32 	%p270, %r162, 1;
	@%p270 bra 	$L__BB0_400;
	ld.param.u32 	%r1004, [_Z4thalPcPiiiiiiPdiS0_S__param_8];
	mul.lo.s32 	%r815, %r1004, 62;
	mul.wide.s32 	%rd696, %r815, 4;
	add.s64 	%rd697, %rd696, %rd4;
	add.s64 	%rd827, %rd697, 100;
	mov.b32 	%r1075, 0;
$L__BB0_397:
	ld.global.u32 	%r816, [%rd827];
	setp.lt.s32 	%p271, %r816, 1;
	@%p271 bra 	$L__BB0_399;
	add.s32 	%r1076, %r1076, 1;
	st.global.u32 	[%rd7+220], %r1076;
$L__BB0_399:
	add.s32 	%r1075, %r1075, 1;
	st.global.u32 	[%rd7+216], %r1075;
	add.s64 	%rd827, %rd827, 4;
	setp.lt.s32 	%p272, %r1075, %r162;
	@%p272 bra 	$L__BB0_397;
$L__BB0_400:
	shr.u32 	%r817, %r1076, 31;
	add.s32 	%r818, %r1076, %r817;
	shr.s32 	%r819, %r818, 1;
	add.s32 	%r820, %r819, -1;
	st.global.u32 	[%rd7+220], %r820;
	cvt.rn.f64.s32 	%fd735, %r820;
	add.f64 	%fd736, %fd216, %fd217;
	add.f64 	%fd737, %fd736, 0dC016CCCCCCCCCCCD;
	fma.rn.f64 	%fd738, %fd735, 0dBFE0A2B1704FF434, %fd737;
	ld.global.f64 	%fd739, [%rd8+10016];
	add.f64 	%fd740, %fd739, %fd738;
	add.f64 	%fd741, %fd214, %fd215;
	add.f64 	%fd742, %fd741, 0d4069000000000000;
	div.rn.f64 	%fd743, %fd742, %fd740;
	add.f64 	%fd744, %fd743, 0dC071126666666666;
	fma.rn.f64 	%fd961, %fd744, 0d4059000000000000, 0d3FE0000000000000;
$L__BB0_401:
	cvt.rzi.s32.f64 	%r821, %fd961;
	cvt.rn.f64.s32 	%fd745, %r821;
	div.rn.f64 	%fd962, %fd745, 0d4059000000000000;
	st.global.f64 	[%rd8+10032], %fd962;
$L__BB0_402:
	st.param.f64 	[func_retval0], %fd962;
	ret;
$L__BB0_403:
	mov.b16 	%rs142, 2;
	bra.uni 	$L__BB0_55;
$L__BB0_404:
	mov.b16 	%rs144, 2;
	bra.uni 	$L__BB0_79;
$L__BB0_405:
	mov.b16 	%rs146, 2;
	bra.uni 	$L__BB0_103;
$L__BB0_406:
	mov.b16 	%rs148, 2;
	bra.uni 	$L__BB0_127;

}
.func  (.param .b32 func_retval0) _Z15check_structurePcPiS0_iPdiS1_S0_S_(
	.param .b64 _Z15check_structurePcPiS0_iPdiS1_S0_S__param_0,
	.param .b64 _Z15check_structurePcPiS0_iPdiS1_S0_S__param_1,
	.param .b32 _Z15check_structurePcPiS0_iPdiS1_S0_S__param_2,
	.param .b64 _Z15check_structurePcPiS0_iPdiS1_S0_S__param_3,
	.param .b32 _Z15check_structurePcPiS0_iPdiS1_S0_S__param_4,
	.param .b64 _Z15check_structurePcPiS0_iPdiS1_S0_S__param_5,
	.param .b64 _Z15check_structurePcPiS0_iPdiS1_S0_S__param_6,
	.param .b64 _Z15check_structurePcPiS0_iPdiS1_S0_S__param_7
)
{
	.reg .pred 	%p<1154>;
	.reg .b16 	%rs<469>;
	.reg .b32 	%r<3953>;
	.reg .b64 	%rd<3267>;
	.reg .b64 	%fd<3778>;

	ld.param.u32 	%r644, [_Z15check_structurePcPiS0_iPdiS1_S0_S__param_4];
	ld.param.u64 	%rd261, [_Z15check_structurePcPiS0_iPdiS1_S0_S__param_5];
	ld.param.u64 	%rd262, [_Z15check_structurePcPiS0_iPdiS1_S0_S__param_6];
	ld.param.u64 	%rd263, [_Z15check_structurePcPiS0_iPdiS1_S0_S__param_7];
	cvta.to.global.u64 	%rd264, %rd263;
	cvta.to.global.u64 	%rd1, %rd261;
	cvta.to.global.u64 	%rd265, %rd262;
	mul.lo.s32 	%r646, %r644, 62;
	mul.wide.s32 	%rd266, %r646, 4;
	add.s64 	%rd2, %rd265, %rd266;
	mov.f64 	%fd848, 0d3E6466AE23AE1ED1;
	{
	.reg .b32 %temp; 
	mov.b64 	{%temp, %r647}, %fd848;
	}
	{
	.reg .b32 %temp; 
	mov.b64 	{%r648, %temp}, %fd848;
	}
	setp.lt.s32 	%p11, %r647, 1048576;
	mov.f64 	%fd849, 0d41C466AE23AE1ED1;
	{
	.reg .b32 %temp; 
	mov.b64 	{%temp, %r649}, %fd849;
	}
	{
	.reg .b32 %temp; 
	mov.b64 	{%r650, %temp}, %fd849;
	}
	mov.b32 	%r651, 1127219200;
	mov.b32 	%r652, -2147483648;
	mov.b64 	%fd1, {%r652, %r651};
	mul.lo.s32 	%r653, %r644, 1263;
	mul.wide.s32 	%rd267, %r653, 8;
	add.s64 	%rd3, %rd1, %rd267;
	mov.f64 	%fd850, 0d3E4466AE23AE1ED1;
	{
	.reg .b32 %temp; 
	mov.b64 	{%temp, %r654}, %fd850;
	}
	{
	.reg .b32 %temp; 
	mov.b64 	{%r655, %temp}, %fd850;
	}
	setp.lt.s32 	%p12, %r654, 1048576;
	mov.f64 	%fd851, 0d41A466AE23AE1ED1;
	{
	.reg .b32 %temp; 
	mov.b64 	{%temp, %r656}, %fd851;
	}
	{
	.reg .b32 %temp; 
	mov.b64 	{%r657, %temp}, %fd851;
	}
	add.s64 	%rd4, %rd2, 204;
	mul.lo.s32 	%r658, %r644, 54;
	cvt.s64.s32 	%rd268, %r658;
	add.s64 	%rd5, %rd264, %rd268;
	add.s32 	%r1, %r653, -1;
	add.s32 	%r2, %r653, 624;
	add.s64 	%rd6, %rd3, 10040;
	add.s64 	%rd7, %rd3, 10048;
	add.s64 	%rd8, %rd3, 10056;
	add.s64 	%rd9, %rd3, 10080;
	add.s64 	%rd10, %rd3, 10072;
	selp.b32 	%r659, %r649, %r647, %p11;
	selp.b32 	%r660, %r650, %r648, %p11;
	add.s32 	%r3, %r659, -1;
	selp.f64 	%fd852, 0d41C466AE23AE1ED1, 0d3E6466AE23AE1ED1, %p11;
	fma.rn.f64 	%fd853, %fd852, 0d7FF0000000000000, 0d7FF0000000000000;
	{
	.reg .b32 %temp; 
	mov.b64 	{%temp, %r661}, %fd852;
	}
	and.b32  	%r662, %r661, 2147483647;
	setp.eq.s32 	%p13, %r662, 0;
	selp.f64 	%fd2, 0dFFF0000000000000, %fd853, %p13;
	selp.b32 	%r663, -1077, -1023, %p11;
	shr.u32 	%r664, %r659, 20;
	add.s32 	%r4, %r663, %r664;
	and.b32  	%r665, %r659, 1048575;
	or.b32  	%r5, %r665, 1072693248;
	mov.b64 	%fd3, {%r660, %r5};
	{
	.reg .b32 %temp; 
	mov.b64 	{%r666, %temp}, %fd3;
	}
	{
	.reg .b32 %temp; 
	mov.b64 	{%temp, %r667}, %fd3;
	}
	add.s32 	%r668, %r667, -1048576;
	mov.b64 	%fd4, {%r666, %r668};
	selp.b32 	%r669, %r656, %r654, %p12;
	selp.b32 	%r670, %r657, %r655, %p12;
	add.s32 	%r6, %r669, -1;
	selp.f64 	%fd854, 0d41A466AE23AE1ED1, 0d3E4466AE23AE1ED1, %p12;
	fma.rn.f64 	%fd855, %fd854, 0d7FF0000000000000, 0d7FF0000000000000;
	{
	.reg .b32 %temp; 
	mov.b64 	{%temp, %r671}, %fd854;
	}
	and.b32  	%r672, %r671, 2147483647;
	setp.eq.s32 	%p14, %r672, 0;
	selp.f64 	%fd5, 0dFFF0000000000000, %fd855, %p14;
	selp.b32 	%r673, -1077, -1023, %p12;
	shr.u32 	%r674, %r669, 20;
	add.s32 	%r7, %r673, %r674;
	and.b32  	%r675, %r669, 1048575;
	or.b32  	%r8, %r675, 1072693248;
	mov.b64 	%fd6, {%r670, %r8};
	{
	.reg .b32 %temp; 
	mov.b64 	{%r676, %temp}, %fd6;
	}
	{
	.reg .b32 %temp; 
	mov.b64 	{%temp, %r677}, %fd6;
	}
	add.s32 	%r678, %r677, -1048576;
	mov.b64 	%fd7, {%r676, %r678};
	mov.b32 	%r3703, 0;
$L__BB1_1:
	mov.u32 	%r3704, %r3703;
$L__BB1_2:
	mov.u32 	%r10, %r3704;
	add.s32 	%r3704, %r10, 1;
	mov.pred 	%p1149, -1;
	setp.eq.s32 	%p16, %r3703, 2;
	@%p16 bra 	$L__BB1_5;
	setp.eq.s32 	%p17, %r3703, 5;
	@%p17 bra 	$L__BB1_5;
	setp.eq.s32 	%p1149, %r3704, 2;
$L__BB1_5:
	ld.param.u32 	%r3671, [_Z15check_structurePcPiS0_iPdiS1_S0_S__param_2];
	shl.b32 	%r679, %r3671, 5;
	mov.u32 	%r680, _ZZ4LAMPPcPiS0_S0_PdS1_S0_S_E4turn;
	add.s32 	%r12, %r680, %r679;
	setp.ne.s32 	%p18, %r3704, 5;
	not.pred 	%p19, %p1149;
	and.pred  	%p20, %p19, %p18;
	@%p20 bra 	$L__BB1_8;
	ld.shared.u32 	%r681, [%r12+8];
	setp.ne.s32 	%p21, %r681, -1;
	@%p21 bra 	$L__BB1_8;
	ld.shared.u32 	%r682, [%r12+20];
	setp.eq.s32 	%p22, %r682, -1;
	@%p22 bra 	$L__BB1_1388;
$L__BB1_8:
	shl.b32 	%r683, %r3703, 2;
	add.s32 	%r684, %r12, %r683;
	ld.shared.u32 	%r685, [%r684];
	setp.eq.s32 	%p23, %r685, -1;
	@%p23 bra 	$L__BB1_1388;
	setp.ne.s32 	%p24, %r3703, 3;
	shl.b32 	%r686, %r10, 2;
	add.s32 	%r687, %r12, %r686;
	ld.shared.u32 	%r688, [%r687+4];
	setp.eq.s32 	%p25, %r688, -1;
	setp.ne.s32 	%p26, %r3704, 4;
	or.pred  	%p27, %p24, %p26;
	or.pred  	%p28, %p27, %p25;
	@%p28 bra 	$L__BB1_1388;
	ld.param.u64 	%rd3219, [_Z15check_structurePcPiS0_iPdiS1_S0_S__param_1];
	ld.param.u64 	%rd3214, [_Z15check_structurePcPiS0_iPdiS1_S0_S__param_0];
	cvta.to.global.u64 	%rd11, %rd3214;
	ld.shared.u32 	%r13, [%r12+12];
	ld.shared.u32 	%r14, [%r12+16];
	mul.lo.s32 	%r689, %r13, 10;
	cvta.to.global.u64 	%rd269, %rd3219;
	mul.wide.s32 	%rd270, %r689, 4;
	add.s64 	%rd12, %rd269, %rd270;
	ld.global.u32 	%r3707, [%rd12];
	ld.global.u32 	%r16, [%rd12+4];
	mov.b32 	%r690, 0;
	st.global.u32 	[%rd2+216], %r690;
	and.b32  	%r691, %r16, -2147483647;
	setp.eq.s32 	%p29, %r691, 1;
	@%p29 bra 	$L__BB1_34;
	setp.lt.s32 	%p30, %r16, 2;
	@%p30 bra 	$L__BB1_21;
	add.s32 	%r693, %r16, %r3707;
	add.s32 	%r3706, %r693, -1;
	shr.u32 	%r694, %r16, 31;
	add.s32 	%r695, %r16, %r694;
	shr.s32 	%r18, %r695, 1;
	mov.b32 	%r3705, 1;
$L__BB1_13:
	cvt.s64.s32 	%rd271, %r3707;
	add.s64 	%rd272, %rd11, %rd271;
	cvt.s64.s32 	%rd273, %r3706;
	add.s64 	%rd274, %rd11, %rd273;
	ld.global.u8 	%rs1, [%rd272];
	setp.ne.s16 	%p31, %rs1, 65;
	ld.global.u8 	%rs2, [%rd274];
	@%p31 bra 	$L__BB1_15;
	setp.ne.s16 	%p32, %rs2, 84;
	@%p32 bra 	$L__BB1_34;
$L__BB1_15:
	setp.ne.s16 	%p33, %rs1, 84;
	@%p33 bra 	$L__BB1_17;
	setp.ne.s16 	%p34, %rs2, 65;
	@%p34 bra 	$L__BB1_34;
$L__BB1_17:
	setp.eq.s16 	%p35, %rs1, 84;
	setp.eq.s16 	%p36, %rs1, 65;
	setp.ne.s16 	%p37, %rs2, 65;
	or.pred  	%p38, %p37, %p35;
	setp.ne.s16 	%p39, %rs2, 84;
	or.pred  	%p40, %p39, %p36;
	and.pred  	%p41, %p38, %p40;
	not.pred 	%p42, %p41;
	@%p42 bra 	$L__BB1_34;
	setp.eq.s16 	%p43, %rs1, 67;
	setp.ne.s16 	%p44, %rs2, 71;
	and.pred  	%p45, %p44, %p43;
	@%p45 bra 	$L__BB1_34;
	setp.eq.s16 	%p48, %rs1, 71;
	setp.ne.s16 	%p49, %rs2, 67;
	xor.pred  	%p50, %p48, %p49;
	or.pred  	%p51, %p44, %p43;
	and.pred  	%p52, %p50, %p51;
	not.pred 	%p53, %p52;
	@%p53 bra 	$L__BB1_34;
	st.global.u32 	[%rd2+216], %r3705;
	add.s32 	%r3707, %r3707, 1;
	add.s32 	%r3706, %r3706, -1;
	add.s32 	%r24, %r3705, 1;
	setp.lt.s32 	%p54, %r3705, %r18;
	mov.u32 	%r3705, %r24;
	@%p54 bra 	$L__BB1_13;
$L__BB1_21:
	ld.param.u64 	%rd3220, [_Z15check_structurePcPiS0_iPdiS1_S0_S__param_1];
	mul.lo.s32 	%r696, %r14, 10;
	cvta.to.global.u64 	%rd275, %rd3220;
	mul.wide.s32 	%rd276, %r696, 4;
	add.s64 	%rd277, %rd275, %rd276;
	ld.global.u32 	%r25, [%rd277];
	ld.global.u32 	%r26, [%rd277+4];
	mov.b32 	%r697, 0;
	st.global.u32 	[%rd2+216], %r697;
	and.b32  	%r698, %r26, -2147483647;
	setp.eq.s32 	%p55, %r698, 1;
	@%p55 bra 	$L__BB1_34;
	setp.lt.s32 	%p56, %r26, 2;
	@%p56 bra 	$L__BB1_32;
	add.s32 	%r27, %r26, %r25;
	shr.u32 	%r700, %r26, 31;
	add.s32 	%r701, %r26, %r700;
	shr.s32 	%r28, %r701, 1;
	mov.b32 	%r3708, 0;
$L__BB1_24:
	add.s32 	%r702, %r3708, %r25;
	cvt.s64.s32 	%rd278, %r702;
	add.s64 	%rd279, %rd11, %rd278;
	ld.global.u8 	%rs3, [%rd279];
	setp.ne.s16 	%p57, %rs3, 65;
	not.b32 	%r703, %r3708;
	add.s32 	%r704, %r27, %r703;
	cvt.s64.s32 	%rd280, %r704;
	add.s64 	%rd281, %rd11, %rd280;
	ld.global.u8 	%rs4, [%rd281];
	@%p57 bra 	$L__BB1_26;
	setp.ne.s16 	%p58, %rs4, 84;
	@%p58 bra 	$L__BB1_34;
$L__BB1_26:
	setp.ne.s16 	%p59, %rs3, 84;
	@%p59 bra 	$L__BB1_28;
	setp.ne.s16 	%p60, %rs4, 65;
	@%p60 bra 	$L__BB1_34;
$L__BB1_28:
	setp.eq.s16 	%p61, %rs3, 84;
	setp.eq.s16 	%p62, %rs3, 65;
	setp.ne.s16 	%p63, %rs4, 65;
	or.pred  	%p64, %p63, %p61;
	setp.ne.s16 	%p65, %rs4, 84;
	or.pred  	%p66, %p65, %p62;
	and.pred  	%p67, %p64, %p66;
	not.pred 	%p68, %p67;
	@%p68 bra 	$L__BB1_34;
	setp.eq.s16 	%p69, %rs3, 67;
	setp.ne.s16 	%p70, %rs4, 71;
	and.pred  	%p71, %p70, %p69;
	@%p71 bra 	$L__BB1_34;
	setp.eq.s16 	%p74, %rs3, 71;
	setp.ne.s16 	%p75, %rs4, 67;
	xor.pred  	%p76, %p74, %p75;
	or.pred  	%p77, %p70, %p69;
	and.pred  	%p78, %p76, %p77;
	not.pred 	%p79, %p78;
	@%p79 bra 	$L__BB1_34;
	add.s32 	%r3708, %r3708, 1;
	st.global.u32 	[%rd2+216], %r3708;
	setp.lt.s32 	%p80, %r3708, %r28;
	@%p80 bra 	$L__BB1_24;
$L__BB1_32:
	setp.gt.u32 	%p81, %r3, 2146435070;
	mov.f64 	%fd3427, %fd2;
	@%p81 bra 	$L__BB1_36;
	setp.gt.u32 	%p82, %r5, 1073127582;
	selp.f64 	%fd856, %fd4, %fd3, %p82;
	selp.u32 	%r705, 1, 0, %p82;
	add.s32 	%r706, %r4, %r705;
	add.f64 	%fd857, %fd856, 0dBFF0000000000000;
	add.f64 	%fd858, %fd856, 0d3FF0000000000000;
	rcp.approx.ftz.f64 	%fd859, %fd858;
	neg.f64 	%fd860, %fd858;
	fma.rn.f64 	%fd861, %fd860, %fd859, 0d3FF0000000000000;
	fma.rn.f64 	%fd862, %fd861, %fd861, %fd861;
	fma.rn.f64 	%fd863, %fd862, %fd859, %fd859;
	mul.f64 	%fd864, %fd857, %fd863;
	fma.rn.f64 	%fd865, %fd857, %fd863, %fd864;
	mul.f64 	%fd866, %fd865, %fd865;
	fma.rn.f64 	%fd867, %fd866, 0d3EB1380B3AE80F1E, 0d3ED0EE258B7A8B04;
	fma.rn.f64 	%fd868, %fd867, %fd866, 0d3EF3B2669F02676F;
	fma.rn.f64 	%fd869, %fd868, %fd866, 0d3F1745CBA9AB0956;
	fma.rn.f64 	%fd870, %fd869, %fd866, 0d3F3C71C72D1B5154;
	fma.rn.f64 	%fd871, %fd870, %fd866, 0d3F624924923BE72D;
	fma.rn.f64 	%fd872, %fd871, %fd866, 0d3F8999999999A3C4;
	fma.rn.f64 	%fd873, %fd872, %fd866, 0d3FB5555555555554;
	sub.f64 	%fd874, %fd857, %fd865;
	add.f64 	%fd875, %fd874, %fd874;
	neg.f64 	%fd876, %fd865;
	fma.rn.f64 	%fd877, %fd876, %fd857, %fd875;
	mul.f64 	%fd878, %fd863, %fd877;
	mul.f64 	%fd879, %fd866, %fd873;
	fma.rn.f64 	%fd880, %fd879, %fd865, %fd878;
	xor.b32  	%r707, %r706, -2147483648;
	mov.b32 	%r708, 1127219200;
	mov.b64 	%fd881, {%r707, %r708};
	sub.f64 	%fd882, %fd881, %fd1;
	fma.rn.f64 	%fd883, %fd882, 0d3FE62E42FEFA39EF, %fd865;
	fma.rn.f64 	%fd884, %fd882, 0dBFE62E42FEFA39EF, %fd883;
	sub.f64 	%fd885, %fd884, %fd865;
	sub.f64 	%fd886, %fd880, %fd885;
	fma.rn.f64 	%fd887, %fd882, 0d3C7ABC9E3B39803F, %fd886;
	add.f64 	%fd3427, %fd883, %fd887;
	bra.uni 	$L__BB1_36;
$L__BB1_34:
	setp.gt.u32 	%p83, %r6, 2146435070;
	mov.f64 	%fd3427, %fd5;
	@%p83 bra 	$L__BB1_36;
	setp.gt.u32 	%p84, %r8, 1073127582;
	selp.f64 	%fd888, %fd7, %fd6, %p84;
	selp.u32 	%r709, 1, 0, %p84;
	add.s32 	%r710, %r7, %r709;
	add.f64 	%fd889, %fd888, 0dBFF0000000000000;
	add.f64 	%fd890, %fd888, 0d3FF0000000000000;
	rcp.approx.ftz.f64 	%fd891, %fd890;
	neg.f64 	%fd892, %fd890;
	fma.rn.f64 	%fd893, %fd892, %fd891, 0d3FF0000000000000;
	fma.rn.f64 	%fd894, %fd893, %fd893, %fd893;
	fma.rn.f64 	%fd895, %fd894, %fd891, %fd891;
	mul.f64 	%fd896, %fd889, %fd895;
	fma.rn.f64 	%fd897, %fd889, %fd895, %fd896;
	mul.f64 	%fd898, %fd897, %fd897;
	fma.rn.f64 	%fd899, %fd898, 0d3EB1380B3AE80F1E, 0d3ED0EE258B7A8B04;
	fma.rn.f64 	%fd900, %fd899, %fd898, 0d3EF3B2669F02676F;
	fma.rn.f64 	%fd901, %fd900, %fd898, 0d3F1745CBA9AB0956;
	fma.rn.f64 	%fd902, %fd901, %fd898, 0d3F3C71C72D1B5154;
	fma.rn.f64 	%fd903, %fd902, %fd898, 0d3F624924923BE72D;
	fma.rn.f64 	%fd904, %fd903, %fd898, 0d3F8999999999A3C4;
	fma.rn.f64 	%fd905, %fd904, %fd898, 0d3FB5555555555554;
	sub.f64 	%fd906, %fd889, %fd897;
	add.f64 	%fd907, %fd906, %fd906;
	neg.f64 	%fd908, %fd897;
	fma.rn.f64 	%fd909, %fd908, %fd889, %fd907;
	mul.f64 	%fd910, %fd895, %fd909;
	mul.f64 	%fd911, %fd898, %fd905;
	fma.rn.f64 	%fd912, %fd911, %fd897, %fd910;
	xor.b32  	%r711, %r710, -2147483648;
	mov.b32 	%r712, 1127219200;
	mov.b64 	%fd913, {%r711, %r712};
	sub.f64 	%fd914, %fd913, %fd1;
	fma.rn.f64 	%fd915, %fd914, 0d3FE62E42FEFA39EF, %fd897;
	fma.rn.f64 	%fd916, %fd914, 0dBFE62E42FEFA39EF, %fd915;
	sub.f64 	%fd917, %fd916, %fd897;
	sub.f64 	%fd918, %fd912, %fd917;
	fma.rn.f64 	%fd919, %fd914, 0d3C7ABC9E3B39803F, %fd918;
	add.f64 	%fd3427, %fd915, %fd919;
$L__BB1_36:
	ld.param.u64 	%rd3221, [_Z15check_structurePcPiS0_iPdiS1_S0_S__param_1];
	ld.const.u32 	%r713, [const_int+56];
	setp.eq.s32 	%p85, %r713, 0;
	mul.f64 	%fd920, %fd3427, 0d3FFFCB923A29C77A;
	st.global.f64 	[%rd3+10016], %fd920;
	ld.global.u32 	%r31, [%rd12+4];
	st.global.u32 	[%rd2+200], %r31;
	mul.lo.s32 	%r714, %r14, 10;
	cvta.to.global.u64 	%rd282, %rd3221;
	mul.wide.s32 	%rd283, %r714, 4;
	add.s64 	%rd13, %rd282, %rd283;
	ld.global.u32 	%r715, [%rd13+4];
	st.global.u32 	[%rd2+204], %r715;
	@%p85 bra 	$L__BB1_42;
	setp.lt.s32 	%p86, %r31, 1;
	@%p86 bra 	$L__BB1_60;
	mov.b32 	%r3710, 1;
$L__BB1_39:
	mov.u32 	%r34, %r3710;
	ld.global.u32 	%r717, [%rd12];
	ld.global.u32 	%r718, [%rd12+4];
	sub.s32 	%r719, %r717, %r34;
	add.s32 	%r720, %r719, %r718;
	cvt.s64.s32 	%rd284, %r720;
	add.s64 	%rd285, %rd11, %rd284;
	ld.global.u8 	%rs92, [%rd285];
	mov.b16 	%rs454, 0;
	setp.gt.s16 	%p87, %rs92, 70;
	@%p87 bra 	$L__BB1_55;
	setp.eq.s16 	%p90, %rs92, 65;
	@%p90 bra 	$L__BB1_41;
	bra.uni 	$L__BB1_53;
$L__BB1_41:
	mov.b16 	%rs454, 3;
	bra.uni 	$L__BB1_59;
$L__BB1_42:
	setp.lt.s32 	%p93, %r31, 1;
	@%p93 bra 	$L__BB1_60;
	mov.b32 	%r3709, 1;
$L__BB1_44:
	mov.u32 	%r32, %r3709;
	ld.global.u32 	%r723, [%rd12];
	add.s32 	%r724, %r32, %r723;
	add.s32 	%r725, %r724, -1;
	cvt.s64.s32 	%rd288, %r725;
	add.s64 	%rd289, %rd11, %rd288;
	ld.global.u8 	%rs98, [%rd289];
	mov.b16 	%rs453, 0;
	setp.gt.s16 	%p94, %rs98, 70;
	@%p94 bra 	$L__BB1_48;
	setp.eq.s16 	%p97, %rs98, 65;
	@%p97 bra 	$L__BB1_52;
	setp.eq.s16 	%p98, %rs98, 67;
	@%p98 bra 	$L__BB1_47;
	bra.uni 	$L__BB1_51;
$L__BB1_47:
	mov.b16 	%rs453, 1;
	bra.uni 	$L__BB1_52;
$L__BB1_48:
	setp.eq.s16 	%p95, %rs98, 71;
	@%p95 bra 	$L__BB1_1391;
	setp.eq.s16 	%p96, %rs98, 84;
	@%p96 bra 	$L__BB1_50;
	bra.uni 	$L__BB1_51;
$L__BB1_50:
	mov.b16 	%rs453, 3;
	bra.uni 	$L__BB1_52;
$L__BB1_51:
	mov.b16 	%rs453, 4;
$L__BB1_52:
	cvt.s64.s32 	%rd290, %r32;
	add.s64 	%rd291, %rd5, %rd290;
	st.global.u8 	[%rd291], %rs453;
	add.s32 	%r3709, %r32, 1;
	ld.global.u32 	%r726, [%rd2+200];
	setp.lt.s32 	%p99, %r32, %r726;
	@%p99 bra 	$L__BB1_44;
	bra.uni 	$L__BB1_60;
$L__BB1_53:
	setp.eq.s16 	%p91, %rs92, 67;
	@%p91 bra 	$L__BB1_54;
	bra.uni 	$L__BB1_58;
$L__BB1_54:
	mov.b16 	%rs454, 2;
	bra.uni 	$L__BB1_59;
$L__BB1_55:
	setp.eq.s16 	%p88, %rs92, 84;
	@%p88 bra 	$L__BB1_59;
	setp.ne.s16 	%p89, %rs92, 71;
	@%p89 bra 	$L__BB1_58;
	mov.b16 	%rs454, 1;
	bra.uni 	$L__BB1_59;
$L__BB1_58:
	mov.b16 	%rs454, 4;
$L__BB1_59:
	cvt.u64.u32 	%rd286, %r34;
	add.s64 	%rd287, %rd5, %rd286;
	st.global.u8 	[%rd287], %rs454;
	add.s32 	%r3710, %r34, 1;
	ld.global.u32 	%r721, [%rd2+200];
	setp.lt.s32 	%p92, %r34, %r721;
	@%p92 bra 	$L__BB1_39;
$L__BB1_60:
	mul.wide.u32 	%rd292, %r10, 4;
	mov.u64 	%rd293, const_int;
	add.s64 	%rd294, %rd293, %rd292;
	ld.const.u32 	%r727, [%rd294+48];
	setp.eq.s32 	%p100, %r727, 0;
	@%p100 bra 	$L__BB1_66;
	ld.global.u32 	%r3713, [%rd4];
	setp.lt.s32 	%p101, %r3713, 1;
	@%p101 bra 	$L__BB1_84;
	mov.b32 	%r3712, 1;
$L__BB1_63:
	mov.u32 	%r41, %r3712;
	ld.global.u32 	%r729, [%rd13];
	add.s32 	%r730, %r41, %r729;
	add.s32 	%r731, %r730, -1;
	cvt.s64.s32 	%rd295, %r731;
	add.s64 	%rd296, %rd11, %rd295;
	ld.global.u8 	%rs104, [%rd296];
	mov.b16 	%rs456, 0;
	setp.gt.s16 	%p102, %rs104, 70;
	@%p102 bra 	$L__BB1_79;
	setp.eq.s16 	%p105, %rs104, 65;
	@%p105 bra 	$L__BB1_65;
	bra.uni 	$L__BB1_77;
$L__BB1_65:
	mov.b16 	%rs456, 3;
	bra.uni 	$L__BB1_83;
$L__BB1_66:
	ld.global.u32 	%r3713, [%rd4];
	setp.lt.s32 	%p108, %r3713, 1;
	@%p108 bra 	$L__BB1_84;
	mov.b32 	%r3711, 1;
$L__BB1_68:
	mov.u32 	%r38, %r3711;
	ld.global.u32 	%r733, [%rd13];
	ld.global.u32 	%r734, [%rd13+4];
	sub.s32 	%r735, %r733, %r38;
	add.s32 	%r736, %r735, %r734;
	cvt.s64.s32 	%rd299, %r736;
	add.s64 	%rd300, %rd11, %rd299;
	ld.global.u8 	%rs110, [%rd300];
	mov.b16 	%rs455, 0;
	setp.gt.s16 	%p109, %rs110, 70;
	@%p109 bra 	$L__BB1_72;
	setp.eq.s16 	%p112, %rs110, 65;
	@%p112 bra 	$L__BB1_76;
	setp.eq.s16 	%p113, %rs110, 67;
	@%p113 bra 	$L__BB1_71;
	bra.uni 	$L__BB1_75;
$L__BB1_71:
	mov.b16 	%rs455, 1;
	bra.uni 	$L__BB1_76;
$L__BB1_72:
	setp.eq.s16 	%p110, %rs110, 71;
	@%p110 bra 	$L__BB1_1392;
	setp.eq.s16 	%p111, %rs110, 84;
	@%p111 bra 	$L__BB1_74;
	bra.uni 	$L__BB1_75;
$L__BB1_74:
	mov.b16 	%rs455, 3;
	bra.uni 	$L__BB1_76;
$L__BB1_75:
	mov.b16 	%rs455, 4;
$L__BB1_76:
	cvt.u64.u32 	%rd301, %r38;
	add.s64 	%rd302, %rd5, %rd301;
	st.global.u8 	[%rd302+27], %rs455;
	add.s32 	%r3711, %r38, 1;
	ld.global.u32 	%r3713, [%rd4];
	setp.lt.s32 	%p114, %r38, %r3713;
	@%p114 bra 	$L__BB1_68;
	bra.uni 	$L__BB1_84;
$L__BB1_77:
	setp.eq.s16 	%p106, %rs104, 67;
	@%p106 bra 	$L__BB1_78;
	bra.uni 	$L__BB1_82;
$L__BB1_78:
	mov.b16 	%rs456, 2;
	bra.uni 	$L__BB1_83;
$L__BB1_79:
	setp.eq.s16 	%p103, %rs104, 84;
	@%p103 bra 	$L__BB1_83;
	setp.ne.s16 	%p104, %rs104, 71;
	@%p104 bra 	$L__BB1_82;
	mov.b16 	%rs456, 1;
	bra.uni 	$L__BB1_83;
$L__BB1_82:
	mov.b16 	%rs456, 4;
$L__BB1_83:
	cvt.s64.s32 	%rd297, %r41;
	add.s64 	%rd298, %rd5, %rd297;
	st.global.u8 	[%rd298+27], %rs456;
	add.s32 	%r3712, %r41, 1;
	ld.global.u32 	%r3713, [%rd4];
	setp.lt.s32 	%p107, %r41, %r3713;
	@%p107 bra 	$L__BB1_63;
$L__BB1_84:
	ld.param.u64 	%rd3246, [_Z15check_structurePcPiS0_iPdiS1_S0_S__param_7];
	ld.param.u32 	%r3674, [_Z15check_structurePcPiS0_iPdiS1_S0_S__param_4];
	mul.lo.s32 	%r737, %r3674, 54;
	add.s32 	%r738, %r737, %r3713;
	add.s32 	%r739, %r738, 28;
	cvt.s64.s32 	%rd303, %r739;
	cvta.to.global.u64 	%rd304, %rd3246;
	add.s64 	%rd305, %rd304, %rd303;
	mov.b16 	%rs115, 4;
	st.global.u8 	[%rd305], %rs115;
	st.global.u8 	[%rd5+27], %rs115;
	ld.global.u32 	%r740, [%rd2+200];
	add.s32 	%r741, %r737, %r740;
	add.s32 	%r742, %r741, 1;
	cvt.s64.s32 	%rd306, %r742;
	add.s64 	%rd307, %rd304, %rd306;
	st.global.u8 	[%rd307], %rs115;
	st.global.u8 	[%rd5], %rs115;
	mov.b32 	%r743, 1;
	st.global.u32 	[%rd2+216], %r743;
	ld.global.u32 	%r3720, [%rd2+200];
	setp.lt.s32 	%p115, %r3720, 1;
	@%p115 bra 	$L__BB1_90;
	ld.global.u32 	%r3718, [%rd4];
	mov.b32 	%r3721, 1;
$L__BB1_86:
	mov.b32 	%r745, 1;
	st.global.u32 	[%rd2+220], %r745;
	setp.lt.s32 	%p116, %r3718, 1;
	@%p116 bra 	$L__BB1_100;
	mov.b32 	%r3719, 1;
$L__BB1_88:
	ld.global.u32 	%r54, [%rd2+216];
	cvt.s64.s32 	%rd308, %r54;
	add.s64 	%rd309, %rd5, %rd308;
	ld.global.s8 	%r747, [%rd309];
	cvt.s64.s32 	%rd310, %r3719;
	add.s64 	%rd311, %rd5, %rd310;
	ld.global.s8 	%r748, [%rd311+27];
	add.s32 	%r749, %r748, %r747;
	setp.eq.s32 	%p117, %r749, 3;
	@%p117 bra 	$L__BB1_97;
	add.s32 	%r750, %r54, -1;
	mad.lo.s32 	%r751, %r750, %r3718, %r1;
	add.s32 	%r752, %r751, %r3719;
	mul.wide.s32 	%rd312, %r752, 8;
	add.s64 	%rd313, %rd1, %rd312;
	mov.b64 	%rd314, 9218868437227405312;
	st.global.u64 	[%rd313], %rd314;
	ld.global.u32 	%r753, [%rd2+216];
	add.s32 	%r754, %r753, -1;
	ld.global.u32 	%r755, [%rd2+204];
	ld.global.u32 	%r756, [%rd2+220];
	mad.lo.s32 	%r757, %r754, %r755, %r2;
	add.s32 	%r758, %r757, %r756;
	mul.wide.s32 	%rd315, %r758, 8;
	add.s64 	%rd316, %rd1, %rd315;
	mov.b64 	%rd317, -4616189618054758400;
	st.global.u64 	[%rd316], %rd317;
	bra.uni 	$L__BB1_98;
$L__BB1_90:
	setp.lt.s32 	%p120, %r3720, 1;
	@%p120 bra 	$L__BB1_188;
	ld.global.u32 	%r3736, [%rd4];
	mov.b32 	%r3726, 1;
$L__BB1_92:
	mov.b32 	%r770, 1;
	st.global.u32 	[%rd2+232], %r770;
	setp.lt.s32 	%p121, %r3736, 1;
	@%p121 bra 	$L__BB1_187;
	add.s32 	%r67, %r3726, -1;
	cvt.u64.u32 	%rd324, %r3726;
	add.s64 	%rd14, %rd5, %rd324;
	mov.b32 	%r3728, 1;
$L__BB1_94:
	mad.lo.s32 	%r772, %r3736, %r67, %r1;
	add.s32 	%r773, %r772, %r3728;
	mul.wide.s32 	%rd325, %r773, 8;
	add.s64 	%rd326, %rd1, %rd325;
	ld.global.f64 	%fd921, [%rd326];
	abs.f64 	%fd922, %fd921;
	setp.geu.f64 	%p122, %fd922, 0d41CDCD64FF800000;
	mov.u32 	%r3737, %r3728;
	@%p122 bra 	$L__BB1_185;
	mov.b64 	%rd327, -4616189618054758400;
	st.global.u64 	[%rd6], %rd327;
	mov.b64 	%rd328, 9218868437227405312;
	st.global.u64 	[%rd7], %rd328;
	ld.global.u32 	%r71, [%rd2+232];
	ld.global.u8 	%rs9, [%rd14];
	cvt.u32.u16 	%r774, %rs9;
	cvt.s32.s8 	%r775, %r774;
	cvt.s64.s32 	%rd329, %r71;
	add.s64 	%rd15, %rd5, %rd329;
	ld.global.u8 	%rs10, [%rd15+27];
	cvt.u32.u16 	%r776, %rs10;
	cvt.s32.s8 	%r777, %r776;
	add.s32 	%r778, %r777, %r775;
	setp.eq.s32 	%p123, %r778, 3;
	@%p123 bra 	$L__BB1_101;
	ld.global.u32 	%r779, [%rd4];
	add.s32 	%r780, %r2, %r71;
	mad.lo.s32 	%r781, %r779, %r67, %r780;
	mul.wide.s32 	%rd330, %r781, 8;
	add.s64 	%rd331, %rd1, %rd330;
	mov.b64 	%rd332, -4616189618054758400;
	st.global.u64 	[%rd331], %rd332;
	ld.global.u32 	%r782, [%rd4];
	mad.lo.s32 	%r783, %r782, %r67, %r780;
	add.s32 	%r784, %r783, -625;
	mul.wide.s32 	%rd333, %r784, 8;
	add.s64 	%rd334, %rd1, %rd333;
	mov.b64 	%rd335, 9218868437227405312;
	st.global.u64 	[%rd334], %rd335;
	ld.global.f64 	%fd3439, [%rd7];
	bra.uni 	$L__BB1_130;
$L__BB1_97:
	add.s32 	%r759, %r54, -1;
	mad.lo.s32 	%r760, %r759, %r3718, %r1;
	add.s32 	%r761, %r760, %r3719;
	mul.wide.s32 	%rd318, %r761, 8;
	add.s64 	%rd319, %rd1, %rd318;
	mov.b64 	%rd320, 0;
	st.global.u64 	[%rd319], %rd320;
	ld.global.u32 	%r762, [%rd2+216];
	add.s32 	%r763, %r762, -1;
	ld.global.u32 	%r764, [%rd2+204];
	ld.global.u32 	%r765, [%rd2+220];
	mad.lo.s32 	%r766, %r763, %r764, %r2;
	add.s32 	%r767, %r766, %r765;
	mul.wide.s32 	%rd321, %r767, 8;
	add.s64 	%rd322, %rd1, %rd321;
	mov.b64 	%rd323, -4564063970805153792;
	st.global.u64 	[%rd322], %rd323;
$L__BB1_98:
	ld.global.u32 	%r768, [%rd2+220];
	add.s32 	%r3719, %r768, 1;
	st.global.u32 	[%rd2+220], %r3719;
	ld.global.u32 	%r3718, [%rd2+204];
	setp.lt.s32 	%p118, %r768, %r3718;
	@%p118 bra 	$L__BB1_88;
	ld.global.u32 	%r3721, [%rd2+216];
	ld.global.u32 	%r3720, [%rd2+200];
$L__BB1_100:
	add.s32 	%r62, %r3721, 1;
	st.global.u32 	[%rd2+216], %r62;
	setp.lt.s32 	%p119, %r3721, %r3720;
	mov.u32 	%r3721, %r62;
	@%p119 bra 	$L__BB1_86;
	bra.uni 	$L__BB1_90;
$L__BB1_101:
	cvt.s32.s8 	%r786, %r774;
	mul.wide.s32 	%rd336, %r786, 5;
	cvt.u64.u16 	%rd337, %rs10;
	cvt.s64.s8 	%rd338, %rd337;
	add.s64 	%rd339, %rd336, %rd338;
	shl.b64 	%rd340, %rd339, 3;
	mov.u64 	%rd341, parameter;
	add.s64 	%rd342, %rd341, %rd340;
	ld.const.f64 	%fd923, [%rd342+45440];
	ld.global.s8 	%r787, [%rd14+-1];
	cvt.u32.u16 	%r788, %rs10;
	ld.global.u8 	%r789, [%rd15+26];
	prmt.b32 	%r790, %r789, %r788, 0x3340U;
	prmt.b32 	%r791, %r774, 0, 0x3340U;
	prmt.b32 	%r792, %r790, %r791, 0x5410U;
	mov.b32 	%r793, 359705;
	dp4a.s32.u32 	%r794, %r792, %r793, %r787;
	mul.wide.s32 	%rd343, %r794, 8;
	add.s64 	%rd344, %rd341, %rd343;
	ld.const.f64 	%fd924, [%rd344+35440];
	add.f64 	%fd3436, %fd923, %fd924;
	st.global.f64 	[%rd8], %fd3436;
	ld.global.s8 	%r795, [%rd14];
	mul.wide.s32 	%rd345, %r795, 5;
	ld.global.u8 	%rs116, [%rd15+27];
	cvt.u64.u16 	%rd346, %rs116;
	cvt.s64.s8 	%rd347, %rd346;
	add.s64 	%rd348, %rd345, %rd347;
	shl.b64 	%rd349, %rd348, 3;
	add.s64 	%rd350, %rd341, %rd349;
	ld.const.f64 	%fd925, [%rd350+45640];
	ld.global.s8 	%r796, [%rd14+-1];
	ld.global.u8 	%r797, [%rd15+26];
	cvt.u32.u16 	%r798, %rs116;
	prmt.b32 	%r799, %r797, %r798, 0x3340U;
	prmt.b32 	%r800, %r795, 0, 0x3340U;
	prmt.b32 	%r801, %r799, %r800, 0x5410U;
	dp4a.s32.u32 	%r802, %r801, %r793, %r796;
	mul.wide.s32 	%rd351, %r802, 8;
	add.s64 	%rd352, %rd341, %rd351;
	ld.const.f64 	%fd926, [%rd352+40440];
	add.f64 	%fd3437, %fd925, %fd926;
	add.s64 	%rd16, %rd3, 10064;
	st.global.f64 	[%rd3+10064], %fd3437;
	abs.f64 	%fd927, %fd3437;
	setp.leu.f64 	%p124, %fd927, 0d41CDCD64FF800000;
	@%p124 bra 	$L__BB1_103;
	mov.b64 	%rd353, 9218868437227405312;
	st.global.u64 	[%rd16], %rd353;
	mov.b64 	%rd354, -4616189618054758400;
	st.global.u64 	[%rd8], %rd354;
	mov.f64 	%fd3437, 0d7FF0000000000000;
	mov.f64 	%fd3436, 0dBFF0000000000000;
$L__BB1_103:
	ld.global.s8 	%rs11, [%rd15+27];
	cvt.s64.s16 	%rd17, %rs11;
	ld.global.s8 	%rs117, [%rd15+26];
	ld.global.u8 	%rs118, [%rd14];
	cvt.u64.u16 	%rd355, %rs118;
	cvt.s64.s8 	%rd18, %rd355;
	mov.b32 	%r803, {%rs117, %rs11};
	cvt.u32.u16 	%r804, %rs118;
	cvt.s32.s8 	%r805, %r804;
	mov.b32 	%r806, 6405;
	dp2a.lo.s32.u32 	%r807, %r803, %r806, %r805;
	mul.wide.s32 	%rd356, %r807, 8;
	mov.u64 	%rd357, parameter;
	add.s64 	%rd19, %rd357, %rd356;
	ld.const.f64 	%fd930, [%rd19+21000];
	abs.f64 	%fd931, %fd930;
	setp.geu.f64 	%p125, %fd931, 0d41CDCD64FF800000;
	@%p125 bra 	$L__BB1_117;
	cvt.u16.u64 	%rs121, %rd18;
	mov.b32 	%r815, {%rs11, %rs121};
	mov.b32 	%r816, 0;
	mov.b32 	%r817, 1305;
	dp2a.lo.s32.u32 	%r818, %r815, %r817, %r816;
	cvt.s64.s32 	%rd20, %r818;
	ld.global.s8 	%rd380, [%rd14+-1];
	add.s64 	%rd381, %rd20, %rd380;
	shl.b64 	%rd382, %rd381, 3;
	mov.u64 	%rd383, parameter;
	add.s64 	%rd21, %rd383, %rd382;
	ld.const.f64 	%fd949, [%rd21+23000];
	abs.f64 	%fd950, %fd949;
	setp.geu.f64 	%p130, %fd950, 0d41CDCD64FF800000;
	@%p130 bra 	$L__BB1_111;
	mad.lo.s64 	%rd397, %rd17, -24, %rd20;
	shl.b64 	%rd398, %rd397, 3;
	mov.u64 	%rd399, parameter;
	add.s64 	%rd400, %rd399, %rd398;
	ld.const.f64 	%fd966, [%rd400+45440];
	ld.const.f64 	%fd967, [%rd19+20000];
	add.f64 	%fd968, %fd966, %fd967;
	ld.const.f64 	%fd969, [%rd21+22000];
	add.f64 	%fd3430, %fd968, %fd969;
	st.global.f64 	[%rd3+10080], %fd3430;
	ld.global.s8 	%r823, [%rd14];
	mul.wide.s32 	%rd401, %r823, 5;
	ld.global.s8 	%rs124, [%rd15+27];
	cvt.s64.s16 	%rd402, %rs124;
	add.s64 	%rd403, %rd401, %rd402;
	shl.b64 	%rd404, %rd403, 3;
	add.s64 	%rd405, %rd399, %rd404;
	ld.const.f64 	%fd970, [%rd405+45640];
	ld.global.s8 	%rs125, [%rd15+26];
	mov.b32 	%r824, {%rs125, %rs124};
	mov.b32 	%r825, 6405;
	dp2a.lo.s32.u32 	%r826, %r824, %r825, %r823;
	mul.wide.s32 	%rd406, %r826, 8;
	add.s64 	%rd407, %rd399, %rd406;
	ld.const.f64 	%fd971, [%rd407+21000];
	add.f64 	%fd972, %fd970, %fd971;
	ld.global.s8 	%rd408, [%rd14+-1];
	cvt.s32.s16 	%r827, %rs124;
	mul.wide.s32 	%rd409, %r827, 24;
	add.s64 	%rd410, %rd403, %rd409;
	add.s64 	%rd411, %rd410, %rd408;
	shl.b64 	%rd412, %rd411, 3;
	add.s64 	%rd413, %rd399, %rd412;
	ld.const.f64 	%fd973, [%rd413+23000];
	add.f64 	%fd3431, %fd972, %fd973;
	st.global.f64 	[%rd3+10088], %fd3431;
	abs.f64 	%fd974, %fd3431;
	setp.leu.f64 	%p134, %fd974, 0d41CDCD64FF800000;
	@%p134 bra 	$L__BB1_107;
	mov.b64 	%rd414, 9218868437227405312;
	st.global.u64 	[%rd3+10088], %rd414;
	mov.b64 	%rd415, -4616189618054758400;
	st.global.u64 	[%rd3+10080], %rd415;
	mov.f64 	%fd3431, 0d7FF0000000000000;
	mov.f64 	%fd3430, 0dBFF0000000000000;
$L__BB1_107:
	add.f64 	%fd977, %fd3431, 0d4069000000000000;
	add.f64 	%fd978, %fd3430, 0dC016CCCCCCCCCCCD;
	ld.global.f64 	%fd3438, [%rd3+10016];
	add.f64 	%fd979, %fd978, %fd3438;
	div.rn.f64 	%fd21, %fd977, %fd979;
	st.global.f64 	[%rd3+10096], %fd21;
	abs.f64 	%fd980, %fd3437;
	setp.geu.f64 	%p135, %fd980, 0d41CDCD64FF800000;
	@%p135 bra 	$L__BB1_110;
	add.f64 	%fd981, %fd3437, 0d4069000000000000;
	add.f64 	%fd982, %fd3436, 0dC016CCCCCCCCCCCD;
	add.f64 	%fd983, %fd982, %fd3438;
	div.rn.f64 	%fd984, %fd981, %fd983;
	st.global.f64 	[%rd10], %fd984;
	setp.geu.f64 	%p136, %fd984, %fd21;
	@%p136 bra 	$L__BB1_125;
	st.global.f64 	[%rd8], %fd3430;
	st.global.f64 	[%rd3+10064], %fd3431;
	st.global.f64 	[%rd10], %fd21;
	mov.f64 	%fd3436, %fd3430;
	mov.f64 	%fd3437, %fd3431;
	bra.uni 	$L__BB1_125;
$L__BB1_110:
	st.global.f64 	[%rd8], %fd3430;
	st.global.f64 	[%rd16], %fd3431;
	st.global.f64 	[%rd10], %fd21;
	mov.f64 	%fd3436, %fd3430;
	mov.f64 	%fd3437, %fd3431;
	bra.uni 	$L__BB1_125;
$L__BB1_111:
	mad.lo.s64 	%rd384, %rd17, -24, %rd20;
	shl.b64 	%rd385, %rd384, 3;
	mov.u64 	%rd386, parameter;
	add.s64 	%rd387, %rd386, %rd385;
	ld.const.f64 	%fd951, [%rd387+45440];
	ld.const.f64 	%fd952, [%rd19+20000];
	add.f64 	%fd3432, %fd951, %fd952;
	st.global.f64 	[%rd3+10080], %fd3432;
	ld.global.s8 	%r819, [%rd14];
	mul.wide.s32 	%rd388, %r819, 5;
	ld.global.s8 	%rs122, [%rd15+27];
	cvt.s64.s16 	%rd389, %rs122;
	add.s64 	%rd390, %rd388, %rd389;
	shl.b64 	%rd391, %rd390, 3;
	add.s64 	%rd392, %rd386, %rd391;
	ld.const.f64 	%fd953, [%rd392+45640];
	ld.global.s8 	%rs123, [%rd15+26];
	mov.b32 	%r820, {%rs123, %rs122};
	mov.b32 	%r821, 6405;
	dp2a.lo.s32.u32 	%r822, %r820, %r821, %r819;
	mul.wide.s32 	%rd393, %r822, 8;
	add.s64 	%rd394, %rd386, %rd393;
	ld.const.f64 	%fd954, [%rd394+21000];
	add.f64 	%fd3433, %fd953, %fd954;
	st.global.f64 	[%rd3+10088], %fd3433;
	abs.f64 	%fd955, %fd3433;
	setp.leu.f64 	%p131, %fd955, 0d41CDCD64FF800000;
	@%p131 bra 	$L__BB1_113;
	mov.b64 	%rd395, 9218868437227405312;
	st.global.u64 	[%rd3+10088], %rd395;
	mov.b64 	%rd396, -4616189618054758400;
	st.global.u64 	[%rd3+10080], %rd396;
	mov.f64 	%fd3433, 0d7FF0000000000000;
	mov.f64 	%fd3432, 0dBFF0000000000000;
$L__BB1_113:
	add.f64 	%fd958, %fd3433, 0d4069000000000000;
	add.f64 	%fd959, %fd3432, 0dC016CCCCCCCCCCCD;
	ld.global.f64 	%fd3438, [%rd3+10016];
	add.f64 	%fd960, %fd959, %fd3438;
	div.rn.f64 	%fd27, %fd958, %fd960;
	st.global.f64 	[%rd3+10096], %fd27;
	abs.f64 	%fd961, %fd3437;
	setp.geu.f64 	%p132, %fd961, 0d41CDCD64FF800000;
	@%p132 bra 	$L__BB1_116;
	add.f64 	%fd962, %fd3437, 0d4069000000000000;
	add.f64 	%fd963, %fd3436, 0dC016CCCCCCCCCCCD;
	add.f64 	%fd964, %fd963, %fd3438;
	div.rn.f64 	%fd965, %fd962, %fd964;
	st.global.f64 	[%rd10], %fd965;
	setp.geu.f64 	%p133, %fd965, %fd27;
	@%p133 bra 	$L__BB1_125;
	st.global.f64 	[%rd8], %fd3432;
	st.global.f64 	[%rd3+10064], %fd3433;
	st.global.f64 	[%rd10], %fd27;
	mov.f64 	%fd3436, %fd3432;
	mov.f64 	%fd3437, %fd3433;
	bra.uni 	$L__BB1_125;
$L__BB1_116:
	st.global.f64 	[%rd8], %fd3432;
	st.global.f64 	[%rd16], %fd3433;
	st.global.f64 	[%rd10], %fd27;
	mov.f64 	%fd3436, %fd3432;
	mov.f64 	%fd3437, %fd3433;
	bra.uni 	$L__BB1_125;
$L__BB1_117:
	cvt.u16.u64 	%rs119, %rd18;
	mov.b32 	%r808, {%rs11, %rs119};
	mov.b32 	%r809, 0;
	mov.b32 	%r810, 1305;
	dp2a.lo.s32.u32 	%r811, %r808, %r810, %r809;
	cvt.s64.s32 	%rd22, %r811;
	ld.global.s8 	%rd358, [%rd14+-1];
	add.s64 	%rd359, %rd22, %rd358;
	shl.b64 	%rd360, %rd359, 3;
	mov.u64 	%rd361, parameter;
	add.s64 	%rd23, %rd361, %rd360;
	ld.const.f64 	%fd932, [%rd23+23000];
	abs.f64 	%fd933, %fd932;
	setp.lt.f64 	%p126, %fd933, 0d41CDCD64FF800000;
	@%p126 bra 	$L__BB1_119;
	ld.global.f64 	%fd3438, [%rd3+10016];
	bra.uni 	$L__BB1_125;
$L__BB1_119:
	mad.lo.s64 	%rd362, %rd17, -24, %rd22;
	shl.b64 	%rd363, %rd362, 3;
	mov.u64 	%rd364, parameter;
	add.s64 	%rd365, %rd364, %rd363;
	ld.const.f64 	%fd934, [%rd365+45440];
	ld.const.f64 	%fd935, [%rd23+22000];
	add.f64 	%fd3434, %fd934, %fd935;
	st.global.f64 	[%rd3+10080], %fd3434;
	ld.global.s8 	%r812, [%rd14];
	mul.wide.s32 	%rd366, %r812, 5;
	ld.global.u8 	%rs120, [%rd15+27];
	cvt.u64.u16 	%rd367, %rs120;
	cvt.s64.s8 	%rd368, %rd367;
	add.s64 	%rd369, %rd366, %rd368;
	shl.b64 	%rd370, %rd369, 3;
	add.s64 	%rd371, %rd364, %rd370;
	ld.const.f64 	%fd936, [%rd371+45640];
	ld.global.s8 	%rd372, [%rd14+-1];
	cvt.u32.u16 	%r813, %rs120;
	cvt.s32.s8 	%r814, %r813;
	mul.wide.s32 	%rd373, %r814, 24;
	add.s64 	%rd374, %rd369, %rd373;
	add.s64 	%rd375, %rd374, %rd372;
	shl.b64 	%rd376, %rd375, 3;
	add.s64 	%rd377, %rd364, %rd376;
	ld.const.f64 	%fd937, [%rd377+23000];
	add.f64 	%fd3435, %fd936, %fd937;
	st.global.f64 	[%rd3+10088], %fd3435;
	abs.f64 	%fd938, %fd3435;
	setp.leu.f64 	%p127, %fd938, 0d41CDCD64FF800000;
	@%p127 bra 	$L__BB1_121;
	mov.b64 	%rd378, 9218868437227405312;
	st.global.u64 	[%rd3+10088], %rd378;
	mov.b64 	%rd379, -4616189618054758400;
	st.global.u64 	[%rd3+10080], %rd379;
	mov.f64 	%fd3435, 0d7FF0000000000000;
	mov.f64 	%fd3434, 0dBFF0000000000000;
$L__BB1_121:
	add.f64 	%fd941, %fd3435, 0d4069000000000000;
	add.f64 	%fd942, %fd3434, 0dC016CCCCCCCCCCCD;
	ld.global.f64 	%fd3438, [%rd3+10016];
	add.f64 	%fd943, %fd942, %fd3438;
	div.rn.f64 	%fd34, %fd941, %fd943;
	st.global.f64 	[%rd3+10096], %fd34;
	abs.f64 	%fd944, %fd3437;
	setp.geu.f64 	%p128, %fd944, 0d41CDCD64FF800000;
	@%p128 bra 	$L__BB1_124;
	add.f64 	%fd945, %fd3437, 0d4069000000000000;
	add.f64 	%fd946, %fd3436, 0dC016CCCCCCCCCCCD;
	add.f64 	%fd947, %fd946, %fd3438;
	div.rn.f64 	%fd948, %fd945, %fd947;
	st.global.f64 	[%rd10], %fd948;
	setp.geu.f64 	%p129, %fd948, %fd34;
	@%p129 bra 	$L__BB1_125;
	st.global.f64 	[%rd8], %fd3434;
	st.global.f64 	[%rd3+10064], %fd3435;
	st.global.f64 	[%rd10], %fd34;
	mov.f64 	%fd3436, %fd3434;
	mov.f64 	%fd3437, %fd3435;
	bra.uni 	$L__BB1_125;
$L__BB1_124:
	st.global.f64 	[%rd8], %fd3434;
	st.global.f64 	[%rd16], %fd3435;
	st.global.f64 	[%rd10], %fd34;
	mov.f64 	%fd3436, %fd3434;
	mov.f64 	%fd3437, %fd3435;
$L__BB1_125:
	ld.global.s8 	%r828, [%rd14];
	mul.wide.s32 	%rd416, %r828, 5;
	ld.global.s8 	%rd417, [%rd15+27];
	add.s64 	%rd418, %rd416, %rd417;
	shl.b64 	%rd419, %rd418, 3;
	mov.u64 	%rd420, parameter;
	add.s64 	%rd421, %rd420, %rd419;
	ld.const.f64 	%fd38, [%rd421+45440];
	st.global.f64 	[%rd3+10080], %fd38;
	ld.global.s8 	%r829, [%rd14];
	mul.wide.s32 	%rd422, %r829, 5;
	ld.global.s8 	%rd423, [%rd15+27];
	add.s64 	%rd424, %rd422, %rd423;
	shl.b64 	%rd425, %rd424, 3;
	add.s64 	%rd426, %rd420, %rd425;
	ld.const.f64 	%fd3439, [%rd426+45640];
	st.global.f64 	[%rd3+10088], %fd3439;
	add.f64 	%fd985, %fd3439, 0d4069000000000000;
	add.f64 	%fd986, %fd38, 0dC016CCCCCCCCCCCD;
	add.f64 	%fd987, %fd986, %fd3438;
	div.rn.f64 	%fd40, %fd985, %fd987;
	st.global.f64 	[%rd3+10096], %fd40;
	abs.f64 	%fd988, %fd3437;
	setp.geu.f64 	%p137, %fd988, 0d41CDCD64FF800000;
	@%p137 bra 	$L__BB1_129;
	ld.global.f64 	%fd989, [%rd10];
	setp.geu.f64 	%p138, %fd989, %fd40;
	@%p138 bra 	$L__BB1_128;
	st.global.f64 	[%rd6], %fd38;
	st.global.f64 	[%rd7], %fd3439;
	bra.uni 	$L__BB1_130;
$L__BB1_128:
	st.global.f64 	[%rd6], %fd3436;
	st.global.f64 	[%rd7], %fd3437;
	mov.f64 	%fd3439, %fd3437;
	bra.uni 	$L__BB1_130;
$L__BB1_129:
	st.global.f64 	[%rd6], %fd38;
	st.global.f64 	[%rd7], %fd3439;
$L__BB1_130:
	abs.f64 	%fd990, %fd3439;
	setp.geu.f64 	%p139, %fd990, 0d41CDCD64FF800000;
	@%p139 bra 	$L__BB1_132;
	ld.global.f64 	%fd991, [%rd6];
	ld.global.u32 	%r830, [%rd2+204];
	ld.global.u32 	%r831, [%rd2+232];
	mad.lo.s32 	%r832, %r830, %r67, %r2;
	add.s32 	%r833, %r832, %r831;
	mul.wide.s32 	%rd427, %r833, 8;
	add.s64 	%rd428, %rd1, %rd427;
	st.global.f64 	[%rd428], %fd991;
	ld.global.f64 	%fd992, [%rd7];
	ld.global.u32 	%r834, [%rd2+204];
	ld.global.u32 	%r835, [%rd2+232];
	mad.lo.s32 	%r836, %r834, %r67, %r1;
	add.s32 	%r837, %r836, %r835;
	mul.wide.s32 	%rd429, %r837, 8;
	add.s64 	%rd430, %rd1, %rd429;
	st.global.f64 	[%rd430], %fd992;
$L__BB1_132:
	setp.lt.u32 	%p140, %r3726, 2;
	ld.global.u32 	%r3737, [%rd2+232];
	setp.lt.s32 	%p141, %r3737, 2;
	ld.global.u32 	%r3736, [%rd2+204];
	or.pred  	%p142, %p140, %p141;
	@%p142 bra 	$L__BB1_185;
	add.s32 	%r74, %r2, %r3737;
	mad.lo.s32 	%r839, %r3736, %r67, %r74;
	mul.wide.s32 	%rd431, %r839, 8;
	add.s64 	%rd432, %rd1, %rd431;
	ld.global.f64 	%fd3444, [%rd432];
	st.global.f64 	[%rd3+10072], %fd3444;
	ld.global.u32 	%r840, [%rd4];
	add.s32 	%r75, %r74, -625;
	mad.lo.s32 	%r841, %r840, %r67, %r75;
	mul.wide.s32 	%rd433, %r841, 8;
	add.s64 	%rd434, %rd1, %rd433;
	ld.global.f64 	%fd3443, [%rd434];
	st.global.f64 	[%rd3+10088], %fd3443;
	add.f64 	%fd993, %fd3443, 0d4069000000000000;
	add.f64 	%fd994, %fd3444, 0dC016CCCCCCCCCCCD;
	ld.global.f64 	%fd44, [%rd3+10016];
	add.f64 	%fd995, %fd994, %fd44;
	div.rn.f64 	%fd45, %fd993, %fd995;
	st.global.f64 	[%rd3+10056], %fd45;
	ld.global.u32 	%r842, [%rd4];
	add.s32 	%r843, %r3726, -2;
	add.s32 	%r76, %r74, -626;
	mad.lo.s32 	%r844, %r842, %r843, %r76;
	mul.wide.s32 	%rd435, %r844, 8;
	add.s64 	%rd24, %rd1, %rd435;
	ld.global.f64 	%fd996, [%rd24];
	abs.f64 	%fd997, %fd996;
	setp.geu.f64 	%p143, %fd997, 0d41CDCD64FF800000;
	@%p143 bra 	$L__BB1_136;
	ld.param.u64 	%rd3247, [_Z15check_structurePcPiS0_iPdiS1_S0_S__param_7];
	ld.param.u32 	%r3675, [_Z15check_structurePcPiS0_iPdiS1_S0_S__param_4];
	mad.lo.s32 	%r845, %r3675, 54, %r3737;
	add.s32 	%r846, %r845, 26;
	cvt.s64.s32 	%rd436, %r846;
	cvta.to.global.u64 	%rd437, %rd3247;
	add.s64 	%rd25, %rd437, %rd436;
	ld.global.s8 	%r847, [%rd25+1];
	ld.global.u8 	%r848, [%rd14];
	ld.global.u8 	%r849, [%rd14+-1];
	prmt.b32 	%r850, %r849, %r848, 0x3340U;
	ld.global.u8 	%r851, [%rd25];
	prmt.b32 	%r852, %r851, 0, 0x3340U;
	prmt.b32 	%r853, %r850, %r852, 0x5410U;
	mov.b32 	%r854, 334205;
	dp4a.s32.u32 	%r855, %r853, %r854, %r847;
	mul.wide.s32 	%rd438, %r855, 8;
	mov.u64 	%rd439, parameter;
	add.s64 	%rd26, %rd439, %rd438;
	ld.const.f64 	%fd998, [%rd26+5000];
	abs.f64 	%fd999, %fd998;
	setp.geu.f64 	%p144, %fd999, 0d41CDCD64FF800000;
	@%p144 bra 	$L__BB1_136;
	ld.global.f64 	%fd1002, [%rd24+5000];
	ld.const.f64 	%fd1003, [%rd26];
	add.f64 	%fd3442, %fd1002, %fd1003;
	st.global.f64 	[%rd9], %fd3442;
	ld.global.u32 	%r856, [%rd4];
	add.s32 	%r857, %r3726, -2;
	mad.lo.s32 	%r858, %r856, %r857, %r76;
	mul.wide.s32 	%rd441, %r858, 8;
	add.s64 	%rd442, %rd1, %rd441;
	ld.global.f64 	%fd1004, [%rd442];
	ld.global.s8 	%r859, [%rd25+1];
	ld.global.u8 	%r860, [%rd14];
	ld.global.u8 	%r861, [%rd14+-1];
	prmt.b32 	%r862, %r861, %r860, 0x3340U;
	ld.global.u8 	%r863, [%rd25];
	prmt.b32 	%r864, %r863, 0, 0x3340U;
	prmt.b32 	%r865, %r862, %r864, 0x5410U;
	mov.b32 	%r866, 334205;
	dp4a.s32.u32 	%r867, %r865, %r866, %r859;
	mul.wide.s32 	%rd443, %r867, 8;
	mov.u64 	%rd444, parameter;
	add.s64 	%rd445, %rd444, %rd443;
	ld.const.f64 	%fd1005, [%rd445+5000];
	add.f64 	%fd3441, %fd1004, %fd1005;
	bra.uni 	$L__BB1_137;
$L__BB1_136:
	mov.b64 	%rd440, -4616189618054758400;
	st.global.u64 	[%rd9], %rd440;
	mov.f64 	%fd3441, 0d7FF0000000000000;
	mov.f64 	%fd3442, 0dBFF0000000000000;
$L__BB1_137:
	st.global.f64 	[%rd3+10096], %fd3441;
	add.f64 	%fd1006, %fd3441, 0d4069000000000000;
	add.f64 	%fd1007, %fd3442, 0dC016CCCCCCCCCCCD;
	add.f64 	%fd1008, %fd1007, %fd44;
	div.rn.f64 	%fd50, %fd1006, %fd1008;
	st.global.f64 	[%rd3+10064], %fd50;
	setp.geu.f64 	%p145, %fd3442, 0dC0A3880000000000;
	@%p145 bra 	$L__BB1_139;
	mov.b64 	%rd446, -4564063970805153792;
	st.global.u64 	[%rd3+10080], %rd446;
	mov.b64 	%rd447, 0;
	st.global.u64 	[%rd3+10096], %rd447;
	mov.f64 	%fd3442, 0dC0A9300000000000;
$L__BB1_139:
	setp.geu.f64 	%p146, %fd3444, 0dC0A3880000000000;
	@%p146 bra 	$L__BB1_141;
	mov.b64 	%rd448, -4564063970805153792;
	st.global.u64 	[%rd3+10072], %rd448;
	mov.b64 	%rd449, 0;
	st.global.u64 	[%rd3+10088], %rd449;
	mov.f64 	%fd3444, 0dC0A9300000000000;
	mov.f64 	%fd3443, 0d0000000000000000;
$L__BB1_141:
	setp.gt.f64 	%p147, %fd50, %fd45;
	@%p147 bra 	$L__BB1_143;
	setp.leu.f64 	%p148, %fd3444, 0d0000000000000000;
	setp.leu.f64 	%p149, %fd3443, 0d0000000000000000;
	or.pred  	%p150, %p148, %p149;
	@%p150 bra 	$L__BB1_144;
$L__BB1_143:
	ld.global.u32 	%r872, [%rd4];
	mad.lo.s32 	%r873, %r872, %r67, %r74;
	mul.wide.s32 	%rd454, %r873, 8;
	add.s64 	%rd455, %rd1, %rd454;
	st.global.f64 	[%rd455], %fd3442;
	ld.global.f64 	%fd1013, [%rd3+10096];
	ld.global.u32 	%r874, [%rd4];
	mad.lo.s32 	%r875, %r874, %r67, %r75;
	mul.wide.s32 	%rd456, %r875, 8;
	add.s64 	%rd457, %rd1, %rd456;
	st.global.f64 	[%rd457], %fd1013;
	bra.uni 	$L__BB1_146;
$L__BB1_144:
	setp.ltu.f64 	%p151, %fd45, %fd50;
	@%p151 bra 	$L__BB1_146;
	ld.global.u32 	%r868, [%rd4];
	mad.lo.s32 	%r869, %r868, %r67, %r74;
	mul.wide.s32 	%rd450, %r869, 8;
	add.s64 	%rd451, %rd1, %rd450;
	st.global.f64 	[%rd451], %fd3444;
	ld.global.f64 	%fd1012, [%rd3+10088];
	ld.global.u32 	%r870, [%rd4];
	mad.lo.s32 	%r871, %r870, %r67, %r75;
	mul.wide.s32 	%rd452, %r871, 8;
	add.s64 	%rd453, %rd1, %rd452;
	st.global.f64 	[%rd453], %fd1012;
$L__BB1_146:
	mov.b32 	%r3735, 3;
	st.global.u32 	[%rd2+216], %r3735;
$L__BB1_147:
	st.global.u32 	[%rd2+220], %r67;
	ld.global.u32 	%r877, [%rd2+232];
	sub.s32 	%r78, %r877, %r3735;
	add.s32 	%r3734, %r78, 1;
	st.global.u32 	[%rd2+224], %r3734;
	setp.lt.u32 	%p152, %r78, 2147483647;
	mov.u32 	%r3733, %r67;
	@%p152 bra 	$L__BB1_149;
	abs.s32 	%r879, %r78;
	sub.s32 	%r3733, %r67, %r879;
	st.global.u32 	[%rd2+220], %r3733;
	mov.b32 	%r3734, 1;
	st.global.u32 	[%rd2+224], %r3734;
$L__BB1_149:
	setp.lt.s32 	%p153, %r3733, 1;
	@%p153 bra 	$L__BB1_183;
$L__BB1_150:
	ld.global.u32 	%r880, [%rd2+232];
	setp.ge.s32 	%p154, %r3734, %r880;
	@%p154 bra 	$L__BB1_182;
	add.s32 	%r881, %r3733, -1;
	ld.global.u32 	%r882, [%rd4];
	mad.lo.s32 	%r883, %r881, %r882, %r1;
	add.s32 	%r884, %r883, %r3734;
	mul.wide.s32 	%rd458, %r884, 8;
	add.s64 	%rd459, %rd1, %rd458;
	ld.global.f64 	%fd1014, [%rd459];
	abs.f64 	%fd1015, %fd1014;
	setp.geu.f64 	%p155, %fd1015, 0d41CDCD64FF800000;
	@%p155 bra 	$L__BB1_181;
	mov.b64 	%rd460, -4616189618054758400;
	st.global.u64 	[%rd6], %rd460;
	mov.b64 	%rd461, 9218868437227405312;
	st.global.u64 	[%rd7], %rd461;
	ld.global.u32 	%r85, [%rd2+220];
	ld.global.u32 	%r86, [%rd2+224];
	ld.global.u32 	%r87, [%rd2+232];
	mov.b64 	%rd462, -4564063970805153792;
	st.global.u64 	[%rd10], %rd462;
	mov.b64 	%rd463, 0;
	st.global.u64 	[%rd9], %rd463;
	not.b32 	%r885, %r85;
	add.s32 	%r88, %r3726, %r885;
	st.global.u32 	[%rd2+236], %r88;
	not.b32 	%r886, %r86;
	add.s32 	%r887, %r87, %r886;
	st.global.u32 	[%rd2+240], %r887;
	add.s32 	%r888, %r887, %r88;
	add.s32 	%r90, %r888, -1;
	st.global.u32 	[%rd2+244], %r90;
	setp.eq.s32 	%p156, %r88, 0;
	setp.gt.s32 	%p157, %r887, 0;
	and.pred  	%p158, %p156, %p157;
	@%p158 bra 	$L__BB1_154;
	setp.ne.s32 	%p159, %r887, 0;
	setp.lt.s32 	%p160, %r88, 1;
	or.pred  	%p161, %p159, %p160;
	@%p161 bra 	$L__BB1_167;
$L__BB1_154:
	setp.ne.s32 	%p171, %r887, 1;
	setp.ne.s32 	%p172, %r88, 1;
	and.pred  	%p173, %p171, %p172;
	@%p173 bra 	$L__BB1_163;
	setp.eq.s32 	%p176, %r887, 1;
	and.pred  	%p178, %p176, %p156;
	@%p178 bra 	$L__BB1_158;
	setp.eq.s32 	%p179, %r88, 1;
	setp.eq.s32 	%p180, %r887, 0;
	and.pred  	%p181, %p180, %p179;
	@%p181 bra 	$L__BB1_158;
	ld.global.f64 	%fd3446, [%rd9];
	ld.global.f64 	%fd3445, [%rd10];
	bra.uni 	$L__BB1_159;
$L__BB1_158:
	mul.wide.s32 	%rd553, %r90, 8;
	mov.u64 	%rd554, parameter;
	add.s64 	%rd555, %rd554, %rd553;
	ld.const.f64 	%fd1093, [%rd555+25200];
	cvt.s64.s32 	%rd556, %r85;
	add.s64 	%rd557, %rd5, %rd556;
	cvt.s64.s32 	%rd558, %r86;
	add.s64 	%rd559, %rd5, %rd558;
	cvt.s64.s32 	%rd560, %r87;
	add.s64 	%rd561, %rd5, %rd560;
	ld.global.s8 	%r997, [%rd561+27];
	ld.global.u8 	%r998, [%rd557];
	ld.global.u8 	%r999, [%rd14];
	prmt.b32 	%r1000, %r998, %r999, 0x3340U;
	ld.global.u8 	%r1001, [%rd559+27];
	prmt.b32 	%r1002, %r1001, 0, 0x3340U;
	prmt.b32 	%r1003, %r1000, %r1002, 0x5410U;
	mov.b32 	%r1004, 334205;
	dp4a.s32.u32 	%r1005, %r1003, %r1004, %r997;
	mul.wide.s32 	%rd562, %r1005, 8;
	add.s64 	%rd563, %rd554, %rd562;
	ld.const.f64 	%fd1094, [%rd563+5000];
	add.f64 	%fd3446, %fd1093, %fd1094;
	st.global.f64 	[%rd9], %fd3446;
	ld.global.u32 	%r1006, [%rd2+244];
	mul.wide.s32 	%rd564, %r1006, 8;
	add.s64 	%rd565, %rd554, %rd564;
	ld.const.f64 	%fd1095, [%rd565+24480];
	ld.global.s8 	%r1007, [%rd561+27];
	ld.global.u8 	%r1008, [%rd557];
	ld.global.u8 	%r1009, [%rd14];
	prmt.b32 	%r1010, %r1009, %r1008, 0x3340U;
	ld.global.u8 	%r1011, [%rd559+27];
	prmt.b32 	%r1012, %r1011, 0, 0x3340U;
	prmt.b32 	%r1013, %r1010, %r1012, 0x5410U;
	mov.b32 	%r1014, 359705;
	dp4a.s32.u32 	%r1015, %r1013, %r1014, %r1007;
	mul.wide.s32 	%rd566, %r1015, 8;
	add.s64 	%rd567, %rd554, %rd566;
	ld.const.f64 	%fd1096, [%rd567];
	add.f64 	%fd3445, %fd1095, %fd1096;
	st.global.f64 	[%rd10], %fd3445;
$L__BB1_159:
	add.s32 	%r1016, %r85, -1;
	ld.global.u32 	%r1017, [%rd4];
	add.s32 	%r1018, %r1, %r86;
	mad.lo.s32 	%r1019, %r1017, %r1016, %r1018;
	mul.wide.s32 	%rd568, %r1019, 8;
	add.s64 	%rd569, %rd1, %rd568;
	ld.global.f64 	%fd1097, [%rd569];
	add.f64 	%fd3448, %fd1097, %fd3446;
	st.global.f64 	[%rd9], %fd3448;
	ld.global.u32 	%r1020, [%rd4];
	mad.lo.s32 	%r1021, %r1020, %r1016, %r1018;
	add.s32 	%r1022, %r1021, 625;
	mul.wide.s32 	%rd570, %r1022, 8;
	add.s64 	%rd571, %rd1, %rd570;
	ld.global.f64 	%fd1098, [%rd571];
	add.f64 	%fd3447, %fd1098, %fd3445;
	st.global.f64 	[%rd10], %fd3447;
	abs.f64 	%fd1099, %fd3448;
	setp.leu.f64 	%p182, %fd1099, 0d41CDCD64FF800000;
	@%p182 bra 	$L__BB1_161;
	mov.b64 	%rd572, 9218868437227405312;
	st.global.u64 	[%rd9], %rd572;
	mov.b64 	%rd573, -4616189618054758400;
	st.global.u64 	[%rd10], %rd573;
	mov.f64 	%fd3448, 0d7FF0000000000000;
	mov.f64 	%fd3447, 0dBFF0000000000000;
$L__BB1_161:
	add.f64 	%fd1102, %fd3448, 0d4069000000000000;
	add.f64 	%fd1103, %fd3447, 0dC016CCCCCCCCCCCD;
	ld.global.f64 	%fd1104, [%rd3+10016];
	add.f64 	%fd1105, %fd1103, %fd1104;
	div.rn.f64 	%fd1106, %fd1102, %fd1105;
	st.global.f64 	[%rd3+10056], %fd1106;
	ld.global.u32 	%r1023, [%rd4];
	add.s32 	%r1024, %r1, %r87;
	mad.lo.s32 	%r1025, %r1023, %r67, %r1024;
	mul.wide.s32 	%rd574, %r1025, 8;
	add.s64 	%rd575, %rd1, %rd574;
	ld.global.f64 	%fd1107, [%rd575];
	add.f64 	%fd1108, %fd1107, 0d4069000000000000;
	ld.global.f64 	%fd1109, [%rd575+5000];
	add.f64 	%fd1110, %fd1109, 0dC016CCCCCCCCCCCD;
	add.f64 	%fd1111, %fd1110, %fd1104;
	div.rn.f64 	%fd1112, %fd1108, %fd1111;
	st.global.f64 	[%rd3+10064], %fd1112;
	setp.leu.f64 	%p183, %fd1106, %fd1112;
	@%p183 bra 	$L__BB1_176;
	st.global.f64 	[%rd6], %fd3447;
	st.global.f64 	[%rd7], %fd3448;
	bra.uni 	$L__BB1_176;
$L__BB1_163:
	mul.wide.s32 	%rd514, %r90, 8;
	mov.u64 	%rd515, parameter;
	add.s64 	%rd516, %rd515, %rd514;
	ld.const.f64 	%fd1067, [%rd516+25200];
	cvt.s64.s32 	%rd517, %r85;
	add.s64 	%rd518, %rd5, %rd517;
	ld.global.s8 	%r982, [%rd518];
	mul.wide.s32 	%rd519, %r982, 5;
	cvt.s64.s32 	%rd520, %r86;
	add.s64 	%rd521, %rd5, %rd520;
	ld.global.s8 	%rd522, [%rd521+27];
	add.s64 	%rd523, %rd519, %rd522;
	shl.b64 	%rd524, %rd523, 3;
	add.s64 	%rd525, %rd515, %rd524;
	ld.const.f64 	%fd1068, [%rd525+45640];
	add.f64 	%fd1069, %fd1067, %fd1068;
	ld.global.s8 	%r983, [%rd14];
	mul.wide.s32 	%rd526, %r983, 5;
	cvt.s64.s32 	%rd527, %r87;
	add.s64 	%rd528, %rd5, %rd527;
	ld.global.s8 	%rd529, [%rd528+27];
	add.s64 	%rd530, %rd526, %rd529;
	shl.b64 	%rd531, %rd530, 3;
	add.s64 	%rd532, %rd515, %rd531;
	ld.const.f64 	%fd1070, [%rd532+45640];
	add.f64 	%fd1071, %fd1069, %fd1070;
	st.global.f64 	[%rd9], %fd1071;
	add.s32 	%r984, %r85, -1;
	ld.global.u32 	%r985, [%rd2+204];
	add.s32 	%r986, %r1, %r86;
	mad.lo.s32 	%r987, %r985, %r984, %r986;
	mul.wide.s32 	%rd533, %r987, 8;
	add.s64 	%rd534, %rd1, %rd533;
	ld.global.f64 	%fd1072, [%rd534];
	add.f64 	%fd3450, %fd1072, %fd1071;
	st.global.f64 	[%rd9], %fd3450;
	ld.global.u32 	%r988, [%rd2+244];
	mul.wide.s32 	%rd535, %r988, 8;
	add.s64 	%rd536, %rd515, %rd535;
	ld.const.f64 	%fd1073, [%rd536+24480];
	ld.global.s8 	%r989, [%rd518];
	mul.wide.s32 	%rd537, %r989, 5;
	ld.global.s8 	%rd538, [%rd521+27];
	add.s64 	%rd539, %rd537, %rd538;
	shl.b64 	%rd540, %rd539, 3;
	add.s64 	%rd541, %rd515, %rd540;
	ld.const.f64 	%fd1074, [%rd541+45440];
	add.f64 	%fd1075, %fd1073, %fd1074;
	ld.global.s8 	%r990, [%rd14];
	mul.wide.s32 	%rd542, %r990, 5;
	ld.global.s8 	%rd543, [%rd528+27];
	add.s64 	%rd544, %rd542, %rd543;
	shl.b64 	%rd545, %rd544, 3;
	add.s64 	%rd546, %rd515, %rd545;
	ld.const.f64 	%fd1076, [%rd546+45440];
	add.f64 	%fd1077, %fd1075, %fd1076;
	st.global.f64 	[%rd10], %fd1077;
	ld.global.u32 	%r991, [%rd2+204];
	mad.lo.s32 	%r992, %r991, %r984, %r986;
	add.s32 	%r993, %r992, 625;
	mul.wide.s32 	%rd547, %r993, 8;
	add.s64 	%rd548, %rd1, %rd547;
	ld.global.f64 	%fd1078, [%rd548];
	add.f64 	%fd3449, %fd1078, %fd1077;
	st.global.f64 	[%rd10], %fd3449;
	abs.f64 	%fd1079, %fd3450;
	setp.leu.f64 	%p174, %fd1079, 0d41CDCD64FF800000;
	@%p174 bra 	$L__BB1_165;
	mov.b64 	%rd549, 9218868437227405312;
	st.global.u64 	[%rd9], %rd549;
	mov.b64 	%rd550, -4616189618054758400;
	st.global.u64 	[%rd10], %rd550;
	mov.f64 	%fd3450, 0d7FF0000000000000;
	mov.f64 	%fd3449, 0dBFF0000000000000;
$L__BB1_165:
	add.f64 	%fd1082, %fd3450, 0d4069000000000000;
	add.f64 	%fd1083, %fd3449, 0dC016CCCCCCCCCCCD;
	ld.global.f64 	%fd1084, [%rd3+10016];
	add.f64 	%fd1085, %fd1083, %fd1084;
	div.rn.f64 	%fd1086, %fd1082, %fd1085;
	st.global.f64 	[%rd3+10056], %fd1086;
	ld.global.u32 	%r994, [%rd4];
	add.s32 	%r995, %r1, %r87;
	mad.lo.s32 	%r996, %r994, %r67, %r995;
	mul.wide.s32 	%rd551, %r996, 8;
	add.s64 	%rd552, %rd1, %rd551;
	ld.global.f64 	%fd1087, [%rd552];
	add.f64 	%fd1088, %fd1087, 0d4069000000000000;
	ld.global.f64 	%fd1089, [%rd552+5000];
	add.f64 	%fd1090, %fd1089, 0dC016CCCCCCCCCCCD;
	add.f64 	%fd1091, %fd1090, %fd1084;
	div.rn.f64 	%fd1092, %fd1088, %fd1091;
	st.global.f64 	[%rd3+10064], %fd1092;
	setp.leu.f64 	%p175, %fd1086, %fd1092;
	@%p175 bra 	$L__BB1_176;
	st.global.f64 	[%rd6], %fd3449;
	st.global.f64 	[%rd7], %fd3450;
	bra.uni 	$L__BB1_176;
$L__BB1_167:
	setp.ne.s32 	%p162, %r88, 1;
	setp.ne.s32 	%p163, %r887, 1;
	or.pred  	%p164, %p162, %p163;
	@%p164 bra 	$L__BB1_172;
	cvt.s64.s32 	%rd491, %r85;
	add.s64 	%rd492, %rd5, %rd491;
	cvt.s64.s32 	%rd493, %r86;
	add.s64 	%rd494, %rd5, %rd493;
	ld.global.s8 	%r938, [%rd494+28];
	ld.global.u8 	%r939, [%rd492+1];
	ld.global.u8 	%r940, [%rd492];
	prmt.b32 	%r941, %r940, %r939, 0x3340U;
	ld.global.u8 	%r942, [%rd494+27];
	prmt.b32 	%r943, %r942, 0, 0x3340U;
	prmt.b32 	%r944, %r941, %r943, 0x5410U;
	mov.b32 	%r945, 334205;
	dp4a.s32.u32 	%r946, %r944, %r945, %r938;
	mul.wide.s32 	%rd495, %r946, 8;
	mov.u64 	%rd496, parameter;
	add.s64 	%rd497, %rd496, %rd495;
	ld.const.f64 	%fd1044, [%rd497+10000];
	cvt.s64.s32 	%rd498, %r87;
	add.s64 	%rd499, %rd5, %rd498;
	ld.global.s8 	%r947, [%rd14+-1];
	ld.global.u8 	%r948, [%rd499+27];
	ld.global.u8 	%r949, [%rd499+26];
	prmt.b32 	%r950, %r949, %r948, 0x3340U;
	ld.global.u8 	%r951, [%rd14];
	prmt.b32 	%r952, %r951, 0, 0x3340U;
	prmt.b32 	%r953, %r950, %r952, 0x5410U;
	mov.b32 	%r954, 359705;
	dp4a.s32.u32 	%r955, %r953, %r954, %r947;
	mul.wide.s32 	%rd500, %r955, 8;
	add.s64 	%rd501, %rd496, %rd500;
	ld.const.f64 	%fd1045, [%rd501+10000];
	add.f64 	%fd1046, %fd1044, %fd1045;
	st.global.f64 	[%rd10], %fd1046;
	add.s32 	%r956, %r85, -1;
	ld.global.u32 	%r957, [%rd4];
	add.s32 	%r958, %r2, %r86;
	mad.lo.s32 	%r959, %r957, %r956, %r958;
	mul.wide.s32 	%rd502, %r959, 8;
	add.s64 	%rd503, %rd1, %rd502;
	ld.global.f64 	%fd1047, [%rd503];
	add.f64 	%fd3451, %fd1047, %fd1046;
	st.global.f64 	[%rd10], %fd3451;
	ld.global.s8 	%r960, [%rd494+28];
	ld.global.u8 	%r961, [%rd492+1];
	ld.global.u8 	%r962, [%rd492];
	prmt.b32 	%r963, %r962, %r961, 0x3340U;
	ld.global.u8 	%r964, [%rd494+27];
	prmt.b32 	%r965, %r964, 0, 0x3340U;
	prmt.b32 	%r966, %r963, %r965, 0x5410U;
	dp4a.s32.u32 	%r967, %r966, %r945, %r960;
	mul.wide.s32 	%rd504, %r967, 8;
	add.s64 	%rd505, %rd496, %rd504;
	ld.const.f64 	%fd1048, [%rd505+15000];
	ld.global.s8 	%r968, [%rd14+-1];
	ld.global.u8 	%r969, [%rd499+27];
	ld.global.u8 	%r970, [%rd499+26];
	prmt.b32 	%r971, %r970, %r969, 0x3340U;
	ld.global.u8 	%r972, [%rd14];
	prmt.b32 	%r973, %r972, 0, 0x3340U;
	prmt.b32 	%r974, %r971, %r973, 0x5410U;
	dp4a.s32.u32 	%r975, %r974, %r954, %r968;
	mul.wide.s32 	%rd506, %r975, 8;
	add.s64 	%rd507, %rd496, %rd506;
	ld.const.f64 	%fd1049, [%rd507+15000];
	add.f64 	%fd1050, %fd1048, %fd1049;
	st.global.f64 	[%rd9], %fd1050;
	ld.global.u32 	%r976, [%rd4];
	mad.lo.s32 	%r977, %r976, %r956, %r958;
	add.s32 	%r978, %r977, -625;
	mul.wide.s32 	%rd508, %r978, 8;
	add.s64 	%rd509, %rd1, %rd508;
	ld.global.f64 	%fd1051, [%rd509];
	add.f64 	%fd3452, %fd1051, %fd1050;
	st.global.f64 	[%rd9], %fd3452;
	abs.f64 	%fd1052, %fd3452;
	setp.leu.f64 	%p167, %fd1052, 0d41CDCD64FF800000;
	@%p167 bra 	$L__BB1_170;
	mov.b64 	%rd510, 9218868437227405312;
	st.global.u64 	[%rd9], %rd510;
	mov.b64 	%rd511, -4616189618054758400;
	st.global.u64 	[%rd10], %rd511;
	mov.f64 	%fd3452, 0d7FF0000000000000;
	mov.f64 	%fd3451, 0dBFF0000000000000;
$L__BB1_170:
	add.f64 	%fd1055, %fd3452, 0d4069000000000000;
	add.f64 	%fd1056, %fd3451, 0dC016CCCCCCCCCCCD;
	ld.global.f64 	%fd1057, [%rd3+10016];
	add.f64 	%fd1058, %fd1056, %fd1057;
	div.rn.f64 	%fd1059, %fd1055, %fd1058;
	st.global.f64 	[%rd3+10056], %fd1059;
	ld.global.u32 	%r979, [%rd4];
	add.s32 	%r980, %r1, %r87;
	mad.lo.s32 	%r981, %r979, %r67, %r980;
	mul.wide.s32 	%rd512, %r981, 8;
	add.s64 	%rd513, %rd1, %rd512;
	ld.global.f64 	%fd1060, [%rd513];
	add.f64 	%fd1061, %fd1060, 0d4069000000000000;
	ld.global.f64 	%fd1062, [%rd513+5000];
	add.f64 	%fd1063, %fd1062, 0dC016CCCCCCCCCCCD;
	add.f64 	%fd1064, %fd1063, %fd1057;
	div.rn.f64 	%fd1065, %fd1061, %fd1064;
	st.global.f64 	[%rd3+10064], %fd1065;
	sub.f64 	%fd1066, %fd1059, %fd1065;
	setp.ltu.f64 	%p168, %fd1066, 0d3EB0C6F7A0B5ED8D;
	setp.leu.f64 	%p169, %fd1059, %fd1065;
	or.pred  	%p170, %p168, %p169;
	@%p170 bra 	$L__BB1_176;
	st.global.f64 	[%rd6], %fd3451;
	st.global.f64 	[%rd7], %fd3452;
	bra.uni 	$L__BB1_176;
$L__BB1_172:
	mul.wide.s32 	%rd464, %r90, 8;
	mov.u64 	%rd465, parameter;
	add.s64 	%rd466, %rd465, %rd464;
	ld.const.f64 	%fd1016, [%rd466+24960];
	cvt.s64.s32 	%rd467, %r85;
	add.s64 	%rd468, %rd5, %rd467;
	cvt.s64.s32 	%rd469, %r86;
	add.s64 	%rd470, %rd5, %rd469;
	ld.global.s8 	%r889, [%rd470+28];
	ld.global.u8 	%r890, [%rd468+1];
	ld.global.u8 	%r891, [%rd468];
	prmt.b32 	%r892, %r891, %r890, 0x3340U;
	ld.global.u8 	%r893, [%rd470+27];
	prmt.b32 	%r894, %r893, 0, 0x3340U;
	prmt.b32 	%r895, %r892, %r894, 0x5410U;
	mov.b32 	%r896, 334205;
	dp4a.s32.u32 	%r897, %r895, %r896, %r889;
	mul.wide.s32 	%rd471, %r897, 8;
	add.s64 	%rd472, %rd465, %rd471;
	ld.const.f64 	%fd1017, [%rd472+30440];
	add.f64 	%fd1018, %fd1016, %fd1017;
	cvt.s64.s32 	%rd473, %r87;
	add.s64 	%rd474, %rd5, %rd473;
	ld.global.s8 	%r898, [%rd14+-1];
	ld.global.u8 	%r899, [%rd474+27];
	ld.global.u8 	%r900, [%rd474+26];
	prmt.b32 	%r901, %r900, %r899, 0x3340U;
	ld.global.u8 	%r902, [%rd14];
	prmt.b32 	%r903, %r902, 0, 0x3340U;
	prmt.b32 	%r904, %r901, %r903, 0x5410U;
	mov.b32 	%r905, 359705;
	dp4a.s32.u32 	%r906, %r904, %r905, %r898;
	mul.wide.s32 	%rd475, %r906, 8;
	add.s64 	%rd476, %rd465, %rd475;
	ld.const.f64 	%fd1019, [%rd476+30440];
	add.f64 	%fd1020, %fd1018, %fd1019;
	st.global.f64 	[%rd9], %fd1020;
	add.s32 	%r907, %r85, -1;
	ld.global.u32 	%r908, [%rd2+204];
	add.s32 	%r909, %r1, %r86;
	mad.lo.s32 	%r910, %r908, %r907, %r909;
	mul.wide.s32 	%rd477, %r910, 8;
	add.s64 	%rd478, %rd1, %rd477;
	ld.global.f64 	%fd1021, [%rd478];
	add.f64 	%fd3454, %fd1021, %fd1020;
	st.global.f64 	[%rd9], %fd3454;
	ld.global.u32 	%r911, [%rd2+244];
	mul.wide.s32 	%rd479, %r911, 8;
	add.s64 	%rd480, %rd465, %rd479;
	ld.const.f64 	%fd1022, [%rd480+24240];
	ld.global.s8 	%r912, [%rd470+28];
	ld.global.u8 	%r913, [%rd468+1];
	ld.global.u8 	%r914, [%rd468];
	prmt.b32 	%r915, %r914, %r913, 0x3340U;
	ld.global.u8 	%r916, [%rd470+27];
	prmt.b32 	%r917, %r916, 0, 0x3340U;
	prmt.b32 	%r918, %r915, %r917, 0x5410U;
	dp4a.s32.u32 	%r919, %r918, %r896, %r912;
	mul.wide.s32 	%rd481, %r919, 8;
	add.s64 	%rd482, %rd465, %rd481;
	ld.const.f64 	%fd1023, [%rd482+25440];
	add.f64 	%fd1024, %fd1022, %fd1023;
	ld.global.s8 	%r920, [%rd14+-1];
	ld.global.u8 	%r921, [%rd474+27];
	ld.global.u8 	%r922, [%rd474+26];
	prmt.b32 	%r923, %r922, %r921, 0x3340U;
	ld.global.u8 	%r924, [%rd14];
	prmt.b32 	%r925, %r924, 0, 0x3340U;
	prmt.b32 	%r926, %r923, %r925, 0x5410U;
	dp4a.s32.u32 	%r927, %r926, %r905, %r920;
	mul.wide.s32 	%rd483, %r927, 8;
	add.s64 	%rd484, %rd465, %rd483;
	ld.const.f64 	%fd1025, [%rd484+25440];
	add.f64 	%fd1026, %fd1024, %fd1025;
	ld.global.u32 	%r928, [%rd2+236];
	ld.global.u32 	%r929, [%rd2+240];
	sub.s32 	%r930, %r928, %r929;
	abs.s32 	%r931, %r930;
	cvt.rn.f64.s32 	%fd1027, %r931;
	fma.rn.f64 	%fd1028, %fd1027, 0dBFEEF3E864B31D04, %fd1026;
	st.global.f64 	[%rd10], %fd1028;
	ld.global.u32 	%r932, [%rd2+204];
	mad.lo.s32 	%r933, %r932, %r907, %r909;
	add.s32 	%r934, %r933, 625;
	mul.wide.s32 	%rd485, %r934, 8;
	add.s64 	%rd486, %rd1, %rd485;
	ld.global.f64 	%fd1029, [%rd486];
	add.f64 	%fd3453, %fd1029, %fd1028;
	st.global.f64 	[%rd10], %fd3453;
	abs.f64 	%fd1030, %fd3454;
	setp.leu.f64 	%p165, %fd1030, 0d41CDCD64FF800000;
	@%p165 bra 	$L__BB1_174;
	mov.b64 	%rd487, 9218868437227405312;
	st.global.u64 	[%rd9], %rd487;
	mov.b64 	%rd488, -4616189618054758400;
	st.global.u64 	[%rd10], %rd488;
	mov.f64 	%fd3454, 0d7FF0000000000000;
	mov.f64 	%fd3453, 0dBFF0000000000000;
$L__BB1_174:
	add.f64 	%fd1033, %fd3454, 0d4069000000000000;
	add.f64 	%fd1034, %fd3453, 0dC016CCCCCCCCCCCD;
	ld.global.f64 	%fd1035, [%rd3+10016];
	add.f64 	%fd1036, %fd1034, %fd1035;
	div.rn.f64 	%fd1037, %fd1033, %fd1036;
	st.global.f64 	[%rd3+10056], %fd1037;
	ld.global.u32 	%r935, [%rd4];
	add.s32 	%r936, %r1, %r87;
	mad.lo.s32 	%r937, %r935, %r67, %r936;
	mul.wide.s32 	%rd489, %r937, 8;
	add.s64 	%rd490, %rd1, %rd489;
	ld.global.f64 	%fd1038, [%rd490];
	add.f64 	%fd1039, %fd1038, 0d4069000000000000;
	ld.global.f64 	%fd1040, [%rd490+5000];
	add.f64 	%fd1041, %fd1040, 0dC016CCCCCCCCCCCD;
	add.f64 	%fd1042, %fd1041, %fd1035;
	div.rn.f64 	%fd1043, %fd1039, %fd1042;
	st.global.f64 	[%rd3+10064], %fd1043;
	setp.leu.f64 	%p166, %fd1037, %fd1043;
	@%p166 bra 	$L__BB1_176;
	st.global.f64 	[%rd6], %fd3453;
	st.global.f64 	[%rd7], %fd3454;
$L__BB1_176:
	ld.global.f64 	%fd1113, [%rd6];
	setp.lt.f64 	%p184, %fd1113, 0dC0A3880000000000;
	@%p184 bra 	$L__BB1_178;
	ld.global.f64 	%fd3455, [%rd7];
	bra.uni 	$L__BB1_179;
$L__BB1_178:
	mov.b64 	%rd576, -4564063970805153792;
	st.global.u64 	[%rd6], %rd576;
	mov.b64 	%rd577, 0;
	st.global.u64 	[%rd7], %rd577;
	mov.f64 	%fd3455, 0d0000000000000000;
$L__BB1_179:
	abs.f64 	%fd1115, %fd3455;
	setp.geu.f64 	%p185, %fd1115, 0d41CDCD64FF800000;
	@%p185 bra 	$L__BB1_181;
	ld.global.u32 	%r1026, [%rd2+204];
	ld.global.u32 	%r1027, [%rd2+232];
	mad.lo.s32 	%r1028, %r1026, %r67, %r1;
	add.s32 	%r1029, %r1028, %r1027;
	mul.wide.s32 	%rd578, %r1029, 8;
	add.s64 	%rd579, %rd1, %rd578;
	st.global.f64 	[%rd579], %fd3455;
	ld.global.f64 	%fd1116, [%rd6];
	ld.global.u32 	%r1030, [%rd2+204];
	ld.global.u32 	%r1031, [%rd2+232];
	mad.lo.s32 	%r1032, %r1030, %r67, %r2;
	add.s32 	%r1033, %r1032, %r1031;
	mul.wide.s32 	%rd580, %r1033, 8;
	add.s64 	%rd581, %rd1, %rd580;
	st.global.f64 	[%rd581], %fd1116;
$L__BB1_181:
	ld.global.u32 	%r1034, [%rd2+220];
	add.s32 	%r3733, %r1034, -1;
	st.global.u32 	[%rd2+220], %r3733;
	ld.global.u32 	%r1035, [%rd2+224];
	add.s32 	%r3734, %r1035, 1;
	st.global.u32 	[%rd2+224], %r3734;
	setp.gt.s32 	%p186, %r1034, 1;
	@%p186 bra 	$L__BB1_150;
$L__BB1_182:
	ld.global.u32 	%r3735, [%rd2+216];
$L__BB1_183:
	add.s32 	%r95, %r3735, 1;
	st.global.u32 	[%rd2+216], %r95;
	setp.lt.s32 	%p187, %r3735, 32;
	mov.u32 	%r3735, %r95;
	@%p187 bra 	$L__BB1_147;
	ld.global.u32 	%r3737, [%rd2+232];
	ld.global.u32 	%r3736, [%rd2+204];
$L__BB1_185:
	add.s32 	%r3728, %r3737, 1;
	st.global.u32 	[%rd2+232], %r3728;
	setp.lt.s32 	%p188, %r3737, %r3736;
	@%p188 bra 	$L__BB1_94;
	ld.global.u32 	%r3720, [%rd2+200];
$L__BB1_187:
	add.s32 	%r105, %r3726, 1;
	setp.lt.s32 	%p189, %r3726, %r3720;
	mov.u32 	%r3726, %r105;
	@%p189 bra 	$L__BB1_92;
$L__BB1_188:
	mov.b64 	%rd582, -4503599627370496;
	st.global.u64 	[%rd3+10024], %rd582;
	mov.b32 	%r1036, 0;
	st.global.u32 	[%rd2+212], %r1036;
	st.global.u32 	[%rd2+208], %r1036;
	ld.global.u32 	%r3746, [%rd2+200];
	setp.lt.s32 	%p190, %r3746, 1;
	@%p190 bra 	$L__BB1_228;
	ld.global.u32 	%r3747, [%rd4];
	mov.b32 	%r3743, 1;
$L__BB1_190:
	setp.lt.s32 	%p191, %r3747, 1;
	@%p191 bra 	$L__BB1_227;
	cvt.u64.u32 	%rd583, %r3743;
	add.s64 	%rd27, %rd5, %rd583;
	mov.b32 	%r3744, 1;
$L__BB1_192:
	mov.u32 	%r111, %r3744;
	ld.global.u8 	%rs12, [%rd27];
	cvt.u32.u16 	%r1039, %rs12;
	cvt.s32.s8 	%r1040, %r1039;
	cvt.u64.u32 	%rd584, %r111;
	add.s64 	%rd28, %rd5, %rd584;
	ld.global.u8 	%rs13, [%rd28+27];
	cvt.u32.u16 	%r1041, %rs13;
	cvt.s32.s8 	%r1042, %r1041;
	add.s32 	%r1043, %r1042, %r1040;
	setp.eq.s32 	%p192, %r1043, 3;
	@%p192 bra 	$L__BB1_194;
	ld.global.f64 	%fd3470, [%rd3+10016];
	mov.f64 	%fd3473, 0dBFF0000000000000;
	mov.f64 	%fd3472, 0d7FF0000000000000;
	bra.uni 	$L__BB1_221;
$L__BB1_194:
	cvt.s32.s8 	%r1045, %r1039;
	mul.wide.s32 	%rd585, %r1045, 5;
	cvt.u64.u16 	%rd586, %rs13;
	cvt.s64.s8 	%rd587, %rd586;
	add.s64 	%rd588, %rd585, %rd587;
	shl.b64 	%rd589, %rd588, 3;
	mov.u64 	%rd590, parameter;
	add.s64 	%rd591, %rd590, %rd589;
	ld.const.f64 	%fd1119, [%rd591+45440];
	ld.global.s8 	%r1046, [%rd28+28];
	ld.global.u8 	%r1047, [%rd27+1];
	prmt.b32 	%r1048, %r1039, %r1047, 0x3340U;
	cvt.u32.u16 	%r1049, %rs13;
	prmt.b32 	%r1050, %r1049, 0, 0x3340U;
	prmt.b32 	%r1051, %r1048, %r1050, 0x5410U;
	mov.b32 	%r1052, 334205;
	dp4a.s32.u32 	%r1053, %r1051, %r1052, %r1046;
	mul.wide.s32 	%rd592, %r1053, 8;
	add.s64 	%rd593, %rd590, %rd592;
	ld.const.f64 	%fd1120, [%rd593+35440];
	add.f64 	%fd3460, %fd1119, %fd1120;
	st.global.f64 	[%rd6], %fd3460;
	ld.global.s8 	%r1054, [%rd27];
	mul.wide.s32 	%rd594, %r1054, 5;
	ld.global.u8 	%rs126, [%rd28+27];
	cvt.u64.u16 	%rd595, %rs126;
	cvt.s64.s8 	%rd596, %rd595;
	add.s64 	%rd597, %rd594, %rd596;
	shl.b64 	%rd598, %rd597, 3;
	add.s64 	%rd599, %rd590, %rd598;
	ld.const.f64 	%fd1121, [%rd599+45640];
	ld.global.s8 	%r1055, [%rd28+28];
	ld.global.u8 	%r1056, [%rd27+1];
	prmt.b32 	%r1057, %r1054, %r1056, 0x3340U;
	cvt.u32.u16 	%r1058, %rs126;
	prmt.b32 	%r1059, %r1058, 0, 0x3340U;
	prmt.b32 	%r1060, %r1057, %r1059, 0x5410U;
	dp4a.s32.u32 	%r1061, %r1060, %r1052, %r1055;
	mul.wide.s32 	%rd600, %r1061, 8;
	add.s64 	%rd601, %rd590, %rd600;
	ld.const.f64 	%fd1122, [%rd601+40440];
	add.f64 	%fd3461, %fd1121, %fd1122;
	st.global.f64 	[%rd8], %fd3461;
	abs.f64 	%fd1123, %fd3461;
	setp.leu.f64 	%p193, %fd1123, 0d41CDCD64FF800000;
	@%p193 bra 	$L__BB1_196;
	mov.b64 	%rd602, 9218868437227405312;
	st.global.u64 	[%rd8], %rd602;
	mov.b64 	%rd603, -4616189618054758400;
	st.global.u64 	[%rd6], %rd603;
	mov.f64 	%fd3461, 0d7FF0000000000000;
	mov.f64 	%fd3460, 0dBFF0000000000000;
$L__BB1_196:
	ld.global.s8 	%rs14, [%rd27];
	cvt.s64.s16 	%rd29, %rs14;
	ld.global.s8 	%rs127, [%rd27+1];
	ld.global.u8 	%rs128, [%rd28+27];
	cvt.u64.u16 	%rd604, %rs128;
	cvt.s64.s8 	%rd30, %rd604;
	mov.b32 	%r112, {%rs14, %rs129};
	mov.b32 	%r1062, {%rs14, %rs127};
	cvt.u32.u16 	%r1063, %rs128;
	cvt.s32.s8 	%r1064, %r1063;
	mov.b32 	%r1065, 1305;
	dp2a.lo.s32.u32 	%r1066, %r1062, %r1065, %r1064;
	mul.wide.s32 	%rd605, %r1066, 8;
	mov.u64 	%rd606, parameter;
	add.s64 	%rd31, %rd606, %rd605;
	ld.const.f64 	%fd1126, [%rd31+21000];
	abs.f64 	%fd1127, %fd1126;
	setp.geu.f64 	%p194, %fd1127, 0d41CDCD64FF800000;
	@%p194 bra 	$L__BB1_204;
	ld.global.s8 	%r1067, [%rd28+28];
	cvt.u16.u64 	%rs130, %rd30;
	{ .reg .b16 tmp; mov.b32 {%rs131, tmp}, %r112; }
	mov.b32 	%r1068, {%rs131, %rs130};
	mov.b32 	%r1069, 1305;
	dp2a.lo.s32.u32 	%r1070, %r1068, %r1069, %r1067;
	mul.wide.s32 	%rd607, %r1070, 8;
	mov.u64 	%rd608, parameter;
	add.s64 	%rd32, %rd608, %rd607;
	ld.const.f64 	%fd1128, [%rd32+23000];
	abs.f64 	%fd1129, %fd1128;
	setp.geu.f64 	%p195, %fd1129, 0d41CDCD64FF800000;
	@%p195 bra 	$L__BB1_204;
	mad.lo.s64 	%rd609, %rd29, 5, %rd30;
	shl.b64 	%rd610, %rd609, 3;
	mov.u64 	%rd611, parameter;
	add.s64 	%rd612, %rd611, %rd610;
	ld.const.f64 	%fd1130, [%rd612+45440];
	ld.const.f64 	%fd1131, [%rd31+20000];
	add.f64 	%fd1132, %fd1130, %fd1131;
	ld.const.f64 	%fd1133, [%rd32+22000];
	add.f64 	%fd3458, %fd1132, %fd1133;
	st.global.f64 	[%rd7], %fd3458;
	ld.global.s8 	%rs132, [%rd27];
	cvt.s32.s16 	%r1071, %rs132;
	mul.wide.s32 	%rd613, %r1071, 5;
	ld.global.s8 	%rs133, [%rd28+27];
	cvt.s64.s16 	%rd614, %rs133;
	add.s64 	%rd615, %rd613, %rd614;
	shl.b64 	%rd616, %rd615, 3;
	add.s64 	%rd617, %rd611, %rd616;
	ld.const.f64 	%fd1134, [%rd617+45640];
	ld.global.s8 	%rs134, [%rd27+1];
	mov.b32 	%r1072, {%rs132, %rs134};
	cvt.s32.s16 	%r1073, %rs133;
	mov.b32 	%r1074, 1305;
	dp2a.lo.s32.u32 	%r1075, %r1072, %r1074, %r1073;
	mul.wide.s32 	%rd618, %r1075, 8;
	add.s64 	%rd619, %rd611, %rd618;
	ld.const.f64 	%fd1135, [%rd619+21000];
	add.f64 	%fd1136, %fd1134, %fd1135;
	ld.global.s8 	%r1076, [%rd28+28];
	mov.b32 	%r1077, {%rs132, %rs133};
	dp2a.lo.s32.u32 	%r1078, %r1077, %r1074, %r1076;
	mul.wide.s32 	%rd620, %r1078, 8;
	add.s64 	%rd621, %rd611, %rd620;
	ld.const.f64 	%fd1137, [%rd621+23000];
	add.f64 	%fd3459, %fd1136, %fd1137;
	add.s64 	%rd33, %rd3, 10064;
	st.global.f64 	[%rd3+10064], %fd3459;
	abs.f64 	%fd1138, %fd3459;
	setp.leu.f64 	%p196, %fd1138, 0d41CDCD64FF800000;
	@%p196 bra 	$L__BB1_200;
	mov.b64 	%rd622, 9218868437227405312;
	st.global.u64 	[%rd33], %rd622;
	mov.b64 	%rd623, -4616189618054758400;
	st.global.u64 	[%rd7], %rd623;
	mov.f64 	%fd3459, 0d7FF0000000000000;
	mov.f64 	%fd3458, 0dBFF0000000000000;
$L__BB1_200:
	add.f64 	%fd1141, %fd3459, 0d4069000000000000;
	add.f64 	%fd1142, %fd3458, 0dC016CCCCCCCCCCCD;
	ld.global.f64 	%fd87, [%rd3+10016];
	add.f64 	%fd1143, %fd1142, %fd87;
	div.rn.f64 	%fd88, %fd1141, %fd1143;
	st.global.f64 	[%rd3+10080], %fd88;
	abs.f64 	%fd1144, %fd3461;
	setp.geu.f64 	%p197, %fd1144, 0d41CDCD64FF800000;
	@%p197 bra 	$L__BB1_203;
	add.f64 	%fd1145, %fd3461, 0d4069000000000000;
	add.f64 	%fd1146, %fd3460, 0dC016CCCCCCCCCCCD;
	add.f64 	%fd1147, %fd1146, %fd87;
	div.rn.f64 	%fd1148, %fd1145, %fd1147;
	st.global.f64 	[%rd10], %fd1148;
	setp.geu.f64 	%p198, %fd1148, %fd88;
	@%p198 bra 	$L__BB1_204;
	st.global.f64 	[%rd6], %fd3458;
	st.global.f64 	[%rd8], %fd3459;
	st.global.f64 	[%rd10], %fd88;
	mov.f64 	%fd3460, %fd3458;
	mov.f64 	%fd3461, %fd3459;
	bra.uni 	$L__BB1_204;
$L__BB1_203:
	st.global.f64 	[%rd6], %fd3458;
	st.global.f64 	[%rd8], %fd3459;
	st.global.f64 	[%rd10], %fd88;
	mov.f64 	%fd3460, %fd3458;
	mov.f64 	%fd3461, %fd3459;
$L__BB1_204:
	ld.global.s8 	%rs135, [%rd27];
	cvt.s64.s16 	%rd34, %rs135;
	ld.global.s8 	%rs136, [%rd27+1];
	ld.global.u8 	%rs137, [%rd28+27];
	cvt.u64.u16 	%rd624, %rs137;
	cvt.s64.s8 	%rd35, %rd624;
	mov.b32 	%r1079, {%rs135, %rs136};
	cvt.u32.u16 	%r1080, %rs137;
	cvt.s32.s8 	%r1081, %r1080;
	mov.b32 	%r1082, 1305;
	dp2a.lo.s32.u32 	%r1083, %r1079, %r1082, %r1081;
	mul.wide.s32 	%rd625, %r1083, 8;
	mov.u64 	%rd626, parameter;
	add.s64 	%rd36, %rd626, %rd625;
	ld.const.f64 	%fd1149, [%rd36+21000];
	abs.f64 	%fd1150, %fd1149;
	setp.geu.f64 	%p199, %fd1150, 0d41CDCD64FF800000;
	@%p199 bra 	$L__BB1_211;
	mad.lo.s64 	%rd627, %rd34, 5, %rd35;
	shl.b64 	%rd628, %rd627, 3;
	mov.u64 	%rd629, parameter;
	add.s64 	%rd630, %rd629, %rd628;
	ld.const.f64 	%fd1151, [%rd630+45440];
	ld.const.f64 	%fd1152, [%rd36+20000];
	add.f64 	%fd3462, %fd1151, %fd1152;
	st.global.f64 	[%rd7], %fd3462;
	ld.global.s8 	%rs138, [%rd27];
	cvt.s32.s16 	%r1084, %rs138;
	mul.wide.s32 	%rd631, %r1084, 5;
	ld.global.u8 	%rs139, [%rd28+27];
	cvt.u64.u16 	%rd632, %rs139;
	cvt.s64.s8 	%rd633, %rd632;
	add.s64 	%rd634, %rd631, %rd633;
	shl.b64 	%rd635, %rd634, 3;
	add.s64 	%rd636, %rd629, %rd635;
	ld.const.f64 	%fd1153, [%rd636+45640];
	ld.global.s8 	%rs140, [%rd27+1];
	mov.b32 	%r1085, {%rs138, %rs140};
	cvt.u32.u16 	%r1086, %rs139;
	cvt.s32.s8 	%r1087, %r1086;
	mov.b32 	%r1088, 1305;
	dp2a.lo.s32.u32 	%r1089, %r1085, %r1088, %r1087;
	mul.wide.s32 	%rd637, %r1089, 8;
	add.s64 	%rd638, %rd629, %rd637;
	ld.const.f64 	%fd1154, [%rd638+21000];
	add.f64 	%fd3463, %fd1153, %fd1154;
	add.s64 	%rd37, %rd3, 10064;
	st.global.f64 	[%rd3+10064], %fd3463;
	abs.f64 	%fd1155, %fd3463;
	setp.leu.f64 	%p200, %fd1155, 0d41CDCD64FF800000;
	@%p200 bra 	$L__BB1_207;
	mov.b64 	%rd639, 9218868437227405312;
	st.global.u64 	[%rd37], %rd639;
	mov.b64 	%rd640, -4616189618054758400;
	st.global.u64 	[%rd7], %rd640;
	mov.f64 	%fd3463, 0d7FF0000000000000;
	mov.f64 	%fd3462, 0dBFF0000000000000;
$L__BB1_207:
	add.f64 	%fd1158, %fd3463, 0d4069000000000000;
	add.f64 	%fd1159, %fd3462, 0dC016CCCCCCCCCCCD;
	ld.global.f64 	%fd95, [%rd3+10016];
	add.f64 	%fd1160, %fd1159, %fd95;
	div.rn.f64 	%fd96, %fd1158, %fd1160;
	st.global.f64 	[%rd3+10080], %fd96;
	abs.f64 	%fd1161, %fd3461;
	setp.geu.f64 	%p201, %fd1161, 0d41CDCD64FF800000;
	@%p201 bra 	$L__BB1_210;
	add.f64 	%fd1162, %fd3461, 0d4069000000000000;
	add.f64 	%fd1163, %fd3460, 0dC016CCCCCCCCCCCD;
	add.f64 	%fd1164, %fd1163, %fd95;
	div.rn.f64 	%fd1165, %fd1162, %fd1164;
	st.global.f64 	[%rd10], %fd1165;
	setp.geu.f64 	%p202, %fd1165, %fd96;
	@%p202 bra 	$L__BB1_211;
	st.global.f64 	[%rd6], %fd3462;
	st.global.f64 	[%rd8], %fd3463;
	st.global.f64 	[%rd10], %fd96;
	mov.f64 	%fd3460, %fd3462;
	mov.f64 	%fd3461, %fd3463;
	bra.uni 	$L__BB1_211;
$L__BB1_210:
	st.global.f64 	[%rd6], %fd3462;
	st.global.f64 	[%rd8], %fd3463;
	st.global.f64 	[%rd10], %fd96;
	mov.f64 	%fd3460, %fd3462;
	mov.f64 	%fd3461, %fd3463;
$L__BB1_211:
	ld.global.s8 	%rs141, [%rd27];
	cvt.s64.s16 	%rd38, %rs141;
	ld.global.s8 	%rs142, [%rd28+27];
	cvt.s64.s16 	%rd39, %rs142;
	ld.global.s8 	%r1090, [%rd28+28];
	mov.b32 	%r1091, {%rs141, %rs142};
	mov.b32 	%r1092, 1305;
	dp2a.lo.s32.u32 	%r1093, %r1091, %r1092, %r1090;
	mul.wide.s32 	%rd641, %r1093, 8;
	mov.u64 	%rd642, parameter;
	add.s64 	%rd40, %rd642, %rd641;
	ld.const.f64 	%fd1166, [%rd40+23000];
	abs.f64 	%fd1167, %fd1166;
	setp.lt.f64 	%p203, %fd1167, 0d41CDCD64FF800000;
	@%p203 bra 	$L__BB1_213;
	ld.global.f64 	%fd3470, [%rd3+10016];
	bra.uni 	$L__BB1_219;
$L__BB1_213:
	mad.lo.s64 	%rd643, %rd38, 5, %rd39;
	shl.b64 	%rd644, %rd643, 3;
	mov.u64 	%rd645, parameter;
	add.s64 	%rd646, %rd645, %rd644;
	ld.const.f64 	%fd1168, [%rd646+45440];
	ld.const.f64 	%fd1169, [%rd40+22000];
	add.f64 	%fd3466, %fd1168, %fd1169;
	st.global.f64 	[%rd7], %fd3466;
	ld.global.s8 	%rs143, [%rd27];
	cvt.s32.s16 	%r1094, %rs143;
	mul.wide.s32 	%rd647, %r1094, 5;
	ld.global.s8 	%rs144, [%rd28+27];
	cvt.s64.s16 	%rd648, %rs144;
	add.s64 	%rd649, %rd647, %rd648;
	shl.b64 	%rd650, %rd649, 3;
	add.s64 	%rd651, %rd645, %rd650;
	ld.const.f64 	%fd1170, [%rd651+45640];
	ld.global.s8 	%r1095, [%rd28+28];
	mov.b32 	%r1096, {%rs143, %rs144};
	mov.b32 	%r1097, 1305;
	dp2a.lo.s32.u32 	%r1098, %r1096, %r1097, %r1095;
	mul.wide.s32 	%rd652, %r1098, 8;
	add.s64 	%rd653, %rd645, %rd652;
	ld.const.f64 	%fd1171, [%rd653+23000];
	add.f64 	%fd3467, %fd1170, %fd1171;
	add.s64 	%rd41, %rd3, 10064;
	st.global.f64 	[%rd3+10064], %fd3467;
	abs.f64 	%fd1172, %fd3467;
	setp.leu.f64 	%p204, %fd1172, 0d41CDCD64FF800000;
	@%p204 bra 	$L__BB1_215;
	mov.b64 	%rd654, 9218868437227405312;
	st.global.u64 	[%rd41], %rd654;
	mov.b64 	%rd655, -4616189618054758400;
	st.global.u64 	[%rd7], %rd655;
	mov.f64 	%fd3467, 0d7FF0000000000000;
	mov.f64 	%fd3466, 0dBFF0000000000000;
$L__BB1_215:
	add.f64 	%fd1175, %fd3467, 0d4069000000000000;
	add.f64 	%fd1176, %fd3466, 0dC016CCCCCCCCCCCD;
	ld.global.f64 	%fd3470, [%rd3+10016];
	add.f64 	%fd1177, %fd1176, %fd3470;
	div.rn.f64 	%fd105, %fd1175, %fd1177;
	st.global.f64 	[%rd3+10080], %fd105;
	abs.f64 	%fd1178, %fd3461;
	setp.geu.f64 	%p205, %fd1178, 0d41CDCD64FF800000;
	@%p205 bra 	$L__BB1_218;
	add.f64 	%fd1179, %fd3461, 0d4069000000000000;
	add.f64 	%fd1180, %fd3460, 0dC016CCCCCCCCCCCD;
	add.f64 	%fd1181, %fd1180, %fd3470;
	div.rn.f64 	%fd1182, %fd1179, %fd1181;
	st.global.f64 	[%rd10], %fd1182;
	setp.geu.f64 	%p206, %fd1182, %fd105;
	@%p206 bra 	$L__BB1_219;
	st.global.f64 	[%rd6], %fd3466;
	st.global.f64 	[%rd8], %fd3467;
	st.global.f64 	[%rd10], %fd105;
	mov.f64 	%fd3460, %fd3466;
	mov.f64 	%fd3461, %fd3467;
	bra.uni 	$L__BB1_219;
$L__BB1_218:
	st.global.f64 	[%rd6], %fd3466;
	st.global.f64 	[%rd8], %fd3467;
	st.global.f64 	[%rd10], %fd105;
	mov.f64 	%fd3460, %fd3466;
	mov.f64 	%fd3461, %fd3467;
$L__BB1_219:
	ld.global.s8 	%r1099, [%rd27];
	mul.wide.s32 	%rd656, %r1099, 5;
	ld.global.s8 	%rd657, [%rd28+27];
	add.s64 	%rd658, %rd656, %rd657;
	shl.b64 	%rd659, %rd658, 3;
	mov.u64 	%rd660, parameter;
	add.s64 	%rd661, %rd660, %rd659;
	ld.const.f64 	%fd3473, [%rd661+45440];
	st.global.f64 	[%rd7], %fd3473;
	ld.global.s8 	%r1100, [%rd27];
	mul.wide.s32 	%rd662, %r1100, 5;
	ld.global.s8 	%rd663, [%rd28+27];
	add.s64 	%rd664, %rd662, %rd663;
	shl.b64 	%rd665, %rd664, 3;
	add.s64 	%rd666, %rd660, %rd665;
	ld.const.f64 	%fd3472, [%rd666+45640];
	st.global.f64 	[%rd3+10064], %fd3472;
	add.f64 	%fd1183, %fd3472, 0d4069000000000000;
	add.f64 	%fd1184, %fd3473, 0dC016CCCCCCCCCCCD;
	add.f64 	%fd1185, %fd1184, %fd3470;
	div.rn.f64 	%fd111, %fd1183, %fd1185;
	st.global.f64 	[%rd9], %fd111;
	abs.f64 	%fd1186, %fd3461;
	setp.geu.f64 	%p207, %fd1186, 0d41CDCD64FF800000;
	@%p207 bra 	$L__BB1_221;
	ld.global.f64 	%fd1187, [%rd10];
	setp.lt.f64 	%p208, %fd1187, %fd111;
	selp.f64 	%fd3472, %fd3472, %fd3461, %p208;
	selp.f64 	%fd3473, %fd3473, %fd3460, %p208;
$L__BB1_221:
	add.f64 	%fd117, %fd3473, 0d3EB0C6F7A0B5ED8D;
	st.global.f64 	[%rd3+10000], %fd117;
	add.f64 	%fd118, %fd3472, 0d3EB0C6F7A0B5ED8D;
	st.global.f64 	[%rd3+10008], %fd118;
	ld.global.u32 	%r1101, [%rd4];
	add.s32 	%r113, %r3743, -1;
	add.s32 	%r114, %r1, %r111;
	mad.lo.s32 	%r1102, %r1101, %r113, %r114;
	mul.wide.s32 	%rd667, %r1102, 8;
	add.s64 	%rd668, %rd1, %rd667;
	ld.global.f64 	%fd1188, [%rd668];
	add.f64 	%fd1189, %fd1188, %fd118;
	add.f64 	%fd1190, %fd1189, 0d4069000000000000;
	ld.global.f64 	%fd1191, [%rd668+5000];
	add.f64 	%fd1192, %fd1191, %fd117;
	add.f64 	%fd1193, %fd1192, 0dC016CCCCCCCCCCCD;
	add.f64 	%fd1194, %fd3470, %fd1193;
	div.rn.f64 	%fd1195, %fd1190, %fd1194;
	add.f64 	%fd119, %fd1195, 0dC071126666666666;
	st.global.f64 	[%rd3+10032], %fd119;
	ld.global.f64 	%fd1196, [%rd3+10024];
	setp.leu.f64 	%p209, %fd119, %fd1196;
	ld.global.u32 	%r3747, [%rd4];
	@%p209 bra 	$L__BB1_225;
	mad.lo.s32 	%r1103, %r3747, %r113, %r114;
	add.s32 	%r1104, %r1103, 625;
	mul.wide.s32 	%rd669, %r1104, 8;
	add.s64 	%rd42, %rd1, %rd669;
	ld.global.f64 	%fd1197, [%rd42];
	add.f64 	%fd1198, %fd1197, %fd117;
	setp.geu.f64 	%p210, %fd1198, 0d0000000000000000;
	@%p210 bra 	$L__BB1_225;
	ld.global.f64 	%fd1199, [%rd42+-5000];
	add.f64 	%fd1200, %fd118, %fd1199;
	setp.geu.f64 	%p211, %fd1200, 0d0000000000000000;
	@%p211 bra 	$L__BB1_225;
	st.global.f64 	[%rd3+10024], %fd119;
	st.global.u32 	[%rd2+208], %r3743;
	st.global.u32 	[%rd2+212], %r111;
	ld.global.u32 	%r3747, [%rd2+204];
$L__BB1_225:
	add.s32 	%r3744, %r111, 1;
	setp.lt.s32 	%p212, %r111, %r3747;
	@%p212 bra 	$L__BB1_192;
	ld.global.u32 	%r3746, [%rd2+200];
$L__BB1_227:
	add.s32 	%r122, %r3743, 1;
	setp.lt.s32 	%p213, %r3743, %r3746;
	mov.u32 	%r3743, %r122;
	@%p213 bra 	$L__BB1_190;
$L__BB1_228:
	ld.global.f64 	%fd1201, [%rd3+10024];
	abs.f64 	%fd1202, %fd1201;
	setp.gt.f64 	%p214, %fd1202, 0d41CDCD64FF800000;
	@%p214 bra 	$L__BB1_230;
	ld.global.s32 	%rd3260, [%rd2+208];
	ld.global.s32 	%rd3259, [%rd2+212];
	bra.uni 	$L__BB1_231;
$L__BB1_230:
	mov.b32 	%r1105, 1;
	st.global.u32 	[%rd2+212], %r1105;
	st.global.u32 	[%rd2+208], %r1105;
	mov.b64 	%rd3259, 1;
	mov.u64 	%rd3260, %rd3259;
$L__BB1_231:
	add.s64 	%rd47, %rd5, %rd3260;
	ld.global.u8 	%rs15, [%rd47];
	cvt.u32.u16 	%r1106, %rs15;
	cvt.s32.s8 	%r1107, %r1106;
	add.s64 	%rd48, %rd5, %rd3259;
	ld.global.u8 	%rs16, [%rd48+27];
	cvt.u32.u16 	%r1108, %rs16;
	cvt.s32.s8 	%r1109, %r1108;
	add.s32 	%r1110, %r1109, %r1107;
	setp.eq.s32 	%p215, %r1110, 3;
	@%p215 bra 	$L__BB1_233;
	mov.b64 	%rd671, -4616189618054758400;
	st.global.u64 	[%rd3+10000], %rd671;
	mov.b64 	%rd672, 9218868437227405312;
	st.global.u64 	[%rd3+10008], %rd672;
	bra.uni 	$L__BB1_263;
$L__BB1_233:
	cvt.s32.s8 	%r1112, %r1106;
	mul.wide.s32 	%rd673, %r1112, 5;
	cvt.u64.u16 	%rd674, %rs16;
	cvt.s64.s8 	%rd675, %rd674;
	add.s64 	%rd676, %rd673, %rd675;
	shl.b64 	%rd677, %rd676, 3;
	mov.u64 	%rd678, parameter;
	add.s64 	%rd679, %rd678, %rd677;
	ld.const.f64 	%fd1203, [%rd679+45440];
	ld.global.s8 	%r1113, [%rd48+28];
	ld.global.u8 	%r1114, [%rd47+1];
	prmt.b32 	%r1115, %r1106, %r1114, 0x3340U;
	cvt.u32.u16 	%r1116, %rs16;
	prmt.b32 	%r1117, %r1116, 0, 0x3340U;
	prmt.b32 	%r1118, %r1115, %r1117, 0x5410U;
	mov.b32 	%r1119, 334205;
	dp4a.s32.u32 	%r1120, %r1118, %r1119, %r1113;
	mul.wide.s32 	%rd680, %r1120, 8;
	add.s64 	%rd681, %rd678, %rd680;
	ld.const.f64 	%fd1204, [%rd681+35440];
	add.f64 	%fd3478, %fd1203, %fd1204;
	st.global.f64 	[%rd6], %fd3478;
	ld.global.s8 	%r1121, [%rd47];
	mul.wide.s32 	%rd682, %r1121, 5;
	ld.global.u8 	%rs145, [%rd48+27];
	cvt.u64.u16 	%rd683, %rs145;
	cvt.s64.s8 	%rd684, %rd683;
	add.s64 	%rd685, %rd682, %rd684;
	shl.b64 	%rd686, %rd685, 3;
	add.s64 	%rd687, %rd678, %rd686;
	ld.const.f64 	%fd1205, [%rd687+45640];
	ld.global.s8 	%r1122, [%rd48+28];
	ld.global.u8 	%r1123, [%rd47+1];
	prmt.b32 	%r1124, %r1121, %r1123, 0x3340U;
	cvt.u32.u16 	%r1125, %rs145;
	prmt.b32 	%r1126, %r1125, 0, 0x3340U;
	prmt.b32 	%r1127, %r1124, %r1126, 0x5410U;
	dp4a.s32.u32 	%r1128, %r1127, %r1119, %r1122;
	mul.wide.s32 	%rd688, %r1128, 8;
	add.s64 	%rd689, %rd678, %rd688;
	ld.const.f64 	%fd1206, [%rd689+40440];
	add.f64 	%fd3479, %fd1205, %fd1206;
	st.global.f64 	[%rd8], %fd3479;
	abs.f64 	%fd1207, %fd3479;
	setp.leu.f64 	%p216, %fd1207, 0d41CDCD64FF800000;
	@%p216 bra 	$L__BB1_235;
	mov.b64 	%rd690, 9218868437227405312;
	st.global.u64 	[%rd8], %rd690;
	mov.b64 	%rd691, -4616189618054758400;
	st.global.u64 	[%rd6], %rd691;
	mov.f64 	%fd3479, 0d7FF0000000000000;
	mov.f64 	%fd3478, 0dBFF0000000000000;
$L__BB1_235:
	add.s64 	%rd49, %rd3, 10064;
	ld.global.s8 	%rs17, [%rd47];
	cvt.s64.s16 	%rd50, %rs17;
	ld.global.s8 	%rs146, [%rd47+1];
	ld.global.u8 	%rs147, [%rd48+27];
	cvt.u64.u16 	%rd692, %rs147;
	cvt.s64.s8 	%rd51, %rd692;
	mov.b32 	%r123, {%rs17, %rs148};
	mov.b32 	%r1129, {%rs17, %rs146};
	cvt.u32.u16 	%r1130, %rs147;
	cvt.s32.s8 	%r1131, %r1130;
	mov.b32 	%r1132, 1305;
	dp2a.lo.s32.u32 	%r1133, %r1129, %r1132, %r1131;
	mul.wide.s32 	%rd693, %r1133, 8;
	mov.u64 	%rd694, parameter;
	add.s64 	%rd52, %rd694, %rd693;
	ld.const.f64 	%fd1210, [%rd52+21000];
	abs.f64 	%fd1211, %fd1210;
	setp.geu.f64 	%p217, %fd1211, 0d41CDCD64FF800000;
	@%p217 bra 	$L__BB1_243;
	ld.global.s8 	%r1134, [%rd48+28];
	cvt.u16.u64 	%rs149, %rd51;
	{ .reg .b16 tmp; mov.b32 {%rs150, tmp}, %r123; }
	mov.b32 	%r1135, {%rs150, %rs149};
	mov.b32 	%r1136, 1305;
	dp2a.lo.s32.u32 	%r1137, %r1135, %r1136, %r1134;
	mul.wide.s32 	%rd695, %r1137, 8;
	mov.u64 	%rd696, parameter;
	add.s64 	%rd53, %rd696, %rd695;
	ld.const.f64 	%fd1212, [%rd53+23000];
	abs.f64 	%fd1213, %fd1212;
	setp.geu.f64 	%p218, %fd1213, 0d41CDCD64FF800000;
	@%p218 bra 	$L__BB1_243;
	mad.lo.s64 	%rd697, %rd50, 5, %rd51;
	shl.b64 	%rd698, %rd697, 3;
	mov.u64 	%rd699, parameter;
	add.s64 	%rd700, %rd699, %rd698;
	ld.const.f64 	%fd1214, [%rd700+45440];
	ld.const.f64 	%fd1215, [%rd52+20000];
	add.f64 	%fd1216, %fd1214, %fd1215;
	ld.const.f64 	%fd1217, [%rd53+22000];
	add.f64 	%fd3476, %fd1216, %fd1217;
	st.global.f64 	[%rd7], %fd3476;
	ld.global.s8 	%rs151, [%rd47];
	cvt.s32.s16 	%r1138, %rs151;
	mul.wide.s32 	%rd701, %r1138, 5;
	ld.global.s8 	%rs152, [%rd48+27];
	cvt.s64.s16 	%rd702, %rs152;
	add.s64 	%rd703, %rd701, %rd702;
	shl.b64 	%rd704, %rd703, 3;
	add.s64 	%rd705, %rd699, %rd704;
	ld.const.f64 	%fd1218, [%rd705+45640];
	ld.global.s8 	%rs153, [%rd47+1];
	mov.b32 	%r1139, {%rs151, %rs153};
	cvt.s32.s16 	%r1140, %rs152;
	mov.b32 	%r1141, 1305;
	dp2a.lo.s32.u32 	%r1142, %r1139, %r1141, %r1140;
	mul.wide.s32 	%rd706, %r1142, 8;
	add.s64 	%rd707, %rd699, %rd706;
	ld.const.f64 	%fd1219, [%rd707+21000];
	add.f64 	%fd1220, %fd1218, %fd1219;
	ld.global.s8 	%r1143, [%rd48+28];
	mov.b32 	%r1144, {%rs151, %rs152};
	dp2a.lo.s32.u32 	%r1145, %r1144, %r1141, %r1143;
	mul.wide.s32 	%rd708, %r1145, 8;
	add.s64 	%rd709, %rd699, %rd708;
	ld.const.f64 	%fd1221, [%rd709+23000];
	add.f64 	%fd3477, %fd1220, %fd1221;
	st.global.f64 	[%rd49], %fd3477;
	abs.f64 	%fd1222, %fd3477;
	setp.leu.f64 	%p219, %fd1222, 0d41CDCD64FF800000;
	@%p219 bra 	$L__BB1_239;
	mov.b64 	%rd710, 9218868437227405312;
	st.global.u64 	[%rd49], %rd710;
	mov.b64 	%rd711, -4616189618054758400;
	st.global.u64 	[%rd7], %rd711;
	mov.f64 	%fd3477, 0d7FF0000000000000;
	mov.f64 	%fd3476, 0dBFF0000000000000;
$L__BB1_239:
	add.f64 	%fd1225, %fd3477, 0d4069000000000000;
	add.f64 	%fd1226, %fd3476, 0dC016CCCCCCCCCCCD;
	ld.global.f64 	%fd128, [%rd3+10016];
	add.f64 	%fd1227, %fd1226, %fd128;
	div.rn.f64 	%fd129, %fd1225, %fd1227;
	st.global.f64 	[%rd3+10080], %fd129;
	abs.f64 	%fd1228, %fd3479;
	setp.geu.f64 	%p220, %fd1228, 0d41CDCD64FF800000;
	@%p220 bra 	$L__BB1_242;
	add.f64 	%fd1229, %fd3479, 0d4069000000000000;
	add.f64 	%fd1230, %fd3478, 0dC016CCCCCCCCCCCD;
	add.f64 	%fd1231, %fd1230, %fd128;
	div.rn.f64 	%fd1232, %fd1229, %fd1231;
	st.global.f64 	[%rd10], %fd1232;
	setp.geu.f64 	%p221, %fd1232, %fd129;
	@%p221 bra 	$L__BB1_243;
	st.global.f64 	[%rd6], %fd3476;
	st.global.f64 	[%rd8], %fd3477;
	st.global.f64 	[%rd10], %fd129;
	mov.f64 	%fd3478, %fd3476;
	mov.f64 	%fd3479, %fd3477;
	bra.uni 	$L__BB1_243;
$L__BB1_242:
	st.global.f64 	[%rd6], %fd3476;
	st.global.f64 	[%rd8], %fd3477;
	st.global.f64 	[%rd10], %fd129;
	mov.f64 	%fd3478, %fd3476;
	mov.f64 	%fd3479, %fd3477;
$L__BB1_243:
	ld.global.s8 	%rs154, [%rd47];
	cvt.s64.s16 	%rd54, %rs154;
	ld.global.s8 	%rs155, [%rd47+1];
	ld.global.u8 	%rs156, [%rd48+27];
	cvt.u64.u16 	%rd712, %rs156;
	cvt.s64.s8 	%rd55, %rd712;
	mov.b32 	%r1146, {%rs154, %rs155};
	cvt.u32.u16 	%r1147, %rs156;
	cvt.s32.s8 	%r1148, %r1147;
	mov.b32 	%r1149, 1305;
	dp2a.lo.s32.u32 	%r1150, %r1146, %r1149, %r1148;
	mul.wide.s32 	%rd713, %r1150, 8;
	mov.u64 	%rd714, parameter;
	add.s64 	%rd56, %rd714, %rd713;
	ld.const.f64 	%fd1233, [%rd56+21000];
	abs.f64 	%fd1234, %fd1233;
	setp.geu.f64 	%p222, %fd1234, 0d41CDCD64FF800000;
	@%p222 bra 	$L__BB1_250;
	mad.lo.s64 	%rd715, %rd54, 5, %rd55;
	shl.b64 	%rd716, %rd715, 3;
	mov.u64 	%rd717, parameter;
	add.s64 	%rd718, %rd717, %rd716;
	ld.const.f64 	%fd1235, [%rd718+45440];
	ld.const.f64 	%fd1236, [%rd56+20000];
	add.f64 	%fd3480, %fd1235, %fd1236;
	st.global.f64 	[%rd7], %fd3480;
	ld.global.s8 	%rs157, [%rd47];
	cvt.s32.s16 	%r1151, %rs157;
	mul.wide.s32 	%rd719, %r1151, 5;
	ld.global.u8 	%rs158, [%rd48+27];
	cvt.u64.u16 	%rd720, %rs158;
	cvt.s64.s8 	%rd721, %rd720;
	add.s64 	%rd722, %rd719, %rd721;
	shl.b64 	%rd723, %rd722, 3;
	add.s64 	%rd724, %rd717, %rd723;
	ld.const.f64 	%fd1237, [%rd724+45640];
	ld.global.s8 	%rs159, [%rd47+1];
	mov.b32 	%r1152, {%rs157, %rs159};
	cvt.u32.u16 	%r1153, %rs158;
	cvt.s32.s8 	%r1154, %r1153;
	mov.b32 	%r1155, 1305;
	dp2a.lo.s32.u32 	%r1156, %r1152, %r1155, %r1154;
	mul.wide.s32 	%rd725, %r1156, 8;
	add.s64 	%rd726, %rd717, %rd725;
	ld.const.f64 	%fd1238, [%rd726+21000];
	add.f64 	%fd3481, %fd1237, %fd1238;
	st.global.f64 	[%rd49], %fd3481;
	abs.f64 	%fd1239, %fd3481;
	setp.leu.f64 	%p223, %fd1239, 0d41CDCD64FF800000;
	@%p223 bra 	$L__BB1_246;
	mov.b64 	%rd727, 9218868437227405312;
	st.global.u64 	[%rd49], %rd727;
	mov.b64 	%rd728, -4616189618054758400;
	st.global.u64 	[%rd7], %rd728;
	mov.f64 	%fd3481, 0d7FF0000000000000;
	mov.f64 	%fd3480, 0dBFF0000000000000;
$L__BB1_246:
	add.f64 	%fd1242, %fd3481, 0d4069000000000000;
	add.f64 	%fd1243, %fd3480, 0dC016CCCCCCCCCCCD;
	ld.global.f64 	%fd136, [%rd3+10016];
	add.f64 	%fd1244, %fd1243, %fd136;
	div.rn.f64 	%fd137, %fd1242, %fd1244;
	st.global.f64 	[%rd3+10080], %fd137;
	abs.f64 	%fd1245, %fd3479;
	setp.geu.f64 	%p224, %fd1245, 0d41CDCD64FF800000;
	@%p224 bra 	$L__BB1_249;
	add.f64 	%fd1246, %fd3479, 0d4069000000000000;
	add.f64 	%fd1247, %fd3478, 0dC016CCCCCCCCCCCD;
	add.f64 	%fd1248, %fd1247, %fd136;
	div.rn.f64 	%fd1249, %fd1246, %fd1248;
	st.global.f64 	[%rd10], %fd1249;
	setp.geu.f64 	%p225, %fd1249, %fd137;
	@%p225 bra 	$L__BB1_250;
	st.global.f64 	[%rd6], %fd3480;
	st.global.f64 	[%rd8], %fd3481;
	st.global.f64 	[%rd10], %fd137;
	mov.f64 	%fd3478, %fd3480;
	mov.f64 	%fd3479, %fd3481;
	bra.uni 	$L__BB1_250;
$L__BB1_249:
	st.global.f64 	[%rd6], %fd3480;
	st.global.f64 	[%rd8], %fd3481;
	st.global.f64 	[%rd10], %fd137;
	mov.f64 	%fd3478, %fd3480;
	mov.f64 	%fd3479, %fd3481;
$L__BB1_250:
	ld.global.s8 	%rs160, [%rd47];
	cvt.s64.s16 	%rd57, %rs160;
	ld.global.s8 	%rs161, [%rd48+27];
	cvt.s64.s16 	%rd58, %rs161;
	ld.global.s8 	%r1157, [%rd48+28];
	mov.b32 	%r1158, {%rs160, %rs161};
	mov.b32 	%r1159, 1305;
	dp2a.lo.s32.u32 	%r1160, %r1158, %r1159, %r1157;
	mul.wide.s32 	%rd729, %r1160, 8;
	mov.u64 	%rd730, parameter;
	add.s64 	%rd59, %rd730, %rd729;
	ld.const.f64 	%fd1250, [%rd59+23000];
	abs.f64 	%fd1251, %fd1250;
	setp.lt.f64 	%p226, %fd1251, 0d41CDCD64FF800000;
	@%p226 bra 	$L__BB1_252;
	ld.global.f64 	%fd3488, [%rd3+10016];
	bra.uni 	$L__BB1_258;
$L__BB1_252:
	mad.lo.s64 	%rd731, %rd57, 5, %rd58;
	shl.b64 	%rd732, %rd731, 3;
	mov.u64 	%rd733, parameter;
	add.s64 	%rd734, %rd733, %rd732;
	ld.const.f64 	%fd1252, [%rd734+45440];
	ld.const.f64 	%fd1253, [%rd59+22000];
	add.f64 	%fd3484, %fd1252, %fd1253;
	st.global.f64 	[%rd7], %fd3484;
	ld.global.s8 	%rs162, [%rd47];
	cvt.s32.s16 	%r1161, %rs162;
	mul.wide.s32 	%rd735, %r1161, 5;
	ld.global.s8 	%rs163, [%rd48+27];
	cvt.s64.s16 	%rd736, %rs163;
	add.s64 	%rd737, %rd735, %rd736;
	shl.b64 	%rd738, %rd737, 3;
	add.s64 	%rd739, %rd733, %rd738;
	ld.const.f64 	%fd1254, [%rd739+45640];
	ld.global.s8 	%r1162, [%rd48+28];
	mov.b32 	%r1163, {%rs162, %rs163};
	mov.b32 	%r1164, 1305;
	dp2a.lo.s32.u32 	%r1165, %r1163, %r1164, %r1162;
	mul.wide.s32 	%rd740, %r1165, 8;
	add.s64 	%rd741, %rd733, %rd740;
	ld.const.f64 	%fd1255, [%rd741+23000];
	add.f64 	%fd3485, %fd1254, %fd1255;
	st.global.f64 	[%rd49], %fd3485;
	abs.f64 	%fd1256, %fd3485;
	setp.leu.f64 	%p227, %fd1256, 0d41CDCD64FF800000;
	@%p227 bra 	$L__BB1_254;
	mov.b64 	%rd742, 9218868437227405312;
	st.global.u64 	[%rd49], %rd742;
	mov.b64 	%rd743, -4616189618054758400;
	st.global.u64 	[%rd7], %rd743;
	mov.f64 	%fd3485, 0d7FF0000000000000;
	mov.f64 	%fd3484, 0dBFF0000000000000;
$L__BB1_254:
	add.f64 	%fd1259, %fd3485, 0d4069000000000000;
	add.f64 	%fd1260, %fd3484, 0dC016CCCCCCCCCCCD;
	ld.global.f64 	%fd3488, [%rd3+10016];
	add.f64 	%fd1261, %fd1260, %fd3488;
	div.rn.f64 	%fd146, %fd1259, %fd1261;
	st.global.f64 	[%rd3+10080], %fd146;
	abs.f64 	%fd1262, %fd3479;
	setp.geu.f64 	%p228, %fd1262, 0d41CDCD64FF800000;
	@%p228 bra 	$L__BB1_257;
	add.f64 	%fd1263, %fd3479, 0d4069000000000000;
	add.f64 	%fd1264, %fd3478, 0dC016CCCCCCCCCCCD;
	add.f64 	%fd1265, %fd1264, %fd3488;
	div.rn.f64 	%fd1266, %fd1263, %fd1265;
	st.global.f64 	[%rd10], %fd1266;
	setp.geu.f64 	%p229, %fd1266, %fd146;
	@%p229 bra 	$L__BB1_258;
	st.global.f64 	[%rd6], %fd3484;
	st.global.f64 	[%rd8], %fd3485;
	st.global.f64 	[%rd10], %fd146;
	mov.f64 	%fd3478, %fd3484;
	mov.f64 	%fd3479, %fd3485;
	bra.uni 	$L__BB1_258;
$L__BB1_257:
	st.global.f64 	[%rd6], %fd3484;
	st.global.f64 	[%rd8], %fd3485;
	st.global.f64 	[%rd10], %fd146;
	mov.f64 	%fd3478, %fd3484;
	mov.f64 	%fd3479, %fd3485;
$L__BB1_258:
	ld.global.s8 	%r1166, [%rd47];
	mul.wide.s32 	%rd744, %r1166, 5;
	ld.global.s8 	%rd745, [%rd48+27];
	add.s64 	%rd746, %rd744, %rd745;
	shl.b64 	%rd747, %rd746, 3;
	mov.u64 	%rd748, parameter;
	add.s64 	%rd749, %rd748, %rd747;
	ld.const.f64 	%fd150, [%rd749+45440];
	st.global.f64 	[%rd7], %fd150;
	ld.global.s8 	%r1167, [%rd47];
	mul.wide.s32 	%rd750, %r1167, 5;
	ld.global.s8 	%rd751, [%rd48+27];
	add.s64 	%rd752, %rd750, %rd751;
	shl.b64 	%rd753, %rd752, 3;
	add.s64 	%rd754, %rd748, %rd753;
	ld.const.f64 	%fd151, [%rd754+45640];
	st.global.f64 	[%rd49], %fd151;
	add.f64 	%fd1267, %fd151, 0d4069000000000000;
	add.f64 	%fd1268, %fd150, 0dC016CCCCCCCCCCCD;
	add.f64 	%fd1269, %fd1268, %fd3488;
	div.rn.f64 	%fd152, %fd1267, %fd1269;
	st.global.f64 	[%rd9], %fd152;
	abs.f64 	%fd1270, %fd3479;
	setp.geu.f64 	%p230, %fd1270, 0d41CDCD64FF800000;
	@%p230 bra 	$L__BB1_262;
	ld.global.f64 	%fd1271, [%rd10];
	setp.geu.f64 	%p231, %fd1271, %fd152;
	@%p231 bra 	$L__BB1_261;
	st.global.f64 	[%rd3+10000], %fd150;
	st.global.f64 	[%rd3+10008], %fd151;
	bra.uni 	$L__BB1_263;
$L__BB1_261:
	st.global.f64 	[%rd3+10000], %fd3478;
	st.global.f64 	[%rd3+10008], %fd3479;
	bra.uni 	$L__BB1_263;
$L__BB1_262:
	st.global.f64 	[%rd3+10000], %fd150;
	st.global.f64 	[%rd3+10008], %fd151;
$L__BB1_263:
	ld.global.u32 	%r1168, [%rd2+200];
	setp.lt.s32 	%p232, %r1168, 1;
	@%p232 bra 	$L__BB1_266;
	mov.b32 	%r3748, 0;
$L__BB1_265:
	mul.wide.u32 	%rd755, %r3748, 4;
	add.s64 	%rd756, %rd2, %rd755;
	mov.b32 	%r1170, 0;
	st.global.u32 	[%rd756], %r1170;
	add.s32 	%r3748, %r3748, 1;
	ld.global.u32 	%r1171, [%rd2+200];
	setp.lt.s32 	%p233, %r3748, %r1171;
	@%p233 bra 	$L__BB1_265;
$L__BB1_266:
	ld.global.u32 	%r3750, [%rd4];
	setp.lt.s32 	%p234, %r3750, 1;
	@%p234 bra 	$L__BB1_269;
	mov.b32 	%r3749, 0;
$L__BB1_268:
	mul.wide.u32 	%rd757, %r3749, 4;
	add.s64 	%rd758, %rd2, %rd757;
	mov.b32 	%r1173, 0;
	st.global.u32 	[%rd758+100], %r1173;
	add.s32 	%r3749, %r3749, 1;
	ld.global.u32 	%r3750, [%rd2+204];
	setp.lt.s32 	%p235, %r3749, %r3750;
	@%p235 bra 	$L__BB1_268;
$L__BB1_269:
	ld.global.u32 	%r3752, [%rd2+208];
	add.s32 	%r132, %r3752, -1;
	ld.global.u32 	%r3751, [%rd2+212];
	mad.lo.s32 	%r1174, %r132, %r3750, %r1;
	add.s32 	%r1175, %r1174, %r3751;
	mul.wide.s32 	%rd759, %r1175, 8;
	add.s64 	%rd760, %rd1, %rd759;
	ld.global.f64 	%fd1273, [%rd760];
	abs.f64 	%fd1274, %fd1273;
	setp.geu.f64 	%p236, %fd1274, 0d41CDCD64FF800000;
	mov.f64 	%fd3513, 0d0000000000000000;
	@%p236 bra 	$L__BB1_354;
	ld.param.u64 	%rd3233, [_Z15check_structurePcPiS0_iPdiS1_S0_S__param_6];
	ld.param.u32 	%r3676, [_Z15check_structurePcPiS0_iPdiS1_S0_S__param_4];
	mul.wide.s32 	%rd761, %r132, 4;
	add.s64 	%rd762, %rd2, %rd761;
	st.global.u32 	[%rd762], %r3751;
	mad.lo.s32 	%r1176, %r3676, -1201, %r1;
	add.s32 	%r1177, %r1176, %r3751;
	add.s32 	%r1178, %r1177, 25;
	cvta.to.global.u64 	%rd763, %rd3233;
	mul.wide.s32 	%rd764, %r1178, 4;
	add.s64 	%rd765, %rd763, %rd764;
	st.global.u32 	[%rd765], %r3752;
$L__BB1_271:
	ld.param.u64 	%rd3248, [_Z15check_structurePcPiS0_iPdiS1_S0_S__param_7];
	ld.param.u32 	%r3677, [_Z15check_structurePcPiS0_iPdiS1_S0_S__param_4];
	mov.b64 	%rd766, -4616189618054758400;
	st.global.u64 	[%rd6], %rd766;
	mov.b64 	%rd767, 9218868437227405312;
	st.global.u64 	[%rd7], %rd767;
	cvt.s64.s32 	%rd768, %r3752;
	add.s64 	%rd60, %rd5, %rd768;
	ld.global.u8 	%rs18, [%rd60];
	cvt.u32.u16 	%r1179, %rs18;
	cvt.s32.s8 	%r1180, %r1179;
	mad.lo.s32 	%r1181, %r3677, 54, %r3751;
	add.s32 	%r1182, %r1181, 27;
	cvt.s64.s32 	%rd769, %r1182;
	cvta.to.global.u64 	%rd770, %rd3248;
	add.s64 	%rd61, %rd770, %rd769;
	ld.global.u8 	%rs19, [%rd61];
	cvt.u32.u16 	%r1183, %rs19;
	cvt.s32.s8 	%r1184, %r1183;
	add.s32 	%r1185, %r1184, %r1180;
	setp.eq.s32 	%p237, %r1185, 3;
	@%p237 bra 	$L__BB1_273;
	add.s32 	%r1186, %r3752, -1;
	ld.global.u32 	%r1187, [%rd4];
	add.s32 	%r1188, %r2, %r3751;
	mad.lo.s32 	%r1189, %r1187, %r1186, %r1188;
	mul.wide.s32 	%rd771, %r1189, 8;
	add.s64 	%rd772, %rd1, %rd771;
	mov.b64 	%rd773, -4616189618054758400;
	st.global.u64 	[%rd772], %rd773;
	ld.global.u32 	%r1190, [%rd4];
	mad.lo.s32 	%r1191, %r1190, %r1186, %r1188;
	add.s32 	%r1192, %r1191, -625;
	mul.wide.s32 	%rd774, %r1192, 8;
	add.s64 	%rd775, %rd1, %rd774;
	mov.b64 	%rd776, 9218868437227405312;
	st.global.u64 	[%rd775], %rd776;
	ld.global.f64 	%fd3500, [%rd6];
	bra.uni 	$L__BB1_302;
$L__BB1_273:
	cvt.s32.s8 	%r1194, %r1179;
	mul.wide.s32 	%rd777, %r1194, 5;
	cvt.u64.u16 	%rd778, %rs19;
	cvt.s64.s8 	%rd779, %rd778;
	add.s64 	%rd780, %rd777, %rd779;
	shl.b64 	%rd781, %rd780, 3;
	mov.u64 	%rd782, parameter;
	add.s64 	%rd783, %rd782, %rd781;
	ld.const.f64 	%fd1275, [%rd783+45440];
	ld.global.s8 	%r1195, [%rd60+-1];
	cvt.u32.u16 	%r1196, %rs19;
	ld.global.u8 	%r1197, [%rd61+-1];
	prmt.b32 	%r1198, %r1197, %r1196, 0x3340U;
	prmt.b32 	%r1199, %r1179, 0, 0x3340U;
	prmt.b32 	%r1200, %r1198, %r1199, 0x5410U;
	mov.b32 	%r1201, 359705;
	dp4a.s32.u32 	%r1202, %r1200, %r1201, %r1195;
	mul.wide.s32 	%rd784, %r1202, 8;
	add.s64 	%rd785, %rd782, %rd784;
	ld.const.f64 	%fd1276, [%rd785+35440];
	add.f64 	%fd3497, %fd1275, %fd1276;
	st.global.f64 	[%rd8], %fd3497;
	ld.global.s8 	%r1203, [%rd60];
	mul.wide.s32 	%rd786, %r1203, 5;
	ld.global.u8 	%rs164, [%rd61];
	cvt.u64.u16 	%rd787, %rs164;
	cvt.s64.s8 	%rd788, %rd787;
	add.s64 	%rd789, %rd786, %rd788;
	shl.b64 	%rd790, %rd789, 3;
	add.s64 	%rd791, %rd782, %rd790;
	ld.const.f64 	%fd1277, [%rd791+45640];
	ld.global.s8 	%r1204, [%rd60+-1];
	ld.global.u8 	%r1205, [%rd61+-1];
	cvt.u32.u16 	%r1206, %rs164;
	prmt.b32 	%r1207, %r1205, %r1206, 0x3340U;
	prmt.b32 	%r1208, %r1203, 0, 0x3340U;
	prmt.b32 	%r1209, %r1207, %r1208, 0x5410U;
	dp4a.s32.u32 	%r1210, %r1209, %r1201, %r1204;
	mul.wide.s32 	%rd792, %r1210, 8;
	add.s64 	%rd793, %rd782, %rd792;
	ld.const.f64 	%fd1278, [%rd793+40440];
	add.f64 	%fd3498, %fd1277, %fd1278;
	add.s64 	%rd62, %rd3, 10064;
	st.global.f64 	[%rd3+10064], %fd3498;
	abs.f64 	%fd1279, %fd3498;
	setp.leu.f64 	%p238, %fd1279, 0d41CDCD64FF800000;
	@%p238 bra 	$L__BB1_275;
	mov.b64 	%rd794, 9218868437227405312;
	st.global.u64 	[%rd62], %rd794;
	mov.b64 	%rd795, -4616189618054758400;
	st.global.u64 	[%rd8], %rd795;
	mov.f64 	%fd3498, 0d7FF0000000000000;
	mov.f64 	%fd3497, 0dBFF0000000000000;
$L__BB1_275:
	ld.global.s8 	%rs20, [%rd61];
	cvt.s64.s16 	%rd63, %rs20;
	ld.global.s8 	%rs165, [%rd61+-1];
	ld.global.u8 	%rs166, [%rd60];
	cvt.u64.u16 	%rd796, %rs166;
	cvt.s64.s8 	%rd64, %rd796;
	mov.b32 	%r1211, {%rs165, %rs20};
	cvt.u32.u16 	%r1212, %rs166;
	cvt.s32.s8 	%r1213, %r1212;
	mov.b32 	%r1214, 6405;
	dp2a.lo.s32.u32 	%r1215, %r1211, %r1214, %r1213;
	mul.wide.s32 	%rd797, %r1215, 8;
	mov.u64 	%rd798, parameter;
	add.s64 	%rd65, %rd798, %rd797;
	ld.const.f64 	%fd1282, [%rd65+21000];
	abs.f64 	%fd1283, %fd1282;
	setp.geu.f64 	%p239, %fd1283, 0d41CDCD64FF800000;
	@%p239 bra 	$L__BB1_289;
	cvt.u16.u64 	%rs169, %rd64;
	mov.b32 	%r1223, {%rs20, %rs169};
	mov.b32 	%r1224, 0;
	mov.b32 	%r1225, 1305;
	dp2a.lo.s32.u32 	%r1226, %r1223, %r1225, %r1224;
	cvt.s64.s32 	%rd66, %r1226;
	ld.global.s8 	%rd821, [%rd60+-1];
	add.s64 	%rd822, %rd66, %rd821;
	shl.b64 	%rd823, %rd822, 3;
	mov.u64 	%rd824, parameter;
	add.s64 	%rd67, %rd824, %rd823;
	ld.const.f64 	%fd1301, [%rd67+23000];
	abs.f64 	%fd1302, %fd1301;
	setp.geu.f64 	%p244, %fd1302, 0d41CDCD64FF800000;
	@%p244 bra 	$L__BB1_283;
	mad.lo.s64 	%rd838, %rd63, -24, %rd66;
	shl.b64 	%rd839, %rd838, 3;
	mov.u64 	%rd840, parameter;
	add.s64 	%rd841, %rd840, %rd839;
	ld.const.f64 	%fd1318, [%rd841+45440];
	ld.const.f64 	%fd1319, [%rd65+20000];
	add.f64 	%fd1320, %fd1318, %fd1319;
	ld.const.f64 	%fd1321, [%rd67+22000];
	add.f64 	%fd3491, %fd1320, %fd1321;
	st.global.f64 	[%rd3+10080], %fd3491;
	ld.global.s8 	%r1231, [%rd60];
	mul.wide.s32 	%rd842, %r1231, 5;
	ld.global.s8 	%rs172, [%rd61];
	cvt.s64.s16 	%rd843, %rs172;
	add.s64 	%rd844, %rd842, %rd843;
	shl.b64 	%rd845, %rd844, 3;
	add.s64 	%rd846, %rd840, %rd845;
	ld.const.f64 	%fd1322, [%rd846+45640];
	ld.global.s8 	%rs173, [%rd61+-1];
	mov.b32 	%r1232, {%rs173, %rs172};
	mov.b32 	%r1233, 6405;
	dp2a.lo.s32.u32 	%r1234, %r1232, %r1233, %r1231;
	mul.wide.s32 	%rd847, %r1234, 8;
	add.s64 	%rd848, %rd840, %rd847;
	ld.const.f64 	%fd1323, [%rd848+21000];
	add.f64 	%fd1324, %fd1322, %fd1323;
	ld.global.s8 	%rd849, [%rd60+-1];
	cvt.s32.s16 	%r1235, %rs172;
	mul.wide.s32 	%rd850, %r1235, 24;
	add.s64 	%rd851, %rd844, %rd850;
	add.s64 	%rd852, %rd851, %rd849;
	shl.b64 	%rd853, %rd852, 3;
	add.s64 	%rd854, %rd840, %rd853;
	ld.const.f64 	%fd1325, [%rd854+23000];
	add.f64 	%fd3492, %fd1324, %fd1325;
	st.global.f64 	[%rd3+10088], %fd3492;
	abs.f64 	%fd1326, %fd3492;
	setp.leu.f64 	%p248, %fd1326, 0d41CDCD64FF800000;
	@%p248 bra 	$L__BB1_279;
	mov.b64 	%rd855, 9218868437227405312;
	st.global.u64 	[%rd3+10088], %rd855;
	mov.b64 	%rd856, -4616189618054758400;
	st.global.u64 	[%rd3+10080], %rd856;
	mov.f64 	%fd3492, 0d7FF0000000000000;
	mov.f64 	%fd3491, 0dBFF0000000000000;
$L__BB1_279:
	add.f64 	%fd1329, %fd3492, 0d4069000000000000;
	add.f64 	%fd1330, %fd3491, 0dC016CCCCCCCCCCCD;
	ld.global.f64 	%fd3499, [%rd3+10016];
	add.f64 	%fd1331, %fd1330, %fd3499;
	div.rn.f64 	%fd163, %fd1329, %fd1331;
	st.global.f64 	[%rd3+10096], %fd163;
	abs.f64 	%fd1332, %fd3498;
	setp.geu.f64 	%p249, %fd1332, 0d41CDCD64FF800000;
	@%p249 bra 	$L__BB1_282;
	add.f64 	%fd1333, %fd3498, 0d4069000000000000;
	add.f64 	%fd1334, %fd3497, 0dC016CCCCCCCCCCCD;
	add.f64 	%fd1335, %fd1334, %fd3499;
	div.rn.f64 	%fd1336, %fd1333, %fd1335;
	st.global.f64 	[%rd10], %fd1336;
	setp.geu.f64 	%p250, %fd1336, %fd163;
	@%p250 bra 	$L__BB1_297;
	st.global.f64 	[%rd8], %fd3491;
	st.global.f64 	[%rd3+10064], %fd3492;
	st.global.f64 	[%rd10], %fd163;
	mov.f64 	%fd3497, %fd3491;
	mov.f64 	%fd3498, %fd3492;
	bra.uni 	$L__BB1_297;
$L__BB1_282:
	st.global.f64 	[%rd8], %fd3491;
	st.global.f64 	[%rd62], %fd3492;
	st.global.f64 	[%rd10], %fd163;
	mov.f64 	%fd3497, %fd3491;
	mov.f64 	%fd3498, %fd3492;
	bra.uni 	$L__BB1_297;
$L__BB1_283:
	mad.lo.s64 	%rd825, %rd63, -24, %rd66;
	shl.b64 	%rd826, %rd825, 3;
	mov.u64 	%rd827, parameter;
	add.s64 	%rd828, %rd827, %rd826;
	ld.const.f64 	%fd1303, [%rd828+45440];
	ld.const.f64 	%fd1304, [%rd65+20000];
	add.f64 	%fd3493, %fd1303, %fd1304;
	st.global.f64 	[%rd3+10080], %fd3493;
	ld.global.s8 	%r1227, [%rd60];
	mul.wide.s32 	%rd829, %r1227, 5;
	ld.global.s8 	%rs170, [%rd61];
	cvt.s64.s16 	%rd830, %rs170;
	add.s64 	%rd831, %rd829, %rd830;
	shl.b64 	%rd832, %rd831, 3;
	add.s64 	%rd833, %rd827, %rd832;
	ld.const.f64 	%fd1305, [%rd833+45640];
	ld.global.s8 	%rs171, [%rd61+-1];
	mov.b32 	%r1228, {%rs171, %rs170};
	mov.b32 	%r1229, 6405;
	dp2a.lo.s32.u32 	%r1230, %r1228, %r1229, %r1227;
	mul.wide.s32 	%rd834, %r1230, 8;
	add.s64 	%rd835, %rd827, %rd834;
	ld.const.f64 	%fd1306, [%rd835+21000];
	add.f64 	%fd3494, %fd1305, %fd1306;
	st.global.f64 	[%rd3+10088], %fd3494;
	abs.f64 	%fd1307, %fd3494;
	setp.leu.f64 	%p245, %fd1307, 0d41CDCD64FF800000;
	@%p245 bra 	$L__BB1_285;
	mov.b64 	%rd836, 9218868437227405312;
	st.global.u64 	[%rd3+10088], %rd836;
	mov.b64 	%rd837, -4616189618054758400;
	st.global.u64 	[%rd3+10080], %rd837;
	mov.f64 	%fd3494, 0d7FF0000000000000;
	mov.f64 	%fd3493, 0dBFF0000000000000;
$L__BB1_285:
	add.f64 	%fd1310, %fd3494, 0d4069000000000000;
	add.f64 	%fd1311, %fd3493, 0dC016CCCCCCCCCCCD;
	ld.global.f64 	%fd3499, [%rd3+10016];
	add.f64 	%fd1312, %fd1311, %fd3499;
	div.rn.f64 	%fd169, %fd1310, %fd1312;
	st.global.f64 	[%rd3+10096], %fd169;
	abs.f64 	%fd1313, %fd3498;
	setp.geu.f64 	%p246, %fd1313, 0d41CDCD64FF800000;
	@%p246 bra 	$L__BB1_288;
	add.f64 	%fd1314, %fd3498, 0d4069000000000000;
	add.f64 	%fd1315, %fd3497, 0dC016CCCCCCCCCCCD;
	add.f64 	%fd1316, %fd1315, %fd3499;
	div.rn.f64 	%fd1317, %fd1314, %fd1316;
	st.global.f64 	[%rd10], %fd1317;
	setp.geu.f64 	%p247, %fd1317, %fd169;
	@%p247 bra 	$L__BB1_297;
	st.global.f64 	[%rd8], %fd3493;
	st.global.f64 	[%rd3+10064], %fd3494;
	st.global.f64 	[%rd10], %fd169;
	mov.f64 	%fd3497, %fd3493;
	mov.f64 	%fd3498, %fd3494;
	bra.uni 	$L__BB1_297;
$L__BB1_288:
	st.global.f64 	[%rd8], %fd3493;
	st.global.f64 	[%rd62], %fd3494;
	st.global.f64 	[%rd10], %fd169;
	mov.f64 	%fd3497, %fd3493;
	mov.f64 	%fd3498, %fd3494;
	bra.uni 	$L__BB1_297;
$L__BB1_289:
	cvt.u16.u64 	%rs167, %rd64;
	mov.b32 	%r1216, {%rs20, %rs167};
	mov.b32 	%r1217, 0;
	mov.b32 	%r1218, 1305;
	dp2a.lo.s32.u32 	%r1219, %r1216, %r1218, %r1217;
	cvt.s64.s32 	%rd68, %r1219;
	ld.global.s8 	%rd799, [%rd60+-1];
	add.s64 	%rd800, %rd68, %rd799;
	shl.b64 	%rd801, %rd800, 3;
	mov.u64 	%rd802, parameter;
	add.s64 	%rd69, %rd802, %rd801;
	ld.const.f64 	%fd1284, [%rd69+23000];
	abs.f64 	%fd1285, %fd1284;
	setp.lt.f64 	%p240, %fd1285, 0d41CDCD64FF800000;
	@%p240 bra 	$L__BB1_291;
	ld.global.f64 	%fd3499, [%rd3+10016];
	bra.uni 	$L__BB1_297;
$L__BB1_291:
	mad.lo.s64 	%rd803, %rd63, -24, %rd68;
	shl.b64 	%rd804, %rd803, 3;
	mov.u64 	%rd805, parameter;
	add.s64 	%rd806, %rd805, %rd804;
	ld.const.f64 	%fd1286, [%rd806+45440];
	ld.const.f64 	%fd1287, [%rd69+22000];
	add.f64 	%fd3495, %fd1286, %fd1287;
	st.global.f64 	[%rd3+10080], %fd3495;
	ld.global.s8 	%r1220, [%rd60];
	mul.wide.s32 	%rd807, %r1220, 5;
	ld.global.u8 	%rs168, [%rd61];
	cvt.u64.u16 	%rd808, %rs168;
	cvt.s64.s8 	%rd809, %rd808;
	add.s64 	%rd810, %rd807, %rd809;
	shl.b64 	%rd811, %rd810, 3;
	add.s64 	%rd812, %rd805, %rd811;
	ld.const.f64 	%fd1288, [%rd812+45640];
	ld.global.s8 	%rd813, [%rd60+-1];
	cvt.u32.u16 	%r1221, %rs168;
	cvt.s32.s8 	%r1222, %r1221;
	mul.wide.s32 	%rd814, %r1222, 24;
	add.s64 	%rd815, %rd810, %rd814;
	add.s64 	%rd816, %rd815, %rd813;
	shl.b64 	%rd817, %rd816, 3;
	add.s64 	%rd818, %rd805, %rd817;
	ld.const.f64 	%fd1289, [%rd818+23000];
	add.f64 	%fd3496, %fd1288, %fd1289;
	st.global.f64 	[%rd3+10088], %fd3496;
	abs.f64 	%fd1290, %fd3496;
	setp.leu.f64 	%p241, %fd1290, 0d41CDCD64FF800000;
	@%p241 bra 	$L__BB1_293;
	mov.b64 	%rd819, 9218868437227405312;
	st.global.u64 	[%rd3+10088], %rd819;
	mov.b64 	%rd820, -4616189618054758400;
	st.global.u64 	[%rd3+10080], %rd820;
	mov.f64 	%fd3496, 0d7FF0000000000000;
	mov.f64 	%fd3495, 0dBFF0000000000000;
$L__BB1_293:
	add.f64 	%fd1293, %fd3496, 0d4069000000000000;
	add.f64 	%fd1294, %fd3495, 0dC016CCCCCCCCCCCD;
	ld.global.f64 	%fd3499, [%rd3+10016];
	add.f64 	%fd1295, %fd1294, %fd3499;
	div.rn.f64 	%fd176, %fd1293, %fd1295;
	st.global.f64 	[%rd3+10096], %fd176;
	abs.f64 	%fd1296, %fd3498;
	setp.geu.f64 	%p242, %fd1296, 0d41CDCD64FF800000;
	@%p242 bra 	$L__BB1_296;
	add.f64 	%fd1297, %fd3498, 0d4069000000000000;
	add.f64 	%fd1298, %fd3497, 0dC016CCCCCCCCCCCD;
	add.f64 	%fd1299, %fd1298, %fd3499;
	div.rn.f64 	%fd1300, %fd1297, %fd1299;
	st.global.f64 	[%rd10], %fd1300;
	setp.geu.f64 	%p243, %fd1300, %fd176;
	@%p243 bra 	$L__BB1_297;
	st.global.f64 	[%rd8], %fd3495;
	st.global.f64 	[%rd3+10064], %fd3496;
	st.global.f64 	[%rd10], %fd176;
	mov.f64 	%fd3497, %fd3495;
	mov.f64 	%fd3498, %fd3496;
	bra.uni 	$L__BB1_297;
$L__BB1_296:
	st.global.f64 	[%rd8], %fd3495;
	st.global.f64 	[%rd62], %fd3496;
	st.global.f64 	[%rd10], %fd176;
	mov.f64 	%fd3497, %fd3495;
	mov.f64 	%fd3498, %fd3496;
$L__BB1_297:
	ld.global.s8 	%r1236, [%rd60];
	mul.wide.s32 	%rd857, %r1236, 5;
	ld.global.s8 	%rd858, [%rd61];
	add.s64 	%rd859, %rd857, %rd858;
	shl.b64 	%rd860, %rd859, 3;
	mov.u64 	%rd861, parameter;
	add.s64 	%rd862, %rd861, %rd860;
	ld.const.f64 	%fd3500, [%rd862+45440];
	st.global.f64 	[%rd3+10080], %fd3500;
	ld.global.s8 	%r1237, [%rd60];
	mul.wide.s32 	%rd863, %r1237, 5;
	ld.global.s8 	%rd864, [%rd61];
	add.s64 	%rd865, %rd863, %rd864;
	shl.b64 	%rd866, %rd865, 3;
	add.s64 	%rd867, %rd861, %rd866;
	ld.const.f64 	%fd181, [%rd867+45640];
	st.global.f64 	[%rd3+10088], %fd181;
	add.f64 	%fd1337, %fd181, 0d4069000000000000;
	add.f64 	%fd1338, %fd3500, 0dC016CCCCCCCCCCCD;
	add.f64 	%fd1339, %fd1338, %fd3499;
	div.rn.f64 	%fd182, %fd1337, %fd1339;
	st.global.f64 	[%rd3+10096], %fd182;
	abs.f64 	%fd1340, %fd3498;
	setp.geu.f64 	%p251, %fd1340, 0d41CDCD64FF800000;
	@%p251 bra 	$L__BB1_301;
	ld.global.f64 	%fd1341, [%rd10];
	setp.geu.f64 	%p252, %fd1341, %fd182;
	@%p252 bra 	$L__BB1_300;
	st.global.f64 	[%rd6], %fd3500;
	st.global.f64 	[%rd7], %fd181;
	bra.uni 	$L__BB1_302;
$L__BB1_300:
	st.global.f64 	[%rd6], %fd3497;
	st.global.f64 	[%rd7], %fd3498;
	mov.f64 	%fd3500, %fd3497;
	bra.uni 	$L__BB1_302;
$L__BB1_301:
	st.global.f64 	[%rd6], %fd3500;
	st.global.f64 	[%rd7], %fd181;
$L__BB1_302:
	add.s32 	%r136, %r3752, -1;
	ld.global.u32 	%r137, [%rd4];
	mul.lo.s32 	%r138, %r137, %r136;
	add.s32 	%r139, %r2, %r3751;
	add.s32 	%r1238, %r139, %r138;
	mul.wide.s32 	%rd868, %r1238, 8;
	add.s64 	%rd70, %rd1, %rd868;
	ld.global.f64 	%fd1342, [%rd70];
	abs.f64 	%fd1343, %fd1342;
	abs.f64 	%fd1344, %fd3500;
	max.f64 	%fd1346, %fd1343, %fd1344;
	setp.gt.f64 	%p253, %fd1346, 0d41CDCD64FF800000;
	sub.f64 	%fd1347, %fd1342, %fd3500;
	abs.f64 	%fd1348, %fd1347;
	setp.geu.f64 	%p254, %fd1348, 0d3EE4F8B588E368F1;
	or.pred  	%p255, %p253, %p254;
	@%p255 bra 	$L__BB1_304;
	ld.global.f64 	%fd1350, [%rd70+-5000];
	ld.global.f64 	%fd1351, [%rd7];
	abs.f64 	%fd1352, %fd1350;
	abs.f64 	%fd1353, %fd1351;
	max.f64 	%fd1355, %fd1352, %fd1353;
	setp.leu.f64 	%p256, %fd1355, 0d41CDCD64FF800000;
	sub.f64 	%fd1356, %fd1350, %fd1351;
	abs.f64 	%fd1357, %fd1356;
	setp.lt.f64 	%p257, %fd1357, 0d3EE4F8B588E368F1;
	and.pred  	%p258, %p256, %p257;
	@%p258 bra 	$L__BB1_341;
$L__BB1_304:
	mov.b32 	%r3499, 0;
	st.global.u32 	[%rd2+228], %r3499;
	mov.pred 	%p1150, -1;
	min.s32 	%r3500, %r3751, %r3752;
	setp.lt.s32 	%p1106, %r3500, 2;
	@%p1106 bra 	$L__BB1_307;
	ld.global.f64 	%fd3303, [%rd70];
	cvt.u64.u32 	%rd3086, %r3752;
	add.s64 	%rd3087, %rd5, %rd3086;
	ld.global.s8 	%r3501, [%rd61];
	ld.global.u8 	%r3502, [%rd3087+-1];
	ld.global.u8 	%r3503, [%rd60];
	prmt.b32 	%r3504, %r3503, %r3502, 0x3340U;
	ld.global.u8 	%r3505, [%rd61+-1];
	prmt.b32 	%r3506, %r3505, 0, 0x3340U;
	prmt.b32 	%r3507, %r3504, %r3506, 0x5410U;
	mov.b32 	%r3508, 359705;
	dp4a.s32.u32 	%r3509, %r3507, %r3508, %r3501;
	mul.wide.s32 	%rd3088, %r3509, 8;
	mov.u64 	%rd3089, parameter;
	add.s64 	%rd3090, %rd3089, %rd3088;
	ld.const.f64 	%fd3304, [%rd3090];
	sub.s32 	%r3510, %r138, %r137;
	add.s32 	%r3511, %r139, %r3510;
	add.s32 	%r3512, %r3511, -1;
	mul.wide.s32 	%rd3091, %r3512, 8;
	add.s64 	%rd3092, %rd1, %rd3091;
	ld.global.f64 	%fd3305, [%rd3092];
	add.f64 	%fd3306, %fd3304, %fd3305;
	abs.f64 	%fd3307, %fd3303;
	abs.f64 	%fd3308, %fd3306;
	max.f64 	%fd3310, %fd3307, %fd3308;
	setp.gt.f64 	%p1108, %fd3310, 0d41CDCD64FF800000;
	sub.f64 	%fd3311, %fd3303, %fd3306;
	abs.f64 	%fd3312, %fd3311;
	setp.geu.f64 	%p1109, %fd3312, 0d3EE4F8B588E368F1;
	or.pred  	%p1110, %p1108, %p1109;
	@%p1110 bra 	$L__BB1_307;
	ld.param.u64 	%rd3244, [_Z15check_structurePcPiS0_iPdiS1_S0_S__param_6];
	ld.param.u32 	%r3701, [_Z15check_structurePcPiS0_iPdiS1_S0_S__param_4];
	add.s32 	%r3751, %r3751, -1;
	mul.wide.s32 	%rd3093, %r3752, 4;
	add.s64 	%rd3094, %rd3093, %rd2;
	st.global.u32 	[%rd3094+-8], %r3751;
	mad.lo.s32 	%r3513, %r3701, -1201, %r1;
	add.s32 	%r3514, %r3513, %r3751;
	add.s32 	%r3515, %r3514, 25;
	cvta.to.global.u64 	%rd3095, %rd3244;
	mul.wide.s32 	%rd3096, %r3515, 4;
	add.s64 	%rd3097, %rd3095, %rd3096;
	st.global.u32 	[%rd3097], %r136;
	mov.b32 	%r3516, 1;
	st.global.u32 	[%rd2+228], %r3516;
	mov.pred 	%p1150, 0;
	mov.u32 	%r3752, %r136;
$L__BB1_307:
	mov.b32 	%r3517, 3;
	st.global.u32 	[%rd2+216], %r3517;
	not.pred 	%p1112, %p1150;
	@%p1112 bra 	$L__BB1_271;
	mov.b32 	%r3755, 3;
$L__BB1_309:
	setp.gt.s32 	%p1113, %r3755, 32;
	@%p1113 bra 	$L__BB1_271;
	add.s32 	%r146, %r3752, -1;
	st.global.u32 	[%rd2+220], %r146;
	sub.s32 	%r3519, %r3751, %r3755;
	add.s32 	%r3760, %r3519, 1;
	st.global.u32 	[%rd2+224], %r3760;
	setp.gt.s32 	%p1114, %r3760, 0;
	mov.u32 	%r3761, %r146;
	@%p1114 bra 	$L__BB1_312;
	add.s32 	%r3521, %r3760, %r146;
	add.s32 	%r3761, %r3521, -1;
	st.global.u32 	[%rd2+220], %r3761;
	mov.b32 	%r3760, 1;
	st.global.u32 	[%rd2+224], %r3760;
$L__BB1_312:
	cvt.s64.s32 	%rd3098, %r3751;
	add.s64 	%rd71, %rd5, %rd3098;
	cvt.s64.s32 	%rd3099, %r3752;
	add.s64 	%rd72, %rd5, %rd3099;
	add.s32 	%r151, %r1, %r3751;
	add.s32 	%r152, %r151, 625;
$L__BB1_313:
	setp.lt.s32 	%p1115, %r3761, 1;
	setp.ge.s32 	%p1116, %r3760, %r3751;
	or.pred  	%p4, %p1115, %p1116;
	@%p4 bra 	$L__BB1_340;
	mov.b64 	%rd3100, -4616189618054758400;
	st.global.u64 	[%rd6], %rd3100;
	mov.b64 	%rd3101, 9218868437227405312;
	st.global.u64 	[%rd7], %rd3101;
	ld.global.u32 	%r155, [%rd2+220];
	ld.global.u32 	%r3522, [%rd2+224];
	mov.b64 	%rd3102, -4564063970805153792;
	st.global.u64 	[%rd10], %rd3102;
	mov.b64 	%rd3103, 0;
	st.global.u64 	[%rd9], %rd3103;
	not.b32 	%r3523, %r155;
	add.s32 	%r157, %r3752, %r3523;
	st.global.u32 	[%rd2+236], %r157;
	not.b32 	%r3524, %r3522;
	add.s32 	%r158, %r3751, %r3524;
	st.global.u32 	[%rd2+240], %r158;
	add.s32 	%r3525, %r158, %r157;
	add.s32 	%r159, %r3525, -1;
	st.global.u32 	[%rd2+244], %r159;
	setp.eq.s32 	%p1117, %r157, 0;
	setp.gt.s32 	%p1118, %r158, 0;
	and.pred  	%p1119, %p1117, %p1118;
	@%p1119 bra 	$L__BB1_316;
	setp.ne.s32 	%p1120, %r158, 0;
	setp.lt.s32 	%p1121, %r157, 1;
	or.pred  	%p1122, %p1120, %p1121;
	@%p1122 bra 	$L__BB1_327;
$L__BB1_316:
	setp.ne.s32 	%p1129, %r158, 1;
	setp.ne.s32 	%p1130, %r157, 1;
	and.pred  	%p1131, %p1129, %p1130;
	@%p1131 bra 	$L__BB1_324;
	setp.eq.s32 	%p1133, %r158, 1;
	and.pred  	%p1135, %p1133, %p1117;
	@%p1135 bra 	$L__BB1_320;
	setp.eq.s32 	%p1136, %r157, 1;
	setp.eq.s32 	%p1137, %r158, 0;
	and.pred  	%p1138, %p1137, %p1136;
	@%p1138 bra 	$L__BB1_320;
	ld.global.f64 	%fd3502, [%rd9];
	ld.global.f64 	%fd3501, [%rd10];
	bra.uni 	$L__BB1_321;
$L__BB1_320:
	mul.wide.s32 	%rd3187, %r159, 8;
	mov.u64 	%rd3188, parameter;
	add.s64 	%rd3189, %rd3188, %rd3187;
	ld.const.f64 	%fd3390, [%rd3189+25200];
	cvt.s64.s32 	%rd3190, %r155;
	add.s64 	%rd3191, %rd5, %rd3190;
	cvt.s64.s32 	%rd3192, %r3522;
	add.s64 	%rd3193, %rd5, %rd3192;
	ld.global.s8 	%r3631, [%rd71+27];
	ld.global.u8 	%r3632, [%rd3191];
	ld.global.u8 	%r3633, [%rd72];
	prmt.b32 	%r3634, %r3632, %r3633, 0x3340U;
	ld.global.u8 	%r3635, [%rd3193+27];
	prmt.b32 	%r3636, %r3635, 0, 0x3340U;
	prmt.b32 	%r3637, %r3634, %r3636, 0x5410U;
	mov.b32 	%r3638, 334205;
	dp4a.s32.u32 	%r3639, %r3637, %r3638, %r3631;
	mul.wide.s32 	%rd3194, %r3639, 8;
	add.s64 	%rd3195, %rd3188, %rd3194;
	ld.const.f64 	%fd3391, [%rd3195+5000];
	add.f64 	%fd3502, %fd3390, %fd3391;
	st.global.f64 	[%rd9], %fd3502;
	ld.global.u32 	%r3640, [%rd2+244];
	mul.wide.s32 	%rd3196, %r3640, 8;
	add.s64 	%rd3197, %rd3188, %rd3196;
	ld.const.f64 	%fd3392, [%rd3197+24480];
	ld.global.s8 	%r3641, [%rd71+27];
	ld.global.u8 	%r3642, [%rd3191];
	ld.global.u8 	%r3643, [%rd72];
	prmt.b32 	%r3644, %r3643, %r3642, 0x3340U;
	ld.global.u8 	%r3645, [%rd3193+27];
	prmt.b32 	%r3646, %r3645, 0, 0x3340U;
	prmt.b32 	%r3647, %r3644, %r3646, 0x5410U;
	mov.b32 	%r3648, 359705;
	dp4a.s32.u32 	%r3649, %r3647, %r3648, %r3641;
	mul.wide.s32 	%rd3198, %r3649, 8;
	add.s64 	%rd3199, %rd3188, %rd3198;
	ld.const.f64 	%fd3393, [%rd3199];
	add.f64 	%fd3501, %fd3392, %fd3393;
	st.global.f64 	[%rd10], %fd3501;
$L__BB1_321:
	add.s32 	%r3650, %r155, -1;
	ld.global.u32 	%r3651, [%rd4];
	add.s32 	%r3652, %r1, %r3522;
	mad.lo.s32 	%r3653, %r3651, %r3650, %r3652;
	mul.wide.s32 	%rd3200, %r3653, 8;
	add.s64 	%rd3201, %rd1, %rd3200;
	ld.global.f64 	%fd3394, [%rd3201];
	add.f64 	%fd3504, %fd3394, %fd3502;
	st.global.f64 	[%rd9], %fd3504;
	ld.global.u32 	%r3654, [%rd4];
	mad.lo.s32 	%r3655, %r3654, %r3650, %r3652;
	add.s32 	%r3656, %r3655, 625;
	mul.wide.s32 	%rd3202, %r3656, 8;
	add.s64 	%rd3203, %rd1, %rd3202;
	ld.global.f64 	%fd3395, [%rd3203];
	add.f64 	%fd3511, %fd3395, %fd3501;
	st.global.f64 	[%rd10], %fd3511;
	abs.f64 	%fd3396, %fd3504;
	setp.leu.f64 	%p1139, %fd3396, 0d41CDCD64FF800000;
	@%p1139 bra 	$L__BB1_323;
	mov.b64 	%rd3204, 9218868437227405312;
	st.global.u64 	[%rd9], %rd3204;
	mov.b64 	%rd3205, -4616189618054758400;
	st.global.u64 	[%rd10], %rd3205;
	mov.f64 	%fd3504, 0d7FF0000000000000;
	mov.f64 	%fd3511, 0dBFF0000000000000;
$L__BB1_323:
	add.f64 	%fd3399, %fd3504, 0d4069000000000000;
	add.f64 	%fd3400, %fd3511, 0dC016CCCCCCCCCCCD;
	ld.global.f64 	%fd3401, [%rd3+10016];
	add.f64 	%fd3402, %fd3400, %fd3401;
	div.rn.f64 	%fd3403, %fd3399, %fd3402;
	st.global.f64 	[%rd3+10056], %fd3403;
	ld.global.u32 	%r3657, [%rd4];
	mad.lo.s32 	%r3658, %r3657, %r146, %r151;
	mul.wide.s32 	%rd3206, %r3658, 8;
	add.s64 	%rd3207, %rd1, %rd3206;
	ld.global.f64 	%fd3404, [%rd3207];
	add.f64 	%fd3405, %fd3404, 0d4069000000000000;
	ld.global.f64 	%fd3406, [%rd3207+5000];
	add.f64 	%fd3407, %fd3406, 0dC016CCCCCCCCCCCD;
	add.f64 	%fd3408, %fd3407, %fd3401;
	div.rn.f64 	%fd3409, %fd3405, %fd3408;
	st.global.f64 	[%rd3+10064], %fd3409;
	st.global.f64 	[%rd3+10040], %fd3511;
	st.global.f64 	[%rd3+10048], %fd3504;
	bra.uni 	$L__BB1_336;
$L__BB1_324:
	mul.wide.s32 	%rd3150, %r159, 8;
	mov.u64 	%rd3151, parameter;
	add.s64 	%rd3152, %rd3151, %rd3150;
	ld.const.f64 	%fd3364, [%rd3152+25200];
	cvt.s64.s32 	%rd3153, %r155;
	add.s64 	%rd3154, %rd5, %rd3153;
	ld.global.s8 	%r3617, [%rd3154];
	mul.wide.s32 	%rd3155, %r3617, 5;
	cvt.s64.s32 	%rd3156, %r3522;
	add.s64 	%rd3157, %rd5, %rd3156;
	ld.global.s8 	%rd3158, [%rd3157+27];
	add.s64 	%rd3159, %rd3155, %rd3158;
	shl.b64 	%rd3160, %rd3159, 3;
	add.s64 	%rd3161, %rd3151, %rd3160;
	ld.const.f64 	%fd3365, [%rd3161+45640];
	add.f64 	%fd3366, %fd3364, %fd3365;
	ld.global.s8 	%r3618, [%rd72];
	mul.wide.s32 	%rd3162, %r3618, 5;
	ld.global.s8 	%rd3163, [%rd71+27];
	add.s64 	%rd3164, %rd3162, %rd3163;
	shl.b64 	%rd3165, %rd3164, 3;
	add.s64 	%rd3166, %rd3151, %rd3165;
	ld.const.f64 	%fd3367, [%rd3166+45640];
	add.f64 	%fd3368, %fd3366, %fd3367;
	st.global.f64 	[%rd9], %fd3368;
	add.s32 	%r3619, %r155, -1;
	ld.global.u32 	%r3620, [%rd2+204];
	add.s32 	%r3621, %r1, %r3522;
	mad.lo.s32 	%r3622, %r3620, %r3619, %r3621;
	mul.wide.s32 	%rd3167, %r3622, 8;
	add.s64 	%rd3168, %rd1, %rd3167;
	ld.global.f64 	%fd3369, [%rd3168];
	add.f64 	%fd3506, %fd3369, %fd3368;
	st.global.f64 	[%rd9], %fd3506;
	ld.global.u32 	%r3623, [%rd2+244];
	mul.wide.s32 	%rd3169, %r3623, 8;
	add.s64 	%rd3170, %rd3151, %rd3169;
	ld.const.f64 	%fd3370, [%rd3170+24480];
	ld.global.s8 	%r3624, [%rd3154];
	mul.wide.s32 	%rd3171, %r3624, 5;
	ld.global.s8 	%rd3172, [%rd3157+27];
	add.s64 	%rd3173, %rd3171, %rd3172;
	shl.b64 	%rd3174, %rd3173, 3;
	add.s64 	%rd3175, %rd3151, %rd3174;
	ld.const.f64 	%fd3371, [%rd3175+45440];
	add.f64 	%fd3372, %fd3370, %fd3371;
	ld.global.s8 	%r3625, [%rd72];
	mul.wide.s32 	%rd3176, %r3625, 5;
	ld.global.s8 	%rd3177, [%rd71+27];
	add.s64 	%rd3178, %rd3176, %rd3177;
	shl.b64 	%rd3179, %rd3178, 3;
	add.s64 	%rd3180, %rd3151, %rd3179;
	ld.const.f64 	%fd3373, [%rd3180+45440];
	add.f64 	%fd3374, %fd3372, %fd3373;
	st.global.f64 	[%rd10], %fd3374;
	ld.global.u32 	%r3626, [%rd2+204];
	mad.lo.s32 	%r3627, %r3626, %r3619, %r3621;
	add.s32 	%r3628, %r3627, 625;
	mul.wide.s32 	%rd3181, %r3628, 8;
	add.s64 	%rd3182, %rd1, %rd3181;
	ld.global.f64 	%fd3375, [%rd3182];
	add.f64 	%fd3511, %fd3375, %fd3374;
	st.global.f64 	[%rd10], %fd3511;
	abs.f64 	%fd3376, %fd3506;
	setp.leu.f64 	%p1132, %fd3376, 0d41CDCD64FF800000;
	@%p1132 bra 	$L__BB1_326;
	mov.b64 	%rd3183, 9218868437227405312;
	st.global.u64 	[%rd9], %rd3183;
	mov.b64 	%rd3184, -4616189618054758400;
	st.global.u64 	[%rd10], %rd3184;
	mov.f64 	%fd3506, 0d7FF0000000000000;
	mov.f64 	%fd3511, 0dBFF0000000000000;
$L__BB1_326:
	add.f64 	%fd3379, %fd3506, 0d4069000000000000;
	add.f64 	%fd3380, %fd3511, 0dC016CCCCCCCCCCCD;
	ld.global.f64 	%fd3381, [%rd3+10016];
	add.f64 	%fd3382, %fd3380, %fd3381;
	div.rn.f64 	%fd3383, %fd3379, %fd3382;
	st.global.f64 	[%rd3+10056], %fd3383;
	ld.global.u32 	%r3629, [%rd4];
	mad.lo.s32 	%r3630, %r3629, %r146, %r151;
	mul.wide.s32 	%rd3185, %r3630, 8;
	add.s64 	%rd3186, %rd1, %rd3185;
	ld.global.f64 	%fd3384, [%rd3186];
	add.f64 	%fd3385, %fd3384, 0d4069000000000000;
	ld.global.f64 	%fd3386, [%rd3186+5000];
	add.f64 	%fd3387, %fd3386, 0dC016CCCCCCCCCCCD;
	add.f64 	%fd3388, %fd3387, %fd3381;
	div.rn.f64 	%fd3389, %fd3385, %fd3388;
	st.global.f64 	[%rd3+10064], %fd3389;
	st.global.f64 	[%rd3+10040], %fd3511;
	st.global.f64 	[%rd3+10048], %fd3506;
	bra.uni 	$L__BB1_336;
$L__BB1_327:
	setp.ne.s32 	%p1123, %r157, 1;
	setp.ne.s32 	%p1124, %r158, 1;
	or.pred  	%p1125, %p1123, %p1124;
	@%p1125 bra 	$L__BB1_333;
	cvt.s64.s32 	%rd3129, %r155;
	add.s64 	%rd3130, %rd5, %rd3129;
	cvt.s64.s32 	%rd3131, %r3522;
	add.s64 	%rd3132, %rd5, %rd3131;
	ld.global.s8 	%r3574, [%rd3132+28];
	ld.global.u8 	%r3575, [%rd3130+1];
	ld.global.u8 	%r3576, [%rd3130];
	prmt.b32 	%r3577, %r3576, %r3575, 0x3340U;
	ld.global.u8 	%r3578, [%rd3132+27];
	prmt.b32 	%r3579, %r3578, 0, 0x3340U;
	prmt.b32 	%r3580, %r3577, %r3579, 0x5410U;
	mov.b32 	%r3581, 334205;
	dp4a.s32.u32 	%r3582, %r3580, %r3581, %r3574;
	mul.wide.s32 	%rd3133, %r3582, 8;
	mov.u64 	%rd3134, parameter;
	add.s64 	%rd3135, %rd3134, %rd3133;
	ld.const.f64 	%fd3342, [%rd3135+10000];
	ld.global.s8 	%r3583, [%rd72+-1];
	ld.global.u8 	%r3584, [%rd71+27];
	ld.global.u8 	%r3585, [%rd71+26];
	prmt.b32 	%r3586, %r3585, %r3584, 0x3340U;
	ld.global.u8 	%r3587, [%rd72];
	prmt.b32 	%r3588, %r3587, 0, 0x3340U;
	prmt.b32 	%r3589, %r3586, %r3588, 0x5410U;
	mov.b32 	%r3590, 359705;
	dp4a.s32.u32 	%r3591, %r3589, %r3590, %r3583;
	mul.wide.s32 	%rd3136, %r3591, 8;
	add.s64 	%rd3137, %rd3134, %rd3136;
	ld.const.f64 	%fd3343, [%rd3137+10000];
	add.f64 	%fd3344, %fd3342, %fd3343;
	st.global.f64 	[%rd10], %fd3344;
	add.s32 	%r3592, %r155, -1;
	ld.global.u32 	%r3593, [%rd4];
	add.s32 	%r3594, %r2, %r3522;
	mad.lo.s32 	%r3595, %r3593, %r3592, %r3594;
	mul.wide.s32 	%rd3138, %r3595, 8;
	add.s64 	%rd3139, %rd1, %rd3138;
	ld.global.f64 	%fd3345, [%rd3139];
	add.f64 	%fd3511, %fd3345, %fd3344;
	st.global.f64 	[%rd10], %fd3511;
	ld.global.s8 	%r3596, [%rd3132+28];
	ld.global.u8 	%r3597, [%rd3130+1];
	ld.global.u8 	%r3598, [%rd3130];
	prmt.b32 	%r3599, %r3598, %r3597, 0x3340U;
	ld.global.u8 	%r3600, [%rd3132+27];
	prmt.b32 	%r3601, %r3600, 0, 0x3340U;
	prmt.b32 	%r3602, %r3599, %r3601, 0x5410U;
	dp4a.s32.u32 	%r3603, %r3602, %r3581, %r3596;
	mul.wide.s32 	%rd3140, %r3603, 8;
	add.s64 	%rd3141, %rd3134, %rd3140;
	ld.const.f64 	%fd3346, [%rd3141+15000];
	ld.global.s8 	%r3604, [%rd72+-1];
	ld.global.u8 	%r3605, [%rd71+27];
	ld.global.u8 	%r3606, [%rd71+26];
	prmt.b32 	%r3607, %r3606, %r3605, 0x3340U;
	ld.global.u8 	%r3608, [%rd72];
	prmt.b32 	%r3609, %r3608, 0, 0x3340U;
	prmt.b32 	%r3610, %r3607, %r3609, 0x5410U;
	dp4a.s32.u32 	%r3611, %r3610, %r3590, %r3604;
	mul.wide.s32 	%rd3142, %r3611, 8;
	add.s64 	%rd3143, %rd3134, %rd3142;
	ld.const.f64 	%fd3347, [%rd3143+15000];
	add.f64 	%fd3348, %fd3346, %fd3347;
	st.global.f64 	[%rd9], %fd3348;
	ld.global.u32 	%r3612, [%rd4];
	mad.lo.s32 	%r3613, %r3612, %r3592, %r3594;
	add.s32 	%r3614, %r3613, -625;
	mul.wide.s32 	%rd3144, %r3614, 8;
	add.s64 	%rd3145, %rd1, %rd3144;
	ld.global.f64 	%fd3349, [%rd3145];
	add.f64 	%fd3508, %fd3349, %fd3348;
	st.global.f64 	[%rd9], %fd3508;
	abs.f64 	%fd3350, %fd3508;
	setp.leu.f64 	%p1127, %fd3350, 0d41CDCD64FF800000;
	@%p1127 bra 	$L__BB1_330;
	mov.b64 	%rd3146, 9218868437227405312;
	st.global.u64 	[%rd9], %rd3146;
	mov.b64 	%rd3147, -4616189618054758400;
	st.global.u64 	[%rd10], %rd3147;
	mov.f64 	%fd3508, 0d7FF0000000000000;
	mov.f64 	%fd3511, 0dBFF0000000000000;
$L__BB1_330:
	add.f64 	%fd3353, %fd3508, 0d4069000000000000;
	add.f64 	%fd3354, %fd3511, 0dC016CCCCCCCCCCCD;
	ld.global.f64 	%fd3355, [%rd3+10016];
	add.f64 	%fd3356, %fd3354, %fd3355;
	div.rn.f64 	%fd3357, %fd3353, %fd3356;
	st.global.f64 	[%rd3+10056], %fd3357;
	ld.global.u32 	%r3615, [%rd4];
	mad.lo.s32 	%r3616, %r3615, %r146, %r151;
	mul.wide.s32 	%rd3148, %r3616, 8;
	add.s64 	%rd3149, %rd1, %rd3148;
	ld.global.f64 	%fd3358, [%rd3149];
	add.f64 	%fd3359, %fd3358, 0d4069000000000000;
	ld.global.f64 	%fd3360, [%rd3149+5000];
	add.f64 	%fd3361, %fd3360, 0dC016CCCCCCCCCCCD;
	add.f64 	%fd3362, %fd3361, %fd3355;
	div.rn.f64 	%fd3363, %fd3359, %fd3362;
	st.global.f64 	[%rd3+10064], %fd3363;
	setp.ge.f64 	%p1128, %fd3357, %fd3363;
	@%p1128 bra 	$L__BB1_332;
	ld.global.f64 	%fd3511, [%rd6];
	bra.uni 	$L__BB1_336;
$L__BB1_332:
	st.global.f64 	[%rd6], %fd3511;
	st.global.f64 	[%rd7], %fd3508;
	bra.uni 	$L__BB1_336;
$L__BB1_333:
	mul.wide.s32 	%rd3104, %r159, 8;
	mov.u64 	%rd3105, parameter;
	add.s64 	%rd3106, %rd3105, %rd3104;
	ld.const.f64 	%fd3314, [%rd3106+24960];
	cvt.s64.s32 	%rd3107, %r155;
	add.s64 	%rd3108, %rd5, %rd3107;
	cvt.s64.s32 	%rd3109, %r3522;
	add.s64 	%rd3110, %rd5, %rd3109;
	ld.global.s8 	%r3526, [%rd3110+28];
	ld.global.u8 	%r3527, [%rd3108+1];
	ld.global.u8 	%r3528, [%rd3108];
	prmt.b32 	%r3529, %r3528, %r3527, 0x3340U;
	ld.global.u8 	%r3530, [%rd3110+27];
	prmt.b32 	%r3531, %r3530, 0, 0x3340U;
	prmt.b32 	%r3532, %r3529, %r3531, 0x5410U;
	mov.b32 	%r3533, 334205;
	dp4a.s32.u32 	%r3534, %r3532, %r3533, %r3526;
	mul.wide.s32 	%rd3111, %r3534, 8;
	add.s64 	%rd3112, %rd3105, %rd3111;
	ld.const.f64 	%fd3315, [%rd3112+30440];
	add.f64 	%fd3316, %fd3314, %fd3315;
	ld.global.s8 	%r3535, [%rd72+-1];
	ld.global.u8 	%r3536, [%rd71+27];
	ld.global.u8 	%r3537, [%rd71+26];
	prmt.b32 	%r3538, %r3537, %r3536, 0x3340U;
	ld.global.u8 	%r3539, [%rd72];
	prmt.b32 	%r3540, %r3539, 0, 0x3340U;
	prmt.b32 	%r3541, %r3538, %r3540, 0x5410U;
	mov.b32 	%r3542, 359705;
	dp4a.s32.u32 	%r3543, %r3541, %r3542, %r3535;
	mul.wide.s32 	%rd3113, %r3543, 8;
	add.s64 	%rd3114, %rd3105, %rd3113;
	ld.const.f64 	%fd3317, [%rd3114+30440];
	add.f64 	%fd3318, %fd3316, %fd3317;
	st.global.f64 	[%rd9], %fd3318;
	add.s32 	%r3544, %r155, -1;
	ld.global.u32 	%r3545, [%rd2+204];
	add.s32 	%r3546, %r1, %r3522;
	mad.lo.s32 	%r3547, %r3545, %r3544, %r3546;
	mul.wide.s32 	%rd3115, %r3547, 8;
	add.s64 	%rd3116, %rd1, %rd3115;
	ld.global.f64 	%fd3319, [%rd3116];
	add.f64 	%fd3510, %fd3319, %fd3318;
	st.global.f64 	[%rd9], %fd3510;
	ld.global.u32 	%r3548, [%rd2+244];
	mul.wide.s32 	%rd3117, %r3548, 8;
	add.s64 	%rd3118, %rd3105, %rd3117;
	ld.const.f64 	%fd3320, [%rd3118+24240];
	ld.global.s8 	%r3549, [%rd3110+28];
	ld.global.u8 	%r3550, [%rd3108+1];
	ld.global.u8 	%r3551, [%rd3108];
	prmt.b32 	%r3552, %r3551, %r3550, 0x3340U;
	ld.global.u8 	%r3553, [%rd3110+27];
	prmt.b32 	%r3554, %r3553, 0, 0x3340U;
	prmt.b32 	%r3555, %r3552, %r3554, 0x5410U;
	dp4a.s32.u32 	%r3556, %r3555, %r3533, %r3549;
	mul.wide.s32 	%rd3119, %r3556, 8;
	add.s64 	%rd3120, %rd3105, %rd3119;
	ld.const.f64 	%fd3321, [%rd3120+25440];
	add.f64 	%fd3322, %fd3320, %fd3321;
	ld.global.s8 	%r3557, [%rd72+-1];
	ld.global.u8 	%r3558, [%rd71+27];
	ld.global.u8 	%r3559, [%rd71+26];
	prmt.b32 	%r3560, %r3559, %r3558, 0x3340U;
	ld.global.u8 	%r3561, [%rd72];
	prmt.b32 	%r3562, %r3561, 0, 0x3340U;
	prmt.b32 	%r3563, %r3560, %r3562, 0x5410U;
	dp4a.s32.u32 	%r3564, %r3563, %r3542, %r3557;
	mul.wide.s32 	%rd3121, %r3564, 8;
	add.s64 	%rd3122, %rd3105, %rd3121;
	ld.const.f64 	%fd3323, [%rd3122+25440];
	add.f64 	%fd3324, %fd3322, %fd3323;
	ld.global.u32 	%r3565, [%rd2+236];
	ld.global.u32 	%r3566, [%rd2+240];
	sub.s32 	%r3567, %r3565, %r3566;
	abs.s32 	%r3568, %r3567;
	cvt.rn.f64.s32 	%fd3325, %r3568;
	fma.rn.f64 	%fd3326, %fd3325, 0dBFEEF3E864B31D04, %fd3324;
	st.global.f64 	[%rd10], %fd3326;
	ld.global.u32 	%r3569, [%rd2+204];
	mad.lo.s32 	%r3570, %r3569, %r3544, %r3546;
	add.s32 	%r3571, %r3570, 625;
	mul.wide.s32 	%rd3123, %r3571, 8;
	add.s64 	%rd3124, %rd1, %rd3123;
	ld.global.f64 	%fd3327, [%rd3124];
	add.f64 	%fd3511, %fd3327, %fd3326;
	st.global.f64 	[%rd10], %fd3511;
	abs.f64 	%fd3328, %fd3510;
	setp.leu.f64 	%p1126, %fd3328, 0d41CDCD64FF800000;
	@%p1126 bra 	$L__BB1_335;
	mov.b64 	%rd3125, 9218868437227405312;
	st.global.u64 	[%rd9], %rd3125;
	mov.b64 	%rd3126, -4616189618054758400;
	st.global.u64 	[%rd10], %rd3126;
	mov.f64 	%fd3510, 0d7FF0000000000000;
	mov.f64 	%fd3511, 0dBFF0000000000000;
$L__BB1_335:
	add.f64 	%fd3331, %fd3510, 0d4069000000000000;
	add.f64 	%fd3332, %fd3511, 0dC016CCCCCCCCCCCD;
	ld.global.f64 	%fd3333, [%rd3+10016];
	add.f64 	%fd3334, %fd3332, %fd3333;
	div.rn.f64 	%fd3335, %fd3331, %fd3334;
	st.global.f64 	[%rd3+10056], %fd3335;
	ld.global.u32 	%r3572, [%rd4];
	mad.lo.s32 	%r3573, %r3572, %r146, %r151;
	mul.wide.s32 	%rd3127, %r3573, 8;
	add.s64 	%rd3128, %rd1, %rd3127;
	ld.global.f64 	%fd3336, [%rd3128];
	add.f64 	%fd3337, %fd3336, 0d4069000000000000;
	ld.global.f64 	%fd3338, [%rd3128+5000];
	add.f64 	%fd3339, %fd3338, 0dC016CCCCCCCCCCCD;
	add.f64 	%fd3340, %fd3339, %fd3333;
	div.rn.f64 	%fd3341, %fd3337, %fd3340;
	st.global.f64 	[%rd3+10064], %fd3341;
	st.global.f64 	[%rd3+10040], %fd3511;
	st.global.f64 	[%rd3+10048], %fd3510;
$L__BB1_336:
	ld.global.u32 	%r3659, [%rd4];
	mad.lo.s32 	%r3660, %r3659, %r146, %r152;
	mul.wide.s32 	%rd3208, %r3660, 8;
	add.s64 	%rd73, %rd1, %rd3208;
	ld.global.f64 	%fd3410, [%rd73];
	abs.f64 	%fd3411, %fd3410;
	abs.f64 	%fd3412, %fd3511;
	max.f64 	%fd3414, %fd3411, %fd3412;
	setp.gt.f64 	%p1140, %fd3414, 0d41CDCD64FF800000;
	sub.f64 	%fd3415, %fd3410, %fd3511;
	abs.f64 	%fd3416, %fd3415;
	setp.geu.f64 	%p1141, %fd3416, 0d3EE4F8B588E368F1;
	or.pred  	%p1142, %p1140, %p1141;
	@%p1142 bra 	$L__BB1_339;
	ld.global.f64 	%fd3418, [%rd73+-5000];
	ld.global.f64 	%fd3419, [%rd7];
	abs.f64 	%fd3420, %fd3418;
	abs.f64 	%fd3421, %fd3419;
	max.f64 	%fd3423, %fd3420, %fd3421;
	setp.gt.f64 	%p1143, %fd3423, 0d41CDCD64FF800000;
	sub.f64 	%fd3424, %fd3418, %fd3419;
	abs.f64 	%fd3425, %fd3424;
	setp.geu.f64 	%p1144, %fd3425, 0d3EE4F8B588E368F1;
	or.pred  	%p1145, %p1143, %p1144;
	@%p1145 bra 	$L__BB1_339;
	ld.param.u64 	%rd3245, [_Z15check_structurePcPiS0_iPdiS1_S0_S__param_6];
	ld.param.u32 	%r3702, [_Z15check_structurePcPiS0_iPdiS1_S0_S__param_4];
	ld.global.u32 	%r3752, [%rd2+220];
	ld.global.u32 	%r3751, [%rd2+224];
	mad.lo.s32 	%r3661, %r3702, -1201, %r1;
	add.s32 	%r3662, %r3661, %r3752;
	cvta.to.global.u64 	%rd3209, %rd3245;
	mul.wide.s32 	%rd3210, %r3662, 4;
	add.s64 	%rd3211, %rd3209, %rd3210;
	st.global.u32 	[%rd3211], %r3751;
	add.s32 	%r3663, %r3661, %r3751;
	add.s32 	%r3664, %r3663, 25;
	mul.wide.s32 	%rd3212, %r3664, 4;
	add.s64 	%rd3213, %rd3209, %rd3212;
	st.global.u32 	[%rd3213], %r3752;
	mov.b32 	%r3665, 1;
	st.global.u32 	[%rd2+228], %r3665;
	bra.uni 	$L__BB1_340;
$L__BB1_339:
	ld.global.u32 	%r3666, [%rd2+220];
	add.s32 	%r3761, %r3666, -1;
	st.global.u32 	[%rd2+220], %r3761;
	ld.global.u32 	%r3667, [%rd2+224];
	add.s32 	%r3760, %r3667, 1;
	st.global.u32 	[%rd2+224], %r3760;
	ld.global.u32 	%r3668, [%rd2+228];
	setp.eq.s32 	%p1146, %r3668, 0;
	@%p1146 bra 	$L__BB1_313;
$L__BB1_340:
	ld.global.u32 	%r3669, [%rd2+216];
	add.s32 	%r3755, %r3669, 1;
	st.global.u32 	[%rd2+216], %r3755;
	@%p4 bra 	$L__BB1_309;
	bra.uni 	$L__BB1_271;
$L__BB1_341:
	ld.global.f64 	%fd1360, [%rd3+10024];
	abs.f64 	%fd1361, %fd1360;
	setp.gt.f64 	%p259, %fd1361, 0d41CDCD64FF800000;
	mov.f64 	%fd3512, 0d3FE0000000000000;
	@%p259 bra 	$L__BB1_353;
	ld.global.u32 	%r1240, [%rd2+208];
	ld.global.u32 	%r1241, [%rd2+212];
	add.s32 	%r1242, %r1240, -1;
	mad.lo.s32 	%r1243, %r1242, %r137, %r1;
	add.s32 	%r1244, %r1243, %r1241;
	mul.wide.s32 	%rd869, %r1244, 8;
	add.s64 	%rd870, %rd1, %rd869;
	ld.global.f64 	%fd208, [%rd870];
	ld.global.f64 	%fd209, [%rd3+10008];
	ld.global.f64 	%fd210, [%rd870+5000];
	ld.global.f64 	%fd211, [%rd3+10000];
	mov.b32 	%r3770, 0;
	st.global.u32 	[%rd2+220], %r3770;
	st.global.u32 	[%rd2+216], %r3770;
	ld.global.u32 	%r167, [%rd2+200];
	setp.lt.s32 	%p260, %r167, 1;
	@%p260 bra 	$L__BB1_347;
	mov.b32 	%r3770, 0;
	mov.u32 	%r3766, %r3770;
$L__BB1_344:
	mul.wide.u32 	%rd871, %r3766, 4;
	add.s64 	%rd872, %rd2, %rd871;
	ld.global.u32 	%r1246, [%rd872];
	setp.lt.s32 	%p261, %r1246, 1;
	@%p261 bra 	$L__BB1_346;
	add.s32 	%r3770, %r3770, 1;
	st.global.u32 	[%rd2+220], %r3770;
$L__BB1_346:
	add.s32 	%r3766, %r3766, 1;
	st.global.u32 	[%rd2+216], %r3766;
	setp.lt.s32 	%p262, %r3766, %r167;
	@%p262 bra 	$L__BB1_344;
$L__BB1_347:
	mov.b32 	%r1247, 0;
	st.global.u32 	[%rd2+216], %r1247;
	setp.lt.s32 	%p263, %r137, 1;
	@%p263 bra 	$L__BB1_352;
	mov.b32 	%r3769, 0;
$L__BB1_349:
	mul.wide.u32 	%rd873, %r3769, 4;
	add.s64 	%rd874, %rd2, %rd873;
	ld.global.u32 	%r1249, [%rd874+100];
	setp.lt.s32 	%p264, %r1249, 1;
	@%p264 bra 	$L__BB1_351;
	add.s32 	%r3770, %r3770, 1;
	st.global.u32 	[%rd2+220], %r3770;
$L__BB1_351:
	add.s32 	%r3769, %r3769, 1;
	st.global.u32 	[%rd2+216], %r3769;
	setp.lt.s32 	%p265, %r3769, %r137;
	@%p265 bra 	$L__BB1_349;
$L__BB1_352:
	shr.u32 	%r1250, %r3770, 31;
	add.s32 	%r1251, %r3770, %r1250;
	shr.s32 	%r1252, %r1251, 1;
	add.s32 	%r1253, %r1252, -1;
	st.global.u32 	[%rd2+220], %r1253;
	cvt.rn.f64.s32 	%fd1362, %r1253;
	add.f64 	%fd1363, %fd210, %fd211;
	add.f64 	%fd1364, %fd1363, 0dC016CCCCCCCCCCCD;
	fma.rn.f64 	%fd1365, %fd1362, 0dBFE0A2B1704FF434, %fd1364;
	ld.global.f64 	%fd1366, [%rd3+10016];
	add.f64 	%fd1367, %fd1366, %fd1365;
	add.f64 	%fd1368, %fd208, %fd209;
	add.f64 	%fd1369, %fd1368, 0d4069000000000000;
	div.rn.f64 	%fd1370, %fd1369, %fd1367;
	add.f64 	%fd1371, %fd1370, 0dC071126666666666;
	fma.rn.f64 	%fd3512, %fd1371, 0d4059000000000000, 0d3FE0000000000000;
$L__BB1_353:
	cvt.rzi.s32.f64 	%r1254, %fd3512;
	cvt.rn.f64.s32 	%fd1372, %r1254;
	div.rn.f64 	%fd3513, %fd1372, 0d4059000000000000;
	st.global.f64 	[%rd3+10032], %fd3513;
$L__BB1_354:
	ld.const.u32 	%r1256, [const_int+36];
	mad.lo.s32 	%r1257, %r1256, 5, 44;
	cvt.rn.f64.s32 	%fd1373, %r1257;
	setp.gt.f64 	%p266, %fd3513, %fd1373;
	mov.b32 	%r3952, 0;
	@%p266 bra 	$L__BB1_1390;
	ld.param.u32 	%r3678, [_Z15check_structurePcPiS0_iPdiS1_S0_S__param_4];
	ld.param.u64 	%rd3228, [_Z15check_structurePcPiS0_iPdiS1_S0_S__param_3];
	ld.param.u64 	%rd3222, [_Z15check_structurePcPiS0_iPdiS1_S0_S__param_1];
	ld.param.u64 	%rd3215, [_Z15check_structurePcPiS0_iPdiS1_S0_S__param_0];
	cvta.to.global.u64 	%rd74, %rd3215;
	cvta.to.global.u64 	%rd875, %rd3222;
	mul.wide.s32 	%rd876, %r714, 4;
	add.s64 	%rd75, %rd875, %rd876;
	cvta.to.global.u64 	%rd877, %rd3228;
	shl.b32 	%r1259, %r3678, 1;
	mul.wide.s32 	%rd878, %r1259, 8;
	add.s64 	%rd879, %rd877, %rd878;
	st.global.f64 	[%rd879], %fd3513;
	mul.wide.s32 	%rd880, %r689, 4;
	add.s64 	%rd76, %rd875, %rd880;
	ld.global.u32 	%r180, [%rd76];
	ld.global.u32 	%r181, [%rd76+4];
	mov.b32 	%r1261, 0;
	st.global.u32 	[%rd2+216], %r1261;
	and.b32  	%r1262, %r181, -2147483647;
	setp.eq.s32 	%p267, %r1262, 1;
	@%p267 bra 	$L__BB1_379;
	setp.lt.s32 	%p268, %r181, 2;
	@%p268 bra 	$L__BB1_366;
	add.s32 	%r182, %r181, %r180;
	shr.u32 	%r1264, %r181, 31;
	add.s32 	%r1265, %r181, %r1264;
	shr.s32 	%r183, %r1265, 1;
	mov.b32 	%r3772, 0;
$L__BB1_358:
	add.s32 	%r1266, %r3772, %r180;
	cvt.s64.s32 	%rd881, %r1266;
	add.s64 	%rd882, %rd74, %rd881;
	ld.global.u8 	%rs21, [%rd882];
	setp.ne.s16 	%p269, %rs21, 65;
	not.b32 	%r1267, %r3772;
	add.s32 	%r1268, %r182, %r1267;
	cvt.s64.s32 	%rd883, %r1268;
	add.s64 	%rd884, %rd74, %rd883;
	ld.global.u8 	%rs22, [%rd884];
	@%p269 bra 	$L__BB1_360;
	setp.ne.s16 	%p270, %rs22, 84;
	@%p270 bra 	$L__BB1_379;
$L__BB1_360:
	setp.ne.s16 	%p271, %rs21, 84;
	@%p271 bra 	$L__BB1_362;
	setp.ne.s16 	%p272, %rs22, 65;
	@%p272 bra 	$L__BB1_379;
$L__BB1_362:
	setp.eq.s16 	%p273, %rs21, 84;
	setp.eq.s16 	%p274, %rs21, 65;
	setp.ne.s16 	%p275, %rs22, 65;
	or.pred  	%p276, %p275, %p273;
	setp.ne.s16 	%p277, %rs22, 84;
	or.pred  	%p278, %p277, %p274;
	and.pred  	%p279, %p276, %p278;
	not.pred 	%p280, %p279;
	@%p280 bra 	$L__BB1_379;
	setp.eq.s16 	%p281, %rs21, 67;
	setp.ne.s16 	%p282, %rs22, 71;
	and.pred  	%p283, %p282, %p281;
	@%p283 bra 	$L__BB1_379;
	setp.eq.s16 	%p286, %rs21, 71;
	setp.ne.s16 	%p287, %rs22, 67;
	xor.pred  	%p288, %p286, %p287;
	or.pred  	%p289, %p282, %p281;
	and.pred  	%p290, %p288, %p289;
	not.pred 	%p291, %p290;
	@%p291 bra 	$L__BB1_379;
	add.s32 	%r3772, %r3772, 1;
	st.global.u32 	[%rd2+216], %r3772;
	setp.lt.s32 	%p292, %r3772, %r183;
	@%p292 bra 	$L__BB1_358;
$L__BB1_366:
	ld.global.u32 	%r186, [%rd75];
	ld.global.u32 	%r187, [%rd75+4];
	mov.b32 	%r1269, 0;
	st.global.u32 	[%rd2+216], %r1269;
	and.b32  	%r1270, %r187, -2147483647;
	setp.eq.s32 	%p293, %r1270, 1;
	@%p293 bra 	$L__BB1_379;
	setp.lt.s32 	%p294, %r187, 2;
	@%p294 bra 	$L__BB1_377;
	add.s32 	%r188, %r187, %r186;
	shr.u32 	%r1272, %r187, 31;
	add.s32 	%r1273, %r187, %r1272;
	shr.s32 	%r189, %r1273, 1;
	mov.b32 	%r3773, 0;
$L__BB1_369:
	add.s32 	%r1274, %r3773, %r186;
	cvt.s64.s32 	%rd885, %r1274;
	add.s64 	%rd886, %rd74, %rd885;
	ld.global.u8 	%rs23, [%rd886];
	setp.ne.s16 	%p295, %rs23, 65;
	not.b32 	%r1275, %r3773;
	add.s32 	%r1276, %r188, %r1275;
	cvt.s64.s32 	%rd887, %r1276;
	add.s64 	%rd888, %rd74, %rd887;
	ld.global.u8 	%rs24, [%rd888];
	@%p295 bra 	$L__BB1_371;
	setp.ne.s16 	%p296, %rs24, 84;
	@%p296 bra 	$L__BB1_379;
$L__BB1_371:
	setp.ne.s16 	%p297, %rs23, 84;
	@%p297 bra 	$L__BB1_373;
	setp.ne.s16 	%p298, %rs24, 65;
	@%p298 bra 	$L__BB1_379;
$L__BB1_373:
	setp.eq.s16 	%p299, %rs23, 84;
	setp.eq.s16 	%p300, %rs23, 65;
	setp.ne.s16 	%p301, %rs24, 65;
	or.pred  	%p302, %p301, %p299;
	setp.ne.s16 	%p303, %rs24, 84;
	or.pred  	%p304, %p303, %p300;
	and.pred  	%p305, %p302, %p304;
	not.pred 	%p306, %p305;
	@%p306 bra 	$L__BB1_379;
	setp.eq.s16 	%p307, %rs23, 67;
	setp.ne.s16 	%p308, %rs24, 71;
	and.pred  	%p309, %p308, %p307;
	@%p309 bra 	$L__BB1_379;
	setp.eq.s16 	%p312, %rs23, 71;
	setp.ne.s16 	%p313, %rs24, 67;
	xor.pred  	%p314, %p312, %p313;
	or.pred  	%p315, %p308, %p307;
	and.pred  	%p316, %p314, %p315;
	not.pred 	%p317, %p316;
	@%p317 bra 	$L__BB1_379;
	add.s32 	%r3773, %r3773, 1;
	st.global.u32 	[%rd2+216], %r3773;
	setp.lt.s32 	%p318, %r3773, %r189;
	@%p318 bra 	$L__BB1_369;
$L__BB1_377:
	setp.gt.u32 	%p319, %r3, 2146435070;
	mov.f64 	%fd3514, %fd2;
	@%p319 bra 	$L__BB1_381;
	setp.gt.u32 	%p320, %r5, 1073127582;
	selp.f64 	%fd1374, %fd4, %fd3, %p320;
	selp.u32 	%r1277, 1, 0, %p320;
	add.s32 	%r1278, %r4, %r1277;
	add.f64 	%fd1375, %fd1374, 0dBFF0000000000000;
	add.f64 	%fd1376, %fd1374, 0d3FF0000000000000;
	rcp.approx.ftz.f64 	%fd1377, %fd1376;
	neg.f64 	%fd1378, %fd1376;
	fma.rn.f64 	%fd1379, %fd1378, %fd1377, 0d3FF0000000000000;
	fma.rn.f64 	%fd1380, %fd1379, %fd1379, %fd1379;
	fma.rn.f64 	%fd1381, %fd1380, %fd1377, %fd1377;
	mul.f64 	%fd1382, %fd1375, %fd1381;
	fma.rn.f64 	%fd1383, %fd1375, %fd1381, %fd1382;
	mul.f64 	%fd1384, %fd1383, %fd1383;
	fma.rn.f64 	%fd1385, %fd1384, 0d3EB1380B3AE80F1E, 0d3ED0EE258B7A8B04;
	fma.rn.f64 	%fd1386, %fd1385, %fd1384, 0d3EF3B2669F02676F;
	fma.rn.f64 	%fd1387, %fd1386, %fd1384, 0d3F1745CBA9AB0956;
	fma.rn.f64 	%fd1388, %fd1387, %fd1384, 0d3F3C71C72D1B5154;
	fma.rn.f64 	%fd1389, %fd1388, %fd1384, 0d3F624924923BE72D;
	fma.rn.f64 	%fd1390, %fd1389, %fd1384, 0d3F8999999999A3C4;
	fma.rn.f64 	%fd1391, %fd1390, %fd1384, 0d3FB5555555555554;
	sub.f64 	%fd1392, %fd1375, %fd1383;
	add.f64 	%fd1393, %fd1392, %fd1392;
	neg.f64 	%fd1394, %fd1383;
	fma.rn.f64 	%fd1395, %fd1394, %fd1375, %fd1393;
	mul.f64 	%fd1396, %fd1381, %fd1395;
	mul.f64 	%fd1397, %fd1384, %fd1391;
	fma.rn.f64 	%fd1398, %fd1397, %fd1383, %fd1396;
	xor.b32  	%r1279, %r1278, -2147483648;
	mov.b32 	%r1280, 1127219200;
	mov.b64 	%fd1399, {%r1279, %r1280};
	sub.f64 	%fd1400, %fd1399, %fd1;
	fma.rn.f64 	%fd1401, %fd1400, 0d3FE62E42FEFA39EF, %fd1383;
	fma.rn.f64 	%fd1402, %fd1400, 0dBFE62E42FEFA39EF, %fd1401;
	sub.f64 	%fd1403, %fd1402, %fd1383;
	sub.f64 	%fd1404, %fd1398, %fd1403;
	fma.rn.f64 	%fd1405, %fd1400, 0d3C7ABC9E3B39803F, %fd1404;
	add.f64 	%fd3514, %fd1401, %fd1405;
	bra.uni 	$L__BB1_381;
$L__BB1_379:
	setp.gt.u32 	%p321, %r6, 2146435070;
	mov.f64 	%fd3514, %fd5;
	@%p321 bra 	$L__BB1_381;
	setp.gt.u32 	%p322, %r8, 1073127582;
	selp.f64 	%fd1406, %fd7, %fd6, %p322;
	selp.u32 	%r1281, 1, 0, %p322;
	add.s32 	%r1282, %r7, %r1281;
	add.f64 	%fd1407, %fd1406, 0dBFF0000000000000;
	add.f64 	%fd1408, %fd1406, 0d3FF0000000000000;
	rcp.approx.ftz.f64 	%fd1409, %fd1408;
	neg.f64 	%fd1410, %fd1408;
	fma.rn.f64 	%fd1411, %fd1410, %fd1409, 0d3FF0000000000000;
	fma.rn.f64 	%fd1412, %fd1411, %fd1411, %fd1411;
	fma.rn.f64 	%fd1413, %fd1412, %fd1409, %fd1409;
	mul.f64 	%fd1414, %fd1407, %fd1413;
	fma.rn.f64 	%fd1415, %fd1407, %fd1413, %fd1414;
	mul.f64 	%fd1416, %fd1415, %fd1415;
	fma.rn.f64 	%fd1417, %fd1416, 0d3EB1380B3AE80F1E, 0d3ED0EE258B7A8B04;
	fma.rn.f64 	%fd1418, %fd1417, %fd1416, 0d3EF3B2669F02676F;
	fma.rn.f64 	%fd1419, %fd1418, %fd1416, 0d3F1745CBA9AB0956;
	fma.rn.f64 	%fd1420, %fd1419, %fd1416, 0d3F3C71C72D1B5154;
	fma.rn.f64 	%fd1421, %fd1420, %fd1416, 0d3F624924923BE72D;
	fma.rn.f64 	%fd1422, %fd1421, %fd1416, 0d3F8999999999A3C4;
	fma.rn.f64 	%fd1423, %fd1422, %fd1416, 0d3FB5555555555554;
	sub.f64 	%fd1424, %fd1407, %fd1415;
	add.f64 	%fd1425, %fd1424, %fd1424;
	neg.f64 	%fd1426, %fd1415;
	fma.rn.f64 	%fd1427, %fd1426, %fd1407, %fd1425;
	mul.f64 	%fd1428, %fd1413, %fd1427;
	mul.f64 	%fd1429, %fd1416, %fd1423;
	fma.rn.f64 	%fd1430, %fd1429, %fd1415, %fd1428;
	xor.b32  	%r1283, %r1282, -2147483648;
	mov.b32 	%r1284, 1127219200;
	mov.b64 	%fd1431, {%r1283, %r1284};
	sub.f64 	%fd1432, %fd1431, %fd1;
	fma.rn.f64 	%fd1433, %fd1432, 0d3FE62E42FEFA39EF, %fd1415;
	fma.rn.f64 	%fd1434, %fd1432, 0dBFE62E42FEFA39EF, %fd1433;
	sub.f64 	%fd1435, %fd1434, %fd1415;
	sub.f64 	%fd1436, %fd1430, %fd1435;
	fma.rn.f64 	%fd1437, %fd1432, 0d3C7ABC9E3B39803F, %fd1436;
	add.f64 	%fd3514, %fd1433, %fd1437;
$L__BB1_381:
	ld.const.u32 	%r1285, [const_int+56];
	setp.eq.s32 	%p323, %r1285, 0;
	mul.f64 	%fd1438, %fd3514, 0d3FFFCB923A29C77A;
	st.global.f64 	[%rd3+10016], %fd1438;
	ld.global.u32 	%r192, [%rd76+4];
	st.global.u32 	[%rd2+200], %r192;
	ld.global.u32 	%r1286, [%rd75+4];
	st.global.u32 	[%rd2+204], %r1286;
	@%p323 bra 	$L__BB1_387;
	setp.lt.s32 	%p324, %r192, 1;
	@%p324 bra 	$L__BB1_405;
	mov.b32 	%r3775, 1;
$L__BB1_384:
	mov.u32 	%r195, %r3775;
	ld.global.u32 	%r1288, [%rd76];
	ld.global.u32 	%r1289, [%rd76+4];
	sub.s32 	%r1290, %r1288, %r195;
	add.s32 	%r1291, %r1290, %r1289;
	cvt.s64.s32 	%rd889, %r1291;
	add.s64 	%rd890, %rd74, %rd889;
	ld.global.u8 	%rs185, [%rd890];
	mov.b16 	%rs458, 0;
	setp.gt.s16 	%p325, %rs185, 70;
	@%p325 bra 	$L__BB1_400;
	setp.eq.s16 	%p328, %rs185, 65;
	@%p328 bra 	$L__BB1_386;
	bra.uni 	$L__BB1_398;
$L__BB1_386:
	mov.b16 	%rs458, 3;
	bra.uni 	$L__BB1_404;
$L__BB1_387:
	setp.lt.s32 	%p331, %r192, 1;
	@%p331 bra 	$L__BB1_405;
	mov.b32 	%r3774, 1;
$L__BB1_389:
	mov.u32 	%r193, %r3774;
	ld.global.u32 	%r1294, [%rd76];
	add.s32 	%r1295, %r193, %r1294;
	add.s32 	%r1296, %r1295, -1;
	cvt.s64.s32 	%rd893, %r1296;
	add.s64 	%rd894, %rd74, %rd893;
	ld.global.u8 	%rs191, [%rd894];
	mov.b16 	%rs457, 0;
	setp.gt.s16 	%p332, %rs191, 70;
	@%p332 bra 	$L__BB1_393;
	setp.eq.s16 	%p335, %rs191, 65;
	@%p335 bra 	$L__BB1_397;
	setp.eq.s16 	%p336, %rs191, 67;
	@%p336 bra 	$L__BB1_392;
	bra.uni 	$L__BB1_396;
$L__BB1_392:
	mov.b16 	%rs457, 1;
	bra.uni 	$L__BB1_397;
$L__BB1_393:
	setp.eq.s16 	%p333, %rs191, 71;
	@%p333 bra 	$L__BB1_1393;
	setp.eq.s16 	%p334, %rs191, 84;
	@%p334 bra 	$L__BB1_395;
	bra.uni 	$L__BB1_396;
$L__BB1_395:
	mov.b16 	%rs457, 3;
	bra.uni 	$L__BB1_397;
$L__BB1_396:
	mov.b16 	%rs457, 4;
$L__BB1_397:
	cvt.s64.s32 	%rd895, %r193;
	add.s64 	%rd896, %rd5, %rd895;
	st.global.u8 	[%rd896], %rs457;
	add.s32 	%r3774, %r193, 1;
	ld.global.u32 	%r1297, [%rd2+200];
	setp.lt.s32 	%p337, %r193, %r1297;
	@%p337 bra 	$L__BB1_389;
	bra.uni 	$L__BB1_405;
$L__BB1_398:
	setp.eq.s16 	%p329, %rs185, 67;
	@%p329 bra 	$L__BB1_399;
	bra.uni 	$L__BB1_403;
$L__BB1_399:
	mov.b16 	%rs458, 2;
	bra.uni 	$L__BB1_404;
$L__BB1_400:
	setp.eq.s16 	%p326, %rs185, 84;
	@%p326 bra 	$L__BB1_404;
	setp.ne.s16 	%p327, %rs185, 71;
	@%p327 bra 	$L__BB1_403;
	mov.b16 	%rs458, 1;
	bra.uni 	$L__BB1_404;
$L__BB1_403:
	mov.b16 	%rs458, 4;
$L__BB1_404:
	cvt.u64.u32 	%rd891, %r195;
	add.s64 	%rd892, %rd5, %rd891;
	st.global.u8 	[%rd892], %rs458;
	add.s32 	%r3775, %r195, 1;
	ld.global.u32 	%r1292, [%rd2+200];
	setp.lt.s32 	%p330, %r195, %r1292;
	@%p330 bra 	$L__BB1_384;
$L__BB1_405:
	mul.wide.u32 	%rd897, %r10, 4;
	mov.u64 	%rd898, const_int;
	add.s64 	%rd899, %rd898, %rd897;
	ld.const.u32 	%r1298, [%rd899+48];
	setp.eq.s32 	%p338, %r1298, 0;
	@%p338 bra 	$L__BB1_411;
	ld.global.u32 	%r3778, [%rd4];
	setp.lt.s32 	%p339, %r3778, 1;
	@%p339 bra 	$L__BB1_429;
	mov.b32 	%r3777, 1;
$L__BB1_408:
	mov.u32 	%r202, %r3777;
	ld.global.u32 	%r1300, [%rd75];
	add.s32 	%r1301, %r202, %r1300;
	add.s32 	%r1302, %r1301, -1;
	cvt.s64.s32 	%rd900, %r1302;
	add.s64 	%rd901, %rd74, %rd900;
	ld.global.u8 	%rs197, [%rd901];
	mov.b16 	%rs460, 0;
	setp.gt.s16 	%p340, %rs197, 70;
	@%p340 bra 	$L__BB1_424;
	setp.eq.s16 	%p343, %rs197, 65;
	@%p343 bra 	$L__BB1_410;
	bra.uni 	$L__BB1_422;
$L__BB1_410:
	mov.b16 	%rs460, 3;
	bra.uni 	$L__BB1_428;
$L__BB1_411:
	ld.global.u32 	%r3778, [%rd4];
	setp.lt.s32 	%p346, %r3778, 1;
	@%p346 bra 	$L__BB1_429;
	mov.b32 	%r3776, 1;
$L__BB1_413:
	mov.u32 	%r199, %r3776;
	ld.global.u32 	%r1304, [%rd75];
	ld.global.u32 	%r1305, [%rd75+4];
	sub.s32 	%r1306, %r1304, %r199;
	add.s32 	%r1307, %r1306, %r1305;
	cvt.s64.s32 	%rd904, %r1307;
	add.s64 	%rd905, %rd74, %rd904;
	ld.global.u8 	%rs203, [%rd905];
	mov.b16 	%rs459, 0;
	setp.gt.s16 	%p347, %rs203, 70;
	@%p347 bra 	$L__BB1_417;
	setp.eq.s16 	%p350, %rs203, 65;
	@%p350 bra 	$L__BB1_421;
	setp.eq.s16 	%p351, %rs203, 67;
	@%p351 bra 	$L__BB1_416;
	bra.uni 	$L__BB1_420;
$L__BB1_416:
	mov.b16 	%rs459, 1;
	bra.uni 	$L__BB1_421;
$L__BB1_417:
	setp.eq.s16 	%p348, %rs203, 71;
	@%p348 bra 	$L__BB1_1394;
	setp.eq.s16 	%p349, %rs203, 84;
	@%p349 bra 	$L__BB1_419;
	bra.uni 	$L__BB1_420;
$L__BB1_419:
	mov.b16 	%rs459, 3;
	bra.uni 	$L__BB1_421;
$L__BB1_420:
	mov.b16 	%rs459, 4;
$L__BB1_421:
	cvt.u64.u32 	%rd906, %r199;
	add.s64 	%rd907, %rd5, %rd906;
	st.global.u8 	[%rd907+27], %rs459;
	add.s32 	%r3776, %r199, 1;
	ld.global.u32 	%r3778, [%rd4];
	setp.lt.s32 	%p352, %r199, %r3778;
	@%p352 bra 	$L__BB1_413;
	bra.uni 	$L__BB1_429;
$L__BB1_422:
	setp.eq.s16 	%p344, %rs197, 67;
	@%p344 bra 	$L__BB1_423;
	bra.uni 	$L__BB1_427;
$L__BB1_423:
	mov.b16 	%rs460, 2;
	bra.uni 	$L__BB1_428;
$L__BB1_424:
	setp.eq.s16 	%p341, %rs197, 84;
	@%p341 bra 	$L__BB1_428;
	setp.ne.s16 	%p342, %rs197, 71;
	@%p342 bra 	$L__BB1_427;
	mov.b16 	%rs460, 1;
	bra.uni 	$L__BB1_428;
$L__BB1_427:
	mov.b16 	%rs460, 4;
$L__BB1_428:
	cvt.s64.s32 	%rd902, %r202;
	add.s64 	%rd903, %rd5, %rd902;
	st.global.u8 	[%rd903+27], %rs460;
	add.s32 	%r3777, %r202, 1;
	ld.global.u32 	%r3778, [%rd4];
	setp.lt.s32 	%p345, %r202, %r3778;
	@%p345 bra 	$L__BB1_408;
$L__BB1_429:
	ld.param.u64 	%rd3249, [_Z15check_structurePcPiS0_iPdiS1_S0_S__param_7];
	ld.param.u32 	%r3679, [_Z15check_structurePcPiS0_iPdiS1_S0_S__param_4];
	mul.lo.s32 	%r1308, %r3679, 54;
	add.s32 	%r1309, %r1308, %r3778;
	add.s32 	%r1310, %r1309, 28;
	cvt.s64.s32 	%rd908, %r1310;
	cvta.to.global.u64 	%rd909, %rd3249;
	add.s64 	%rd910, %rd909, %rd908;
	mov.b16 	%rs208, 4;
	st.global.u8 	[%rd910], %rs208;
	st.global.u8 	[%rd5+27], %rs208;
	ld.global.u32 	%r1311, [%rd2+200];
	add.s32 	%r1312, %r1308, %r1311;
	add.s32 	%r1313, %r1312, 1;
	cvt.s64.s32 	%rd911, %r1313;
	add.s64 	%rd912, %rd909, %rd911;
	st.global.u8 	[%rd912], %rs208;
	st.global.u8 	[%rd5], %rs208;
	mov.b32 	%r1314, 1;
	st.global.u32 	[%rd2+216], %r1314;
	ld.global.u32 	%r3785, [%rd2+200];
	setp.lt.s32 	%p353, %r3785, 1;
	@%p353 bra 	$L__BB1_435;
	ld.global.u32 	%r3783, [%rd4];
	mov.b32 	%r3786, 1;
$L__BB1_431:
	mov.b32 	%r1316, 1;
	st.global.u32 	[%rd2+220], %r1316;
	setp.lt.s32 	%p354, %r3783, 1;
	@%p354 bra 	$L__BB1_445;
	mov.b32 	%r3784, 1;
$L__BB1_433:
	ld.global.u32 	%r215, [%rd2+216];
	cvt.s64.s32 	%rd913, %r215;
	add.s64 	%rd914, %rd5, %rd913;
	ld.global.s8 	%r1318, [%rd914];
	cvt.s64.s32 	%rd915, %r3784;
	add.s64 	%rd916, %rd5, %rd915;
	ld.global.s8 	%r1319, [%rd916+27];
	add.s32 	%r1320, %r1319, %r1318;
	setp.eq.s32 	%p355, %r1320, 3;
	@%p355 bra 	$L__BB1_442;
	add.s32 	%r1321, %r215, -1;
	mad.lo.s32 	%r1322, %r1321, %r3783, %r1;
	add.s32 	%r1323, %r1322, %r3784;
	mul.wide.s32 	%rd917, %r1323, 8;
	add.s64 	%rd918, %rd1, %rd917;
	mov.b64 	%rd919, 9218868437227405312;
	st.global.u64 	[%rd918], %rd919;
	ld.global.u32 	%r1324, [%rd2+216];
	add.s32 	%r1325, %r1324, -1;
	ld.global.u32 	%r1326, [%rd2+204];
	ld.global.u32 	%r1327, [%rd2+220];
	mad.lo.s32 	%r1328, %r1325, %r1326, %r2;
	add.s32 	%r1329, %r1328, %r1327;
	mul.wide.s32 	%rd920, %r1329, 8;
	add.s64 	%rd921, %rd1, %rd920;
	mov.b64 	%rd922, -4616189618054758400;
	st.global.u64 	[%rd921], %rd922;
	bra.uni 	$L__BB1_443;
$L__BB1_435:
	setp.lt.s32 	%p358, %r3785, 1;
	@%p358 bra 	$L__BB1_533;
	ld.global.u32 	%r3801, [%rd4];
	mov.b32 	%r3791, 1;
$L__BB1_437:
	mov.b32 	%r1341, 1;
	st.global.u32 	[%rd2+232], %r1341;
	setp.lt.s32 	%p359, %r3801, 1;
	@%p359 bra 	$L__BB1_532;
	add.s32 	%r228, %r3791, -1;
	cvt.u64.u32 	%rd929, %r3791;
	add.s64 	%rd77, %rd5, %rd929;
	mov.b32 	%r3793, 1;
$L__BB1_439:
	mad.lo.s32 	%r1343, %r3801, %r228, %r1;
	add.s32 	%r1344, %r1343, %r3793;
	mul.wide.s32 	%rd930, %r1344, 8;
	add.s64 	%rd931, %rd1, %rd930;
	ld.global.f64 	%fd1439, [%rd931];
	abs.f64 	%fd1440, %fd1439;
	setp.geu.f64 	%p360, %fd1440, 0d41CDCD64FF800000;
	mov.u32 	%r3802, %r3793;
	@%p360 bra 	$L__BB1_530;
	mov.b64 	%rd932, -4616189618054758400;
	st.global.u64 	[%rd6], %rd932;
	mov.b64 	%rd933, 9218868437227405312;
	st.global.u64 	[%rd7], %rd933;
	ld.global.u32 	%r232, [%rd2+232];
	ld.global.u8 	%rs29, [%rd77];
	cvt.u32.u16 	%r1345, %rs29;
	cvt.s32.s8 	%r1346, %r1345;
	cvt.s64.s32 	%rd934, %r232;
	add.s64 	%rd78, %rd5, %rd934;
	ld.global.u8 	%rs30, [%rd78+27];
	cvt.u32.u16 	%r1347, %rs30;
	cvt.s32.s8 	%r1348, %r1347;
	add.s32 	%r1349, %r1348, %r1346;
	setp.eq.s32 	%p361, %r1349, 3;
	@%p361 bra 	$L__BB1_446;
	ld.global.u32 	%r1350, [%rd4];
	add.s32 	%r1351, %r2, %r232;
	mad.lo.s32 	%r1352, %r1350, %r228, %r1351;
	mul.wide.s32 	%rd935, %r1352, 8;
	add.s64 	%rd936, %rd1, %rd935;
	mov.b64 	%rd937, -4616189618054758400;
	st.global.u64 	[%rd936], %rd937;
	ld.global.u32 	%r1353, [%rd4];
	mad.lo.s32 	%r1354, %r1353, %r228, %r1351;
	add.s32 	%r1355, %r1354, -625;
	mul.wide.s32 	%rd938, %r1355, 8;
	add.s64 	%rd939, %rd1, %rd938;
	mov.b64 	%rd940, 9218868437227405312;
	st.global.u64 	[%rd939], %rd940;
	ld.global.f64 	%fd3526, [%rd7];
	bra.uni 	$L__BB1_475;
$L__BB1_442:
	add.s32 	%r1330, %r215, -1;
	mad.lo.s32 	%r1331, %r1330, %r3783, %r1;
	add.s32 	%r1332, %r1331, %r3784;
	mul.wide.s32 	%rd923, %r1332, 8;
	add.s64 	%rd924, %rd1, %rd923;
	mov.b64 	%rd925, 0;
	st.global.u64 	[%rd924], %rd925;
	ld.global.u32 	%r1333, [%rd2+216];
	add.s32 	%r1334, %r1333, -1;
	ld.global.u32 	%r1335, [%rd2+204];
	ld.global.u32 	%r1336, [%rd2+220];
	mad.lo.s32 	%r1337, %r1334, %r1335, %r2;
	add.s32 	%r1338, %r1337, %r1336;
	mul.wide.s32 	%rd926, %r1338, 8;
	add.s64 	%rd927, %rd1, %rd926;
	mov.b64 	%rd928, -4564063970805153792;
	st.global.u64 	[%rd927], %rd928;
$L__BB1_443:
	ld.global.u32 	%r1339, [%rd2+220];
	add.s32 	%r3784, %r1339, 1;
	st.global.u32 	[%rd2+220], %r3784;
	ld.global.u32 	%r3783, [%rd2+204];
	setp.lt.s32 	%p356, %r1339, %r3783;
	@%p356 bra 	$L__BB1_433;
	ld.global.u32 	%r3786, [%rd2+216];
	ld.global.u32 	%r3785, [%rd2+200];
$L__BB1_445:
	add.s32 	%r223, %r3786, 1;
	st.global.u32 	[%rd2+216], %r223;
	setp.lt.s32 	%p357, %r3786, %r3785;
	mov.u32 	%r3786, %r223;
	@%p357 bra 	$L__BB1_431;
	bra.uni 	$L__BB1_435;
$L__BB1_446:
	cvt.s32.s8 	%r1357, %r1345;
	mul.wide.s32 	%rd941, %r1357, 5;
	cvt.u64.u16 	%rd942, %rs30;
	cvt.s64.s8 	%rd943, %rd942;
	add.s64 	%rd944, %rd941, %rd943;
	shl.b64 	%rd945, %rd944, 3;
	mov.u64 	%rd946, parameter;
	add.s64 	%rd947, %rd946, %rd945;
	ld.const.f64 	%fd1441, [%rd947+45440];
	ld.global.s8 	%r1358, [%rd77+-1];
	cvt.u32.u16 	%r1359, %rs30;
	ld.global.u8 	%r1360, [%rd78+26];
	prmt.b32 	%r1361, %r1360, %r1359, 0x3340U;
	prmt.b32 	%r1362, %r1345, 0, 0x3340U;
	prmt.b32 	%r1363, %r1361, %r1362, 0x5410U;
	mov.b32 	%r1364, 359705;
	dp4a.s32.u32 	%r1365, %r1363, %r1364, %r1358;
	mul.wide.s32 	%rd948, %r1365, 8;
	add.s64 	%rd949, %rd946, %rd948;
	ld.const.f64 	%fd1442, [%rd949+35440];
	add.f64 	%fd3523, %fd1441, %fd1442;
	st.global.f64 	[%rd8], %fd3523;
	ld.global.s8 	%r1366, [%rd77];
	mul.wide.s32 	%rd950, %r1366, 5;
	ld.global.u8 	%rs209, [%rd78+27];
	cvt.u64.u16 	%rd951, %rs209;
	cvt.s64.s8 	%rd952, %rd951;
	add.s64 	%rd953, %rd950, %rd952;
	shl.b64 	%rd954, %rd953, 3;
	add.s64 	%rd955, %rd946, %rd954;
	ld.const.f64 	%fd1443, [%rd955+45640];
	ld.global.s8 	%r1367, [%rd77+-1];
	ld.global.u8 	%r1368, [%rd78+26];
	cvt.u32.u16 	%r1369, %rs209;
	prmt.b32 	%r1370, %r1368, %r1369, 0x3340U;
	prmt.b32 	%r1371, %r1366, 0, 0x3340U;
	prmt.b32 	%r1372, %r1370, %r1371, 0x5410U;
	dp4a.s32.u32 	%r1373, %r1372, %r1364, %r1367;
	mul.wide.s32 	%rd956, %r1373, 8;
	add.s64 	%rd957, %rd946, %rd956;
	ld.const.f64 	%fd1444, [%rd957+40440];
	add.f64 	%fd3524, %fd1443, %fd1444;
	add.s64 	%rd79, %rd3, 10064;
	st.global.f64 	[%rd3+10064], %fd3524;
	abs.f64 	%fd1445, %fd3524;
	setp.leu.f64 	%p362, %fd1445, 0d41CDCD64FF800000;
	@%p362 bra 	$L__BB1_448;
	mov.b64 	%rd958, 9218868437227405312;
	st.global.u64 	[%rd79], %rd958;
	mov.b64 	%rd959, -4616189618054758400;
	st.global.u64 	[%rd8], %rd959;
	mov.f64 	%fd3524, 0d7FF0000000000000;
	mov.f64 	%fd3523, 0dBFF0000000000000;
$L__BB1_448:
	ld.global.s8 	%rs31, [%rd78+27];
	cvt.s64.s16 	%rd80, %rs31;
	ld.global.s8 	%rs210, [%rd78+26];
	ld.global.u8 	%rs211, [%rd77];
	cvt.u64.u16 	%rd960, %rs211;
	cvt.s64.s8 	%rd81, %rd960;
	mov.b32 	%r1374, {%rs210, %rs31};
	cvt.u32.u16 	%r1375, %rs211;
	cvt.s32.s8 	%r1376, %r1375;
	mov.b32 	%r1377, 6405;
	dp2a.lo.s32.u32 	%r1378, %r1374, %r1377, %r1376;
	mul.wide.s32 	%rd961, %r1378, 8;
	mov.u64 	%rd962, parameter;
	add.s64 	%rd82, %rd962, %rd961;
	ld.const.f64 	%fd1448, [%rd82+21000];
	abs.f64 	%fd1449, %fd1448;
	setp.geu.f64 	%p363, %fd1449, 0d41CDCD64FF800000;
	@%p363 bra 	$L__BB1_462;
	cvt.u16.u64 	%rs214, %rd81;
	mov.b32 	%r1386, {%rs31, %rs214};
	mov.b32 	%r1387, 0;
	mov.b32 	%r1388, 1305;
	dp2a.lo.s32.u32 	%r1389, %r1386, %r1388, %r1387;
	cvt.s64.s32 	%rd83, %r1389;
	ld.global.s8 	%rd985, [%rd77+-1];
	add.s64 	%rd986, %rd83, %rd985;
	shl.b64 	%rd987, %rd986, 3;
	mov.u64 	%rd988, parameter;
	add.s64 	%rd84, %rd988, %rd987;
	ld.const.f64 	%fd1467, [%rd84+23000];
	abs.f64 	%fd1468, %fd1467;
	setp.geu.f64 	%p368, %fd1468, 0d41CDCD64FF800000;
	@%p368 bra 	$L__BB1_456;
	mad.lo.s64 	%rd1002, %rd80, -24, %rd83;
	shl.b64 	%rd1003, %rd1002, 3;
	mov.u64 	%rd1004, parameter;
	add.s64 	%rd1005, %rd1004, %rd1003;
	ld.const.f64 	%fd1484, [%rd1005+45440];
	ld.const.f64 	%fd1485, [%rd82+20000];
	add.f64 	%fd1486, %fd1484, %fd1485;
	ld.const.f64 	%fd1487, [%rd84+22000];
	add.f64 	%fd3517, %fd1486, %fd1487;
	st.global.f64 	[%rd3+10080], %fd3517;
	ld.global.s8 	%r1394, [%rd77];
	mul.wide.s32 	%rd1006, %r1394, 5;
	ld.global.s8 	%rs217, [%rd78+27];
	cvt.s64.s16 	%rd1007, %rs217;
	add.s64 	%rd1008, %rd1006, %rd1007;
	shl.b64 	%rd1009, %rd1008, 3;
	add.s64 	%rd1010, %rd1004, %rd1009;
	ld.const.f64 	%fd1488, [%rd1010+45640];
	ld.global.s8 	%rs218, [%rd78+26];
	mov.b32 	%r1395, {%rs218, %rs217};
	mov.b32 	%r1396, 6405;
	dp2a.lo.s32.u32 	%r1397, %r1395, %r1396, %r1394;
	mul.wide.s32 	%rd1011, %r1397, 8;
	add.s64 	%rd1012, %rd1004, %rd1011;
	ld.const.f64 	%fd1489, [%rd1012+21000];
	add.f64 	%fd1490, %fd1488, %fd1489;
	ld.global.s8 	%rd1013, [%rd77+-1];
	cvt.s32.s16 	%r1398, %rs217;
	mul.wide.s32 	%rd1014, %r1398, 24;
	add.s64 	%rd1015, %rd1008, %rd1014;
	add.s64 	%rd1016, %rd1015, %rd1013;
	shl.b64 	%rd1017, %rd1016, 3;
	add.s64 	%rd1018, %rd1004, %rd1017;
	ld.const.f64 	%fd1491, [%rd1018+23000];
	add.f64 	%fd3518, %fd1490, %fd1491;
	st.global.f64 	[%rd3+10088], %fd3518;
	abs.f64 	%fd1492, %fd3518;
	setp.leu.f64 	%p372, %fd1492, 0d41CDCD64FF800000;
	@%p372 bra 	$L__BB1_452;
	mov.b64 	%rd1019, 9218868437227405312;
	st.global.u64 	[%rd3+10088], %rd1019;
	mov.b64 	%rd1020, -4616189618054758400;
	st.global.u64 	[%rd3+10080], %rd1020;
	mov.f64 	%fd3518, 0d7FF0000000000000;
	mov.f64 	%fd3517, 0dBFF0000000000000;
$L__BB1_452:
	add.f64 	%fd1495, %fd3518, 0d4069000000000000;
	add.f64 	%fd1496, %fd3517, 0dC016CCCCCCCCCCCD;
	ld.global.f64 	%fd3525, [%rd3+10016];
	add.f64 	%fd1497, %fd1496, %fd3525;
	div.rn.f64 	%fd229, %fd1495, %fd1497;
	st.global.f64 	[%rd3+10096], %fd229;
	abs.f64 	%fd1498, %fd3524;
	setp.geu.f64 	%p373, %fd1498, 0d41CDCD64FF800000;
	@%p373 bra 	$L__BB1_455;
	add.f64 	%fd1499, %fd3524, 0d4069000000000000;
	add.f64 	%fd1500, %fd3523, 0dC016CCCCCCCCCCCD;
	add.f64 	%fd1501, %fd1500, %fd3525;
	div.rn.f64 	%fd1502, %fd1499, %fd1501;
	st.global.f64 	[%rd10], %fd1502;
	setp.geu.f64 	%p374, %fd1502, %fd229;
	@%p374 bra 	$L__BB1_470;
	st.global.f64 	[%rd8], %fd3517;
	st.global.f64 	[%rd79], %fd3518;
	st.global.f64 	[%rd10], %fd229;
	mov.f64 	%fd3523, %fd3517;
	mov.f64 	%fd3524, %fd3518;
	bra.uni 	$L__BB1_470;
$L__BB1_455:
	st.global.f64 	[%rd8], %fd3517;
	st.global.f64 	[%rd79], %fd3518;
	st.global.f64 	[%rd10], %fd229;
	mov.f64 	%fd3523, %fd3517;
	mov.f64 	%fd3524, %fd3518;
	bra.uni 	$L__BB1_470;
$L__BB1_456:
	mad.lo.s64 	%rd989, %rd80, -24, %rd83;
	shl.b64 	%rd990, %rd989, 3;
	mov.u64 	%rd991, parameter;
	add.s64 	%rd992, %rd991, %rd990;
	ld.const.f64 	%fd1469, [%rd992+45440];
	ld.const.f64 	%fd1470, [%rd82+20000];
	add.f64 	%fd3519, %fd1469, %fd1470;
	st.global.f64 	[%rd3+10080], %fd3519;
	ld.global.s8 	%r1390, [%rd77];
	mul.wide.s32 	%rd993, %r1390, 5;
	ld.global.s8 	%rs215, [%rd78+27];
	cvt.s64.s16 	%rd994, %rs215;
	add.s64 	%rd995, %rd993, %rd994;
	shl.b64 	%rd996, %rd995, 3;
	add.s64 	%rd997, %rd991, %rd996;
	ld.const.f64 	%fd1471, [%rd997+45640];
	ld.global.s8 	%rs216, [%rd78+26];
	mov.b32 	%r1391, {%rs216, %rs215};
	mov.b32 	%r1392, 6405;
	dp2a.lo.s32.u32 	%r1393, %r1391, %r1392, %r1390;
	mul.wide.s32 	%rd998, %r1393, 8;
	add.s64 	%rd999, %rd991, %rd998;
	ld.const.f64 	%fd1472, [%rd999+21000];
	add.f64 	%fd3520, %fd1471, %fd1472;
	st.global.f64 	[%rd3+10088], %fd3520;
	abs.f64 	%fd1473, %fd3520;
	setp.leu.f64 	%p369, %fd1473, 0d41CDCD64FF800000;
	@%p369 bra 	$L__BB1_458;
	mov.b64 	%rd1000, 9218868437227405312;
	st.global.u64 	[%rd3+10088], %rd1000;
	mov.b64 	%rd1001, -4616189618054758400;
	st.global.u64 	[%rd3+10080], %rd1001;
	mov.f64 	%fd3520, 0d7FF0000000000000;
	mov.f64 	%fd3519, 0dBFF0000000000000;
$L__BB1_458:
	add.f64 	%fd1476, %fd3520, 0d4069000000000000;
	add.f64 	%fd1477, %fd3519, 0dC016CCCCCCCCCCCD;
	ld.global.f64 	%fd3525, [%rd3+10016];
	add.f64 	%fd1478, %fd1477, %fd3525;
	div.rn.f64 	%fd235, %fd1476, %fd1478;
	st.global.f64 	[%rd3+10096], %fd235;
	abs.f64 	%fd1479, %fd3524;
	setp.geu.f64 	%p370, %fd1479, 0d41CDCD64FF800000;
	@%p370 bra 	$L__BB1_461;
	add.f64 	%fd1480, %fd3524, 0d4069000000000000;
	add.f64 	%fd1481, %fd3523, 0dC016CCCCCCCCCCCD;
	add.f64 	%fd1482, %fd1481, %fd3525;
	div.rn.f64 	%fd1483, %fd1480, %fd1482;
	st.global.f64 	[%rd10], %fd1483;
	setp.geu.f64 	%p371, %fd1483, %fd235;
	@%p371 bra 	$L__BB1_470;
	st.global.f64 	[%rd8], %fd3519;
	st.global.f64 	[%rd79], %fd3520;
	st.global.f64 	[%rd10], %fd235;
	mov.f64 	%fd3523, %fd3519;
	mov.f64 	%fd3524, %fd3520;
	bra.uni 	$L__BB1_470;
$L__BB1_461:
	st.global.f64 	[%rd8], %fd3519;
	st.global.f64 	[%rd79], %fd3520;
	st.global.f64 	[%rd10], %fd235;
	mov.f64 	%fd3523, %fd3519;
	mov.f64 	%fd3524, %fd3520;
	bra.uni 	$L__BB1_470;
$L__BB1_462:
	cvt.u16.u64 	%rs212, %rd81;
	mov.b32 	%r1379, {%rs31, %rs212};
	mov.b32 	%r1380, 0;
	mov.b32 	%r1381, 1305;
	dp2a.lo.s32.u32 	%r1382, %r1379, %r1381, %r1380;
	cvt.s64.s32 	%rd85, %r1382;
	ld.global.s8 	%rd963, [%rd77+-1];
	add.s64 	%rd964, %rd85, %rd963;
	shl.b64 	%rd965, %rd964, 3;
	mov.u64 	%rd966, parameter;
	add.s64 	%rd86, %rd966, %rd965;
	ld.const.f64 	%fd1450, [%rd86+23000];
	abs.f64 	%fd1451, %fd1450;
	setp.lt.f64 	%p364, %fd1451, 0d41CDCD64FF800000;
	@%p364 bra 	$L__BB1_464;
	ld.global.f64 	%fd3525, [%rd3+10016];
	bra.uni 	$L__BB1_470;
$L__BB1_464:
	mad.lo.s64 	%rd967, %rd80, -24, %rd85;
	shl.b64 	%rd968, %rd967, 3;
	mov.u64 	%rd969, parameter;
	add.s64 	%rd970, %rd969, %rd968;
	ld.const.f64 	%fd1452, [%rd970+45440];
	ld.const.f64 	%fd1453, [%rd86+22000];
	add.f64 	%fd3521, %fd1452, %fd1453;
	st.global.f64 	[%rd3+10080], %fd3521;
	ld.global.s8 	%r1383, [%rd77];
	mul.wide.s32 	%rd971, %r1383, 5;
	ld.global.u8 	%rs213, [%rd78+27];
	cvt.u64.u16 	%rd972, %rs213;
	cvt.s64.s8 	%rd973, %rd972;
	add.s64 	%rd974, %rd971, %rd973;
	shl.b64 	%rd975, %rd974, 3;
	add.s64 	%rd976, %rd969, %rd975;
	ld.const.f64 	%fd1454, [%rd976+45640];
	ld.global.s8 	%rd977, [%rd77+-1];
	cvt.u32.u16 	%r1384, %rs213;
	cvt.s32.s8 	%r1385, %r1384;
	mul.wide.s32 	%rd978, %r1385, 24;
	add.s64 	%rd979, %rd974, %rd978;
	add.s64 	%rd980, %rd979, %rd977;
	shl.b64 	%rd981, %rd980, 3;
	add.s64 	%rd982, %rd969, %rd981;
	ld.const.f64 	%fd1455, [%rd982+23000];
	add.f64 	%fd3522, %fd1454, %fd1455;
	st.global.f64 	[%rd3+10088], %fd3522;
	abs.f64 	%fd1456, %fd3522;
	setp.leu.f64 	%p365, %fd1456, 0d41CDCD64FF800000;
	@%p365 bra 	$L__BB1_466;
	mov.b64 	%rd983, 9218868437227405312;
	st.global.u64 	[%rd3+10088], %rd983;
	mov.b64 	%rd984, -4616189618054758400;
	st.global.u64 	[%rd3+10080], %rd984;
	mov.f64 	%fd3522, 0d7FF0000000000000;
	mov.f64 	%fd3521, 0dBFF0000000000000;
$L__BB1_466:
	add.f64 	%fd1459, %fd3522, 0d4069000000000000;
	add.f64 	%fd1460, %fd3521, 0dC016CCCCCCCCCCCD;
	ld.global.f64 	%fd3525, [%rd3+10016];
	add.f64 	%fd1461, %fd1460, %fd3525;
	div.rn.f64 	%fd242, %fd1459, %fd1461;
	st.global.f64 	[%rd3+10096], %fd242;
	abs.f64 	%fd1462, %fd3524;
	setp.geu.f64 	%p366, %fd1462, 0d41CDCD64FF800000;
	@%p366 bra 	$L__BB1_469;
	add.f64 	%fd1463, %fd3524, 0d4069000000000000;
	add.f64 	%fd1464, %fd3523, 0dC016CCCCCCCCCCCD;
	add.f64 	%fd1465, %fd1464, %fd3525;
	div.rn.f64 	%fd1466, %fd1463, %fd1465;
	st.global.f64 	[%rd10], %fd1466;
	setp.geu.f64 	%p367, %fd1466, %fd242;
	@%p367 bra 	$L__BB1_470;
	st.global.f64 	[%rd8], %fd3521;
	st.global.f64 	[%rd79], %fd3522;
	st.global.f64 	[%rd10], %fd242;
	mov.f64 	%fd3523, %fd3521;
	mov.f64 	%fd3524, %fd3522;
	bra.uni 	$L__BB1_470;
$L__BB1_469:
	st.global.f64 	[%rd8], %fd3521;
	st.global.f64 	[%rd79], %fd3522;
	st.global.f64 	[%rd10], %fd242;
	mov.f64 	%fd3523, %fd3521;
	mov.f64 	%fd3524, %fd3522;
$L__BB1_470:
	ld.global.s8 	%r1399, [%rd77];
	mul.wide.s32 	%rd1021, %r1399, 5;
	ld.global.s8 	%rd1022, [%rd78+27];
	add.s64 	%rd1023, %rd1021, %rd1022;
	shl.b64 	%rd1024, %rd1023, 3;
	mov.u64 	%rd1025, parameter;
	add.s64 	%rd1026, %rd1025, %rd1024;
	ld.const.f64 	%fd246, [%rd1026+45440];
	st.global.f64 	[%rd3+10080], %fd246;
	ld.global.s8 	%r1400, [%rd77];
	mul.wide.s32 	%rd1027, %r1400, 5;
	ld.global.s8 	%rd1028, [%rd78+27];
	add.s64 	%rd1029, %rd1027, %rd1028;
	shl.b64 	%rd1030, %rd1029, 3;
	add.s64 	%rd1031, %rd1025, %rd1030;
	ld.const.f64 	%fd3526, [%rd1031+45640];
	st.global.f64 	[%rd3+10088], %fd3526;
	add.f64 	%fd1503, %fd3526, 0d4069000000000000;
	add.f64 	%fd1504, %fd246, 0dC016CCCCCCCCCCCD;
	add.f64 	%fd1505, %fd1504, %fd3525;
	div.rn.f64 	%fd248, %fd1503, %fd1505;
	st.global.f64 	[%rd3+10096], %fd248;
	abs.f64 	%fd1506, %fd3524;
	setp.geu.f64 	%p375, %fd1506, 0d41CDCD64FF800000;
	@%p375 bra 	$L__BB1_474;
	ld.global.f64 	%fd1507, [%rd10];
	setp.geu.f64 	%p376, %fd1507, %fd248;
	@%p376 bra 	$L__BB1_473;
	st.global.f64 	[%rd6], %fd246;
	st.global.f64 	[%rd7], %fd3526;
	bra.uni 	$L__BB1_475;
$L__BB1_473:
	st.global.f64 	[%rd6], %fd3523;
	st.global.f64 	[%rd7], %fd3524;
	mov.f64 	%fd3526, %fd3524;
	bra.uni 	$L__BB1_475;
$L__BB1_474:
	st.global.f64 	[%rd6], %fd246;
	st.global.f64 	[%rd7], %fd3526;
$L__BB1_475:
	abs.f64 	%fd1508, %fd3526;
	setp.geu.f64 	%p377, %fd1508, 0d41CDCD64FF800000;
	@%p377 bra 	$L__BB1_477;
	ld.global.f64 	%fd1509, [%rd6];
	ld.global.u32 	%r1401, [%rd2+204];
	ld.global.u32 	%r1402, [%rd2+232];
	mad.lo.s32 	%r1403, %r1401, %r228, %r2;
	add.s32 	%r1404, %r1403, %r1402;
	mul.wide.s32 	%rd1032, %r1404, 8;
	add.s64 	%rd1033, %rd1, %rd1032;
	st.global.f64 	[%rd1033], %fd1509;
	ld.global.f64 	%fd1510, [%rd7];
	ld.global.u32 	%r1405, [%rd2+204];
	ld.global.u32 	%r1406, [%rd2+232];
	mad.lo.s32 	%r1407, %r1405, %r228, %r1;
	add.s32 	%r1408, %r1407, %r1406;
	mul.wide.s32 	%rd1034, %r1408, 8;
	add.s64 	%rd1035, %rd1, %rd1034;
	st.global.f64 	[%rd1035], %fd1510;
$L__BB1_477:
	setp.lt.u32 	%p378, %r3791, 2;
	ld.global.u32 	%r3802, [%rd2+232];
	setp.lt.s32 	%p379, %r3802, 2;
	ld.global.u32 	%r3801, [%rd2+204];
	or.pred  	%p380, %p378, %p379;
	@%p380 bra 	$L__BB1_530;
	add.s32 	%r235, %r2, %r3802;
	mad.lo.s32 	%r1410, %r3801, %r228, %r235;
	mul.wide.s32 	%rd1036, %r1410, 8;
	add.s64 	%rd1037, %rd1, %rd1036;
	ld.global.f64 	%fd3531, [%rd1037];
	st.global.f64 	[%rd3+10072], %fd3531;
	ld.global.u32 	%r1411, [%rd4];
	add.s32 	%r236, %r235, -625;
	mad.lo.s32 	%r1412, %r1411, %r228, %r236;
	mul.wide.s32 	%rd1038, %r1412, 8;
	add.s64 	%rd1039, %rd1, %rd1038;
	ld.global.f64 	%fd3530, [%rd1039];
	st.global.f64 	[%rd3+10088], %fd3530;
	add.f64 	%fd1511, %fd3530, 0d4069000000000000;
	add.f64 	%fd1512, %fd3531, 0dC016CCCCCCCCCCCD;
	ld.global.f64 	%fd252, [%rd3+10016];
	add.f64 	%fd1513, %fd1512, %fd252;
	div.rn.f64 	%fd253, %fd1511, %fd1513;
	st.global.f64 	[%rd3+10056], %fd253;
	ld.global.u32 	%r1413, [%rd4];
	add.s32 	%r1414, %r3791, -2;
	add.s32 	%r237, %r235, -626;
	mad.lo.s32 	%r1415, %r1413, %r1414, %r237;
	mul.wide.s32 	%rd1040, %r1415, 8;
	add.s64 	%rd87, %rd1, %rd1040;
	ld.global.f64 	%fd1514, [%rd87];
	abs.f64 	%fd1515, %fd1514;
	setp.geu.f64 	%p381, %fd1515, 0d41CDCD64FF800000;
	@%p381 bra 	$L__BB1_481;
	ld.param.u64 	%rd3250, [_Z15check_structurePcPiS0_iPdiS1_S0_S__param_7];
	ld.param.u32 	%r3680, [_Z15check_structurePcPiS0_iPdiS1_S0_S__param_4];
	mad.lo.s32 	%r1416, %r3680, 54, %r3802;
	add.s32 	%r1417, %r1416, 26;
	cvt.s64.s32 	%rd1041, %r1417;
	cvta.to.global.u64 	%rd1042, %rd3250;
	add.s64 	%rd88, %rd1042, %rd1041;
	ld.global.s8 	%r1418, [%rd88+1];
	ld.global.u8 	%r1419, [%rd77];
	ld.global.u8 	%r1420, [%rd77+-1];
	prmt.b32 	%r1421, %r1420, %r1419, 0x3340U;
	ld.global.u8 	%r1422, [%rd88];
	prmt.b32 	%r1423, %r1422, 0, 0x3340U;
	prmt.b32 	%r1424, %r1421, %r1423, 0x5410U;
	mov.b32 	%r1425, 334205;
	dp4a.s32.u32 	%r1426, %r1424, %r1425, %r1418;
	mul.wide.s32 	%rd1043, %r1426, 8;
	mov.u64 	%rd1044, parameter;
	add.s64 	%rd89, %rd1044, %rd1043;
	ld.const.f64 	%fd1516, [%rd89+5000];
	abs.f64 	%fd1517, %fd1516;
	setp.geu.f64 	%p382, %fd1517, 0d41CDCD64FF800000;
	@%p382 bra 	$L__BB1_481;
	ld.global.f64 	%fd1520, [%rd87+5000];
	ld.const.f64 	%fd1521, [%rd89];
	add.f64 	%fd3529, %fd1520, %fd1521;
	st.global.f64 	[%rd9], %fd3529;
	ld.global.u32 	%r1427, [%rd4];
	add.s32 	%r1428, %r3791, -2;
	mad.lo.s32 	%r1429, %r1427, %r1428, %r237;
	mul.wide.s32 	%rd1046, %r1429, 8;
	add.s64 	%rd1047, %rd1, %rd1046;
	ld.global.f64 	%fd1522, [%rd1047];
	ld.global.s8 	%r1430, [%rd88+1];
	ld.global.u8 	%r1431, [%rd77];
	ld.global.u8 	%r1432, [%rd77+-1];
	prmt.b32 	%r1433, %r1432, %r1431, 0x3340U;
	ld.global.u8 	%r1434, [%rd88];
	prmt.b32 	%r1435, %r1434, 0, 0x3340U;
	prmt.b32 	%r1436, %r1433, %r1435, 0x5410U;
	mov.b32 	%r1437, 334205;
	dp4a.s32.u32 	%r1438, %r1436, %r1437, %r1430;
	mul.wide.s32 	%rd1048, %r1438, 8;
	mov.u64 	%rd1049, parameter;
	add.s64 	%rd1050, %rd1049, %rd1048;
	ld.const.f64 	%fd1523, [%rd1050+5000];
	add.f64 	%fd3528, %fd1522, %fd1523;
	bra.uni 	$L__BB1_482;
$L__BB1_481:
	mov.b64 	%rd1045, -4616189618054758400;
	st.global.u64 	[%rd9], %rd1045;
	mov.f64 	%fd3528, 0d7FF0000000000000;
	mov.f64 	%fd3529, 0dBFF0000000000000;
$L__BB1_482:
	st.global.f64 	[%rd3+10096], %fd3528;
	add.f64 	%fd1524, %fd3528, 0d4069000000000000;
	add.f64 	%fd1525, %fd3529, 0dC016CCCCCCCCCCCD;
	add.f64 	%fd1526, %fd1525, %fd252;
	div.rn.f64 	%fd258, %fd1524, %fd1526;
	st.global.f64 	[%rd3+10064], %fd258;
	setp.geu.f64 	%p383, %fd3529, 0dC0A3880000000000;
	@%p383 bra 	$L__BB1_484;
	mov.b64 	%rd1051, -4564063970805153792;
	st.global.u64 	[%rd3+10080], %rd1051;
	mov.b64 	%rd1052, 0;
	st.global.u64 	[%rd3+10096], %rd1052;
	mov.f64 	%fd3529, 0dC0A9300000000000;
$L__BB1_484:
	setp.geu.f64 	%p384, %fd3531, 0dC0A3880000000000;
	@%p384 bra 	$L__BB1_486;
	mov.b64 	%rd1053, -4564063970805153792;
	st.global.u64 	[%rd3+10072], %rd1053;
	mov.b64 	%rd1054, 0;
	st.global.u64 	[%rd3+10088], %rd1054;
	mov.f64 	%fd3531, 0dC0A9300000000000;
	mov.f64 	%fd3530, 0d0000000000000000;
$L__BB1_486:
	setp.gt.f64 	%p385, %fd258, %fd253;
	@%p385 bra 	$L__BB1_488;
	setp.leu.f64 	%p386, %fd3531, 0d0000000000000000;
	setp.leu.f64 	%p387, %fd3530, 0d0000000000000000;
	or.pred  	%p388, %p386, %p387;
	@%p388 bra 	$L__BB1_489;
$L__BB1_488:
	ld.global.u32 	%r1443, [%rd4];
	mad.lo.s32 	%r1444, %r1443, %r228, %r235;
	mul.wide.s32 	%rd1059, %r1444, 8;
	add.s64 	%rd1060, %rd1, %rd1059;
	st.global.f64 	[%rd1060], %fd3529;
	ld.global.f64 	%fd1531, [%rd3+10096];
	ld.global.u32 	%r1445, [%rd4];
	mad.lo.s32 	%r1446, %r1445, %r228, %r236;
	mul.wide.s32 	%rd1061, %r1446, 8;
	add.s64 	%rd1062, %rd1, %rd1061;
	st.global.f64 	[%rd1062], %fd1531;
	bra.uni 	$L__BB1_491;
$L__BB1_489:
	setp.ltu.f64 	%p389, %fd253, %fd258;
	@%p389 bra 	$L__BB1_491;
	ld.global.u32 	%r1439, [%rd4];
	mad.lo.s32 	%r1440, %r1439, %r228, %r235;
	mul.wide.s32 	%rd1055, %r1440, 8;
	add.s64 	%rd1056, %rd1, %rd1055;
	st.global.f64 	[%rd1056], %fd3531;
	ld.global.f64 	%fd1530, [%rd3+10088];
	ld.global.u32 	%r1441, [%rd4];
	mad.lo.s32 	%r1442, %r1441, %r228, %r236;
	mul.wide.s32 	%rd1057, %r1442, 8;
	add.s64 	%rd1058, %rd1, %rd1057;
	st.global.f64 	[%rd1058], %fd1530;
$L__BB1_491:
	mov.b32 	%r3800, 3;
	st.global.u32 	[%rd2+216], %r3800;
$L__BB1_492:
	st.global.u32 	[%rd2+220], %r228;
	ld.global.u32 	%r1448, [%rd2+232];
	sub.s32 	%r239, %r1448, %r3800;
	add.s32 	%r3799, %r239, 1;
	st.global.u32 	[%rd2+224], %r3799;
	setp.lt.u32 	%p390, %r239, 2147483647;
	mov.u32 	%r3798, %r228;
	@%p390 bra 	$L__BB1_494;
	abs.s32 	%r1450, %r239;
	sub.s32 	%r3798, %r228, %r1450;
	st.global.u32 	[%rd2+220], %r3798;
	mov.b32 	%r3799, 1;
	st.global.u32 	[%rd2+224], %r3799;
$L__BB1_494:
	setp.lt.s32 	%p391, %r3798, 1;
	@%p391 bra 	$L__BB1_528;
$L__BB1_495:
	ld.global.u32 	%r1451, [%rd2+232];
	setp.ge.s32 	%p392, %r3799, %r1451;
	@%p392 bra 	$L__BB1_527;
	add.s32 	%r1452, %r3798, -1;
	ld.global.u32 	%r1453, [%rd4];
	mad.lo.s32 	%r1454, %r1452, %r1453, %r1;
	add.s32 	%r1455, %r1454, %r3799;
	mul.wide.s32 	%rd1063, %r1455, 8;
	add.s64 	%rd1064, %rd1, %rd1063;
	ld.global.f64 	%fd1532, [%rd1064];
	abs.f64 	%fd1533, %fd1532;
	setp.geu.f64 	%p393, %fd1533, 0d41CDCD64FF800000;
	@%p393 bra 	$L__BB1_526;
	mov.b64 	%rd1065, -4616189618054758400;
	st.global.u64 	[%rd6], %rd1065;
	mov.b64 	%rd1066, 9218868437227405312;
	st.global.u64 	[%rd7], %rd1066;
	ld.global.u32 	%r246, [%rd2+220];
	ld.global.u32 	%r247, [%rd2+224];
	ld.global.u32 	%r248, [%rd2+232];
	mov.b64 	%rd1067, -4564063970805153792;
	st.global.u64 	[%rd10], %rd1067;
	mov.b64 	%rd1068, 0;
	st.global.u64 	[%rd9], %rd1068;
	not.b32 	%r1456, %r246;
	add.s32 	%r249, %r3791, %r1456;
	st.global.u32 	[%rd2+236], %r249;
	not.b32 	%r1457, %r247;
	add.s32 	%r1458, %r248, %r1457;
	st.global.u32 	[%rd2+240], %r1458;
	add.s32 	%r1459, %r1458, %r249;
	add.s32 	%r251, %r1459, -1;
	st.global.u32 	[%rd2+244], %r251;
	setp.eq.s32 	%p394, %r249, 0;
	setp.gt.s32 	%p395, %r1458, 0;
	and.pred  	%p396, %p394, %p395;
	@%p396 bra 	$L__BB1_499;
	setp.ne.s32 	%p397, %r1458, 0;
	setp.lt.s32 	%p398, %r249, 1;
	or.pred  	%p399, %p397, %p398;
	@%p399 bra 	$L__BB1_512;
$L__BB1_499:
	setp.ne.s32 	%p409, %r1458, 1;
	setp.ne.s32 	%p410, %r249, 1;
	and.pred  	%p411, %p409, %p410;
	@%p411 bra 	$L__BB1_508;
	setp.eq.s32 	%p414, %r1458, 1;
	and.pred  	%p416, %p414, %p394;
	@%p416 bra 	$L__BB1_503;
	setp.eq.s32 	%p417, %r249, 1;
	setp.eq.s32 	%p418, %r1458, 0;
	and.pred  	%p419, %p418, %p417;
	@%p419 bra 	$L__BB1_503;
	ld.global.f64 	%fd3533, [%rd9];
	ld.global.f64 	%fd3532, [%rd10];
	bra.uni 	$L__BB1_504;
$L__BB1_503:
	mul.wide.s32 	%rd1158, %r251, 8;
	mov.u64 	%rd1159, parameter;
	add.s64 	%rd1160, %rd1159, %rd1158;
	ld.const.f64 	%fd1611, [%rd1160+25200];
	cvt.s64.s32 	%rd1161, %r246;
	add.s64 	%rd1162, %rd5, %rd1161;
	cvt.s64.s32 	%rd1163, %r247;
	add.s64 	%rd1164, %rd5, %rd1163;
	cvt.s64.s32 	%rd1165, %r248;
	add.s64 	%rd1166, %rd5, %rd1165;
	ld.global.s8 	%r1568, [%rd1166+27];
	ld.global.u8 	%r1569, [%rd1162];
	ld.global.u8 	%r1570, [%rd77];
	prmt.b32 	%r1571, %r1569, %r1570, 0x3340U;
	ld.global.u8 	%r1572, [%rd1164+27];
	prmt.b32 	%r1573, %r1572, 0, 0x3340U;
	prmt.b32 	%r1574, %r1571, %r1573, 0x5410U;
	mov.b32 	%r1575, 334205;
	dp4a.s32.u32 	%r1576, %r1574, %r1575, %r1568;
	mul.wide.s32 	%rd1167, %r1576, 8;
	add.s64 	%rd1168, %rd1159, %rd1167;
	ld.const.f64 	%fd1612, [%rd1168+5000];
	add.f64 	%fd3533, %fd1611, %fd1612;
	st.global.f64 	[%rd9], %fd3533;
	ld.global.u32 	%r1577, [%rd2+244];
	mul.wide.s32 	%rd1169, %r1577, 8;
	add.s64 	%rd1170, %rd1159, %rd1169;
	ld.const.f64 	%fd1613, [%rd1170+24480];
	ld.global.s8 	%r1578, [%rd1166+27];
	ld.global.u8 	%r1579, [%rd1162];
	ld.global.u8 	%r1580, [%rd77];
	prmt.b32 	%r1581, %r1580, %r1579, 0x3340U;
	ld.global.u8 	%r1582, [%rd1164+27];
	prmt.b32 	%r1583, %r1582, 0, 0x3340U;
	prmt.b32 	%r1584, %r1581, %r1583, 0x5410U;
	mov.b32 	%r1585, 359705;
	dp4a.s32.u32 	%r1586, %r1584, %r1585, %r1578;
	mul.wide.s32 	%rd1171, %r1586, 8;
	add.s64 	%rd1172, %rd1159, %rd1171;
	ld.const.f64 	%fd1614, [%rd1172];
	add.f64 	%fd3532, %fd1613, %fd1614;
	st.global.f64 	[%rd10], %fd3532;
$L__BB1_504:
	add.s32 	%r1587, %r246, -1;
	ld.global.u32 	%r1588, [%rd4];
	add.s32 	%r1589, %r1, %r247;
	mad.lo.s32 	%r1590, %r1588, %r1587, %r1589;
	mul.wide.s32 	%rd1173, %r1590, 8;
	add.s64 	%rd1174, %rd1, %rd1173;
	ld.global.f64 	%fd1615, [%rd1174];
	add.f64 	%fd3535, %fd1615, %fd3533;
	st.global.f64 	[%rd9], %fd3535;
	ld.global.u32 	%r1591, [%rd4];
	mad.lo.s32 	%r1592, %r1591, %r1587, %r1589;
	add.s32 	%r1593, %r1592, 625;
	mul.wide.s32 	%rd1175, %r1593, 8;
	add.s64 	%rd1176, %rd1, %rd1175;
	ld.global.f64 	%fd1616, [%rd1176];
	add.f64 	%fd3534, %fd1616, %fd3532;
	st.global.f64 	[%rd10], %fd3534;
	abs.f64 	%fd1617, %fd3535;
	setp.leu.f64 	%p420, %fd1617, 0d41CDCD64FF800000;
	@%p420 bra 	$L__BB1_506;
	mov.b64 	%rd1177, 9218868437227405312;
	st.global.u64 	[%rd9], %rd1177;
	mov.b64 	%rd1178, -4616189618054758400;
	st.global.u64 	[%rd10], %rd1178;
	mov.f64 	%fd3535, 0d7FF0000000000000;
	mov.f64 	%fd3534, 0dBFF0000000000000;
$L__BB1_506:
	add.f64 	%fd1620, %fd3535, 0d4069000000000000;
	add.f64 	%fd1621, %fd3534, 0dC016CCCCCCCCCCCD;
	ld.global.f64 	%fd1622, [%rd3+10016];
	add.f64 	%fd1623, %fd1621, %fd1622;
	div.rn.f64 	%fd1624, %fd1620, %fd1623;
	st.global.f64 	[%rd3+10056], %fd1624;
	ld.global.u32 	%r1594, [%rd4];
	add.s32 	%r1595, %r1, %r248;
	mad.lo.s32 	%r1596, %r1594, %r228, %r1595;
	mul.wide.s32 	%rd1179, %r1596, 8;
	add.s64 	%rd1180, %rd1, %rd1179;
	ld.global.f64 	%fd1625, [%rd1180];
	add.f64 	%fd1626, %fd1625, 0d4069000000000000;
	ld.global.f64 	%fd1627, [%rd1180+5000];
	add.f64 	%fd1628, %fd1627, 0dC016CCCCCCCCCCCD;
	add.f64 	%fd1629, %fd1628, %fd1622;
	div.rn.f64 	%fd1630, %fd1626, %fd1629;
	st.global.f64 	[%rd3+10064], %fd1630;
	setp.leu.f64 	%p421, %fd1624, %fd1630;
	@%p421 bra 	$L__BB1_521;
	st.global.f64 	[%rd6], %fd3534;
	st.global.f64 	[%rd7], %fd3535;
	bra.uni 	$L__BB1_521;
$L__BB1_508:
	mul.wide.s32 	%rd1119, %r251, 8;
	mov.u64 	%rd1120, parameter;
	add.s64 	%rd1121, %rd1120, %rd1119;
	ld.const.f64 	%fd1585, [%rd1121+25200];
	cvt.s64.s32 	%rd1122, %r246;
	add.s64 	%rd1123, %rd5, %rd1122;
	ld.global.s8 	%r1553, [%rd1123];
	mul.wide.s32 	%rd1124, %r1553, 5;
	cvt.s64.s32 	%rd1125, %r247;
	add.s64 	%rd1126, %rd5, %rd1125;
	ld.global.s8 	%rd1127, [%rd1126+27];
	add.s64 	%rd1128, %rd1124, %rd1127;
	shl.b64 	%rd1129, %rd1128, 3;
	add.s64 	%rd1130, %rd1120, %rd1129;
	ld.const.f64 	%fd1586, [%rd1130+45640];
	add.f64 	%fd1587, %fd1585, %fd1586;
	ld.global.s8 	%r1554, [%rd77];
	mul.wide.s32 	%rd1131, %r1554, 5;
	cvt.s64.s32 	%rd1132, %r248;
	add.s64 	%rd1133, %rd5, %rd1132;
	ld.global.s8 	%rd1134, [%rd1133+27];
	add.s64 	%rd1135, %rd1131, %rd1134;
	shl.b64 	%rd1136, %rd1135, 3;
	add.s64 	%rd1137, %rd1120, %rd1136;
	ld.const.f64 	%fd1588, [%rd1137+45640];
	add.f64 	%fd1589, %fd1587, %fd1588;
	st.global.f64 	[%rd9], %fd1589;
	add.s32 	%r1555, %r246, -1;
	ld.global.u32 	%r1556, [%rd2+204];
	add.s32 	%r1557, %r1, %r247;
	mad.lo.s32 	%r1558, %r1556, %r1555, %r1557;
	mul.wide.s32 	%rd1138, %r1558, 8;
	add.s64 	%rd1139, %rd1, %rd1138;
	ld.global.f64 	%fd1590, [%rd1139];
	add.f64 	%fd3537, %fd1590, %fd1589;
	st.global.f64 	[%rd9], %fd3537;
	ld.global.u32 	%r1559, [%rd2+244];
	mul.wide.s32 	%rd1140, %r1559, 8;
	add.s64 	%rd1141, %rd1120, %rd1140;
	ld.const.f64 	%fd1591, [%rd1141+24480];
	ld.global.s8 	%r1560, [%rd1123];
	mul.wide.s32 	%rd1142, %r1560, 5;
	ld.global.s8 	%rd1143, [%rd1126+27];
	add.s64 	%rd1144, %rd1142, %rd1143;
	shl.b64 	%rd1145, %rd1144, 3;
	add.s64 	%rd1146, %rd1120, %rd1145;
	ld.const.f64 	%fd1592, [%rd1146+45440];
	add.f64 	%fd1593, %fd1591, %fd1592;
	ld.global.s8 	%r1561, [%rd77];
	mul.wide.s32 	%rd1147, %r1561, 5;
	ld.global.s8 	%rd1148, [%rd1133+27];
	add.s64 	%rd1149, %rd1147, %rd1148;
	shl.b64 	%rd1150, %rd1149, 3;
	add.s64 	%rd1151, %rd1120, %rd1150;
	ld.const.f64 	%fd1594, [%rd1151+45440];
	add.f64 	%fd1595, %fd1593, %fd1594;
	st.global.f64 	[%rd10], %fd1595;
	ld.global.u32 	%r1562, [%rd2+204];
	mad.lo.s32 	%r1563, %r1562, %r1555, %r1557;
	add.s32 	%r1564, %r1563, 625;
	mul.wide.s32 	%rd1152, %r1564, 8;
	add.s64 	%rd1153, %rd1, %rd1152;
	ld.global.f64 	%fd1596, [%rd1153];
	add.f64 	%fd3536, %fd1596, %fd1595;
	st.global.f64 	[%rd10], %fd3536;
	abs.f64 	%fd1597, %fd3537;
	setp.leu.f64 	%p412, %fd1597, 0d41CDCD64FF800000;
	@%p412 bra 	$L__BB1_510;
	mov.b64 	%rd1154, 9218868437227405312;
	st.global.u64 	[%rd9], %rd1154;
	mov.b64 	%rd1155, -4616189618054758400;
	st.global.u64 	[%rd10], %rd1155;
	mov.f64 	%fd3537, 0d7FF0000000000000;
	mov.f64 	%fd3536, 0dBFF0000000000000;
$L__BB1_510:
	add.f64 	%fd1600, %fd3537, 0d4069000000000000;
	add.f64 	%fd1601, %fd3536, 0dC016CCCCCCCCCCCD;
	ld.global.f64 	%fd1602, [%rd3+10016];
	add.f64 	%fd1603, %fd1601, %fd1602;
	div.rn.f64 	%fd1604, %fd1600, %fd1603;
	st.global.f64 	[%rd3+10056], %fd1604;
	ld.global.u32 	%r1565, [%rd4];
	add.s32 	%r1566, %r1, %r248;
	mad.lo.s32 	%r1567, %r1565, %r228, %r1566;
	mul.wide.s32 	%rd1156, %r1567, 8;
	add.s64 	%rd1157, %rd1, %rd1156;
	ld.global.f64 	%fd1605, [%rd1157];
	add.f64 	%fd1606, %fd1605, 0d4069000000000000;
	ld.global.f64 	%fd1607, [%rd1157+5000];
	add.f64 	%fd1608, %fd1607, 0dC016CCCCCCCCCCCD;
	add.f64 	%fd1609, %fd1608, %fd1602;
	div.rn.f64 	%fd1610, %fd1606, %fd1609;
	st.global.f64 	[%rd3+10064], %fd1610;
	setp.leu.f64 	%p413, %fd1604, %fd1610;
	@%p413 bra 	$L__BB1_521;
	st.global.f64 	[%rd6], %fd3536;
	st.global.f64 	[%rd7], %fd3537;
	bra.uni 	$L__BB1_521;
$L__BB1_512:
	setp.ne.s32 	%p400, %r249, 1;
	setp.ne.s32 	%p401, %r1458, 1;
	or.pred  	%p402, %p400, %p401;
	@%p402 bra 	$L__BB1_517;
	cvt.s64.s32 	%rd1096, %r246;
	add.s64 	%rd1097, %rd5, %rd1096;
	cvt.s64.s32 	%rd1098, %r247;
	add.s64 	%rd1099, %rd5, %rd1098;
	ld.global.s8 	%r1509, [%rd1099+28];
	ld.global.u8 	%r1510, [%rd1097+1];
	ld.global.u8 	%r1511, [%rd1097];
	prmt.b32 	%r1512, %r1511, %r1510, 0x3340U;
	ld.global.u8 	%r1513, [%rd1099+27];
	prmt.b32 	%r1514, %r1513, 0, 0x3340U;
	prmt.b32 	%r1515, %r1512, %r1514, 0x5410U;
	mov.b32 	%r1516, 334205;
	dp4a.s32.u32 	%r1517, %r1515, %r1516, %r1509;
	mul.wide.s32 	%rd1100, %r1517, 8;
	mov.u64 	%rd1101, parameter;
	add.s64 	%rd1102, %rd1101, %rd1100;
	ld.const.f64 	%fd1562, [%rd1102+10000];
	cvt.s64.s32 	%rd1103, %r248;
	add.s64 	%rd1104, %rd5, %rd1103;
	ld.global.s8 	%r1518, [%rd77+-1];
	ld.global.u8 	%r1519, [%rd1104+27];
	ld.global.u8 	%r1520, [%rd1104+26];
	prmt.b32 	%r1521, %r1520, %r1519, 0x3340U;
	ld.global.u8 	%r1522, [%rd77];
	prmt.b32 	%r1523, %r1522, 0, 0x3340U;
	prmt.b32 	%r1524, %r1521, %r1523, 0x5410U;
	mov.b32 	%r1525, 359705;
	dp4a.s32.u32 	%r1526, %r1524, %r1525, %r1518;
	mul.wide.s32 	%rd1105, %r1526, 8;
	add.s64 	%rd1106, %rd1101, %rd1105;
	ld.const.f64 	%fd1563, [%rd1106+10000];
	add.f64 	%fd1564, %fd1562, %fd1563;
	st.global.f64 	[%rd10], %fd1564;
	add.s32 	%r1527, %r246, -1;
	ld.global.u32 	%r1528, [%rd4];
	add.s32 	%r1529, %r2, %r247;
	mad.lo.s32 	%r1530, %r1528, %r1527, %r1529;
	mul.wide.s32 	%rd1107, %r1530, 8;
	add.s64 	%rd1108, %rd1, %rd1107;
	ld.global.f64 	%fd1565, [%rd1108];
	add.f64 	%fd3538, %fd1565, %fd1564;
	st.global.f64 	[%rd10], %fd3538;
	ld.global.s8 	%r1531, [%rd1099+28];
	ld.global.u8 	%r1532, [%rd1097+1];
	ld.global.u8 	%r1533, [%rd1097];
	prmt.b32 	%r1534, %r1533, %r1532, 0x3340U;
	ld.global.u8 	%r1535, [%rd1099+27];
	prmt.b32 	%r1536, %r1535, 0, 0x3340U;
	prmt.b32 	%r1537, %r1534, %r1536, 0x5410U;
	dp4a.s32.u32 	%r1538, %r1537, %r1516, %r1531;
	mul.wide.s32 	%rd1109, %r1538, 8;
	add.s64 	%rd1110, %rd1101, %rd1109;
	ld.const.f64 	%fd1566, [%rd1110+15000];
	ld.global.s8 	%r1539, [%rd77+-1];
	ld.global.u8 	%r1540, [%rd1104+27];
	ld.global.u8 	%r1541, [%rd1104+26];
	prmt.b32 	%r1542, %r1541, %r1540, 0x3340U;
	ld.global.u8 	%r1543, [%rd77];
	prmt.b32 	%r1544, %r1543, 0, 0x3340U;
	prmt.b32 	%r1545, %r1542, %r1544, 0x5410U;
	dp4a.s32.u32 	%r1546, %r1545, %r1525, %r1539;
	mul.wide.s32 	%rd1111, %r1546, 8;
	add.s64 	%rd1112, %rd1101, %rd1111;
	ld.const.f64 	%fd1567, [%rd1112+15000];
	add.f64 	%fd1568, %fd1566, %fd1567;
	st.global.f64 	[%rd9], %fd1568;
	ld.global.u32 	%r1547, [%rd4];
	mad.lo.s32 	%r1548, %r1547, %r1527, %r1529;
	add.s32 	%r1549, %r1548, -625;
	mul.wide.s32 	%rd1113, %r1549, 8;
	add.s64 	%rd1114, %rd1, %rd1113;
	ld.global.f64 	%fd1569, [%rd1114];
	add.f64 	%fd3539, %fd1569, %fd1568;
	st.global.f64 	[%rd9], %fd3539;
	abs.f64 	%fd1570, %fd3539;
	setp.leu.f64 	%p405, %fd1570, 0d41CDCD64FF800000;
	@%p405 bra 	$L__BB1_515;
	mov.b64 	%rd1115, 9218868437227405312;
	st.global.u64 	[%rd9], %rd1115;
	mov.b64 	%rd1116, -4616189618054758400;
	st.global.u64 	[%rd10], %rd1116;
	mov.f64 	%fd3539, 0d7FF0000000000000;
	mov.f64 	%fd3538, 0dBFF0000000000000;
$L__BB1_515:
	add.f64 	%fd1573, %fd3539, 0d4069000000000000;
	add.f64 	%fd1574, %fd3538, 0dC016CCCCCCCCCCCD;
	ld.global.f64 	%fd1575, [%rd3+10016];
	add.f64 	%fd1576, %fd1574, %fd1575;
	div.rn.f64 	%fd1577, %fd1573, %fd1576;
	st.global.f64 	[%rd3+10056], %fd1577;
	ld.global.u32 	%r1550, [%rd4];
	add.s32 	%r1551, %r1, %r248;
	mad.lo.s32 	%r1552, %r1550, %r228, %r1551;
	mul.wide.s32 	%rd1117, %r1552, 8;
	add.s64 	%rd1118, %rd1, %rd1117;
	ld.global.f64 	%fd1578, [%rd1118];
	add.f64 	%fd1579, %fd1578, 0d4069000000000000;
	ld.global.f64 	%fd1580, [%rd1118+5000];
	add.f64 	%fd1581, %fd1580, 0dC016CCCCCCCCCCCD;
	add.f64 	%fd1582, %fd1581, %fd1575;
	div.rn.f64 	%fd1583, %fd1579, %fd1582;
	st.global.f64 	[%rd3+10064], %fd1583;
	sub.f64 	%fd1584, %fd1577, %fd1583;
	setp.ltu.f64 	%p406, %fd1584, 0d3EB0C6F7A0B5ED8D;
	setp.leu.f64 	%p407, %fd1577, %fd1583;
	or.pred  	%p408, %p406, %p407;
	@%p408 bra 	$L__BB1_521;
	st.global.f64 	[%rd6], %fd3538;
	st.global.f64 	[%rd7], %fd3539;
	bra.uni 	$L__BB1_521;
$L__BB1_517:
	mul.wide.s32 	%rd1069, %r251, 8;
	mov.u64 	%rd1070, parameter;
	add.s64 	%rd1071, %rd1070, %rd1069;
	ld.const.f64 	%fd1534, [%rd1071+24960];
	cvt.s64.s32 	%rd1072, %r246;
	add.s64 	%rd1073, %rd5, %rd1072;
	cvt.s64.s32 	%rd1074, %r247;
	add.s64 	%rd1075, %rd5, %rd1074;
	ld.global.s8 	%r1460, [%rd1075+28];
	ld.global.u8 	%r1461, [%rd1073+1];
	ld.global.u8 	%r1462, [%rd1073];
	prmt.b32 	%r1463, %r1462, %r1461, 0x3340U;
	ld.global.u8 	%r1464, [%rd1075+27];
	prmt.b32 	%r1465, %r1464, 0, 0x3340U;
	prmt.b32 	%r1466, %r1463, %r1465, 0x5410U;
	mov.b32 	%r1467, 334205;
	dp4a.s32.u32 	%r1468, %r1466, %r1467, %r1460;
	mul.wide.s32 	%rd1076, %r1468, 8;
	add.s64 	%rd1077, %rd1070, %rd1076;
	ld.const.f64 	%fd1535, [%rd1077+30440];
	add.f64 	%fd1536, %fd1534, %fd1535;
	cvt.s64.s32 	%rd1078, %r248;
	add.s64 	%rd1079, %rd5, %rd1078;
	ld.global.s8 	%r1469, [%rd77+-1];
	ld.global.u8 	%r1470, [%rd1079+27];
	ld.global.u8 	%r1471, [%rd1079+26];
	prmt.b32 	%r1472, %r1471, %r1470, 0x3340U;
	ld.global.u8 	%r1473, [%rd77];
	prmt.b32 	%r1474, %r1473, 0, 0x3340U;
	prmt.b32 	%r1475, %r1472, %r1474, 0x5410U;
	mov.b32 	%r1476, 359705;
	dp4a.s32.u32 	%r1477, %r1475, %r1476, %r1469;
	mul.wide.s32 	%rd1080, %r1477, 8;
	add.s64 	%rd1081, %rd1070, %rd1080;
	ld.const.f64 	%fd1537, [%rd1081+30440];
	add.f64 	%fd1538, %fd1536, %fd1537;
	st.global.f64 	[%rd9], %fd1538;
	add.s32 	%r1478, %r246, -1;
	ld.global.u32 	%r1479, [%rd2+204];
	add.s32 	%r1480, %r1, %r247;
	mad.lo.s32 	%r1481, %r1479, %r1478, %r1480;
	mul.wide.s32 	%rd1082, %r1481, 8;
	add.s64 	%rd1083, %rd1, %rd1082;
	ld.global.f64 	%fd1539, [%rd1083];
	add.f64 	%fd3541, %fd1539, %fd1538;
	st.global.f64 	[%rd9], %fd3541;
	ld.global.u32 	%r1482, [%rd2+244];
	mul.wide.s32 	%rd1084, %r1482, 8;
	add.s64 	%rd1085, %rd1070, %rd1084;
	ld.const.f64 	%fd1540, [%rd1085+24240];
	ld.global.s8 	%r1483, [%rd1075+28];
	ld.global.u8 	%r1484, [%rd1073+1];
	ld.global.u8 	%r1485, [%rd1073];
	prmt.b32 	%r1486, %r1485, %r1484, 0x3340U;
	ld.global.u8 	%r1487, [%rd1075+27];
	prmt.b32 	%r1488, %r1487, 0, 0x3340U;
	prmt.b32 	%r1489, %r1486, %r1488, 0x5410U;
	dp4a.s32.u32 	%r1490, %r1489, %r1467, %r1483;
	mul.wide.s32 	%rd1086, %r1490, 8;
	add.s64 	%rd1087, %rd1070, %rd1086;
	ld.const.f64 	%fd1541, [%rd1087+25440];
	add.f64 	%fd1542, %fd1540, %fd1541;
	ld.global.s8 	%r1491, [%rd77+-1];
	ld.global.u8 	%r1492, [%rd1079+27];
	ld.global.u8 	%r1493, [%rd1079+26];
	prmt.b32 	%r1494, %r1493, %r1492, 0x3340U;
	ld.global.u8 	%r1495, [%rd77];
	prmt.b32 	%r1496, %r1495, 0, 0x3340U;
	prmt.b32 	%r1497, %r1494, %r1496, 0x5410U;
	dp4a.s32.u32 	%r1498, %r1497, %r1476, %r1491;
	mul.wide.s32 	%rd1088, %r1498, 8;
	add.s64 	%rd1089, %rd1070, %rd1088;
	ld.const.f64 	%fd1543, [%rd1089+25440];
	add.f64 	%fd1544, %fd1542, %fd1543;
	ld.global.u32 	%r1499, [%rd2+236];
	ld.global.u32 	%r1500, [%rd2+240];
	sub.s32 	%r1501, %r1499, %r1500;
	abs.s32 	%r1502, %r1501;
	cvt.rn.f64.s32 	%fd1545, %r1502;
	fma.rn.f64 	%fd1546, %fd1545, 0dBFEEF3E864B31D04, %fd1544;
	st.global.f64 	[%rd10], %fd1546;
	ld.global.u32 	%r1503, [%rd2+204];
	mad.lo.s32 	%r1504, %r1503, %r1478, %r1480;
	add.s32 	%r1505, %r1504, 625;
	mul.wide.s32 	%rd1090, %r1505, 8;
	add.s64 	%rd1091, %rd1, %rd1090;
	ld.global.f64 	%fd1547, [%rd1091];
	add.f64 	%fd3540, %fd1547, %fd1546;
	st.global.f64 	[%rd10], %fd3540;
	abs.f64 	%fd1548, %fd3541;
	setp.leu.f64 	%p403, %fd1548, 0d41CDCD64FF800000;
	@%p403 bra 	$L__BB1_519;
	mov.b64 	%rd1092, 9218868437227405312;
	st.global.u64 	[%rd9], %rd1092;
	mov.b64 	%rd1093, -4616189618054758400;
	st.global.u64 	[%rd10], %rd1093;
	mov.f64 	%fd3541, 0d7FF0000000000000;
	mov.f64 	%fd3540, 0dBFF0000000000000;
$L__BB1_519:
	add.f64 	%fd1551, %fd3541, 0d4069000000000000;
	add.f64 	%fd1552, %fd3540, 0dC016CCCCCCCCCCCD;
	ld.global.f64 	%fd1553, [%rd3+10016];
	add.f64 	%fd1554, %fd1552, %fd1553;
	div.rn.f64 	%fd1555, %fd1551, %fd1554;
	st.global.f64 	[%rd3+10056], %fd1555;
	ld.global.u32 	%r1506, [%rd4];
	add.s32 	%r1507, %r1, %r248;
	mad.lo.s32 	%r1508, %r1506, %r228, %r1507;
	mul.wide.s32 	%rd1094, %r1508, 8;
	add.s64 	%rd1095, %rd1, %rd1094;
	ld.global.f64 	%fd1556, [%rd1095];
	add.f64 	%fd1557, %fd1556, 0d4069000000000000;
	ld.global.f64 	%fd1558, [%rd1095+5000];
	add.f64 	%fd1559, %fd1558, 0dC016CCCCCCCCCCCD;
	add.f64 	%fd1560, %fd1559, %fd1553;
	div.rn.f64 	%fd1561, %fd1557, %fd1560;
	st.global.f64 	[%rd3+10064], %fd1561;
	setp.leu.f64 	%p404, %fd1555, %fd1561;
	@%p404 bra 	$L__BB1_521;
	st.global.f64 	[%rd6], %fd3540;
	st.global.f64 	[%rd7], %fd3541;
$L__BB1_521:
	ld.global.f64 	%fd1631, [%rd6];
	setp.lt.f64 	%p422, %fd1631, 0dC0A3880000000000;
	@%p422 bra 	$L__BB1_523;
	ld.global.f64 	%fd3542, [%rd7];
	bra.uni 	$L__BB1_524;
$L__BB1_523:
	mov.b64 	%rd1181, -4564063970805153792;
	st.global.u64 	[%rd6], %rd1181;
	mov.b64 	%rd1182, 0;
	st.global.u64 	[%rd7], %rd1182;
	mov.f64 	%fd3542, 0d0000000000000000;
$L__BB1_524:
	abs.f64 	%fd1633, %fd3542;
	setp.geu.f64 	%p423, %fd1633, 0d41CDCD64FF800000;
	@%p423 bra 	$L__BB1_526;
	ld.global.u32 	%r1597, [%rd2+204];
	ld.global.u32 	%r1598, [%rd2+232];
	mad.lo.s32 	%r1599, %r1597, %r228, %r1;
	add.s32 	%r1600, %r1599, %r1598;
	mul.wide.s32 	%rd1183, %r1600, 8;
	add.s64 	%rd1184, %rd1, %rd1183;
	st.global.f64 	[%rd1184], %fd3542;
	ld.global.f64 	%fd1634, [%rd6];
	ld.global.u32 	%r1601, [%rd2+204];
	ld.global.u32 	%r1602, [%rd2+232];
	mad.lo.s32 	%r1603, %r1601, %r228, %r2;
	add.s32 	%r1604, %r1603, %r1602;
	mul.wide.s32 	%rd1185, %r1604, 8;
	add.s64 	%rd1186, %rd1, %rd1185;
	st.global.f64 	[%rd1186], %fd1634;
$L__BB1_526:
	ld.global.u32 	%r1605, [%rd2+220];
	add.s32 	%r3798, %r1605, -1;
	st.global.u32 	[%rd2+220], %r3798;
	ld.global.u32 	%r1606, [%rd2+224];
	add.s32 	%r3799, %r1606, 1;
	st.global.u32 	[%rd2+224], %r3799;
	setp.gt.s32 	%p424, %r1605, 1;
	@%p424 bra 	$L__BB1_495;
$L__BB1_527:
	ld.global.u32 	%r3800, [%rd2+216];
$L__BB1_528:
	add.s32 	%r256, %r3800, 1;
	st.global.u32 	[%rd2+216], %r256;
	setp.lt.s32 	%p425, %r3800, 32;
	mov.u32 	%r3800, %r256;
	@%p425 bra 	$L__BB1_492;
	ld.global.u32 	%r3802, [%rd2+232];
	ld.global.u32 	%r3801, [%rd2+204];
$L__BB1_530:
	add.s32 	%r3793, %r3802, 1;
	st.global.u32 	[%rd2+232], %r3793;
	setp.lt.s32 	%p426, %r3802, %r3801;
	@%p426 bra 	$L__BB1_439;
	ld.global.u32 	%r3785, [%rd2+200];
$L__BB1_532:
	add.s32 	%r266, %r3791, 1;
	setp.lt.s32 	%p427, %r3791, %r3785;
	mov.u32 	%r3791, %r266;
	@%p427 bra 	$L__BB1_437;
$L__BB1_533:
	add.s64 	%rd90, %rd3, 10064;
	mov.b64 	%rd1187, -4503599627370496;
	st.global.u64 	[%rd3+10024], %rd1187;
	mov.b32 	%r1607, 0;
	st.global.u32 	[%rd2+212], %r1607;
	ld.global.u32 	%r267, [%rd2+200];
	st.global.u32 	[%rd2+208], %r267;
	st.global.u64 	[%rd3+10024], %rd1187;
	ld.global.u32 	%r1608, [%rd2+204];
	setp.lt.s32 	%p428, %r1608, 1;
	mov.f64 	%fd3561, 0dFFF0000000000000;
	@%p428 bra 	$L__BB1_570;
	cvt.s64.s32 	%rd1188, %r267;
	add.s64 	%rd91, %rd5, %rd1188;
	add.s32 	%r268, %r267, -1;
	mov.b32 	%r3806, 1;
$L__BB1_535:
	mov.u32 	%r269, %r3806;
	ld.global.u8 	%rs32, [%rd91];
	cvt.u32.u16 	%r1610, %rs32;
	cvt.s32.s8 	%r1611, %r1610;
	cvt.u64.u32 	%rd1189, %r269;
	add.s64 	%rd92, %rd5, %rd1189;
	ld.global.u8 	%rs33, [%rd92+27];
	cvt.u32.u16 	%r1612, %rs33;
	cvt.s32.s8 	%r1613, %r1612;
	add.s32 	%r1614, %r1613, %r1611;
	setp.eq.s32 	%p429, %r1614, 3;
	@%p429 bra 	$L__BB1_537;
	ld.global.f64 	%fd3557, [%rd3+10016];
	mov.f64 	%fd3560, 0dBFF0000000000000;
	mov.f64 	%fd3559, 0d7FF0000000000000;
	bra.uni 	$L__BB1_564;
$L__BB1_537:
	cvt.s32.s8 	%r1616, %r1610;
	mul.wide.s32 	%rd1190, %r1616, 5;
	cvt.u64.u16 	%rd1191, %rs33;
	cvt.s64.s8 	%rd1192, %rd1191;
	add.s64 	%rd1193, %rd1190, %rd1192;
	shl.b64 	%rd1194, %rd1193, 3;
	mov.u64 	%rd1195, parameter;
	add.s64 	%rd1196, %rd1195, %rd1194;
	ld.const.f64 	%fd1638, [%rd1196+45440];
	ld.global.s8 	%r1617, [%rd92+28];
	ld.global.u8 	%r1618, [%rd91+1];
	prmt.b32 	%r1619, %r1610, %r1618, 0x3340U;
	cvt.u32.u16 	%r1620, %rs33;
	prmt.b32 	%r1621, %r1620, 0, 0x3340U;
	prmt.b32 	%r1622, %r1619, %r1621, 0x5410U;
	mov.b32 	%r1623, 334205;
	dp4a.s32.u32 	%r1624, %r1622, %r1623, %r1617;
	mul.wide.s32 	%rd1197, %r1624, 8;
	add.s64 	%rd1198, %rd1195, %rd1197;
	ld.const.f64 	%fd1639, [%rd1198+35440];
	add.f64 	%fd3547, %fd1638, %fd1639;
	st.global.f64 	[%rd6], %fd3547;
	ld.global.s8 	%r1625, [%rd91];
	mul.wide.s32 	%rd1199, %r1625, 5;
	ld.global.u8 	%rs219, [%rd92+27];
	cvt.u64.u16 	%rd1200, %rs219;
	cvt.s64.s8 	%rd1201, %rd1200;
	add.s64 	%rd1202, %rd1199, %rd1201;
	shl.b64 	%rd1203, %rd1202, 3;
	add.s64 	%rd1204, %rd1195, %rd1203;
	ld.const.f64 	%fd1640, [%rd1204+45640];
	ld.global.s8 	%r1626, [%rd92+28];
	ld.global.u8 	%r1627, [%rd91+1];
	prmt.b32 	%r1628, %r1625, %r1627, 0x3340U;
	cvt.u32.u16 	%r1629, %rs219;
	prmt.b32 	%r1630, %r1629, 0, 0x3340U;
	prmt.b32 	%r1631, %r1628, %r1630, 0x5410U;
	dp4a.s32.u32 	%r1632, %r1631, %r1623, %r1626;
	mul.wide.s32 	%rd1205, %r1632, 8;
	add.s64 	%rd1206, %rd1195, %rd1205;
	ld.const.f64 	%fd1641, [%rd1206+40440];
	add.f64 	%fd3548, %fd1640, %fd1641;
	st.global.f64 	[%rd8], %fd3548;
	abs.f64 	%fd1642, %fd3548;
	setp.leu.f64 	%p430, %fd1642, 0d41CDCD64FF800000;
	@%p430 bra 	$L__BB1_539;
	mov.b64 	%rd1207, 9218868437227405312;
	st.global.u64 	[%rd8], %rd1207;
	mov.b64 	%rd1208, -4616189618054758400;
	st.global.u64 	[%rd6], %rd1208;
	mov.f64 	%fd3548, 0d7FF0000000000000;
	mov.f64 	%fd3547, 0dBFF0000000000000;
$L__BB1_539:
	ld.global.s8 	%rs34, [%rd91];
	cvt.s64.s16 	%rd93, %rs34;
	ld.global.s8 	%rs220, [%rd91+1];
	ld.global.u8 	%rs221, [%rd92+27];
	cvt.u64.u16 	%rd1209, %rs221;
	cvt.s64.s8 	%rd94, %rd1209;
	mov.b32 	%r270, {%rs34, %rs222};
	mov.b32 	%r1633, {%rs34, %rs220};
	cvt.u32.u16 	%r1634, %rs221;
	cvt.s32.s8 	%r1635, %r1634;
	mov.b32 	%r1636, 1305;
	dp2a.lo.s32.u32 	%r1637, %r1633, %r1636, %r1635;
	mul.wide.s32 	%rd1210, %r1637, 8;
	mov.u64 	%rd1211, parameter;
	add.s64 	%rd95, %rd1211, %rd1210;
	ld.const.f64 	%fd1645, [%rd95+21000];
	abs.f64 	%fd1646, %fd1645;
	setp.geu.f64 	%p431, %fd1646, 0d41CDCD64FF800000;
	@%p431 bra 	$L__BB1_547;
	ld.global.s8 	%r1638, [%rd92+28];
	cvt.u16.u64 	%rs223, %rd94;
	{ .reg .b16 tmp; mov.b32 {%rs224, tmp}, %r270; }
	mov.b32 	%r1639, {%rs224, %rs223};
	mov.b32 	%r1640, 1305;
	dp2a.lo.s32.u32 	%r1641, %r1639, %r1640, %r1638;
	mul.wide.s32 	%rd1212, %r1641, 8;
	mov.u64 	%rd1213, parameter;
	add.s64 	%rd96, %rd1213, %rd1212;
	ld.const.f64 	%fd1647, [%rd96+23000];
	abs.f64 	%fd1648, %fd1647;
	setp.geu.f64 	%p432, %fd1648, 0d41CDCD64FF800000;
	@%p432 bra 	$L__BB1_547;
	mad.lo.s64 	%rd1214, %rd93, 5, %rd94;
	shl.b64 	%rd1215, %rd1214, 3;
	mov.u64 	%rd1216, parameter;
	add.s64 	%rd1217, %rd1216, %rd1215;
	ld.const.f64 	%fd1649, [%rd1217+45440];
	ld.const.f64 	%fd1650, [%rd95+20000];
	add.f64 	%fd1651, %fd1649, %fd1650;
	ld.const.f64 	%fd1652, [%rd96+22000];
	add.f64 	%fd3545, %fd1651, %fd1652;
	st.global.f64 	[%rd7], %fd3545;
	ld.global.s8 	%rs225, [%rd91];
	cvt.s32.s16 	%r1642, %rs225;
	mul.wide.s32 	%rd1218, %r1642, 5;
	ld.global.s8 	%rs226, [%rd92+27];
	cvt.s64.s16 	%rd1219, %rs226;
	add.s64 	%rd1220, %rd1218, %rd1219;
	shl.b64 	%rd1221, %rd1220, 3;
	add.s64 	%rd1222, %rd1216, %rd1221;
	ld.const.f64 	%fd1653, [%rd1222+45640];
	ld.global.s8 	%rs227, [%rd91+1];
	mov.b32 	%r1643, {%rs225, %rs227};
	cvt.s32.s16 	%r1644, %rs226;
	mov.b32 	%r1645, 1305;
	dp2a.lo.s32.u32 	%r1646, %r1643, %r1645, %r1644;
	mul.wide.s32 	%rd1223, %r1646, 8;
	add.s64 	%rd1224, %rd1216, %rd1223;
	ld.const.f64 	%fd1654, [%rd1224+21000];
	add.f64 	%fd1655, %fd1653, %fd1654;
	ld.global.s8 	%r1647, [%rd92+28];
	mov.b32 	%r1648, {%rs225, %rs226};
	dp2a.lo.s32.u32 	%r1649, %r1648, %r1645, %r1647;
	mul.wide.s32 	%rd1225, %r1649, 8;
	add.s64 	%rd1226, %rd1216, %rd1225;
	ld.const.f64 	%fd1656, [%rd1226+23000];
	add.f64 	%fd3546, %fd1655, %fd1656;
	st.global.f64 	[%rd90], %fd3546;
	abs.f64 	%fd1657, %fd3546;
	setp.leu.f64 	%p433, %fd1657, 0d41CDCD64FF800000;
	@%p433 bra 	$L__BB1_543;
	mov.b64 	%rd1227, 9218868437227405312;
	st.global.u64 	[%rd90], %rd1227;
	mov.b64 	%rd1228, -4616189618054758400;
	st.global.u64 	[%rd7], %rd1228;
	mov.f64 	%fd3546, 0d7FF0000000000000;
	mov.f64 	%fd3545, 0dBFF0000000000000;
$L__BB1_543:
	add.f64 	%fd1660, %fd3546, 0d4069000000000000;
	add.f64 	%fd1661, %fd3545, 0dC016CCCCCCCCCCCD;
	ld.global.f64 	%fd295, [%rd3+10016];
	add.f64 	%fd1662, %fd1661, %fd295;
	div.rn.f64 	%fd296, %fd1660, %fd1662;
	st.global.f64 	[%rd3+10080], %fd296;
	abs.f64 	%fd1663, %fd3548;
	setp.geu.f64 	%p434, %fd1663, 0d41CDCD64FF800000;
	@%p434 bra 	$L__BB1_546;
	add.f64 	%fd1664, %fd3548, 0d4069000000000000;
	add.f64 	%fd1665, %fd3547, 0dC016CCCCCCCCCCCD;
	add.f64 	%fd1666, %fd1665, %fd295;
	div.rn.f64 	%fd1667, %fd1664, %fd1666;
	st.global.f64 	[%rd10], %fd1667;
	setp.geu.f64 	%p435, %fd1667, %fd296;
	@%p435 bra 	$L__BB1_547;
	st.global.f64 	[%rd6], %fd3545;
	st.global.f64 	[%rd8], %fd3546;
	st.global.f64 	[%rd10], %fd296;
	mov.f64 	%fd3547, %fd3545;
	mov.f64 	%fd3548, %fd3546;
	bra.uni 	$L__BB1_547;
$L__BB1_546:
	st.global.f64 	[%rd6], %fd3545;
	st.global.f64 	[%rd8], %fd3546;
	st.global.f64 	[%rd10], %fd296;
	mov.f64 	%fd3547, %fd3545;
	mov.f64 	%fd3548, %fd3546;
$L__BB1_547:
	ld.global.s8 	%rs228, [%rd91];
	cvt.s64.s16 	%rd97, %rs228;
	ld.global.s8 	%rs229, [%rd91+1];
	ld.global.u8 	%rs230, [%rd92+27];
	cvt.u64.u16 	%rd1229, %rs230;
	cvt.s64.s8 	%rd98, %rd1229;
	mov.b32 	%r1650, {%rs228, %rs229};
	cvt.u32.u16 	%r1651, %rs230;
	cvt.s32.s8 	%r1652, %r1651;
	mov.b32 	%r1653, 1305;
	dp2a.lo.s32.u32 	%r1654, %r1650, %r1653, %r1652;
	mul.wide.s32 	%rd1230, %r1654, 8;
	mov.u64 	%rd1231, parameter;
	add.s64 	%rd99, %rd1231, %rd1230;
	ld.const.f64 	%fd1668, [%rd99+21000];
	abs.f64 	%fd1669, %fd1668;
	setp.geu.f64 	%p436, %fd1669, 0d41CDCD64FF800000;
	@%p436 bra 	$L__BB1_554;
	mad.lo.s64 	%rd1232, %rd97, 5, %rd98;
	shl.b64 	%rd1233, %rd1232, 3;
	mov.u64 	%rd1234, parameter;
	add.s64 	%rd1235, %rd1234, %rd1233;
	ld.const.f64 	%fd1670, [%rd1235+45440];
	ld.const.f64 	%fd1671, [%rd99+20000];
	add.f64 	%fd3549, %fd1670, %fd1671;
	st.global.f64 	[%rd7], %fd3549;
	ld.global.s8 	%rs231, [%rd91];
	cvt.s32.s16 	%r1655, %rs231;
	mul.wide.s32 	%rd1236, %r1655, 5;
	ld.global.u8 	%rs232, [%rd92+27];
	cvt.u64.u16 	%rd1237, %rs232;
	cvt.s64.s8 	%rd1238, %rd1237;
	add.s64 	%rd1239, %rd1236, %rd1238;
	shl.b64 	%rd1240, %rd1239, 3;
	add.s64 	%rd1241, %rd1234, %rd1240;
	ld.const.f64 	%fd1672, [%rd1241+45640];
	ld.global.s8 	%rs233, [%rd91+1];
	mov.b32 	%r1656, {%rs231, %rs233};
	cvt.u32.u16 	%r1657, %rs232;
	cvt.s32.s8 	%r1658, %r1657;
	mov.b32 	%r1659, 1305;
	dp2a.lo.s32.u32 	%r1660, %r1656, %r1659, %r1658;
	mul.wide.s32 	%rd1242, %r1660, 8;
	add.s64 	%rd1243, %rd1234, %rd1242;
	ld.const.f64 	%fd1673, [%rd1243+21000];
	add.f64 	%fd3550, %fd1672, %fd1673;
	st.global.f64 	[%rd90], %fd3550;
	abs.f64 	%fd1674, %fd3550;
	setp.leu.f64 	%p437, %fd1674, 0d41CDCD64FF800000;
	@%p437 bra 	$L__BB1_550;
	mov.b64 	%rd1244, 9218868437227405312;
	st.global.u64 	[%rd90], %rd1244;
	mov.b64 	%rd1245, -4616189618054758400;
	st.global.u64 	[%rd7], %rd1245;
	mov.f64 	%fd3550, 0d7FF0000000000000;
	mov.f64 	%fd3549, 0dBFF0000000000000;
$L__BB1_550:
	add.f64 	%fd1677, %fd3550, 0d4069000000000000;
	add.f64 	%fd1678, %fd3549, 0dC016CCCCCCCCCCCD;
	ld.global.f64 	%fd303, [%rd3+10016];
	add.f64 	%fd1679, %fd1678, %fd303;
	div.rn.f64 	%fd304, %fd1677, %fd1679;
	st.global.f64 	[%rd3+10080], %fd304;
	abs.f64 	%fd1680, %fd3548;
	setp.geu.f64 	%p438, %fd1680, 0d41CDCD64FF800000;
	@%p438 bra 	$L__BB1_553;
	add.f64 	%fd1681, %fd3548, 0d4069000000000000;
	add.f64 	%fd1682, %fd3547, 0dC016CCCCCCCCCCCD;
	add.f64 	%fd1683, %fd1682, %fd303;
	div.rn.f64 	%fd1684, %fd1681, %fd1683;
	st.global.f64 	[%rd10], %fd1684;
	setp.geu.f64 	%p439, %fd1684, %fd304;
	@%p439 bra 	$L__BB1_554;
	st.global.f64 	[%rd6], %fd3549;
	st.global.f64 	[%rd8], %fd3550;
	st.global.f64 	[%rd10], %fd304;
	mov.f64 	%fd3547, %fd3549;
	mov.f64 	%fd3548, %fd3550;
	bra.uni 	$L__BB1_554;
$L__BB1_553:
	st.global.f64 	[%rd6], %fd3549;
	st.global.f64 	[%rd8], %fd3550;
	st.global.f64 	[%rd10], %fd304;
	mov.f64 	%fd3547, %fd3549;
	mov.f64 	%fd3548, %fd3550;
$L__BB1_554:
	ld.global.s8 	%rs234, [%rd91];
	cvt.s64.s16 	%rd100, %rs234;
	ld.global.s8 	%rs235, [%rd92+27];
	cvt.s64.s16 	%rd101, %rs235;
	ld.global.s8 	%r1661, [%rd92+28];
	mov.b32 	%r1662, {%rs234, %rs235};
	mov.b32 	%r1663, 1305;
	dp2a.lo.s32.u32 	%r1664, %r1662, %r1663, %r1661;
	mul.wide.s32 	%rd1246, %r1664, 8;
	mov.u64 	%rd1247, parameter;
	add.s64 	%rd102, %rd1247, %rd1246;
	ld.const.f64 	%fd1685, [%rd102+23000];
	abs.f64 	%fd1686, %fd1685;
	setp.lt.f64 	%p440, %fd1686, 0d41CDCD64FF800000;
	@%p440 bra 	$L__BB1_556;
	ld.global.f64 	%fd3557, [%rd3+10016];
	bra.uni 	$L__BB1_562;
$L__BB1_556:
	mad.lo.s64 	%rd1248, %rd100, 5, %rd101;
	shl.b64 	%rd1249, %rd1248, 3;
	mov.u64 	%rd1250, parameter;
	add.s64 	%rd1251, %rd1250, %rd1249;
	ld.const.f64 	%fd1687, [%rd1251+45440];
	ld.const.f64 	%fd1688, [%rd102+22000];
	add.f64 	%fd3553, %fd1687, %fd1688;
	st.global.f64 	[%rd7], %fd3553;
	ld.global.s8 	%rs236, [%rd91];
	cvt.s32.s16 	%r1665, %rs236;
	mul.wide.s32 	%rd1252, %r1665, 5;
	ld.global.s8 	%rs237, [%rd92+27];
	cvt.s64.s16 	%rd1253, %rs237;
	add.s64 	%rd1254, %rd1252, %rd1253;
	shl.b64 	%rd1255, %rd1254, 3;
	add.s64 	%rd1256, %rd1250, %rd1255;
	ld.const.f64 	%fd1689, [%rd1256+45640];
	ld.global.s8 	%r1666, [%rd92+28];
	mov.b32 	%r1667, {%rs236, %rs237};
	mov.b32 	%r1668, 1305;
	dp2a.lo.s32.u32 	%r1669, %r1667, %r1668, %r1666;
	mul.wide.s32 	%rd1257, %r1669, 8;
	add.s64 	%rd1258, %rd1250, %rd1257;
	ld.const.f64 	%fd1690, [%rd1258+23000];
	add.f64 	%fd3554, %fd1689, %fd1690;
	st.global.f64 	[%rd90], %fd3554;
	abs.f64 	%fd1691, %fd3554;
	setp.leu.f64 	%p441, %fd1691, 0d41CDCD64FF800000;
	@%p441 bra 	$L__BB1_558;
	mov.b64 	%rd1259, 9218868437227405312;
	st.global.u64 	[%rd90], %rd1259;
	mov.b64 	%rd1260, -4616189618054758400;
	st.global.u64 	[%rd7], %rd1260;
	mov.f64 	%fd3554, 0d7FF0000000000000;
	mov.f64 	%fd3553, 0dBFF0000000000000;
$L__BB1_558:
	add.f64 	%fd1694, %fd3554, 0d4069000000000000;
	add.f64 	%fd1695, %fd3553, 0dC016CCCCCCCCCCCD;
	ld.global.f64 	%fd3557, [%rd3+10016];
	add.f64 	%fd1696, %fd1695, %fd3557;
	div.rn.f64 	%fd313, %fd1694, %fd1696;
	st.global.f64 	[%rd3+10080], %fd313;
	abs.f64 	%fd1697, %fd3548;
	setp.geu.f64 	%p442, %fd1697, 0d41CDCD64FF800000;
	@%p442 bra 	$L__BB1_561;
	add.f64 	%fd1698, %fd3548, 0d4069000000000000;
	add.f64 	%fd1699, %fd3547, 0dC016CCCCCCCCCCCD;
	add.f64 	%fd1700, %fd1699, %fd3557;
	div.rn.f64 	%fd1701, %fd1698, %fd1700;
	st.global.f64 	[%rd10], %fd1701;
	setp.geu.f64 	%p443, %fd1701, %fd313;
	@%p443 bra 	$L__BB1_562;
	st.global.f64 	[%rd6], %fd3553;
	st.global.f64 	[%rd8], %fd3554;
	st.global.f64 	[%rd10], %fd313;
	mov.f64 	%fd3547, %fd3553;
	mov.f64 	%fd3548, %fd3554;
	bra.uni 	$L__BB1_562;
$L__BB1_561:
	st.global.f64 	[%rd6], %fd3553;
	st.global.f64 	[%rd8], %fd3554;
	st.global.f64 	[%rd10], %fd313;
	mov.f64 	%fd3547, %fd3553;
	mov.f64 	%fd3548, %fd3554;
$L__BB1_562:
	ld.global.s8 	%r1670, [%rd91];
	mul.wide.s32 	%rd1261, %r1670, 5;
	ld.global.s8 	%rd1262, [%rd92+27];
	add.s64 	%rd1263, %rd1261, %rd1262;
	shl.b64 	%rd1264, %rd1263, 3;
	mov.u64 	%rd1265, parameter;
	add.s64 	%rd1266, %rd1265, %rd1264;
	ld.const.f64 	%fd3560, [%rd1266+45440];
	st.global.f64 	[%rd7], %fd3560;
	ld.global.s8 	%r1671, [%rd91];
	mul.wide.s32 	%rd1267, %r1671, 5;
	ld.global.s8 	%rd1268, [%rd92+27];
	add.s64 	%rd1269, %rd1267, %rd1268;
	shl.b64 	%rd1270, %rd1269, 3;
	add.s64 	%rd1271, %rd1265, %rd1270;
	ld.const.f64 	%fd3559, [%rd1271+45640];
	st.global.f64 	[%rd90], %fd3559;
	add.f64 	%fd1702, %fd3559, 0d4069000000000000;
	add.f64 	%fd1703, %fd3560, 0dC016CCCCCCCCCCCD;
	add.f64 	%fd1704, %fd1703, %fd3557;
	div.rn.f64 	%fd319, %fd1702, %fd1704;
	st.global.f64 	[%rd9], %fd319;
	abs.f64 	%fd1705, %fd3548;
	setp.geu.f64 	%p444, %fd1705, 0d41CDCD64FF800000;
	@%p444 bra 	$L__BB1_564;
	ld.global.f64 	%fd1706, [%rd10];
	setp.lt.f64 	%p445, %fd1706, %fd319;
	selp.f64 	%fd3559, %fd3559, %fd3548, %p445;
	selp.f64 	%fd3560, %fd3560, %fd3547, %p445;
$L__BB1_564:
	add.f64 	%fd325, %fd3560, 0d3EB0C6F7A0B5ED8D;
	st.global.f64 	[%rd3+10000], %fd325;
	add.f64 	%fd326, %fd3559, 0d3EB0C6F7A0B5ED8D;
	st.global.f64 	[%rd3+10008], %fd326;
	ld.global.u32 	%r1672, [%rd4];
	add.s32 	%r271, %r1, %r269;
	mad.lo.s32 	%r1673, %r1672, %r268, %r271;
	mul.wide.s32 	%rd1272, %r1673, 8;
	add.s64 	%rd1273, %rd1, %rd1272;
	ld.global.f64 	%fd1707, [%rd1273];
	add.f64 	%fd1708, %fd1707, %fd326;
	add.f64 	%fd1709, %fd1708, 0d4069000000000000;
	ld.global.f64 	%fd1710, [%rd1273+5000];
	add.f64 	%fd1711, %fd1710, %fd325;
	add.f64 	%fd1712, %fd1711, 0dC016CCCCCCCCCCCD;
	add.f64 	%fd1713, %fd3557, %fd1712;
	div.rn.f64 	%fd1714, %fd1709, %fd1713;
	add.f64 	%fd327, %fd1714, 0dC071126666666666;
	st.global.f64 	[%rd3+10032], %fd327;
	ld.global.f64 	%fd1715, [%rd3+10024];
	setp.leu.f64 	%p446, %fd327, %fd1715;
	ld.global.u32 	%r3807, [%rd4];
	@%p446 bra 	$L__BB1_568;
	mad.lo.s32 	%r1674, %r3807, %r268, %r271;
	add.s32 	%r1675, %r1674, 625;
	mul.wide.s32 	%rd1274, %r1675, 8;
	add.s64 	%rd103, %rd1, %rd1274;
	ld.global.f64 	%fd1716, [%rd103];
	add.f64 	%fd1717, %fd325, %fd1716;
	setp.geu.f64 	%p447, %fd1717, 0d0000000000000000;
	@%p447 bra 	$L__BB1_568;
	ld.global.f64 	%fd1718, [%rd103+-5000];
	add.f64 	%fd1719, %fd326, %fd1718;
	setp.geu.f64 	%p448, %fd1719, 0d0000000000000000;
	@%p448 bra 	$L__BB1_568;
	st.global.f64 	[%rd3+10024], %fd327;
	st.global.u32 	[%rd2+212], %r269;
	ld.global.u32 	%r3807, [%rd2+204];
$L__BB1_568:
	add.s32 	%r3806, %r269, 1;
	setp.lt.s32 	%p449, %r269, %r3807;
	@%p449 bra 	$L__BB1_535;
	ld.global.f64 	%fd3561, [%rd3+10024];
$L__BB1_570:
	abs.f64 	%fd1720, %fd3561;
	setp.gt.f64 	%p450, %fd1720, 0d41CDCD64FF800000;
	@%p450 bra 	$L__BB1_572;
	ld.global.s32 	%rd3262, [%rd2+208];
	ld.global.s32 	%rd3261, [%rd2+212];
	bra.uni 	$L__BB1_573;
$L__BB1_572:
	mov.b32 	%r1676, 1;
	st.global.u32 	[%rd2+212], %r1676;
	st.global.u32 	[%rd2+208], %r1676;
	mov.b64 	%rd3261, 1;
	mov.u64 	%rd3262, %rd3261;
$L__BB1_573:
	add.s64 	%rd108, %rd5, %rd3262;
	ld.global.u8 	%rs35, [%rd108];
	cvt.u32.u16 	%r1677, %rs35;
	cvt.s32.s8 	%r1678, %r1677;
	add.s64 	%rd109, %rd5, %rd3261;
	ld.global.u8 	%rs36, [%rd109+27];
	cvt.u32.u16 	%r1679, %rs36;
	cvt.s32.s8 	%r1680, %r1679;
	add.s32 	%r1681, %r1680, %r1678;
	setp.eq.s32 	%p451, %r1681, 3;
	@%p451 bra 	$L__BB1_575;
	mov.b64 	%rd1276, -4616189618054758400;
	st.global.u64 	[%rd3+10000], %rd1276;
	mov.b64 	%rd1277, 9218868437227405312;
	st.global.u64 	[%rd3+10008], %rd1277;
	bra.uni 	$L__BB1_605;
$L__BB1_575:
	cvt.s32.s8 	%r1683, %r1677;
	mul.wide.s32 	%rd1278, %r1683, 5;
	cvt.u64.u16 	%rd1279, %rs36;
	cvt.s64.s8 	%rd1280, %rd1279;
	add.s64 	%rd1281, %rd1278, %rd1280;
	shl.b64 	%rd1282, %rd1281, 3;
	mov.u64 	%rd1283, parameter;
	add.s64 	%rd1284, %rd1283, %rd1282;
	ld.const.f64 	%fd1721, [%rd1284+45440];
	ld.global.s8 	%r1684, [%rd109+28];
	ld.global.u8 	%r1685, [%rd108+1];
	prmt.b32 	%r1686, %r1677, %r1685, 0x3340U;
	cvt.u32.u16 	%r1687, %rs36;
	prmt.b32 	%r1688, %r1687, 0, 0x3340U;
	prmt.b32 	%r1689, %r1686, %r1688, 0x5410U;
	mov.b32 	%r1690, 334205;
	dp4a.s32.u32 	%r1691, %r1689, %r1690, %r1684;
	mul.wide.s32 	%rd1285, %r1691, 8;
	add.s64 	%rd1286, %rd1283, %rd1285;
	ld.const.f64 	%fd1722, [%rd1286+35440];
	add.f64 	%fd3566, %fd1721, %fd1722;
	st.global.f64 	[%rd6], %fd3566;
	ld.global.s8 	%r1692, [%rd108];
	mul.wide.s32 	%rd1287, %r1692, 5;
	ld.global.u8 	%rs238, [%rd109+27];
	cvt.u64.u16 	%rd1288, %rs238;
	cvt.s64.s8 	%rd1289, %rd1288;
	add.s64 	%rd1290, %rd1287, %rd1289;
	shl.b64 	%rd1291, %rd1290, 3;
	add.s64 	%rd1292, %rd1283, %rd1291;
	ld.const.f64 	%fd1723, [%rd1292+45640];
	ld.global.s8 	%r1693, [%rd109+28];
	ld.global.u8 	%r1694, [%rd108+1];
	prmt.b32 	%r1695, %r1692, %r1694, 0x3340U;
	cvt.u32.u16 	%r1696, %rs238;
	prmt.b32 	%r1697, %r1696, 0, 0x3340U;
	prmt.b32 	%r1698, %r1695, %r1697, 0x5410U;
	dp4a.s32.u32 	%r1699, %r1698, %r1690, %r1693;
	mul.wide.s32 	%rd1293, %r1699, 8;
	add.s64 	%rd1294, %rd1283, %rd1293;
	ld.const.f64 	%fd1724, [%rd1294+40440];
	add.f64 	%fd3567, %fd1723, %fd1724;
	st.global.f64 	[%rd8], %fd3567;
	abs.f64 	%fd1725, %fd3567;
	setp.leu.f64 	%p452, %fd1725, 0d41CDCD64FF800000;
	@%p452 bra 	$L__BB1_577;
	mov.b64 	%rd1295, 9218868437227405312;
	st.global.u64 	[%rd8], %rd1295;
	mov.b64 	%rd1296, -4616189618054758400;
	st.global.u64 	[%rd6], %rd1296;
	mov.f64 	%fd3567, 0d7FF0000000000000;
	mov.f64 	%fd3566, 0dBFF0000000000000;
$L__BB1_577:
	ld.global.s8 	%rs37, [%rd108];
	cvt.s64.s16 	%rd110, %rs37;
	ld.global.s8 	%rs239, [%rd108+1];
	ld.global.u8 	%rs240, [%rd109+27];
	cvt.u64.u16 	%rd1297, %rs240;
	cvt.s64.s8 	%rd111, %rd1297;
	mov.b32 	%r276, {%rs37, %rs241};
	mov.b32 	%r1700, {%rs37, %rs239};
	cvt.u32.u16 	%r1701, %rs240;
	cvt.s32.s8 	%r1702, %r1701;
	mov.b32 	%r1703, 1305;
	dp2a.lo.s32.u32 	%r1704, %r1700, %r1703, %r1702;
	mul.wide.s32 	%rd1298, %r1704, 8;
	mov.u64 	%rd1299, parameter;
	add.s64 	%rd112, %rd1299, %rd1298;
	ld.const.f64 	%fd1728, [%rd112+21000];
	abs.f64 	%fd1729, %fd1728;
	setp.geu.f64 	%p453, %fd1729, 0d41CDCD64FF800000;
	@%p453 bra 	$L__BB1_585;
	ld.global.s8 	%r1705, [%rd109+28];
	cvt.u16.u64 	%rs242, %rd111;
	{ .reg .b16 tmp; mov.b32 {%rs243, tmp}, %r276; }
	mov.b32 	%r1706, {%rs243, %rs242};
	mov.b32 	%r1707, 1305;
	dp2a.lo.s32.u32 	%r1708, %r1706, %r1707, %r1705;
	mul.wide.s32 	%rd1300, %r1708, 8;
	mov.u64 	%rd1301, parameter;
	add.s64 	%rd113, %rd1301, %rd1300;
	ld.const.f64 	%fd1730, [%rd113+23000];
	abs.f64 	%fd1731, %fd1730;
	setp.geu.f64 	%p454, %fd1731, 0d41CDCD64FF800000;
	@%p454 bra 	$L__BB1_585;
	mad.lo.s64 	%rd1302, %rd110, 5, %rd111;
	shl.b64 	%rd1303, %rd1302, 3;
	mov.u64 	%rd1304, parameter;
	add.s64 	%rd1305, %rd1304, %rd1303;
	ld.const.f64 	%fd1732, [%rd1305+45440];
	ld.const.f64 	%fd1733, [%rd112+20000];
	add.f64 	%fd1734, %fd1732, %fd1733;
	ld.const.f64 	%fd1735, [%rd113+22000];
	add.f64 	%fd3564, %fd1734, %fd1735;
	st.global.f64 	[%rd7], %fd3564;
	ld.global.s8 	%rs244, [%rd108];
	cvt.s32.s16 	%r1709, %rs244;
	mul.wide.s32 	%rd1306, %r1709, 5;
	ld.global.s8 	%rs245, [%rd109+27];
	cvt.s64.s16 	%rd1307, %rs245;
	add.s64 	%rd1308, %rd1306, %rd1307;
	shl.b64 	%rd1309, %rd1308, 3;
	add.s64 	%rd1310, %rd1304, %rd1309;
	ld.const.f64 	%fd1736, [%rd1310+45640];
	ld.global.s8 	%rs246, [%rd108+1];
	mov.b32 	%r1710, {%rs244, %rs246};
	cvt.s32.s16 	%r1711, %rs245;
	mov.b32 	%r1712, 1305;
	dp2a.lo.s32.u32 	%r1713, %r1710, %r1712, %r1711;
	mul.wide.s32 	%rd1311, %r1713, 8;
	add.s64 	%rd1312, %rd1304, %rd1311;
	ld.const.f64 	%fd1737, [%rd1312+21000];
	add.f64 	%fd1738, %fd1736, %fd1737;
	ld.global.s8 	%r1714, [%rd109+28];
	mov.b32 	%r1715, {%rs244, %rs245};
	dp2a.lo.s32.u32 	%r1716, %r1715, %r1712, %r1714;
	mul.wide.s32 	%rd1313, %r1716, 8;
	add.s64 	%rd1314, %rd1304, %rd1313;
	ld.const.f64 	%fd1739, [%rd1314+23000];
	add.f64 	%fd3565, %fd1738, %fd1739;
	st.global.f64 	[%rd90], %fd3565;
	abs.f64 	%fd1740, %fd3565;
	setp.leu.f64 	%p455, %fd1740, 0d41CDCD64FF800000;
	@%p455 bra 	$L__BB1_581;
	mov.b64 	%rd1315, 9218868437227405312;
	st.global.u64 	[%rd90], %rd1315;
	mov.b64 	%rd1316, -4616189618054758400;
	st.global.u64 	[%rd7], %rd1316;
	mov.f64 	%fd3565, 0d7FF0000000000000;
	mov.f64 	%fd3564, 0dBFF0000000000000;
$L__BB1_581:
	add.f64 	%fd1743, %fd3565, 0d4069000000000000;
	add.f64 	%fd1744, %fd3564, 0dC016CCCCCCCCCCCD;
	ld.global.f64 	%fd338, [%rd3+10016];
	add.f64 	%fd1745, %fd1744, %fd338;
	div.rn.f64 	%fd339, %fd1743, %fd1745;
	st.global.f64 	[%rd3+10080], %fd339;
	abs.f64 	%fd1746, %fd3567;
	setp.geu.f64 	%p456, %fd1746, 0d41CDCD64FF800000;
	@%p456 bra 	$L__BB1_584;
	add.f64 	%fd1747, %fd3567, 0d4069000000000000;
	add.f64 	%fd1748, %fd3566, 0dC016CCCCCCCCCCCD;
	add.f64 	%fd1749, %fd1748, %fd338;
	div.rn.f64 	%fd1750, %fd1747, %fd1749;
	st.global.f64 	[%rd10], %fd1750;
	setp.geu.f64 	%p457, %fd1750, %fd339;
	@%p457 bra 	$L__BB1_585;
	st.global.f64 	[%rd6], %fd3564;
	st.global.f64 	[%rd8], %fd3565;
	st.global.f64 	[%rd10], %fd339;
	mov.f64 	%fd3566, %fd3564;
	mov.f64 	%fd3567, %fd3565;
	bra.uni 	$L__BB1_585;
$L__BB1_584:
	st.global.f64 	[%rd6], %fd3564;
	st.global.f64 	[%rd8], %fd3565;
	st.global.f64 	[%rd10], %fd339;
	mov.f64 	%fd3566, %fd3564;
	mov.f64 	%fd3567, %fd3565;
$L__BB1_585:
	ld.global.s8 	%rs247, [%rd108];
	cvt.s64.s16 	%rd114, %rs247;
	ld.global.s8 	%rs248, [%rd108+1];
	ld.global.u8 	%rs249, [%rd109+27];
	cvt.u64.u16 	%rd1317, %rs249;
	cvt.s64.s8 	%rd115, %rd1317;
	mov.b32 	%r1717, {%rs247, %rs248};
	cvt.u32.u16 	%r1718, %rs249;
	cvt.s32.s8 	%r1719, %r1718;
	mov.b32 	%r1720, 1305;
	dp2a.lo.s32.u32 	%r1721, %r1717, %r1720, %r1719;
	mul.wide.s32 	%rd1318, %r1721, 8;
	mov.u64 	%rd1319, parameter;
	add.s64 	%rd116, %rd1319, %rd1318;
	ld.const.f64 	%fd1751, [%rd116+21000];
	abs.f64 	%fd1752, %fd1751;
	setp.geu.f64 	%p458, %fd1752, 0d41CDCD64FF800000;
	@%p458 bra 	$L__BB1_592;
	mad.lo.s64 	%rd1320, %rd114, 5, %rd115;
	shl.b64 	%rd1321, %rd1320, 3;
	mov.u64 	%rd1322, parameter;
	add.s64 	%rd1323, %rd1322, %rd1321;
	ld.const.f64 	%fd1753, [%rd1323+45440];
	ld.const.f64 	%fd1754, [%rd116+20000];
	add.f64 	%fd3568, %fd1753, %fd1754;
	st.global.f64 	[%rd7], %fd3568;
	ld.global.s8 	%rs250, [%rd108];
	cvt.s32.s16 	%r1722, %rs250;
	mul.wide.s32 	%rd1324, %r1722, 5;
	ld.global.u8 	%rs251, [%rd109+27];
	cvt.u64.u16 	%rd1325, %rs251;
	cvt.s64.s8 	%rd1326, %rd1325;
	add.s64 	%rd1327, %rd1324, %rd1326;
	shl.b64 	%rd1328, %rd1327, 3;
	add.s64 	%rd1329, %rd1322, %rd1328;
	ld.const.f64 	%fd1755, [%rd1329+45640];
	ld.global.s8 	%rs252, [%rd108+1];
	mov.b32 	%r1723, {%rs250, %rs252};
	cvt.u32.u16 	%r1724, %rs251;
	cvt.s32.s8 	%r1725, %r1724;
	mov.b32 	%r1726, 1305;
	dp2a.lo.s32.u32 	%r1727, %r1723, %r1726, %r1725;
	mul.wide.s32 	%rd1330, %r1727, 8;
	add.s64 	%rd1331, %rd1322, %rd1330;
	ld.const.f64 	%fd1756, [%rd1331+21000];
	add.f64 	%fd3569, %fd1755, %fd1756;
	st.global.f64 	[%rd90], %fd3569;
	abs.f64 	%fd1757, %fd3569;
	setp.leu.f64 	%p459, %fd1757, 0d41CDCD64FF800000;
	@%p459 bra 	$L__BB1_588;
	mov.b64 	%rd1332, 9218868437227405312;
	st.global.u64 	[%rd90], %rd1332;
	mov.b64 	%rd1333, -4616189618054758400;
	st.global.u64 	[%rd7], %rd1333;
	mov.f64 	%fd3569, 0d7FF0000000000000;
	mov.f64 	%fd3568, 0dBFF0000000000000;
$L__BB1_588:
	add.f64 	%fd1760, %fd3569, 0d4069000000000000;
	add.f64 	%fd1761, %fd3568, 0dC016CCCCCCCCCCCD;
	ld.global.f64 	%fd346, [%rd3+10016];
	add.f64 	%fd1762, %fd1761, %fd346;
	div.rn.f64 	%fd347, %fd1760, %fd1762;
	st.global.f64 	[%rd3+10080], %fd347;
	abs.f64 	%fd1763, %fd3567;
	setp.geu.f64 	%p460, %fd1763, 0d41CDCD64FF800000;
	@%p460 bra 	$L__BB1_591;
	add.f64 	%fd1764, %fd3567, 0d4069000000000000;
	add.f64 	%fd1765, %fd3566, 0dC016CCCCCCCCCCCD;
	add.f64 	%fd1766, %fd1765, %fd346;
	div.rn.f64 	%fd1767, %fd1764, %fd1766;
	st.global.f64 	[%rd10], %fd1767;
	setp.geu.f64 	%p461, %fd1767, %fd347;
	@%p461 bra 	$L__BB1_592;
	st.global.f64 	[%rd6], %fd3568;
	st.global.f64 	[%rd8], %fd3569;
	st.global.f64 	[%rd10], %fd347;
	mov.f64 	%fd3566, %fd3568;
	mov.f64 	%fd3567, %fd3569;
	bra.uni 	$L__BB1_592;
$L__BB1_591:
	st.global.f64 	[%rd6], %fd3568;
	st.global.f64 	[%rd8], %fd3569;
	st.global.f64 	[%rd10], %fd347;
	mov.f64 	%fd3566, %fd3568;
	mov.f64 	%fd3567, %fd3569;
$L__BB1_592:
	ld.global.s8 	%rs253, [%rd108];
	cvt.s64.s16 	%rd117, %rs253;
	ld.global.s8 	%rs254, [%rd109+27];
	cvt.s64.s16 	%rd118, %rs254;
	ld.global.s8 	%r1728, [%rd109+28];
	mov.b32 	%r1729, {%rs253, %rs254};
	mov.b32 	%r1730, 1305;
	dp2a.lo.s32.u32 	%r1731, %r1729, %r1730, %r1728;
	mul.wide.s32 	%rd1334, %r1731, 8;
	mov.u64 	%rd1335, parameter;
	add.s64 	%rd119, %rd1335, %rd1334;
	ld.const.f64 	%fd1768, [%rd119+23000];
	abs.f64 	%fd1769, %fd1768;
	setp.lt.f64 	%p462, %fd1769, 0d41CDCD64FF800000;
	@%p462 bra 	$L__BB1_594;
	ld.global.f64 	%fd3576, [%rd3+10016];
	bra.uni 	$L__BB1_600;
$L__BB1_594:
	mad.lo.s64 	%rd1336, %rd117, 5, %rd118;
	shl.b64 	%rd1337, %rd1336, 3;
	mov.u64 	%rd1338, parameter;
	add.s64 	%rd1339, %rd1338, %rd1337;
	ld.const.f64 	%fd1770, [%rd1339+45440];
	ld.const.f64 	%fd1771, [%rd119+22000];
	add.f64 	%fd3572, %fd1770, %fd1771;
	st.global.f64 	[%rd7], %fd3572;
	ld.global.s8 	%rs255, [%rd108];
	cvt.s32.s16 	%r1732, %rs255;
	mul.wide.s32 	%rd1340, %r1732, 5;
	ld.global.s8 	%rs256, [%rd109+27];
	cvt.s64.s16 	%rd1341, %rs256;
	add.s64 	%rd1342, %rd1340, %rd1341;
	shl.b64 	%rd1343, %rd1342, 3;
	add.s64 	%rd1344, %rd1338, %rd1343;
	ld.const.f64 	%fd1772, [%rd1344+45640];
	ld.global.s8 	%r1733, [%rd109+28];
	mov.b32 	%r1734, {%rs255, %rs256};
	mov.b32 	%r1735, 1305;
	dp2a.lo.s32.u32 	%r1736, %r1734, %r1735, %r1733;
	mul.wide.s32 	%rd1345, %r1736, 8;
	add.s64 	%rd1346, %rd1338, %rd1345;
	ld.const.f64 	%fd1773, [%rd1346+23000];
	add.f64 	%fd3573, %fd1772, %fd1773;
	st.global.f64 	[%rd90], %fd3573;
	abs.f64 	%fd1774, %fd3573;
	setp.leu.f64 	%p463, %fd1774, 0d41CDCD64FF800000;
	@%p463 bra 	$L__BB1_596;
	mov.b64 	%rd1347, 9218868437227405312;
	st.global.u64 	[%rd90], %rd1347;
	mov.b64 	%rd1348, -4616189618054758400;
	st.global.u64 	[%rd7], %rd1348;
	mov.f64 	%fd3573, 0d7FF0000000000000;
	mov.f64 	%fd3572, 0dBFF0000000000000;
$L__BB1_596:
	add.f64 	%fd1777, %fd3573, 0d4069000000000000;
	add.f64 	%fd1778, %fd3572, 0dC016CCCCCCCCCCCD;
	ld.global.f64 	%fd3576, [%rd3+10016];
	add.f64 	%fd1779, %fd1778, %fd3576;
	div.rn.f64 	%fd356, %fd1777, %fd1779;
	st.global.f64 	[%rd3+10080], %fd356;
	abs.f64 	%fd1780, %fd3567;
	setp.geu.f64 	%p464, %fd1780, 0d41CDCD64FF800000;
	@%p464 bra 	$L__BB1_599;
	add.f64 	%fd1781, %fd3567, 0d4069000000000000;
	add.f64 	%fd1782, %fd3566, 0dC016CCCCCCCCCCCD;
	add.f64 	%fd1783, %fd1782, %fd3576;
	div.rn.f64 	%fd1784, %fd1781, %fd1783;
	st.global.f64 	[%rd10], %fd1784;
	setp.geu.f64 	%p465, %fd1784, %fd356;
	@%p465 bra 	$L__BB1_600;
	st.global.f64 	[%rd6], %fd3572;
	st.global.f64 	[%rd8], %fd3573;
	st.global.f64 	[%rd10], %fd356;
	mov.f64 	%fd3566, %fd3572;
	mov.f64 	%fd3567, %fd3573;
	bra.uni 	$L__BB1_600;
$L__BB1_599:
	st.global.f64 	[%rd6], %fd3572;
	st.global.f64 	[%rd8], %fd3573;
	st.global.f64 	[%rd10], %fd356;
	mov.f64 	%fd3566, %fd3572;
	mov.f64 	%fd3567, %fd3573;
$L__BB1_600:
	ld.global.s8 	%r1737, [%rd108];
	mul.wide.s32 	%rd1349, %r1737, 5;
	ld.global.s8 	%rd1350, [%rd109+27];
	add.s64 	%rd1351, %rd1349, %rd1350;
	shl.b64 	%rd1352, %rd1351, 3;
	mov.u64 	%rd1353, parameter;
	add.s64 	%rd1354, %rd1353, %rd1352;
	ld.const.f64 	%fd360, [%rd1354+45440];
	st.global.f64 	[%rd7], %fd360;
	ld.global.s8 	%r1738, [%rd108];
	mul.wide.s32 	%rd1355, %r1738, 5;
	ld.global.s8 	%rd1356, [%rd109+27];
	add.s64 	%rd1357, %rd1355, %rd1356;
	shl.b64 	%rd1358, %rd1357, 3;
	add.s64 	%rd1359, %rd1353, %rd1358;
	ld.const.f64 	%fd361, [%rd1359+45640];
	st.global.f64 	[%rd90], %fd361;
	add.f64 	%fd1785, %fd361, 0d4069000000000000;
	add.f64 	%fd1786, %fd360, 0dC016CCCCCCCCCCCD;
	add.f64 	%fd1787, %fd1786, %fd3576;
	div.rn.f64 	%fd362, %fd1785, %fd1787;
	st.global.f64 	[%rd9], %fd362;
	abs.f64 	%fd1788, %fd3567;
	setp.geu.f64 	%p466, %fd1788, 0d41CDCD64FF800000;
	@%p466 bra 	$L__BB1_604;
	ld.global.f64 	%fd1789, [%rd10];
	setp.geu.f64 	%p467, %fd1789, %fd362;
	@%p467 bra 	$L__BB1_603;
	st.global.f64 	[%rd3+10000], %fd360;
	st.global.f64 	[%rd3+10008], %fd361;
	bra.uni 	$L__BB1_605;
$L__BB1_603:
	st.global.f64 	[%rd3+10000], %fd3566;
	st.global.f64 	[%rd3+10008], %fd3567;
	bra.uni 	$L__BB1_605;
$L__BB1_604:
	st.global.f64 	[%rd3+10000], %fd360;
	st.global.f64 	[%rd3+10008], %fd361;
$L__BB1_605:
	ld.global.u32 	%r1739, [%rd2+200];
	setp.lt.s32 	%p468, %r1739, 1;
	@%p468 bra 	$L__BB1_608;
	mov.b32 	%r3808, 0;
$L__BB1_607:
	mul.wide.u32 	%rd1360, %r3808, 4;
	add.s64 	%rd1361, %rd2, %rd1360;
	mov.b32 	%r1741, 0;
	st.global.u32 	[%rd1361], %r1741;
	add.s32 	%r3808, %r3808, 1;
	ld.global.u32 	%r1742, [%rd2+200];
	setp.lt.s32 	%p469, %r3808, %r1742;
	@%p469 bra 	$L__BB1_607;
$L__BB1_608:
	ld.global.u32 	%r3810, [%rd4];
	setp.lt.s32 	%p470, %r3810, 1;
	@%p470 bra 	$L__BB1_611;
	mov.b32 	%r3809, 0;
$L__BB1_610:
	mul.wide.u32 	%rd1362, %r3809, 4;
	add.s64 	%rd1363, %rd2, %rd1362;
	mov.b32 	%r1744, 0;
	st.global.u32 	[%rd1363+100], %r1744;
	add.s32 	%r3809, %r3809, 1;
	ld.global.u32 	%r3810, [%rd2+204];
	setp.lt.s32 	%p471, %r3809, %r3810;
	@%p471 bra 	$L__BB1_610;
$L__BB1_611:
	ld.global.u32 	%r3812, [%rd2+208];
	add.s32 	%r285, %r3812, -1;
	ld.global.u32 	%r3811, [%rd2+212];
	mad.lo.s32 	%r1745, %r285, %r3810, %r1;
	add.s32 	%r1746, %r1745, %r3811;
	mul.wide.s32 	%rd1364, %r1746, 8;
	add.s64 	%rd1365, %rd1, %rd1364;
	ld.global.f64 	%fd1791, [%rd1365];
	abs.f64 	%fd1792, %fd1791;
	setp.geu.f64 	%p472, %fd1792, 0d41CDCD64FF800000;
	mov.f64 	%fd3601, 0d0000000000000000;
	@%p472 bra 	$L__BB1_696;
	ld.param.u64 	%rd3234, [_Z15check_structurePcPiS0_iPdiS1_S0_S__param_6];
	ld.param.u32 	%r3681, [_Z15check_structurePcPiS0_iPdiS1_S0_S__param_4];
	mul.wide.s32 	%rd1366, %r285, 4;
	add.s64 	%rd1367, %rd2, %rd1366;
	st.global.u32 	[%rd1367], %r3811;
	mad.lo.s32 	%r1747, %r3681, -1201, %r1;
	add.s32 	%r1748, %r1747, %r3811;
	add.s32 	%r1749, %r1748, 25;
	cvta.to.global.u64 	%rd1368, %rd3234;
	mul.wide.s32 	%rd1369, %r1749, 4;
	add.s64 	%rd1370, %rd1368, %rd1369;
	st.global.u32 	[%rd1370], %r3812;
$L__BB1_613:
	ld.param.u64 	%rd3251, [_Z15check_structurePcPiS0_iPdiS1_S0_S__param_7];
	ld.param.u32 	%r3682, [_Z15check_structurePcPiS0_iPdiS1_S0_S__param_4];
	mov.b64 	%rd1371, -4616189618054758400;
	st.global.u64 	[%rd6], %rd1371;
	mov.b64 	%rd1372, 9218868437227405312;
	st.global.u64 	[%rd7], %rd1372;
	cvt.s64.s32 	%rd1373, %r3812;
	add.s64 	%rd120, %rd5, %rd1373;
	ld.global.u8 	%rs38, [%rd120];
	cvt.u32.u16 	%r1750, %rs38;
	cvt.s32.s8 	%r1751, %r1750;
	mad.lo.s32 	%r1752, %r3682, 54, %r3811;
	add.s32 	%r1753, %r1752, 27;
	cvt.s64.s32 	%rd1374, %r1753;
	cvta.to.global.u64 	%rd1375, %rd3251;
	add.s64 	%rd121, %rd1375, %rd1374;
	ld.global.u8 	%rs39, [%rd121];
	cvt.u32.u16 	%r1754, %rs39;
	cvt.s32.s8 	%r1755, %r1754;
	add.s32 	%r1756, %r1755, %r1751;
	setp.eq.s32 	%p473, %r1756, 3;
	@%p473 bra 	$L__BB1_615;
	add.s32 	%r1757, %r3812, -1;
	ld.global.u32 	%r1758, [%rd4];
	add.s32 	%r1759, %r2, %r3811;
	mad.lo.s32 	%r1760, %r1758, %r1757, %r1759;
	mul.wide.s32 	%rd1376, %r1760, 8;
	add.s64 	%rd1377, %rd1, %rd1376;
	mov.b64 	%rd1378, -4616189618054758400;
	st.global.u64 	[%rd1377], %rd1378;
	ld.global.u32 	%r1761, [%rd4];
	mad.lo.s32 	%r1762, %r1761, %r1757, %r1759;
	add.s32 	%r1763, %r1762, -625;
	mul.wide.s32 	%rd1379, %r1763, 8;
	add.s64 	%rd1380, %rd1, %rd1379;
	mov.b64 	%rd1381, 9218868437227405312;
	st.global.u64 	[%rd1380], %rd1381;
	ld.global.f64 	%fd3588, [%rd6];
	bra.uni 	$L__BB1_644;
$L__BB1_615:
	cvt.s32.s8 	%r1765, %r1750;
	mul.wide.s32 	%rd1382, %r1765, 5;
	cvt.u64.u16 	%rd1383, %rs39;
	cvt.s64.s8 	%rd1384, %rd1383;
	add.s64 	%rd1385, %rd1382, %rd1384;
	shl.b64 	%rd1386, %rd1385, 3;
	mov.u64 	%rd1387, parameter;
	add.s64 	%rd1388, %rd1387, %rd1386;
	ld.const.f64 	%fd1793, [%rd1388+45440];
	ld.global.s8 	%r1766, [%rd120+-1];
	cvt.u32.u16 	%r1767, %rs39;
	ld.global.u8 	%r1768, [%rd121+-1];
	prmt.b32 	%r1769, %r1768, %r1767, 0x3340U;
	prmt.b32 	%r1770, %r1750, 0, 0x3340U;
	prmt.b32 	%r1771, %r1769, %r1770, 0x5410U;
	mov.b32 	%r1772, 359705;
	dp4a.s32.u32 	%r1773, %r1771, %r1772, %r1766;
	mul.wide.s32 	%rd1389, %r1773, 8;
	add.s64 	%rd1390, %rd1387, %rd1389;
	ld.const.f64 	%fd1794, [%rd1390+35440];
	add.f64 	%fd3585, %fd1793, %fd1794;
	st.global.f64 	[%rd8], %fd3585;
	ld.global.s8 	%r1774, [%rd120];
	mul.wide.s32 	%rd1391, %r1774, 5;
	ld.global.u8 	%rs257, [%rd121];
	cvt.u64.u16 	%rd1392, %rs257;
	cvt.s64.s8 	%rd1393, %rd1392;
	add.s64 	%rd1394, %rd1391, %rd1393;
	shl.b64 	%rd1395, %rd1394, 3;
	add.s64 	%rd1396, %rd1387, %rd1395;
	ld.const.f64 	%fd1795, [%rd1396+45640];
	ld.global.s8 	%r1775, [%rd120+-1];
	ld.global.u8 	%r1776, [%rd121+-1];
	cvt.u32.u16 	%r1777, %rs257;
	prmt.b32 	%r1778, %r1776, %r1777, 0x3340U;
	prmt.b32 	%r1779, %r1774, 0, 0x3340U;
	prmt.b32 	%r1780, %r1778, %r1779, 0x5410U;
	dp4a.s32.u32 	%r1781, %r1780, %r1772, %r1775;
	mul.wide.s32 	%rd1397, %r1781, 8;
	add.s64 	%rd1398, %rd1387, %rd1397;
	ld.const.f64 	%fd1796, [%rd1398+40440];
	add.f64 	%fd3586, %fd1795, %fd1796;
	add.s64 	%rd122, %rd3, 10064;
	st.global.f64 	[%rd3+10064], %fd3586;
	abs.f64 	%fd1797, %fd3586;
	setp.leu.f64 	%p474, %fd1797, 0d41CDCD64FF800000;
	@%p474 bra 	$L__BB1_617;
	mov.b64 	%rd1399, 9218868437227405312;
	st.global.u64 	[%rd122], %rd1399;
	mov.b64 	%rd1400, -4616189618054758400;
	st.global.u64 	[%rd8], %rd1400;
	mov.f64 	%fd3586, 0d7FF0000000000000;
	mov.f64 	%fd3585, 0dBFF0000000000000;
$L__BB1_617:
	ld.global.s8 	%rs40, [%rd121];
	cvt.s64.s16 	%rd123, %rs40;
	ld.global.s8 	%rs258, [%rd121+-1];
	ld.global.u8 	%rs259, [%rd120];
	cvt.u64.u16 	%rd1401, %rs259;
	cvt.s64.s8 	%rd124, %rd1401;
	mov.b32 	%r1782, {%rs258, %rs40};
	cvt.u32.u16 	%r1783, %rs259;
	cvt.s32.s8 	%r1784, %r1783;
	mov.b32 	%r1785, 6405;
	dp2a.lo.s32.u32 	%r1786, %r1782, %r1785, %r1784;
	mul.wide.s32 	%rd1402, %r1786, 8;
	mov.u64 	%rd1403, parameter;
	add.s64 	%rd125, %rd1403, %rd1402;
	ld.const.f64 	%fd1800, [%rd125+21000];
	abs.f64 	%fd1801, %fd1800;
	setp.geu.f64 	%p475, %fd1801, 0d41CDCD64FF800000;
	@%p475 bra 	$L__BB1_631;
	cvt.u16.u64 	%rs262, %rd124;
	mov.b32 	%r1794, {%rs40, %rs262};
	mov.b32 	%r1795, 0;
	mov.b32 	%r1796, 1305;
	dp2a.lo.s32.u32 	%r1797, %r1794, %r1796, %r1795;
	cvt.s64.s32 	%rd126, %r1797;
	ld.global.s8 	%rd1426, [%rd120+-1];
	add.s64 	%rd1427, %rd126, %rd1426;
	shl.b64 	%rd1428, %rd1427, 3;
	mov.u64 	%rd1429, parameter;
	add.s64 	%rd127, %rd1429, %rd1428;
	ld.const.f64 	%fd1819, [%rd127+23000];
	abs.f64 	%fd1820, %fd1819;
	setp.geu.f64 	%p480, %fd1820, 0d41CDCD64FF800000;
	@%p480 bra 	$L__BB1_625;
	mad.lo.s64 	%rd1443, %rd123, -24, %rd126;
	shl.b64 	%rd1444, %rd1443, 3;
	mov.u64 	%rd1445, parameter;
	add.s64 	%rd1446, %rd1445, %rd1444;
	ld.const.f64 	%fd1836, [%rd1446+45440];
	ld.const.f64 	%fd1837, [%rd125+20000];
	add.f64 	%fd1838, %fd1836, %fd1837;
	ld.const.f64 	%fd1839, [%rd127+22000];
	add.f64 	%fd3579, %fd1838, %fd1839;
	st.global.f64 	[%rd3+10080], %fd3579;
	ld.global.s8 	%r1802, [%rd120];
	mul.wide.s32 	%rd1447, %r1802, 5;
	ld.global.s8 	%rs265, [%rd121];
	cvt.s64.s16 	%rd1448, %rs265;
	add.s64 	%rd1449, %rd1447, %rd1448;
	shl.b64 	%rd1450, %rd1449, 3;
	add.s64 	%rd1451, %rd1445, %rd1450;
	ld.const.f64 	%fd1840, [%rd1451+45640];
	ld.global.s8 	%rs266, [%rd121+-1];
	mov.b32 	%r1803, {%rs266, %rs265};
	mov.b32 	%r1804, 6405;
	dp2a.lo.s32.u32 	%r1805, %r1803, %r1804, %r1802;
	mul.wide.s32 	%rd1452, %r1805, 8;
	add.s64 	%rd1453, %rd1445, %rd1452;
	ld.const.f64 	%fd1841, [%rd1453+21000];
	add.f64 	%fd1842, %fd1840, %fd1841;
	ld.global.s8 	%rd1454, [%rd120+-1];
	cvt.s32.s16 	%r1806, %rs265;
	mul.wide.s32 	%rd1455, %r1806, 24;
	add.s64 	%rd1456, %rd1449, %rd1455;
	add.s64 	%rd1457, %rd1456, %rd1454;
	shl.b64 	%rd1458, %rd1457, 3;
	add.s64 	%rd1459, %rd1445, %rd1458;
	ld.const.f64 	%fd1843, [%rd1459+23000];
	add.f64 	%fd3580, %fd1842, %fd1843;
	st.global.f64 	[%rd3+10088], %fd3580;
	abs.f64 	%fd1844, %fd3580;
	setp.leu.f64 	%p484, %fd1844, 0d41CDCD64FF800000;
	@%p484 bra 	$L__BB1_621;
	mov.b64 	%rd1460, 9218868437227405312;
	st.global.u64 	[%rd3+10088], %rd1460;
	mov.b64 	%rd1461, -4616189618054758400;
	st.global.u64 	[%rd3+10080], %rd1461;
	mov.f64 	%fd3580, 0d7FF0000000000000;
	mov.f64 	%fd3579, 0dBFF0000000000000;
$L__BB1_621:
	add.f64 	%fd1847, %fd3580, 0d4069000000000000;
	add.f64 	%fd1848, %fd3579, 0dC016CCCCCCCCCCCD;
	ld.global.f64 	%fd3587, [%rd3+10016];
	add.f64 	%fd1849, %fd1848, %fd3587;
	div.rn.f64 	%fd373, %fd1847, %fd1849;
	st.global.f64 	[%rd3+10096], %fd373;
	abs.f64 	%fd1850, %fd3586;
	setp.geu.f64 	%p485, %fd1850, 0d41CDCD64FF800000;
	@%p485 bra 	$L__BB1_624;
	add.f64 	%fd1851, %fd3586, 0d4069000000000000;
	add.f64 	%fd1852, %fd3585, 0dC016CCCCCCCCCCCD;
	add.f64 	%fd1853, %fd1852, %fd3587;
	div.rn.f64 	%fd1854, %fd1851, %fd1853;
	st.global.f64 	[%rd10], %fd1854;
	setp.geu.f64 	%p486, %fd1854, %fd373;
	@%p486 bra 	$L__BB1_639;
	st.global.f64 	[%rd8], %fd3579;
	st.global.f64 	[%rd122], %fd3580;
	st.global.f64 	[%rd10], %fd373;
	mov.f64 	%fd3585, %fd3579;
	mov.f64 	%fd3586, %fd3580;
	bra.uni 	$L__BB1_639;
$L__BB1_624:
	st.global.f64 	[%rd8], %fd3579;
	st.global.f64 	[%rd122], %fd3580;
	st.global.f64 	[%rd10], %fd373;
	mov.f64 	%fd3585, %fd3579;
	mov.f64 	%fd3586, %fd3580;
	bra.uni 	$L__BB1_639;
$L__BB1_625:
	mad.lo.s64 	%rd1430, %rd123, -24, %rd126;
	shl.b64 	%rd1431, %rd1430, 3;
	mov.u64 	%rd1432, parameter;
	add.s64 	%rd1433, %rd1432, %rd1431;
	ld.const.f64 	%fd1821, [%rd1433+45440];
	ld.const.f64 	%fd1822, [%rd125+20000];
	add.f64 	%fd3581, %fd1821, %fd1822;
	st.global.f64 	[%rd3+10080], %fd3581;
	ld.global.s8 	%r1798, [%rd120];
	mul.wide.s32 	%rd1434, %r1798, 5;
	ld.global.s8 	%rs263, [%rd121];
	cvt.s64.s16 	%rd1435, %rs263;
	add.s64 	%rd1436, %rd1434, %rd1435;
	shl.b64 	%rd1437, %rd1436, 3;
	add.s64 	%rd1438, %rd1432, %rd1437;
	ld.const.f64 	%fd1823, [%rd1438+45640];
	ld.global.s8 	%rs264, [%rd121+-1];
	mov.b32 	%r1799, {%rs264, %rs263};
	mov.b32 	%r1800, 6405;
	dp2a.lo.s32.u32 	%r1801, %r1799, %r1800, %r1798;
	mul.wide.s32 	%rd1439, %r1801, 8;
	add.s64 	%rd1440, %rd1432, %rd1439;
	ld.const.f64 	%fd1824, [%rd1440+21000];
	add.f64 	%fd3582, %fd1823, %fd1824;
	st.global.f64 	[%rd3+10088], %fd3582;
	abs.f64 	%fd1825, %fd3582;
	setp.leu.f64 	%p481, %fd1825, 0d41CDCD64FF800000;
	@%p481 bra 	$L__BB1_627;
	mov.b64 	%rd1441, 9218868437227405312;
	st.global.u64 	[%rd3+10088], %rd1441;
	mov.b64 	%rd1442, -4616189618054758400;
	st.global.u64 	[%rd3+10080], %rd1442;
	mov.f64 	%fd3582, 0d7FF0000000000000;
	mov.f64 	%fd3581, 0dBFF0000000000000;
$L__BB1_627:
	add.f64 	%fd1828, %fd3582, 0d4069000000000000;
	add.f64 	%fd1829, %fd3581, 0dC016CCCCCCCCCCCD;
	ld.global.f64 	%fd3587, [%rd3+10016];
	add.f64 	%fd1830, %fd1829, %fd3587;
	div.rn.f64 	%fd379, %fd1828, %fd1830;
	st.global.f64 	[%rd3+10096], %fd379;
	abs.f64 	%fd1831, %fd3586;
	setp.geu.f64 	%p482, %fd1831, 0d41CDCD64FF800000;
	@%p482 bra 	$L__BB1_630;
	add.f64 	%fd1832, %fd3586, 0d4069000000000000;
	add.f64 	%fd1833, %fd3585, 0dC016CCCCCCCCCCCD;
	add.f64 	%fd1834, %fd1833, %fd3587;
	div.rn.f64 	%fd1835, %fd1832, %fd1834;
	st.global.f64 	[%rd10], %fd1835;
	setp.geu.f64 	%p483, %fd1835, %fd379;
	@%p483 bra 	$L__BB1_639;
	st.global.f64 	[%rd8], %fd3581;
	st.global.f64 	[%rd122], %fd3582;
	st.global.f64 	[%rd10], %fd379;
	mov.f64 	%fd3585, %fd3581;
	mov.f64 	%fd3586, %fd3582;
	bra.uni 	$L__BB1_639;
$L__BB1_630:
	st.global.f64 	[%rd8], %fd3581;
	st.global.f64 	[%rd122], %fd3582;
	st.global.f64 	[%rd10], %fd379;
	mov.f64 	%fd3585, %fd3581;
	mov.f64 	%fd3586, %fd3582;
	bra.uni 	$L__BB1_639;
$L__BB1_631:
	cvt.u16.u64 	%rs260, %rd124;
	mov.b32 	%r1787, {%rs40, %rs260};
	mov.b32 	%r1788, 0;
	mov.b32 	%r1789, 1305;
	dp2a.lo.s32.u32 	%r1790, %r1787, %r1789, %r1788;
	cvt.s64.s32 	%rd128, %r1790;
	ld.global.s8 	%rd1404, [%rd120+-1];
	add.s64 	%rd1405, %rd128, %rd1404;
	shl.b64 	%rd1406, %rd1405, 3;
	mov.u64 	%rd1407, parameter;
	add.s64 	%rd129, %rd1407, %rd1406;
	ld.const.f64 	%fd1802, [%rd129+23000];
	abs.f64 	%fd1803, %fd1802;
	setp.lt.f64 	%p476, %fd1803, 0d41CDCD64FF800000;
	@%p476 bra 	$L__BB1_633;
	ld.global.f64 	%fd3587, [%rd3+10016];
	bra.uni 	$L__BB1_639;
$L__BB1_633:
	mad.lo.s64 	%rd1408, %rd123, -24, %rd128;
	shl.b64 	%rd1409, %rd1408, 3;
	mov.u64 	%rd1410, parameter;
	add.s64 	%rd1411, %rd1410, %rd1409;
	ld.const.f64 	%fd1804, [%rd1411+45440];
	ld.const.f64 	%fd1805, [%rd129+22000];
	add.f64 	%fd3583, %fd1804, %fd1805;
	st.global.f64 	[%rd3+10080], %fd3583;
	ld.global.s8 	%r1791, [%rd120];
	mul.wide.s32 	%rd1412, %r1791, 5;
	ld.global.u8 	%rs261, [%rd121];
	cvt.u64.u16 	%rd1413, %rs261;
	cvt.s64.s8 	%rd1414, %rd1413;
	add.s64 	%rd1415, %rd1412, %rd1414;
	shl.b64 	%rd1416, %rd1415, 3;
	add.s64 	%rd1417, %rd1410, %rd1416;
	ld.const.f64 	%fd1806, [%rd1417+45640];
	ld.global.s8 	%rd1418, [%rd120+-1];
	cvt.u32.u16 	%r1792, %rs261;
	cvt.s32.s8 	%r1793, %r1792;
	mul.wide.s32 	%rd1419, %r1793, 24;
	add.s64 	%rd1420, %rd1415, %rd1419;
	add.s64 	%rd1421, %rd1420, %rd1418;
	shl.b64 	%rd1422, %rd1421, 3;
	add.s64 	%rd1423, %rd1410, %rd1422;
	ld.const.f64 	%fd1807, [%rd1423+23000];
	add.f64 	%fd3584, %fd1806, %fd1807;
	st.global.f64 	[%rd3+10088], %fd3584;
	abs.f64 	%fd1808, %fd3584;
	setp.leu.f64 	%p477, %fd1808, 0d41CDCD64FF800000;
	@%p477 bra 	$L__BB1_635;
	mov.b64 	%rd1424, 9218868437227405312;
	st.global.u64 	[%rd3+10088], %rd1424;
	mov.b64 	%rd1425, -4616189618054758400;
	st.global.u64 	[%rd3+10080], %rd1425;
	mov.f64 	%fd3584, 0d7FF0000000000000;
	mov.f64 	%fd3583, 0dBFF0000000000000;
$L__BB1_635:
	add.f64 	%fd1811, %fd3584, 0d4069000000000000;
	add.f64 	%fd1812, %fd3583, 0dC016CCCCCCCCCCCD;
	ld.global.f64 	%fd3587, [%rd3+10016];
	add.f64 	%fd1813, %fd1812, %fd3587;
	div.rn.f64 	%fd386, %fd1811, %fd1813;
	st.global.f64 	[%rd3+10096], %fd386;
	abs.f64 	%fd1814, %fd3586;
	setp.geu.f64 	%p478, %fd1814, 0d41CDCD64FF800000;
	@%p478 bra 	$L__BB1_638;
	add.f64 	%fd1815, %fd3586, 0d4069000000000000;
	add.f64 	%fd1816, %fd3585, 0dC016CCCCCCCCCCCD;
	add.f64 	%fd1817, %fd1816, %fd3587;
	div.rn.f64 	%fd1818, %fd1815, %fd1817;
	st.global.f64 	[%rd10], %fd1818;
	setp.geu.f64 	%p479, %fd1818, %fd386;
	@%p479 bra 	$L__BB1_639;
	st.global.f64 	[%rd8], %fd3583;
	st.global.f64 	[%rd122], %fd3584;
	st.global.f64 	[%rd10], %fd386;
	mov.f64 	%fd3585, %fd3583;
	mov.f64 	%fd3586, %fd3584;
	bra.uni 	$L__BB1_639;
$L__BB1_638:
	st.global.f64 	[%rd8], %fd3583;
	st.global.f64 	[%rd122], %fd3584;
	st.global.f64 	[%rd10], %fd386;
	mov.f64 	%fd3585, %fd3583;
	mov.f64 	%fd3586, %fd3584;
$L__BB1_639:
	ld.global.s8 	%r1807, [%rd120];
	mul.wide.s32 	%rd1462, %r1807, 5;
	ld.global.s8 	%rd1463, [%rd121];
	add.s64 	%rd1464, %rd1462, %rd1463;
	shl.b64 	%rd1465, %rd1464, 3;
	mov.u64 	%rd1466, parameter;
	add.s64 	%rd1467, %rd1466, %rd1465;
	ld.const.f64 	%fd3588, [%rd1467+45440];
	st.global.f64 	[%rd3+10080], %fd3588;
	ld.global.s8 	%r1808, [%rd120];
	mul.wide.s32 	%rd1468, %r1808, 5;
	ld.global.s8 	%rd1469, [%rd121];
	add.s64 	%rd1470, %rd1468, %rd1469;
	shl.b64 	%rd1471, %rd1470, 3;
	add.s64 	%rd1472, %rd1466, %rd1471;
	ld.const.f64 	%fd391, [%rd1472+45640];
	st.global.f64 	[%rd3+10088], %fd391;
	add.f64 	%fd1855, %fd391, 0d4069000000000000;
	add.f64 	%fd1856, %fd3588, 0dC016CCCCCCCCCCCD;
	add.f64 	%fd1857, %fd1856, %fd3587;
	div.rn.f64 	%fd392, %fd1855, %fd1857;
	st.global.f64 	[%rd3+10096], %fd392;
	abs.f64 	%fd1858, %fd3586;
	setp.geu.f64 	%p487, %fd1858, 0d41CDCD64FF800000;
	@%p487 bra 	$L__BB1_643;
	ld.global.f64 	%fd1859, [%rd10];
	setp.geu.f64 	%p488, %fd1859, %fd392;
	@%p488 bra 	$L__BB1_642;
	st.global.f64 	[%rd6], %fd3588;
	st.global.f64 	[%rd7], %fd391;
	bra.uni 	$L__BB1_644;
$L__BB1_642:
	st.global.f64 	[%rd6], %fd3585;
	st.global.f64 	[%rd7], %fd3586;
	mov.f64 	%fd3588, %fd3585;
	bra.uni 	$L__BB1_644;
$L__BB1_643:
	st.global.f64 	[%rd6], %fd3588;
	st.global.f64 	[%rd7], %fd391;
$L__BB1_644:
	add.s32 	%r289, %r3812, -1;
	ld.global.u32 	%r290, [%rd4];
	mul.lo.s32 	%r291, %r290, %r289;
	add.s32 	%r292, %r2, %r3811;
	add.s32 	%r1809, %r292, %r291;
	mul.wide.s32 	%rd1473, %r1809, 8;
	add.s64 	%rd130, %rd1, %rd1473;
	ld.global.f64 	%fd1860, [%rd130];
	abs.f64 	%fd1861, %fd1860;
	abs.f64 	%fd1862, %fd3588;
	max.f64 	%fd1864, %fd1861, %fd1862;
	setp.gt.f64 	%p489, %fd1864, 0d41CDCD64FF800000;
	sub.f64 	%fd1865, %fd1860, %fd3588;
	abs.f64 	%fd1866, %fd1865;
	setp.geu.f64 	%p490, %fd1866, 0d3EE4F8B588E368F1;
	or.pred  	%p491, %p489, %p490;
	@%p491 bra 	$L__BB1_646;
	ld.global.f64 	%fd1868, [%rd130+-5000];
	ld.global.f64 	%fd1869, [%rd7];
	abs.f64 	%fd1870, %fd1868;
	abs.f64 	%fd1871, %fd1869;
	max.f64 	%fd1873, %fd1870, %fd1871;
	setp.leu.f64 	%p492, %fd1873, 0d41CDCD64FF800000;
	sub.f64 	%fd1874, %fd1868, %fd1869;
	abs.f64 	%fd1875, %fd1874;
	setp.lt.f64 	%p493, %fd1875, 0d3EE4F8B588E368F1;
	and.pred  	%p494, %p492, %p493;
	@%p494 bra 	$L__BB1_683;
$L__BB1_646:
	mov.b32 	%r3328, 0;
	st.global.u32 	[%rd2+228], %r3328;
	mov.pred 	%p1151, -1;
	min.s32 	%r3329, %r3811, %r3812;
	setp.lt.s32 	%p1064, %r3329, 2;
	@%p1064 bra 	$L__BB1_649;
	ld.global.f64 	%fd3179, [%rd130];
	cvt.u64.u32 	%rd2958, %r3812;
	add.s64 	%rd2959, %rd5, %rd2958;
	ld.global.s8 	%r3330, [%rd121];
	ld.global.u8 	%r3331, [%rd2959+-1];
	ld.global.u8 	%r3332, [%rd120];
	prmt.b32 	%r3333, %r3332, %r3331, 0x3340U;
	ld.global.u8 	%r3334, [%rd121+-1];
	prmt.b32 	%r3335, %r3334, 0, 0x3340U;
	prmt.b32 	%r3336, %r3333, %r3335, 0x5410U;
	mov.b32 	%r3337, 359705;
	dp4a.s32.u32 	%r3338, %r3336, %r3337, %r3330;
	mul.wide.s32 	%rd2960, %r3338, 8;
	mov.u64 	%rd2961, parameter;
	add.s64 	%rd2962, %rd2961, %rd2960;
	ld.const.f64 	%fd3180, [%rd2962];
	sub.s32 	%r3339, %r291, %r290;
	add.s32 	%r3340, %r292, %r3339;
	add.s32 	%r3341, %r3340, -1;
	mul.wide.s32 	%rd2963, %r3341, 8;
	add.s64 	%rd2964, %rd1, %rd2963;
	ld.global.f64 	%fd3181, [%rd2964];
	add.f64 	%fd3182, %fd3180, %fd3181;
	abs.f64 	%fd3183, %fd3179;
	abs.f64 	%fd3184, %fd3182;
	max.f64 	%fd3186, %fd3183, %fd3184;
	setp.gt.f64 	%p1066, %fd3186, 0d41CDCD64FF800000;
	sub.f64 	%fd3187, %fd3179, %fd3182;
	abs.f64 	%fd3188, %fd3187;
	setp.geu.f64 	%p1067, %fd3188, 0d3EE4F8B588E368F1;
	or.pred  	%p1068, %p1066, %p1067;
	@%p1068 bra 	$L__BB1_649;
	ld.param.u64 	%rd3242, [_Z15check_structurePcPiS0_iPdiS1_S0_S__param_6];
	ld.param.u32 	%r3699, [_Z15check_structurePcPiS0_iPdiS1_S0_S__param_4];
	add.s32 	%r3811, %r3811, -1;
	mul.wide.s32 	%rd2965, %r3812, 4;
	add.s64 	%rd2966, %rd2965, %rd2;
	st.global.u32 	[%rd2966+-8], %r3811;
	mad.lo.s32 	%r3342, %r3699, -1201, %r1;
	add.s32 	%r3343, %r3342, %r3811;
	add.s32 	%r3344, %r3343, 25;
	cvta.to.global.u64 	%rd2967, %rd3242;
	mul.wide.s32 	%rd2968, %r3344, 4;
	add.s64 	%rd2969, %rd2967, %rd2968;
	st.global.u32 	[%rd2969], %r289;
	mov.b32 	%r3345, 1;
	st.global.u32 	[%rd2+228], %r3345;
	mov.pred 	%p1151, 0;
	mov.u32 	%r3812, %r289;
$L__BB1_649:
	mov.b32 	%r3346, 3;
	st.global.u32 	[%rd2+216], %r3346;
	not.pred 	%p1070, %p1151;
	@%p1070 bra 	$L__BB1_613;
	mov.b32 	%r3815, 3;
$L__BB1_651:
	setp.gt.s32 	%p1071, %r3815, 32;
	@%p1071 bra 	$L__BB1_613;
	add.s32 	%r299, %r3812, -1;
	st.global.u32 	[%rd2+220], %r299;
	sub.s32 	%r3348, %r3811, %r3815;
	add.s32 	%r3820, %r3348, 1;
	st.global.u32 	[%rd2+224], %r3820;
	setp.gt.s32 	%p1072, %r3820, 0;
	mov.u32 	%r3821, %r299;
	@%p1072 bra 	$L__BB1_654;
	add.s32 	%r3350, %r3820, %r299;
	add.s32 	%r3821, %r3350, -1;
	st.global.u32 	[%rd2+220], %r3821;
	mov.b32 	%r3820, 1;
	st.global.u32 	[%rd2+224], %r3820;
$L__BB1_654:
	cvt.s64.s32 	%rd2970, %r3811;
	add.s64 	%rd131, %rd5, %rd2970;
	cvt.s64.s32 	%rd2971, %r3812;
	add.s64 	%rd132, %rd5, %rd2971;
	add.s32 	%r304, %r1, %r3811;
	add.s32 	%r305, %r304, 625;
$L__BB1_655:
	setp.lt.s32 	%p1073, %r3821, 1;
	setp.ge.s32 	%p1074, %r3820, %r3811;
	or.pred  	%p6, %p1073, %p1074;
	@%p6 bra 	$L__BB1_682;
	mov.b64 	%rd2972, -4616189618054758400;
	st.global.u64 	[%rd6], %rd2972;
	mov.b64 	%rd2973, 9218868437227405312;
	st.global.u64 	[%rd7], %rd2973;
	ld.global.u32 	%r308, [%rd2+220];
	ld.global.u32 	%r3351, [%rd2+224];
	mov.b64 	%rd2974, -4564063970805153792;
	st.global.u64 	[%rd10], %rd2974;
	mov.b64 	%rd2975, 0;
	st.global.u64 	[%rd9], %rd2975;
	not.b32 	%r3352, %r308;
	add.s32 	%r310, %r3812, %r3352;
	st.global.u32 	[%rd2+236], %r310;
	not.b32 	%r3353, %r3351;
	add.s32 	%r311, %r3811, %r3353;
	st.global.u32 	[%rd2+240], %r311;
	add.s32 	%r3354, %r311, %r310;
	add.s32 	%r312, %r3354, -1;
	st.global.u32 	[%rd2+244], %r312;
	setp.eq.s32 	%p1075, %r310, 0;
	setp.gt.s32 	%p1076, %r311, 0;
	and.pred  	%p1077, %p1075, %p1076;
	@%p1077 bra 	$L__BB1_658;
	setp.ne.s32 	%p1078, %r311, 0;
	setp.lt.s32 	%p1079, %r310, 1;
	or.pred  	%p1080, %p1078, %p1079;
	@%p1080 bra 	$L__BB1_669;
$L__BB1_658:
	setp.ne.s32 	%p1087, %r311, 1;
	setp.ne.s32 	%p1088, %r310, 1;
	and.pred  	%p1089, %p1087, %p1088;
	@%p1089 bra 	$L__BB1_666;
	setp.eq.s32 	%p1091, %r311, 1;
	and.pred  	%p1093, %p1091, %p1075;
	@%p1093 bra 	$L__BB1_662;
	setp.eq.s32 	%p1094, %r310, 1;
	setp.eq.s32 	%p1095, %r311, 0;
	and.pred  	%p1096, %p1095, %p1094;
	@%p1096 bra 	$L__BB1_662;
	ld.global.f64 	%fd3590, [%rd9];
	ld.global.f64 	%fd3589, [%rd10];
	bra.uni 	$L__BB1_663;
$L__BB1_662:
	mul.wide.s32 	%rd3059, %r312, 8;
	mov.u64 	%rd3060, parameter;
	add.s64 	%rd3061, %rd3060, %rd3059;
	ld.const.f64 	%fd3266, [%rd3061+25200];
	cvt.s64.s32 	%rd3062, %r308;
	add.s64 	%rd3063, %rd5, %rd3062;
	cvt.s64.s32 	%rd3064, %r3351;
	add.s64 	%rd3065, %rd5, %rd3064;
	ld.global.s8 	%r3460, [%rd131+27];
	ld.global.u8 	%r3461, [%rd3063];
	ld.global.u8 	%r3462, [%rd132];
	prmt.b32 	%r3463, %r3461, %r3462, 0x3340U;
	ld.global.u8 	%r3464, [%rd3065+27];
	prmt.b32 	%r3465, %r3464, 0, 0x3340U;
	prmt.b32 	%r3466, %r3463, %r3465, 0x5410U;
	mov.b32 	%r3467, 334205;
	dp4a.s32.u32 	%r3468, %r3466, %r3467, %r3460;
	mul.wide.s32 	%rd3066, %r3468, 8;
	add.s64 	%rd3067, %rd3060, %rd3066;
	ld.const.f64 	%fd3267, [%rd3067+5000];
	add.f64 	%fd3590, %fd3266, %fd3267;
	st.global.f64 	[%rd9], %fd3590;
	ld.global.u32 	%r3469, [%rd2+244];
	mul.wide.s32 	%rd3068, %r3469, 8;
	add.s64 	%rd3069, %rd3060, %rd3068;
	ld.const.f64 	%fd3268, [%rd3069+24480];
	ld.global.s8 	%r3470, [%rd131+27];
	ld.global.u8 	%r3471, [%rd3063];
	ld.global.u8 	%r3472, [%rd132];
	prmt.b32 	%r3473, %r3472, %r3471, 0x3340U;
	ld.global.u8 	%r3474, [%rd3065+27];
	prmt.b32 	%r3475, %r3474, 0, 0x3340U;
	prmt.b32 	%r3476, %r3473, %r3475, 0x5410U;
	mov.b32 	%r3477, 359705;
	dp4a.s32.u32 	%r3478, %r3476, %r3477, %r3470;
	mul.wide.s32 	%rd3070, %r3478, 8;
	add.s64 	%rd3071, %rd3060, %rd3070;
	ld.const.f64 	%fd3269, [%rd3071];
	add.f64 	%fd3589, %fd3268, %fd3269;
	st.global.f64 	[%rd10], %fd3589;
$L__BB1_663:
	add.s32 	%r3479, %r308, -1;
	ld.global.u32 	%r3480, [%rd4];
	add.s32 	%r3481, %r1, %r3351;
	mad.lo.s32 	%r3482, %r3480, %r3479, %r3481;
	mul.wide.s32 	%rd3072, %r3482, 8;
	add.s64 	%rd3073, %rd1, %rd3072;
	ld.global.f64 	%fd3270, [%rd3073];
	add.f64 	%fd3592, %fd3270, %fd3590;
	st.global.f64 	[%rd9], %fd3592;
	ld.global.u32 	%r3483, [%rd4];
	mad.lo.s32 	%r3484, %r3483, %r3479, %r3481;
	add.s32 	%r3485, %r3484, 625;
	mul.wide.s32 	%rd3074, %r3485, 8;
	add.s64 	%rd3075, %rd1, %rd3074;
	ld.global.f64 	%fd3271, [%rd3075];
	add.f64 	%fd3599, %fd3271, %fd3589;
	st.global.f64 	[%rd10], %fd3599;
	abs.f64 	%fd3272, %fd3592;
	setp.leu.f64 	%p1097, %fd3272, 0d41CDCD64FF800000;
	@%p1097 bra 	$L__BB1_665;
	mov.b64 	%rd3076, 9218868437227405312;
	st.global.u64 	[%rd9], %rd3076;
	mov.b64 	%rd3077, -4616189618054758400;
	st.global.u64 	[%rd10], %rd3077;
	mov.f64 	%fd3592, 0d7FF0000000000000;
	mov.f64 	%fd3599, 0dBFF0000000000000;
$L__BB1_665:
	add.f64 	%fd3275, %fd3592, 0d4069000000000000;
	add.f64 	%fd3276, %fd3599, 0dC016CCCCCCCCCCCD;
	ld.global.f64 	%fd3277, [%rd3+10016];
	add.f64 	%fd3278, %fd3276, %fd3277;
	div.rn.f64 	%fd3279, %fd3275, %fd3278;
	st.global.f64 	[%rd3+10056], %fd3279;
	ld.global.u32 	%r3486, [%rd4];
	mad.lo.s32 	%r3487, %r3486, %r299, %r304;
	mul.wide.s32 	%rd3078, %r3487, 8;
	add.s64 	%rd3079, %rd1, %rd3078;
	ld.global.f64 	%fd3280, [%rd3079];
	add.f64 	%fd3281, %fd3280, 0d4069000000000000;
	ld.global.f64 	%fd3282, [%rd3079+5000];
	add.f64 	%fd3283, %fd3282, 0dC016CCCCCCCCCCCD;
	add.f64 	%fd3284, %fd3283, %fd3277;
	div.rn.f64 	%fd3285, %fd3281, %fd3284;
	st.global.f64 	[%rd3+10064], %fd3285;
	st.global.f64 	[%rd3+10040], %fd3599;
	st.global.f64 	[%rd3+10048], %fd3592;
	bra.uni 	$L__BB1_678;
$L__BB1_666:
	mul.wide.s32 	%rd3022, %r312, 8;
	mov.u64 	%rd3023, parameter;
	add.s64 	%rd3024, %rd3023, %rd3022;
	ld.const.f64 	%fd3240, [%rd3024+25200];
	cvt.s64.s32 	%rd3025, %r308;
	add.s64 	%rd3026, %rd5, %rd3025;
	ld.global.s8 	%r3446, [%rd3026];
	mul.wide.s32 	%rd3027, %r3446, 5;
	cvt.s64.s32 	%rd3028, %r3351;
	add.s64 	%rd3029, %rd5, %rd3028;
	ld.global.s8 	%rd3030, [%rd3029+27];
	add.s64 	%rd3031, %rd3027, %rd3030;
	shl.b64 	%rd3032, %rd3031, 3;
	add.s64 	%rd3033, %rd3023, %rd3032;
	ld.const.f64 	%fd3241, [%rd3033+45640];
	add.f64 	%fd3242, %fd3240, %fd3241;
	ld.global.s8 	%r3447, [%rd132];
	mul.wide.s32 	%rd3034, %r3447, 5;
	ld.global.s8 	%rd3035, [%rd131+27];
	add.s64 	%rd3036, %rd3034, %rd3035;
	shl.b64 	%rd3037, %rd3036, 3;
	add.s64 	%rd3038, %rd3023, %rd3037;
	ld.const.f64 	%fd3243, [%rd3038+45640];
	add.f64 	%fd3244, %fd3242, %fd3243;
	st.global.f64 	[%rd9], %fd3244;
	add.s32 	%r3448, %r308, -1;
	ld.global.u32 	%r3449, [%rd2+204];
	add.s32 	%r3450, %r1, %r3351;
	mad.lo.s32 	%r3451, %r3449, %r3448, %r3450;
	mul.wide.s32 	%rd3039, %r3451, 8;
	add.s64 	%rd3040, %rd1, %rd3039;
	ld.global.f64 	%fd3245, [%rd3040];
	add.f64 	%fd3594, %fd3245, %fd3244;
	st.global.f64 	[%rd9], %fd3594;
	ld.global.u32 	%r3452, [%rd2+244];
	mul.wide.s32 	%rd3041, %r3452, 8;
	add.s64 	%rd3042, %rd3023, %rd3041;
	ld.const.f64 	%fd3246, [%rd3042+24480];
	ld.global.s8 	%r3453, [%rd3026];
	mul.wide.s32 	%rd3043, %r3453, 5;
	ld.global.s8 	%rd3044, [%rd3029+27];
	add.s64 	%rd3045, %rd3043, %rd3044;
	shl.b64 	%rd3046, %rd3045, 3;
	add.s64 	%rd3047, %rd3023, %rd3046;
	ld.const.f64 	%fd3247, [%rd3047+45440];
	add.f64 	%fd3248, %fd3246, %fd3247;
	ld.global.s8 	%r3454, [%rd132];
	mul.wide.s32 	%rd3048, %r3454, 5;
	ld.global.s8 	%rd3049, [%rd131+27];
	add.s64 	%rd3050, %rd3048, %rd3049;
	shl.b64 	%rd3051, %rd3050, 3;
	add.s64 	%rd3052, %rd3023, %rd3051;
	ld.const.f64 	%fd3249, [%rd3052+45440];
	add.f64 	%fd3250, %fd3248, %fd3249;
	st.global.f64 	[%rd10], %fd3250;
	ld.global.u32 	%r3455, [%rd2+204];
	mad.lo.s32 	%r3456, %r3455, %r3448, %r3450;
	add.s32 	%r3457, %r3456, 625;
	mul.wide.s32 	%rd3053, %r3457, 8;
	add.s64 	%rd3054, %rd1, %rd3053;
	ld.global.f64 	%fd3251, [%rd3054];
	add.f64 	%fd3599, %fd3251, %fd3250;
	st.global.f64 	[%rd10], %fd3599;
	abs.f64 	%fd3252, %fd3594;
	setp.leu.f64 	%p1090, %fd3252, 0d41CDCD64FF800000;
	@%p1090 bra 	$L__BB1_668;
	mov.b64 	%rd3055, 9218868437227405312;
	st.global.u64 	[%rd9], %rd3055;
	mov.b64 	%rd3056, -4616189618054758400;
	st.global.u64 	[%rd10], %rd3056;
	mov.f64 	%fd3594, 0d7FF0000000000000;
	mov.f64 	%fd3599, 0dBFF0000000000000;
$L__BB1_668:
	add.f64 	%fd3255, %fd3594, 0d4069000000000000;
	add.f64 	%fd3256, %fd3599, 0dC016CCCCCCCCCCCD;
	ld.global.f64 	%fd3257, [%rd3+10016];
	add.f64 	%fd3258, %fd3256, %fd3257;
	div.rn.f64 	%fd3259, %fd3255, %fd3258;
	st.global.f64 	[%rd3+10056], %fd3259;
	ld.global.u32 	%r3458, [%rd4];
	mad.lo.s32 	%r3459, %r3458, %r299, %r304;
	mul.wide.s32 	%rd3057, %r3459, 8;
	add.s64 	%rd3058, %rd1, %rd3057;
	ld.global.f64 	%fd3260, [%rd3058];
	add.f64 	%fd3261, %fd3260, 0d4069000000000000;
	ld.global.f64 	%fd3262, [%rd3058+5000];
	add.f64 	%fd3263, %fd3262, 0dC016CCCCCCCCCCCD;
	add.f64 	%fd3264, %fd3263, %fd3257;
	div.rn.f64 	%fd3265, %fd3261, %fd3264;
	st.global.f64 	[%rd3+10064], %fd3265;
	st.global.f64 	[%rd3+10040], %fd3599;
	st.global.f64 	[%rd3+10048], %fd3594;
	bra.uni 	$L__BB1_678;
$L__BB1_669:
	setp.ne.s32 	%p1081, %r310, 1;
	setp.ne.s32 	%p1082, %r311, 1;
	or.pred  	%p1083, %p1081, %p1082;
	@%p1083 bra 	$L__BB1_675;
	cvt.s64.s32 	%rd3001, %r308;
	add.s64 	%rd3002, %rd5, %rd3001;
	cvt.s64.s32 	%rd3003, %r3351;
	add.s64 	%rd3004, %rd5, %rd3003;
	ld.global.s8 	%r3403, [%rd3004+28];
	ld.global.u8 	%r3404, [%rd3002+1];
	ld.global.u8 	%r3405, [%rd3002];
	prmt.b32 	%r3406, %r3405, %r3404, 0x3340U;
	ld.global.u8 	%r3407, [%rd3004+27];
	prmt.b32 	%r3408, %r3407, 0, 0x3340U;
	prmt.b32 	%r3409, %r3406, %r3408, 0x5410U;
	mov.b32 	%r3410, 334205;
	dp4a.s32.u32 	%r3411, %r3409, %r3410, %r3403;
	mul.wide.s32 	%rd3005, %r3411, 8;
	mov.u64 	%rd3006, parameter;
	add.s64 	%rd3007, %rd3006, %rd3005;
	ld.const.f64 	%fd3218, [%rd3007+10000];
	ld.global.s8 	%r3412, [%rd132+-1];
	ld.global.u8 	%r3413, [%rd131+27];
	ld.global.u8 	%r3414, [%rd131+26];
	prmt.b32 	%r3415, %r3414, %r3413, 0x3340U;
	ld.global.u8 	%r3416, [%rd132];
	prmt.b32 	%r3417, %r3416, 0, 0x3340U;
	prmt.b32 	%r3418, %r3415, %r3417, 0x5410U;
	mov.b32 	%r3419, 359705;
	dp4a.s32.u32 	%r3420, %r3418, %r3419, %r3412;
	mul.wide.s32 	%rd3008, %r3420, 8;
	add.s64 	%rd3009, %rd3006, %rd3008;
	ld.const.f64 	%fd3219, [%rd3009+10000];
	add.f64 	%fd3220, %fd3218, %fd3219;
	st.global.f64 	[%rd10], %fd3220;
	add.s32 	%r3421, %r308, -1;
	ld.global.u32 	%r3422, [%rd4];
	add.s32 	%r3423, %r2, %r3351;
	mad.lo.s32 	%r3424, %r3422, %r3421, %r3423;
	mul.wide.s32 	%rd3010, %r3424, 8;
	add.s64 	%rd3011, %rd1, %rd3010;
	ld.global.f64 	%fd3221, [%rd3011];
	add.f64 	%fd3599, %fd3221, %fd3220;
	st.global.f64 	[%rd10], %fd3599;
	ld.global.s8 	%r3425, [%rd3004+28];
	ld.global.u8 	%r3426, [%rd3002+1];
	ld.global.u8 	%r3427, [%rd3002];
	prmt.b32 	%r3428, %r3427, %r3426, 0x3340U;
	ld.global.u8 	%r3429, [%rd3004+27];
	prmt.b32 	%r3430, %r3429, 0, 0x3340U;
	prmt.b32 	%r3431, %r3428, %r3430, 0x5410U;
	dp4a.s32.u32 	%r3432, %r3431, %r3410, %r3425;
	mul.wide.s32 	%rd3012, %r3432, 8;
	add.s64 	%rd3013, %rd3006, %rd3012;
	ld.const.f64 	%fd3222, [%rd3013+15000];
	ld.global.s8 	%r3433, [%rd132+-1];
	ld.global.u8 	%r3434, [%rd131+27];
	ld.global.u8 	%r3435, [%rd131+26];
	prmt.b32 	%r3436, %r3435, %r3434, 0x3340U;
	ld.global.u8 	%r3437, [%rd132];
	prmt.b32 	%r3438, %r3437, 0, 0x3340U;
	prmt.b32 	%r3439, %r3436, %r3438, 0x5410U;
	dp4a.s32.u32 	%r3440, %r3439, %r3419, %r3433;
	mul.wide.s32 	%rd3014, %r3440, 8;
	add.s64 	%rd3015, %rd3006, %rd3014;
	ld.const.f64 	%fd3223, [%rd3015+15000];
	add.f64 	%fd3224, %fd3222, %fd3223;
	st.global.f64 	[%rd9], %fd3224;
	ld.global.u32 	%r3441, [%rd4];
	mad.lo.s32 	%r3442, %r3441, %r3421, %r3423;
	add.s32 	%r3443, %r3442, -625;
	mul.wide.s32 	%rd3016, %r3443, 8;
	add.s64 	%rd3017, %rd1, %rd3016;
	ld.global.f64 	%fd3225, [%rd3017];
	add.f64 	%fd3596, %fd3225, %fd3224;
	st.global.f64 	[%rd9], %fd3596;
	abs.f64 	%fd3226, %fd3596;
	setp.leu.f64 	%p1085, %fd3226, 0d41CDCD64FF800000;
	@%p1085 bra 	$L__BB1_672;
	mov.b64 	%rd3018, 9218868437227405312;
	st.global.u64 	[%rd9], %rd3018;
	mov.b64 	%rd3019, -4616189618054758400;
	st.global.u64 	[%rd10], %rd3019;
	mov.f64 	%fd3596, 0d7FF0000000000000;
	mov.f64 	%fd3599, 0dBFF0000000000000;
$L__BB1_672:
	add.f64 	%fd3229, %fd3596, 0d4069000000000000;
	add.f64 	%fd3230, %fd3599, 0dC016CCCCCCCCCCCD;
	ld.global.f64 	%fd3231, [%rd3+10016];
	add.f64 	%fd3232, %fd3230, %fd3231;
	div.rn.f64 	%fd3233, %fd3229, %fd3232;
	st.global.f64 	[%rd3+10056], %fd3233;
	ld.global.u32 	%r3444, [%rd4];
	mad.lo.s32 	%r3445, %r3444, %r299, %r304;
	mul.wide.s32 	%rd3020, %r3445, 8;
	add.s64 	%rd3021, %rd1, %rd3020;
	ld.global.f64 	%fd3234, [%rd3021];
	add.f64 	%fd3235, %fd3234, 0d4069000000000000;
	ld.global.f64 	%fd3236, [%rd3021+5000];
	add.f64 	%fd3237, %fd3236, 0dC016CCCCCCCCCCCD;
	add.f64 	%fd3238, %fd3237, %fd3231;
	div.rn.f64 	%fd3239, %fd3235, %fd3238;
	st.global.f64 	[%rd3+10064], %fd3239;
	setp.ge.f64 	%p1086, %fd3233, %fd3239;
	@%p1086 bra 	$L__BB1_674;
	ld.global.f64 	%fd3599, [%rd6];
	bra.uni 	$L__BB1_678;
$L__BB1_674:
	st.global.f64 	[%rd6], %fd3599;
	st.global.f64 	[%rd7], %fd3596;
	bra.uni 	$L__BB1_678;
$L__BB1_675:
	mul.wide.s32 	%rd2976, %r312, 8;
	mov.u64 	%rd2977, parameter;
	add.s64 	%rd2978, %rd2977, %rd2976;
	ld.const.f64 	%fd3190, [%rd2978+24960];
	cvt.s64.s32 	%rd2979, %r308;
	add.s64 	%rd2980, %rd5, %rd2979;
	cvt.s64.s32 	%rd2981, %r3351;
	add.s64 	%rd2982, %rd5, %rd2981;
	ld.global.s8 	%r3355, [%rd2982+28];
	ld.global.u8 	%r3356, [%rd2980+1];
	ld.global.u8 	%r3357, [%rd2980];
	prmt.b32 	%r3358, %r3357, %r3356, 0x3340U;
	ld.global.u8 	%r3359, [%rd2982+27];
	prmt.b32 	%r3360, %r3359, 0, 0x3340U;
	prmt.b32 	%r3361, %r3358, %r3360, 0x5410U;
	mov.b32 	%r3362, 334205;
	dp4a.s32.u32 	%r3363, %r3361, %r3362, %r3355;
	mul.wide.s32 	%rd2983, %r3363, 8;
	add.s64 	%rd2984, %rd2977, %rd2983;
	ld.const.f64 	%fd3191, [%rd2984+30440];
	add.f64 	%fd3192, %fd3190, %fd3191;
	ld.global.s8 	%r3364, [%rd132+-1];
	ld.global.u8 	%r3365, [%rd131+27];
	ld.global.u8 	%r3366, [%rd131+26];
	prmt.b32 	%r3367, %r3366, %r3365, 0x3340U;
	ld.global.u8 	%r3368, [%rd132];
	prmt.b32 	%r3369, %r3368, 0, 0x3340U;
	prmt.b32 	%r3370, %r3367, %r3369, 0x5410U;
	mov.b32 	%r3371, 359705;
	dp4a.s32.u32 	%r3372, %r3370, %r3371, %r3364;
	mul.wide.s32 	%rd2985, %r3372, 8;
	add.s64 	%rd2986, %rd2977, %rd2985;
	ld.const.f64 	%fd3193, [%rd2986+30440];
	add.f64 	%fd3194, %fd3192, %fd3193;
	st.global.f64 	[%rd9], %fd3194;
	add.s32 	%r3373, %r308, -1;
	ld.global.u32 	%r3374, [%rd2+204];
	add.s32 	%r3375, %r1, %r3351;
	mad.lo.s32 	%r3376, %r3374, %r3373, %r3375;
	mul.wide.s32 	%rd2987, %r3376, 8;
	add.s64 	%rd2988, %rd1, %rd2987;
	ld.global.f64 	%fd3195, [%rd2988];
	add.f64 	%fd3598, %fd3195, %fd3194;
	st.global.f64 	[%rd9], %fd3598;
	ld.global.u32 	%r3377, [%rd2+244];
	mul.wide.s32 	%rd2989, %r3377, 8;
	add.s64 	%rd2990, %rd2977, %rd2989;
	ld.const.f64 	%fd3196, [%rd2990+24240];
	ld.global.s8 	%r3378, [%rd2982+28];
	ld.global.u8 	%r3379, [%rd2980+1];
	ld.global.u8 	%r3380, [%rd2980];
	prmt.b32 	%r3381, %r3380, %r3379, 0x3340U;
	ld.global.u8 	%r3382, [%rd2982+27];
	prmt.b32 	%r3383, %r3382, 0, 0x3340U;
	prmt.b32 	%r3384, %r3381, %r3383, 0x5410U;
	dp4a.s32.u32 	%r3385, %r3384, %r3362, %r3378;
	mul.wide.s32 	%rd2991, %r3385, 8;
	add.s64 	%rd2992, %rd2977, %rd2991;
	ld.const.f64 	%fd3197, [%rd2992+25440];
	add.f64 	%fd3198, %fd3196, %fd3197;
	ld.global.s8 	%r3386, [%rd132+-1];
	ld.global.u8 	%r3387, [%rd131+27];
	ld.global.u8 	%r3388, [%rd131+26];
	prmt.b32 	%r3389, %r3388, %r3387, 0x3340U;
	ld.global.u8 	%r3390, [%rd132];
	prmt.b32 	%r3391, %r3390, 0, 0x3340U;
	prmt.b32 	%r3392, %r3389, %r3391, 0x5410U;
	dp4a.s32.u32 	%r3393, %r3392, %r3371, %r3386;
	mul.wide.s32 	%rd2993, %r3393, 8;
	add.s64 	%rd2994, %rd2977, %rd2993;
	ld.const.f64 	%fd3199, [%rd2994+25440];
	add.f64 	%fd3200, %fd3198, %fd3199;
	ld.global.u32 	%r3394, [%rd2+236];
	ld.global.u32 	%r3395, [%rd2+240];
	sub.s32 	%r3396, %r3394, %r3395;
	abs.s32 	%r3397, %r3396;
	cvt.rn.f64.s32 	%fd3201, %r3397;
	fma.rn.f64 	%fd3202, %fd3201, 0dBFEEF3E864B31D04, %fd3200;
	st.global.f64 	[%rd10], %fd3202;
	ld.global.u32 	%r3398, [%rd2+204];
	mad.lo.s32 	%r3399, %r3398, %r3373, %r3375;
	add.s32 	%r3400, %r3399, 625;
	mul.wide.s32 	%rd2995, %r3400, 8;
	add.s64 	%rd2996, %rd1, %rd2995;
	ld.global.f64 	%fd3203, [%rd2996];
	add.f64 	%fd3599, %fd3203, %fd3202;
	st.global.f64 	[%rd10], %fd3599;
	abs.f64 	%fd3204, %fd3598;
	setp.leu.f64 	%p1084, %fd3204, 0d41CDCD64FF800000;
	@%p1084 bra 	$L__BB1_677;
	mov.b64 	%rd2997, 9218868437227405312;
	st.global.u64 	[%rd9], %rd2997;
	mov.b64 	%rd2998, -4616189618054758400;
	st.global.u64 	[%rd10], %rd2998;
	mov.f64 	%fd3598, 0d7FF0000000000000;
	mov.f64 	%fd3599, 0dBFF0000000000000;
$L__BB1_677:
	add.f64 	%fd3207, %fd3598, 0d4069000000000000;
	add.f64 	%fd3208, %fd3599, 0dC016CCCCCCCCCCCD;
	ld.global.f64 	%fd3209, [%rd3+10016];
	add.f64 	%fd3210, %fd3208, %fd3209;
	div.rn.f64 	%fd3211, %fd3207, %fd3210;
	st.global.f64 	[%rd3+10056], %fd3211;
	ld.global.u32 	%r3401, [%rd4];
	mad.lo.s32 	%r3402, %r3401, %r299, %r304;
	mul.wide.s32 	%rd2999, %r3402, 8;
	add.s64 	%rd3000, %rd1, %rd2999;
	ld.global.f64 	%fd3212, [%rd3000];
	add.f64 	%fd3213, %fd3212, 0d4069000000000000;
	ld.global.f64 	%fd3214, [%rd3000+5000];
	add.f64 	%fd3215, %fd3214, 0dC016CCCCCCCCCCCD;
	add.f64 	%fd3216, %fd3215, %fd3209;
	div.rn.f64 	%fd3217, %fd3213, %fd3216;
	st.global.f64 	[%rd3+10064], %fd3217;
	st.global.f64 	[%rd3+10040], %fd3599;
	st.global.f64 	[%rd3+10048], %fd3598;
$L__BB1_678:
	ld.global.u32 	%r3488, [%rd4];
	mad.lo.s32 	%r3489, %r3488, %r299, %r305;
	mul.wide.s32 	%rd3080, %r3489, 8;
	add.s64 	%rd133, %rd1, %rd3080;
	ld.global.f64 	%fd3286, [%rd133];
	abs.f64 	%fd3287, %fd3286;
	abs.f64 	%fd3288, %fd3599;
	max.f64 	%fd3290, %fd3287, %fd3288;
	setp.gt.f64 	%p1098, %fd3290, 0d41CDCD64FF800000;
	sub.f64 	%fd3291, %fd3286, %fd3599;
	abs.f64 	%fd3292, %fd3291;
	setp.geu.f64 	%p1099, %fd3292, 0d3EE4F8B588E368F1;
	or.pred  	%p1100, %p1098, %p1099;
	@%p1100 bra 	$L__BB1_681;
	ld.global.f64 	%fd3294, [%rd133+-5000];
	ld.global.f64 	%fd3295, [%rd7];
	abs.f64 	%fd3296, %fd3294;
	abs.f64 	%fd3297, %fd3295;
	max.f64 	%fd3299, %fd3296, %fd3297;
	setp.gt.f64 	%p1101, %fd3299, 0d41CDCD64FF800000;
	sub.f64 	%fd3300, %fd3294, %fd3295;
	abs.f64 	%fd3301, %fd3300;
	setp.geu.f64 	%p1102, %fd3301, 0d3EE4F8B588E368F1;
	or.pred  	%p1103, %p1101, %p1102;
	@%p1103 bra 	$L__BB1_681;
	ld.param.u64 	%rd3243, [_Z15check_structurePcPiS0_iPdiS1_S0_S__param_6];
	ld.param.u32 	%r3700, [_Z15check_structurePcPiS0_iPdiS1_S0_S__param_4];
	ld.global.u32 	%r3812, [%rd2+220];
	ld.global.u32 	%r3811, [%rd2+224];
	mad.lo.s32 	%r3490, %r3700, -1201, %r1;
	add.s32 	%r3491, %r3490, %r3812;
	cvta.to.global.u64 	%rd3081, %rd3243;
	mul.wide.s32 	%rd3082, %r3491, 4;
	add.s64 	%rd3083, %rd3081, %rd3082;
	st.global.u32 	[%rd3083], %r3811;
	add.s32 	%r3492, %r3490, %r3811;
	add.s32 	%r3493, %r3492, 25;
	mul.wide.s32 	%rd3084, %r3493, 4;
	add.s64 	%rd3085, %rd3081, %rd3084;
	st.global.u32 	[%rd3085], %r3812;
	mov.b32 	%r3494, 1;
	st.global.u32 	[%rd2+228], %r3494;
	bra.uni 	$L__BB1_682;
$L__BB1_681:
	ld.global.u32 	%r3495, [%rd2+220];
	add.s32 	%r3821, %r3495, -1;
	st.global.u32 	[%rd2+220], %r3821;
	ld.global.u32 	%r3496, [%rd2+224];
	add.s32 	%r3820, %r3496, 1;
	st.global.u32 	[%rd2+224], %r3820;
	ld.global.u32 	%r3497, [%rd2+228];
	setp.eq.s32 	%p1104, %r3497, 0;
	@%p1104 bra 	$L__BB1_655;
$L__BB1_682:
	ld.global.u32 	%r3498, [%rd2+216];
	add.s32 	%r3815, %r3498, 1;
	st.global.u32 	[%rd2+216], %r3815;
	@%p6 bra 	$L__BB1_651;
	bra.uni 	$L__BB1_613;
$L__BB1_683:
	ld.global.f64 	%fd1878, [%rd3+10024];
	abs.f64 	%fd1879, %fd1878;
	setp.gt.f64 	%p495, %fd1879, 0d41CDCD64FF800000;
	mov.f64 	%fd3600, 0d3FE0000000000000;
	@%p495 bra 	$L__BB1_695;
	ld.global.u32 	%r1811, [%rd2+208];
	ld.global.u32 	%r1812, [%rd2+212];
	add.s32 	%r1813, %r1811, -1;
	mad.lo.s32 	%r1814, %r1813, %r290, %r1;
	add.s32 	%r1815, %r1814, %r1812;
	mul.wide.s32 	%rd1474, %r1815, 8;
	add.s64 	%rd1475, %rd1, %rd1474;
	ld.global.f64 	%fd418, [%rd1475];
	ld.global.f64 	%fd419, [%rd3+10008];
	ld.global.f64 	%fd420, [%rd1475+5000];
	ld.global.f64 	%fd421, [%rd3+10000];
	mov.b32 	%r3830, 0;
	st.global.u32 	[%rd2+220], %r3830;
	st.global.u32 	[%rd2+216], %r3830;
	ld.global.u32 	%r320, [%rd2+200];
	setp.lt.s32 	%p496, %r320, 1;
	@%p496 bra 	$L__BB1_689;
	mov.b32 	%r3830, 0;
	mov.u32 	%r3826, %r3830;
$L__BB1_686:
	mul.wide.u32 	%rd1476, %r3826, 4;
	add.s64 	%rd1477, %rd2, %rd1476;
	ld.global.u32 	%r1817, [%rd1477];
	setp.lt.s32 	%p497, %r1817, 1;
	@%p497 bra 	$L__BB1_688;
	add.s32 	%r3830, %r3830, 1;
	st.global.u32 	[%rd2+220], %r3830;
$L__BB1_688:
	add.s32 	%r3826, %r3826, 1;
	st.global.u32 	[%rd2+216], %r3826;
	setp.lt.s32 	%p498, %r3826, %r320;
	@%p498 bra 	$L__BB1_686;
$L__BB1_689:
	mov.b32 	%r1818, 0;
	st.global.u32 	[%rd2+216], %r1818;
	setp.lt.s32 	%p499, %r290, 1;
	@%p499 bra 	$L__BB1_694;
	mov.b32 	%r3829, 0;
$L__BB1_691:
	mul.wide.u32 	%rd1478, %r3829, 4;
	add.s64 	%rd1479, %rd2, %rd1478;
	ld.global.u32 	%r1820, [%rd1479+100];
	setp.lt.s32 	%p500, %r1820, 1;
	@%p500 bra 	$L__BB1_693;
	add.s32 	%r3830, %r3830, 1;
	st.global.u32 	[%rd2+220], %r3830;
$L__BB1_693:
	add.s32 	%r3829, %r3829, 1;
	st.global.u32 	[%rd2+216], %r3829;
	setp.lt.s32 	%p501, %r3829, %r290;
	@%p501 bra 	$L__BB1_691;
$L__BB1_694:
	shr.u32 	%r1821, %r3830, 31;
	add.s32 	%r1822, %r3830, %r1821;
	shr.s32 	%r1823, %r1822, 1;
	add.s32 	%r1824, %r1823, -1;
	st.global.u32 	[%rd2+220], %r1824;
	cvt.rn.f64.s32 	%fd1880, %r1824;
	add.f64 	%fd1881, %fd420, %fd421;
	add.f64 	%fd1882, %fd1881, 0dC016CCCCCCCCCCCD;
	fma.rn.f64 	%fd1883, %fd1880, 0dBFE0A2B1704FF434, %fd1882;
	ld.global.f64 	%fd1884, [%rd3+10016];
	add.f64 	%fd1885, %fd1884, %fd1883;
	add.f64 	%fd1886, %fd418, %fd419;
	add.f64 	%fd1887, %fd1886, 0d4069000000000000;
	div.rn.f64 	%fd1888, %fd1887, %fd1885;
	add.f64 	%fd1889, %fd1888, 0dC071126666666666;
	fma.rn.f64 	%fd3600, %fd1889, 0d4059000000000000, 0d3FE0000000000000;
$L__BB1_695:
	cvt.rzi.s32.f64 	%r1825, %fd3600;
	cvt.rn.f64.s32 	%fd1890, %r1825;
	div.rn.f64 	%fd3601, %fd1890, 0d4059000000000000;
	st.global.f64 	[%rd3+10032], %fd3601;
$L__BB1_696:
	ld.const.u32 	%r1827, [const_int+36];
	mad.lo.s32 	%r1828, %r1827, 5, 44;
	cvt.rn.f64.s32 	%fd1891, %r1828;
	setp.gt.f64 	%p502, %fd3601, %fd1891;
	mov.b32 	%r3952, 0;
	@%p502 bra 	$L__BB1_1390;
	ld.param.u32 	%r3683, [_Z15check_structurePcPiS0_iPdiS1_S0_S__param_4];
	ld.param.u64 	%rd3229, [_Z15check_structurePcPiS0_iPdiS1_S0_S__param_3];
	ld.param.u32 	%r3672, [_Z15check_structurePcPiS0_iPdiS1_S0_S__param_2];
	ld.param.u64 	%rd3223, [_Z15check_structurePcPiS0_iPdiS1_S0_S__param_1];
	ld.param.u64 	%rd3216, [_Z15check_structurePcPiS0_iPdiS1_S0_S__param_0];
	cvta.to.global.u64 	%rd134, %rd3216;
	cvta.to.global.u64 	%rd1480, %rd3229;
	shl.b32 	%r1829, %r3683, 1;
	mul.wide.s32 	%rd1481, %r1829, 8;
	add.s64 	%rd1482, %rd1480, %rd1481;
	st.global.f64 	[%rd1482+8], %fd3601;
	shl.b32 	%r1830, %r3672, 5;
	mov.u32 	%r1831, _ZZ4LAMPPcPiS0_S0_PdS1_S0_S_E4turn;
	add.s32 	%r1832, %r1831, %r1830;
	ld.shared.u32 	%r333, [%r1832+12];
	ld.shared.u32 	%r334, [%r1832+16];
	mul.lo.s32 	%r1833, %r333, 10;
	cvta.to.global.u64 	%rd1483, %rd3223;
	mul.wide.s32 	%rd1484, %r1833, 4;
	add.s64 	%rd135, %rd1483, %rd1484;
	ld.global.u32 	%r335, [%rd135];
	ld.global.u32 	%r336, [%rd135+4];
	mov.b32 	%r1834, 0;
	st.global.u32 	[%rd2+216], %r1834;
	and.b32  	%r1835, %r336, -2147483647;
	setp.eq.s32 	%p503, %r1835, 1;
	@%p503 bra 	$L__BB1_721;
	setp.lt.s32 	%p504, %r336, 2;
	@%p504 bra 	$L__BB1_708;
	add.s32 	%r337, %r336, %r335;
	shr.u32 	%r1837, %r336, 31;
	add.s32 	%r1838, %r336, %r1837;
	shr.s32 	%r338, %r1838, 1;
	mov.b32 	%r3832, 0;
$L__BB1_700:
	add.s32 	%r1839, %r3832, %r335;
	cvt.s64.s32 	%rd1485, %r1839;
	add.s64 	%rd1486, %rd134, %rd1485;
	ld.global.u8 	%rs41, [%rd1486];
	setp.ne.s16 	%p505, %rs41, 65;
	not.b32 	%r1840, %r3832;
	add.s32 	%r1841, %r337, %r1840;
	cvt.s64.s32 	%rd1487, %r1841;
	add.s64 	%rd1488, %rd134, %rd1487;
	ld.global.u8 	%rs42, [%rd1488];
	@%p505 bra 	$L__BB1_702;
	setp.ne.s16 	%p506, %rs42, 84;
	@%p506 bra 	$L__BB1_721;
$L__BB1_702:
	setp.ne.s16 	%p507, %rs41, 84;
	@%p507 bra 	$L__BB1_704;
	setp.ne.s16 	%p508, %rs42, 65;
	@%p508 bra 	$L__BB1_721;
$L__BB1_704:
	setp.eq.s16 	%p509, %rs41, 84;
	setp.eq.s16 	%p510, %rs41, 65;
	setp.ne.s16 	%p511, %rs42, 65;
	or.pred  	%p512, %p511, %p509;
	setp.ne.s16 	%p513, %rs42, 84;
	or.pred  	%p514, %p513, %p510;
	and.pred  	%p515, %p512, %p514;
	not.pred 	%p516, %p515;
	@%p516 bra 	$L__BB1_721;
	setp.eq.s16 	%p517, %rs41, 67;
	setp.ne.s16 	%p518, %rs42, 71;
	and.pred  	%p519, %p518, %p517;
	@%p519 bra 	$L__BB1_721;
	setp.eq.s16 	%p522, %rs41, 71;
	setp.ne.s16 	%p523, %rs42, 67;
	xor.pred  	%p524, %p522, %p523;
	or.pred  	%p525, %p518, %p517;
	and.pred  	%p526, %p524, %p525;
	not.pred 	%p527, %p526;
	@%p527 bra 	$L__BB1_721;
	add.s32 	%r3832, %r3832, 1;
	st.global.u32 	[%rd2+216], %r3832;
	setp.lt.s32 	%p528, %r3832, %r338;
	@%p528 bra 	$L__BB1_700;
$L__BB1_708:
	ld.param.u64 	%rd3224, [_Z15check_structurePcPiS0_iPdiS1_S0_S__param_1];
	mul.lo.s32 	%r1842, %r334, 10;
	cvta.to.global.u64 	%rd1489, %rd3224;
	mul.wide.s32 	%rd1490, %r1842, 4;
	add.s64 	%rd1491, %rd1489, %rd1490;
	ld.global.u32 	%r341, [%rd1491];
	ld.global.u32 	%r342, [%rd1491+4];
	mov.b32 	%r1843, 0;
	st.global.u32 	[%rd2+216], %r1843;
	and.b32  	%r1844, %r342, -2147483647;
	setp.eq.s32 	%p529, %r1844, 1;
	@%p529 bra 	$L__BB1_721;
	setp.lt.s32 	%p530, %r342, 2;
	@%p530 bra 	$L__BB1_719;
	add.s32 	%r343, %r342, %r341;
	shr.u32 	%r1846, %r342, 31;
	add.s32 	%r1847, %r342, %r1846;
	shr.s32 	%r344, %r1847, 1;
	mov.b32 	%r3833, 0;
$L__BB1_711:
	add.s32 	%r1848, %r3833, %r341;
	cvt.s64.s32 	%rd1492, %r1848;
	add.s64 	%rd1493, %rd134, %rd1492;
	ld.global.u8 	%rs43, [%rd1493];
	setp.ne.s16 	%p531, %rs43, 65;
	not.b32 	%r1849, %r3833;
	add.s32 	%r1850, %r343, %r1849;
	cvt.s64.s32 	%rd1494, %r1850;
	add.s64 	%rd1495, %rd134, %rd1494;
	ld.global.u8 	%rs44, [%rd1495];
	@%p531 bra 	$L__BB1_713;
	setp.ne.s16 	%p532, %rs44, 84;
	@%p532 bra 	$L__BB1_721;
$L__BB1_713:
	setp.ne.s16 	%p533, %rs43, 84;
	@%p533 bra 	$L__BB1_715;
	setp.ne.s16 	%p534, %rs44, 65;
	@%p534 bra 	$L__BB1_721;
$L__BB1_715:
	setp.eq.s16 	%p535, %rs43, 84;
	setp.eq.s16 	%p536, %rs43, 65;
	setp.ne.s16 	%p537, %rs44, 65;
	or.pred  	%p538, %p537, %p535;
	setp.ne.s16 	%p539, %rs44, 84;
	or.pred  	%p540, %p539, %p536;
	and.pred  	%p541, %p538, %p540;
	not.pred 	%p542, %p541;
	@%p542 bra 	$L__BB1_721;
	setp.eq.s16 	%p543, %rs43, 67;
	setp.ne.s16 	%p544, %rs44, 71;
	and.pred  	%p545, %p544, %p543;
	@%p545 bra 	$L__BB1_721;
	setp.eq.s16 	%p548, %rs43, 71;
	setp.ne.s16 	%p549, %rs44, 67;
	xor.pred  	%p550, %p548, %p549;
	or.pred  	%p551, %p544, %p543;
	and.pred  	%p552, %p550, %p551;
	not.pred 	%p553, %p552;
	@%p553 bra 	$L__BB1_721;
	add.s32 	%r3833, %r3833, 1;
	st.global.u32 	[%rd2+216], %r3833;
	setp.lt.s32 	%p554, %r3833, %r344;
	@%p554 bra 	$L__BB1_711;
$L__BB1_719:
	setp.gt.u32 	%p555, %r3, 2146435070;
	mov.f64 	%fd3602, %fd2;
	@%p555 bra 	$L__BB1_723;
	setp.gt.u32 	%p556, %r5, 1073127582;
	selp.f64 	%fd1892, %fd4, %fd3, %p556;
	selp.u32 	%r1851, 1, 0, %p556;
	add.s32 	%r1852, %r4, %r1851;
	add.f64 	%fd1893, %fd1892, 0dBFF0000000000000;
	add.f64 	%fd1894, %fd1892, 0d3FF0000000000000;
	rcp.approx.ftz.f64 	%fd1895, %fd1894;
	neg.f64 	%fd1896, %fd1894;
	fma.rn.f64 	%fd1897, %fd1896, %fd1895, 0d3FF0000000000000;
	fma.rn.f64 	%fd1898, %fd1897, %fd1897, %fd1897;
	fma.rn.f64 	%fd1899, %fd1898, %fd1895, %fd1895;
	mul.f64 	%fd1900, %fd1893, %fd1899;
	fma.rn.f64 	%fd1901, %fd1893, %fd1899, %fd1900;
	mul.f64 	%fd1902, %fd1901, %fd1901;
	fma.rn.f64 	%fd1903, %fd1902, 0d3EB1380B3AE80F1E, 0d3ED0EE258B7A8B04;
	fma.rn.f64 	%fd1904, %fd1903, %fd1902, 0d3EF3B2669F02676F;
	fma.rn.f64 	%fd1905, %fd1904, %fd1902, 0d3F1745CBA9AB0956;
	fma.rn.f64 	%fd1906, %fd1905, %fd1902, 0d3F3C71C72D1B5154;
	fma.rn.f64 	%fd1907, %fd1906, %fd1902, 0d3F624924923BE72D;
	fma.rn.f64 	%fd1908, %fd1907, %fd1902, 0d3F8999999999A3C4;
	fma.rn.f64 	%fd1909, %fd1908, %fd1902, 0d3FB5555555555554;
	sub.f64 	%fd1910, %fd1893, %fd1901;
	add.f64 	%fd1911, %fd1910, %fd1910;
	neg.f64 	%fd1912, %fd1901;
	fma.rn.f64 	%fd1913, %fd1912, %fd1893, %fd1911;
	mul.f64 	%fd1914, %fd1899, %fd1913;
	mul.f64 	%fd1915, %fd1902, %fd1909;
	fma.rn.f64 	%fd1916, %fd1915, %fd1901, %fd1914;
	xor.b32  	%r1853, %r1852, -2147483648;
	mov.b32 	%r1854, 1127219200;
	mov.b64 	%fd1917, {%r1853, %r1854};
	sub.f64 	%fd1918, %fd1917, %fd1;
	fma.rn.f64 	%fd1919, %fd1918, 0d3FE62E42FEFA39EF, %fd1901;
	fma.rn.f64 	%fd1920, %fd1918, 0dBFE62E42FEFA39EF, %fd1919;
	sub.f64 	%fd1921, %fd1920, %fd1901;
	sub.f64 	%fd1922, %fd1916, %fd1921;
	fma.rn.f64 	%fd1923, %fd1918, 0d3C7ABC9E3B39803F, %fd1922;
	add.f64 	%fd3602, %fd1919, %fd1923;
	bra.uni 	$L__BB1_723;
$L__BB1_721:
	setp.gt.u32 	%p557, %r6, 2146435070;
	mov.f64 	%fd3602, %fd5;
	@%p557 bra 	$L__BB1_723;
	setp.gt.u32 	%p558, %r8, 1073127582;
	selp.f64 	%fd1924, %fd7, %fd6, %p558;
	selp.u32 	%r1855, 1, 0, %p558;
	add.s32 	%r1856, %r7, %r1855;
	add.f64 	%fd1925, %fd1924, 0dBFF0000000000000;
	add.f64 	%fd1926, %fd1924, 0d3FF0000000000000;
	rcp.approx.ftz.f64 	%fd1927, %fd1926;
	neg.f64 	%fd1928, %fd1926;
	fma.rn.f64 	%fd1929, %fd1928, %fd1927, 0d3FF0000000000000;
	fma.rn.f64 	%fd1930, %fd1929, %fd1929, %fd1929;
	fma.rn.f64 	%fd1931, %fd1930, %fd1927, %fd1927;
	mul.f64 	%fd1932, %fd1925, %fd1931;
	fma.rn.f64 	%fd1933, %fd1925, %fd1931, %fd1932;
	mul.f64 	%fd1934, %fd1933, %fd1933;
	fma.rn.f64 	%fd1935, %fd1934, 0d3EB1380B3AE80F1E, 0d3ED0EE258B7A8B04;
	fma.rn.f64 	%fd1936, %fd1935, %fd1934, 0d3EF3B2669F02676F;
	fma.rn.f64 	%fd1937, %fd1936, %fd1934, 0d3F1745CBA9AB0956;
	fma.rn.f64 	%fd1938, %fd1937, %fd1934, 0d3F3C71C72D1B5154;
	fma.rn.f64 	%fd1939, %fd1938, %fd1934, 0d3F624924923BE72D;
	fma.rn.f64 	%fd1940, %fd1939, %fd1934, 0d3F8999999999A3C4;
	fma.rn.f64 	%fd1941, %fd1940, %fd1934, 0d3FB5555555555554;
	sub.f64 	%fd1942, %fd1925, %fd1933;
	add.f64 	%fd1943, %fd1942, %fd1942;
	neg.f64 	%fd1944, %fd1933;
	fma.rn.f64 	%fd1945, %fd1944, %fd1925, %fd1943;
	mul.f64 	%fd1946, %fd1931, %fd1945;
	mul.f64 	%fd1947, %fd1934, %fd1941;
	fma.rn.f64 	%fd1948, %fd1947, %fd1933, %fd1946;
	xor.b32  	%r1857, %r1856, -2147483648;
	mov.b32 	%r1858, 1127219200;
	mov.b64 	%fd1949, {%r1857, %r1858};
	sub.f64 	%fd1950, %fd1949, %fd1;
	fma.rn.f64 	%fd1951, %fd1950, 0d3FE62E42FEFA39EF, %fd1933;
	fma.rn.f64 	%fd1952, %fd1950, 0dBFE62E42FEFA39EF, %fd1951;
	sub.f64 	%fd1953, %fd1952, %fd1933;
	sub.f64 	%fd1954, %fd1948, %fd1953;
	fma.rn.f64 	%fd1955, %fd1950, 0d3C7ABC9E3B39803F, %fd1954;
	add.f64 	%fd3602, %fd1951, %fd1955;
$L__BB1_723:
	ld.param.u64 	%rd3225, [_Z15check_structurePcPiS0_iPdiS1_S0_S__param_1];
	mul.f64 	%fd1956, %fd3602, 0d3FFFCB923A29C77A;
	st.global.f64 	[%rd3+10016], %fd1956;
	mul.lo.s32 	%r1859, %r334, 10;
	cvta.to.global.u64 	%rd1496, %rd3225;
	mul.wide.s32 	%rd1497, %r1859, 4;
	add.s64 	%rd136, %rd1496, %rd1497;
	ld.global.u32 	%r347, [%rd136+4];
	st.global.u32 	[%rd2+200], %r347;
	ld.global.u32 	%r1860, [%rd135+4];
	st.global.u32 	[%rd2+204], %r1860;
	mul.wide.u32 	%rd1498, %r10, 4;
	mov.u64 	%rd1499, const_int;
	add.s64 	%rd1500, %rd1499, %rd1498;
	ld.const.u32 	%r1861, [%rd1500+48];
	setp.eq.s32 	%p559, %r1861, 0;
	@%p559 bra 	$L__BB1_729;
	setp.lt.s32 	%p560, %r347, 1;
	@%p560 bra 	$L__BB1_747;
	mov.b32 	%r3835, 1;
$L__BB1_726:
	mov.u32 	%r350, %r3835;
	ld.global.u32 	%r1863, [%rd136];
	ld.global.u32 	%r1864, [%rd136+4];
	sub.s32 	%r1865, %r1863, %r350;
	add.s32 	%r1866, %r1865, %r1864;
	cvt.s64.s32 	%rd1501, %r1866;
	add.s64 	%rd1502, %rd134, %rd1501;
	ld.global.u8 	%rs278, [%rd1502];
	mov.b16 	%rs462, 0;
	setp.gt.s16 	%p561, %rs278, 70;
	@%p561 bra 	$L__BB1_742;
	setp.eq.s16 	%p564, %rs278, 65;
	@%p564 bra 	$L__BB1_728;
	bra.uni 	$L__BB1_740;
$L__BB1_728:
	mov.b16 	%rs462, 3;
	bra.uni 	$L__BB1_746;
$L__BB1_729:
	setp.lt.s32 	%p567, %r347, 1;
	@%p567 bra 	$L__BB1_747;
	mov.b32 	%r3834, 1;
$L__BB1_731:
	mov.u32 	%r348, %r3834;
	ld.global.u32 	%r1869, [%rd136];
	add.s32 	%r1870, %r348, %r1869;
	add.s32 	%r1871, %r1870, -1;
	cvt.s64.s32 	%rd1505, %r1871;
	add.s64 	%rd1506, %rd134, %rd1505;
	ld.global.u8 	%rs284, [%rd1506];
	mov.b16 	%rs461, 0;
	setp.gt.s16 	%p568, %rs284, 70;
	@%p568 bra 	$L__BB1_735;
	setp.eq.s16 	%p571, %rs284, 65;
	@%p571 bra 	$L__BB1_739;
	setp.eq.s16 	%p572, %rs284, 67;
	@%p572 bra 	$L__BB1_734;
	bra.uni 	$L__BB1_738;
$L__BB1_734:
	mov.b16 	%rs461, 1;
	bra.uni 	$L__BB1_739;
$L__BB1_735:
	setp.eq.s16 	%p569, %rs284, 71;
	@%p569 bra 	$L__BB1_1395;
	setp.eq.s16 	%p570, %rs284, 84;
	@%p570 bra 	$L__BB1_737;
	bra.uni 	$L__BB1_738;
$L__BB1_737:
	mov.b16 	%rs461, 3;
	bra.uni 	$L__BB1_739;
$L__BB1_738:
	mov.b16 	%rs461, 4;
$L__BB1_739:
	cvt.s64.s32 	%rd1507, %r348;
	add.s64 	%rd1508, %rd5, %rd1507;
	st.global.u8 	[%rd1508], %rs461;
	add.s32 	%r3834, %r348, 1;
	ld.global.u32 	%r1872, [%rd2+200];
	setp.lt.s32 	%p573, %r348, %r1872;
	@%p573 bra 	$L__BB1_731;
	bra.uni 	$L__BB1_747;
$L__BB1_740:
	setp.eq.s16 	%p565, %rs278, 67;
	@%p565 bra 	$L__BB1_741;
	bra.uni 	$L__BB1_745;
$L__BB1_741:
	mov.b16 	%rs462, 2;
	bra.uni 	$L__BB1_746;
$L__BB1_742:
	setp.eq.s16 	%p562, %rs278, 84;
	@%p562 bra 	$L__BB1_746;
	setp.ne.s16 	%p563, %rs278, 71;
	@%p563 bra 	$L__BB1_745;
	mov.b16 	%rs462, 1;
	bra.uni 	$L__BB1_746;
$L__BB1_745:
	mov.b16 	%rs462, 4;
$L__BB1_746:
	cvt.u64.u32 	%rd1503, %r350;
	add.s64 	%rd1504, %rd5, %rd1503;
	st.global.u8 	[%rd1504], %rs462;
	add.s32 	%r3835, %r350, 1;
	ld.global.u32 	%r1867, [%rd2+200];
	setp.lt.s32 	%p566, %r350, %r1867;
	@%p566 bra 	$L__BB1_726;
$L__BB1_747:
	ld.const.u32 	%r1873, [const_int+56];
	setp.eq.s32 	%p574, %r1873, 0;
	@%p574 bra 	$L__BB1_753;
	ld.global.u32 	%r3838, [%rd4];
	setp.lt.s32 	%p575, %r3838, 1;
	@%p575 bra 	$L__BB1_771;
	mov.b32 	%r3837, 1;
$L__BB1_750:
	mov.u32 	%r357, %r3837;
	ld.global.u32 	%r1875, [%rd135];
	add.s32 	%r1876, %r357, %r1875;
	add.s32 	%r1877, %r1876, -1;
	cvt.s64.s32 	%rd1509, %r1877;
	add.s64 	%rd1510, %rd134, %rd1509;
	ld.global.u8 	%rs290, [%rd1510];
	mov.b16 	%rs464, 0;
	setp.gt.s16 	%p576, %rs290, 70;
	@%p576 bra 	$L__BB1_766;
	setp.eq.s16 	%p579, %rs290, 65;
	@%p579 bra 	$L__BB1_752;
	bra.uni 	$L__BB1_764;
$L__BB1_752:
	mov.b16 	%rs464, 3;
	bra.uni 	$L__BB1_770;
$L__BB1_753:
	ld.global.u32 	%r3838, [%rd4];
	setp.lt.s32 	%p582, %r3838, 1;
	@%p582 bra 	$L__BB1_771;
	mov.b32 	%r3836, 1;
$L__BB1_755:
	mov.u32 	%r354, %r3836;
	ld.global.u32 	%r1879, [%rd135];
	ld.global.u32 	%r1880, [%rd135+4];
	sub.s32 	%r1881, %r1879, %r354;
	add.s32 	%r1882, %r1881, %r1880;
	cvt.s64.s32 	%rd1513, %r1882;
	add.s64 	%rd1514, %rd134, %rd1513;
	ld.global.u8 	%rs296, [%rd1514];
	mov.b16 	%rs463, 0;
	setp.gt.s16 	%p583, %rs296, 70;
	@%p583 bra 	$L__BB1_759;
	setp.eq.s16 	%p586, %rs296, 65;
	@%p586 bra 	$L__BB1_763;
	setp.eq.s16 	%p587, %rs296, 67;
	@%p587 bra 	$L__BB1_758;
	bra.uni 	$L__BB1_762;
$L__BB1_758:
	mov.b16 	%rs463, 1;
	bra.uni 	$L__BB1_763;
$L__BB1_759:
	setp.eq.s16 	%p584, %rs296, 71;
	@%p584 bra 	$L__BB1_1396;
	setp.eq.s16 	%p585, %rs296, 84;
	@%p585 bra 	$L__BB1_761;
	bra.uni 	$L__BB1_762;
$L__BB1_761:
	mov.b16 	%rs463, 3;
	bra.uni 	$L__BB1_763;
$L__BB1_762:
	mov.b16 	%rs463, 4;
$L__BB1_763:
	cvt.u64.u32 	%rd1515, %r354;
	add.s64 	%rd1516, %rd5, %rd1515;
	st.global.u8 	[%rd1516+27], %rs463;
	add.s32 	%r3836, %r354, 1;
	ld.global.u32 	%r3838, [%rd4];
	setp.lt.s32 	%p588, %r354, %r3838;
	@%p588 bra 	$L__BB1_755;
	bra.uni 	$L__BB1_771;
$L__BB1_764:
	setp.eq.s16 	%p580, %rs290, 67;
	@%p580 bra 	$L__BB1_765;
	bra.uni 	$L__BB1_769;
$L__BB1_765:
	mov.b16 	%rs464, 2;
	bra.uni 	$L__BB1_770;
$L__BB1_766:
	setp.eq.s16 	%p577, %rs290, 84;
	@%p577 bra 	$L__BB1_770;
	setp.ne.s16 	%p578, %rs290, 71;
	@%p578 bra 	$L__BB1_769;
	mov.b16 	%rs464, 1;
	bra.uni 	$L__BB1_770;
$L__BB1_769:
	mov.b16 	%rs464, 4;
$L__BB1_770:
	cvt.s64.s32 	%rd1511, %r357;
	add.s64 	%rd1512, %rd5, %rd1511;
	st.global.u8 	[%rd1512+27], %rs464;
	add.s32 	%r3837, %r357, 1;
	ld.global.u32 	%r3838, [%rd4];
	setp.lt.s32 	%p581, %r357, %r3838;
	@%p581 bra 	$L__BB1_750;
$L__BB1_771:
	ld.param.u64 	%rd3252, [_Z15check_structurePcPiS0_iPdiS1_S0_S__param_7];
	ld.param.u32 	%r3684, [_Z15check_structurePcPiS0_iPdiS1_S0_S__param_4];
	mul.lo.s32 	%r1883, %r3684, 54;
	add.s32 	%r1884, %r1883, %r3838;
	add.s32 	%r1885, %r1884, 28;
	cvt.s64.s32 	%rd1517, %r1885;
	cvta.to.global.u64 	%rd1518, %rd3252;
	add.s64 	%rd1519, %rd1518, %rd1517;
	mov.b16 	%rs301, 4;
	st.global.u8 	[%rd1519], %rs301;
	st.global.u8 	[%rd5+27], %rs301;
	ld.global.u32 	%r1886, [%rd2+200];
	add.s32 	%r1887, %r1883, %r1886;
	add.s32 	%r1888, %r1887, 1;
	cvt.s64.s32 	%rd1520, %r1888;
	add.s64 	%rd1521, %rd1518, %rd1520;
	st.global.u8 	[%rd1521], %rs301;
	st.global.u8 	[%rd5], %rs301;
	mov.b32 	%r1889, 1;
	st.global.u32 	[%rd2+216], %r1889;
	ld.global.u32 	%r3845, [%rd2+200];
	setp.lt.s32 	%p589, %r3845, 1;
	@%p589 bra 	$L__BB1_777;
	ld.global.u32 	%r3843, [%rd4];
	mov.b32 	%r3846, 1;
$L__BB1_773:
	mov.b32 	%r1891, 1;
	st.global.u32 	[%rd2+220], %r1891;
	setp.lt.s32 	%p590, %r3843, 1;
	@%p590 bra 	$L__BB1_787;
	mov.b32 	%r3844, 1;
$L__BB1_775:
	ld.global.u32 	%r370, [%rd2+216];
	cvt.s64.s32 	%rd1522, %r370;
	add.s64 	%rd1523, %rd5, %rd1522;
	ld.global.s8 	%r1893, [%rd1523];
	cvt.s64.s32 	%rd1524, %r3844;
	add.s64 	%rd1525, %rd5, %rd1524;
	ld.global.s8 	%r1894, [%rd1525+27];
	add.s32 	%r1895, %r1894, %r1893;
	setp.eq.s32 	%p591, %r1895, 3;
	@%p591 bra 	$L__BB1_784;
	add.s32 	%r1896, %r370, -1;
	mad.lo.s32 	%r1897, %r1896, %r3843, %r1;
	add.s32 	%r1898, %r1897, %r3844;
	mul.wide.s32 	%rd1526, %r1898, 8;
	add.s64 	%rd1527, %rd1, %rd1526;
	mov.b64 	%rd1528, 9218868437227405312;
	st.global.u64 	[%rd1527], %rd1528;
	ld.global.u32 	%r1899, [%rd2+216];
	add.s32 	%r1900, %r1899, -1;
	ld.global.u32 	%r1901, [%rd2+204];
	ld.global.u32 	%r1902, [%rd2+220];
	mad.lo.s32 	%r1903, %r1900, %r1901, %r2;
	add.s32 	%r1904, %r1903, %r1902;
	mul.wide.s32 	%rd1529, %r1904, 8;
	add.s64 	%rd1530, %rd1, %rd1529;
	mov.b64 	%rd1531, -4616189618054758400;
	st.global.u64 	[%rd1530], %rd1531;
	bra.uni 	$L__BB1_785;
$L__BB1_777:
	setp.lt.s32 	%p594, %r3845, 1;
	@%p594 bra 	$L__BB1_875;
	ld.global.u32 	%r3861, [%rd4];
	mov.b32 	%r3851, 1;
$L__BB1_779:
	mov.b32 	%r1916, 1;
	st.global.u32 	[%rd2+232], %r1916;
	setp.lt.s32 	%p595, %r3861, 1;
	@%p595 bra 	$L__BB1_874;
	add.s32 	%r383, %r3851, -1;
	cvt.u64.u32 	%rd1538, %r3851;
	add.s64 	%rd137, %rd5, %rd1538;
	mov.b32 	%r3853, 1;
$L__BB1_781:
	mad.lo.s32 	%r1918, %r3861, %r383, %r1;
	add.s32 	%r1919, %r1918, %r3853;
	mul.wide.s32 	%rd1539, %r1919, 8;
	add.s64 	%rd1540, %rd1, %rd1539;
	ld.global.f64 	%fd1957, [%rd1540];
	abs.f64 	%fd1958, %fd1957;
	setp.geu.f64 	%p596, %fd1958, 0d41CDCD64FF800000;
	mov.u32 	%r3862, %r3853;
	@%p596 bra 	$L__BB1_872;
	mov.b64 	%rd1541, -4616189618054758400;
	st.global.u64 	[%rd6], %rd1541;
	mov.b64 	%rd1542, 9218868437227405312;
	st.global.u64 	[%rd7], %rd1542;
	ld.global.u32 	%r387, [%rd2+232];
	ld.global.u8 	%rs49, [%rd137];
	cvt.u32.u16 	%r1920, %rs49;
	cvt.s32.s8 	%r1921, %r1920;
	cvt.s64.s32 	%rd1543, %r387;
	add.s64 	%rd138, %rd5, %rd1543;
	ld.global.u8 	%rs50, [%rd138+27];
	cvt.u32.u16 	%r1922, %rs50;
	cvt.s32.s8 	%r1923, %r1922;
	add.s32 	%r1924, %r1923, %r1921;
	setp.eq.s32 	%p597, %r1924, 3;
	@%p597 bra 	$L__BB1_788;
	ld.global.u32 	%r1925, [%rd4];
	add.s32 	%r1926, %r2, %r387;
	mad.lo.s32 	%r1927, %r1925, %r383, %r1926;
	mul.wide.s32 	%rd1544, %r1927, 8;
	add.s64 	%rd1545, %rd1, %rd1544;
	mov.b64 	%rd1546, -4616189618054758400;
	st.global.u64 	[%rd1545], %rd1546;
	ld.global.u32 	%r1928, [%rd4];
	mad.lo.s32 	%r1929, %r1928, %r383, %r1926;
	add.s32 	%r1930, %r1929, -625;
	mul.wide.s32 	%rd1547, %r1930, 8;
	add.s64 	%rd1548, %rd1, %rd1547;
	mov.b64 	%rd1549, 9218868437227405312;
	st.global.u64 	[%rd1548], %rd1549;
	ld.global.f64 	%fd3614, [%rd7];
	bra.uni 	$L__BB1_817;
$L__BB1_784:
	add.s32 	%r1905, %r370, -1;
	mad.lo.s32 	%r1906, %r1905, %r3843, %r1;
	add.s32 	%r1907, %r1906, %r3844;
	mul.wide.s32 	%rd1532, %r1907, 8;
	add.s64 	%rd1533, %rd1, %rd1532;
	mov.b64 	%rd1534, 0;
	st.global.u64 	[%rd1533], %rd1534;
	ld.global.u32 	%r1908, [%rd2+216];
	add.s32 	%r1909, %r1908, -1;
	ld.global.u32 	%r1910, [%rd2+204];
	ld.global.u32 	%r1911, [%rd2+220];
	mad.lo.s32 	%r1912, %r1909, %r1910, %r2;
	add.s32 	%r1913, %r1912, %r1911;
	mul.wide.s32 	%rd1535, %r1913, 8;
	add.s64 	%rd1536, %rd1, %rd1535;
	mov.b64 	%rd1537, -4564063970805153792;
	st.global.u64 	[%rd1536], %rd1537;
$L__BB1_785:
	ld.global.u32 	%r1914, [%rd2+220];
	add.s32 	%r3844, %r1914, 1;
	st.global.u32 	[%rd2+220], %r3844;
	ld.global.u32 	%r3843, [%rd2+204];
	setp.lt.s32 	%p592, %r1914, %r3843;
	@%p592 bra 	$L__BB1_775;
	ld.global.u32 	%r3846, [%rd2+216];
	ld.global.u32 	%r3845, [%rd2+200];
$L__BB1_787:
	add.s32 	%r378, %r3846, 1;
	st.global.u32 	[%rd2+216], %r378;
	setp.lt.s32 	%p593, %r3846, %r3845;
	mov.u32 	%r3846, %r378;
	@%p593 bra 	$L__BB1_773;
	bra.uni 	$L__BB1_777;
$L__BB1_788:
	cvt.s32.s8 	%r1932, %r1920;
	mul.wide.s32 	%rd1550, %r1932, 5;
	cvt.u64.u16 	%rd1551, %rs50;
	cvt.s64.s8 	%rd1552, %rd1551;
	add.s64 	%rd1553, %rd1550, %rd1552;
	shl.b64 	%rd1554, %rd1553, 3;
	mov.u64 	%rd1555, parameter;
	add.s64 	%rd1556, %rd1555, %rd1554;
	ld.const.f64 	%fd1959, [%rd1556+45440];
	ld.global.s8 	%r1933, [%rd137+-1];
	cvt.u32.u16 	%r1934, %rs50;
	ld.global.u8 	%r1935, [%rd138+26];
	prmt.b32 	%r1936, %r1935, %r1934, 0x3340U;
	prmt.b32 	%r1937, %r1920, 0, 0x3340U;
	prmt.b32 	%r1938, %r1936, %r1937, 0x5410U;
	mov.b32 	%r1939, 359705;
	dp4a.s32.u32 	%r1940, %r1938, %r1939, %r1933;
	mul.wide.s32 	%rd1557, %r1940, 8;
	add.s64 	%rd1558, %rd1555, %rd1557;
	ld.const.f64 	%fd1960, [%rd1558+35440];
	add.f64 	%fd3611, %fd1959, %fd1960;
	st.global.f64 	[%rd8], %fd3611;
	ld.global.s8 	%r1941, [%rd137];
	mul.wide.s32 	%rd1559, %r1941, 5;
	ld.global.u8 	%rs302, [%rd138+27];
	cvt.u64.u16 	%rd1560, %rs302;
	cvt.s64.s8 	%rd1561, %rd1560;
	add.s64 	%rd1562, %rd1559, %rd1561;
	shl.b64 	%rd1563, %rd1562, 3;
	add.s64 	%rd1564, %rd1555, %rd1563;
	ld.const.f64 	%fd1961, [%rd1564+45640];
	ld.global.s8 	%r1942, [%rd137+-1];
	ld.global.u8 	%r1943, [%rd138+26];
	cvt.u32.u16 	%r1944, %rs302;
	prmt.b32 	%r1945, %r1943, %r1944, 0x3340U;
	prmt.b32 	%r1946, %r1941, 0, 0x3340U;
	prmt.b32 	%r1947, %r1945, %r1946, 0x5410U;
	dp4a.s32.u32 	%r1948, %r1947, %r1939, %r1942;
	mul.wide.s32 	%rd1565, %r1948, 8;
	add.s64 	%rd1566, %rd1555, %rd1565;
	ld.const.f64 	%fd1962, [%rd1566+40440];
	add.f64 	%fd3612, %fd1961, %fd1962;
	add.s64 	%rd139, %rd3, 10064;
	st.global.f64 	[%rd3+10064], %fd3612;
	abs.f64 	%fd1963, %fd3612;
	setp.leu.f64 	%p598, %fd1963, 0d41CDCD64FF800000;
	@%p598 bra 	$L__BB1_790;
	mov.b64 	%rd1567, 9218868437227405312;
	st.global.u64 	[%rd139], %rd1567;
	mov.b64 	%rd1568, -4616189618054758400;
	st.global.u64 	[%rd8], %rd1568;
	mov.f64 	%fd3612, 0d7FF0000000000000;
	mov.f64 	%fd3611, 0dBFF0000000000000;
$L__BB1_790:
	ld.global.s8 	%rs51, [%rd138+27];
	cvt.s64.s16 	%rd140, %rs51;
	ld.global.s8 	%rs303, [%rd138+26];
	ld.global.u8 	%rs304, [%rd137];
	cvt.u64.u16 	%rd1569, %rs304;
	cvt.s64.s8 	%rd141, %rd1569;
	mov.b32 	%r1949, {%rs303, %rs51};
	cvt.u32.u16 	%r1950, %rs304;
	cvt.s32.s8 	%r1951, %r1950;
	mov.b32 	%r1952, 6405;
	dp2a.lo.s32.u32 	%r1953, %r1949, %r1952, %r1951;
	mul.wide.s32 	%rd1570, %r1953, 8;
	mov.u64 	%rd1571, parameter;
	add.s64 	%rd142, %rd1571, %rd1570;
	ld.const.f64 	%fd1966, [%rd142+21000];
	abs.f64 	%fd1967, %fd1966;
	setp.geu.f64 	%p599, %fd1967, 0d41CDCD64FF800000;
	@%p599 bra 	$L__BB1_804;
	cvt.u16.u64 	%rs307, %rd141;
	mov.b32 	%r1961, {%rs51, %rs307};
	mov.b32 	%r1962, 0;
	mov.b32 	%r1963, 1305;
	dp2a.lo.s32.u32 	%r1964, %r1961, %r1963, %r1962;
	cvt.s64.s32 	%rd143, %r1964;
	ld.global.s8 	%rd1594, [%rd137+-1];
	add.s64 	%rd1595, %rd143, %rd1594;
	shl.b64 	%rd1596, %rd1595, 3;
	mov.u64 	%rd1597, parameter;
	add.s64 	%rd144, %rd1597, %rd1596;
	ld.const.f64 	%fd1985, [%rd144+23000];
	abs.f64 	%fd1986, %fd1985;
	setp.geu.f64 	%p604, %fd1986, 0d41CDCD64FF800000;
	@%p604 bra 	$L__BB1_798;
	mad.lo.s64 	%rd1611, %rd140, -24, %rd143;
	shl.b64 	%rd1612, %rd1611, 3;
	mov.u64 	%rd1613, parameter;
	add.s64 	%rd1614, %rd1613, %rd1612;
	ld.const.f64 	%fd2002, [%rd1614+45440];
	ld.const.f64 	%fd2003, [%rd142+20000];
	add.f64 	%fd2004, %fd2002, %fd2003;
	ld.const.f64 	%fd2005, [%rd144+22000];
	add.f64 	%fd3605, %fd2004, %fd2005;
	st.global.f64 	[%rd3+10080], %fd3605;
	ld.global.s8 	%r1969, [%rd137];
	mul.wide.s32 	%rd1615, %r1969, 5;
	ld.global.s8 	%rs310, [%rd138+27];
	cvt.s64.s16 	%rd1616, %rs310;
	add.s64 	%rd1617, %rd1615, %rd1616;
	shl.b64 	%rd1618, %rd1617, 3;
	add.s64 	%rd1619, %rd1613, %rd1618;
	ld.const.f64 	%fd2006, [%rd1619+45640];
	ld.global.s8 	%rs311, [%rd138+26];
	mov.b32 	%r1970, {%rs311, %rs310};
	mov.b32 	%r1971, 6405;
	dp2a.lo.s32.u32 	%r1972, %r1970, %r1971, %r1969;
	mul.wide.s32 	%rd1620, %r1972, 8;
	add.s64 	%rd1621, %rd1613, %rd1620;
	ld.const.f64 	%fd2007, [%rd1621+21000];
	add.f64 	%fd2008, %fd2006, %fd2007;
	ld.global.s8 	%rd1622, [%rd137+-1];
	cvt.s32.s16 	%r1973, %rs310;
	mul.wide.s32 	%rd1623, %r1973, 24;
	add.s64 	%rd1624, %rd1617, %rd1623;
	add.s64 	%rd1625, %rd1624, %rd1622;
	shl.b64 	%rd1626, %rd1625, 3;
	add.s64 	%rd1627, %rd1613, %rd1626;
	ld.const.f64 	%fd2009, [%rd1627+23000];
	add.f64 	%fd3606, %fd2008, %fd2009;
	st.global.f64 	[%rd3+10088], %fd3606;
	abs.f64 	%fd2010, %fd3606;
	setp.leu.f64 	%p608, %fd2010, 0d41CDCD64FF800000;
	@%p608 bra 	$L__BB1_794;
	mov.b64 	%rd1628, 9218868437227405312;
	st.global.u64 	[%rd3+10088], %rd1628;
	mov.b64 	%rd1629, -4616189618054758400;
	st.global.u64 	[%rd3+10080], %rd1629;
	mov.f64 	%fd3606, 0d7FF0000000000000;
	mov.f64 	%fd3605, 0dBFF0000000000000;
$L__BB1_794:
	add.f64 	%fd2013, %fd3606, 0d4069000000000000;
	add.f64 	%fd2014, %fd3605, 0dC016CCCCCCCCCCCD;
	ld.global.f64 	%fd3613, [%rd3+10016];
	add.f64 	%fd2015, %fd2014, %fd3613;
	div.rn.f64 	%fd439, %fd2013, %fd2015;
	st.global.f64 	[%rd3+10096], %fd439;
	abs.f64 	%fd2016, %fd3612;
	setp.geu.f64 	%p609, %fd2016, 0d41CDCD64FF800000;
	@%p609 bra 	$L__BB1_797;
	add.f64 	%fd2017, %fd3612, 0d4069000000000000;
	add.f64 	%fd2018, %fd3611, 0dC016CCCCCCCCCCCD;
	add.f64 	%fd2019, %fd2018, %fd3613;
	div.rn.f64 	%fd2020, %fd2017, %fd2019;
	st.global.f64 	[%rd10], %fd2020;
	setp.geu.f64 	%p610, %fd2020, %fd439;
	@%p610 bra 	$L__BB1_812;
	st.global.f64 	[%rd8], %fd3605;
	st.global.f64 	[%rd3+10064], %fd3606;
	st.global.f64 	[%rd10], %fd439;
	mov.f64 	%fd3611, %fd3605;
	mov.f64 	%fd3612, %fd3606;
	bra.uni 	$L__BB1_812;
$L__BB1_797:
	st.global.f64 	[%rd8], %fd3605;
	st.global.f64 	[%rd139], %fd3606;
	st.global.f64 	[%rd10], %fd439;
	mov.f64 	%fd3611, %fd3605;
	mov.f64 	%fd3612, %fd3606;
	bra.uni 	$L__BB1_812;
$L__BB1_798:
	mad.lo.s64 	%rd1598, %rd140, -24, %rd143;
	shl.b64 	%rd1599, %rd1598, 3;
	mov.u64 	%rd1600, parameter;
	add.s64 	%rd1601, %rd1600, %rd1599;
	ld.const.f64 	%fd1987, [%rd1601+45440];
	ld.const.f64 	%fd1988, [%rd142+20000];
	add.f64 	%fd3607, %fd1987, %fd1988;
	st.global.f64 	[%rd3+10080], %fd3607;
	ld.global.s8 	%r1965, [%rd137];
	mul.wide.s32 	%rd1602, %r1965, 5;
	ld.global.s8 	%rs308, [%rd138+27];
	cvt.s64.s16 	%rd1603, %rs308;
	add.s64 	%rd1604, %rd1602, %rd1603;
	shl.b64 	%rd1605, %rd1604, 3;
	add.s64 	%rd1606, %rd1600, %rd1605;
	ld.const.f64 	%fd1989, [%rd1606+45640];
	ld.global.s8 	%rs309, [%rd138+26];
	mov.b32 	%r1966, {%rs309, %rs308};
	mov.b32 	%r1967, 6405;
	dp2a.lo.s32.u32 	%r1968, %r1966, %r1967, %r1965;
	mul.wide.s32 	%rd1607, %r1968, 8;
	add.s64 	%rd1608, %rd1600, %rd1607;
	ld.const.f64 	%fd1990, [%rd1608+21000];
	add.f64 	%fd3608, %fd1989, %fd1990;
	st.global.f64 	[%rd3+10088], %fd3608;
	abs.f64 	%fd1991, %fd3608;
	setp.leu.f64 	%p605, %fd1991, 0d41CDCD64FF800000;
	@%p605 bra 	$L__BB1_800;
	mov.b64 	%rd1609, 9218868437227405312;
	st.global.u64 	[%rd3+10088], %rd1609;
	mov.b64 	%rd1610, -4616189618054758400;
	st.global.u64 	[%rd3+10080], %rd1610;
	mov.f64 	%fd3608, 0d7FF0000000000000;
	mov.f64 	%fd3607, 0dBFF0000000000000;
$L__BB1_800:
	add.f64 	%fd1994, %fd3608, 0d4069000000000000;
	add.f64 	%fd1995, %fd3607, 0dC016CCCCCCCCCCCD;
	ld.global.f64 	%fd3613, [%rd3+10016];
	add.f64 	%fd1996, %fd1995, %fd3613;
	div.rn.f64 	%fd445, %fd1994, %fd1996;
	st.global.f64 	[%rd3+10096], %fd445;
	abs.f64 	%fd1997, %fd3612;
	setp.geu.f64 	%p606, %fd1997, 0d41CDCD64FF800000;
	@%p606 bra 	$L__BB1_803;
	add.f64 	%fd1998, %fd3612, 0d4069000000000000;
	add.f64 	%fd1999, %fd3611, 0dC016CCCCCCCCCCCD;
	add.f64 	%fd2000, %fd1999, %fd3613;
	div.rn.f64 	%fd2001, %fd1998, %fd2000;
	st.global.f64 	[%rd10], %fd2001;
	setp.geu.f64 	%p607, %fd2001, %fd445;
	@%p607 bra 	$L__BB1_812;
	st.global.f64 	[%rd8], %fd3607;
	st.global.f64 	[%rd3+10064], %fd3608;
	st.global.f64 	[%rd10], %fd445;
	mov.f64 	%fd3611, %fd3607;
	mov.f64 	%fd3612, %fd3608;
	bra.uni 	$L__BB1_812;
$L__BB1_803:
	st.global.f64 	[%rd8], %fd3607;
	st.global.f64 	[%rd139], %fd3608;
	st.global.f64 	[%rd10], %fd445;
	mov.f64 	%fd3611, %fd3607;
	mov.f64 	%fd3612, %fd3608;
	bra.uni 	$L__BB1_812;
$L__BB1_804:
	cvt.u16.u64 	%rs305, %rd141;
	mov.b32 	%r1954, {%rs51, %rs305};
	mov.b32 	%r1955, 0;
	mov.b32 	%r1956, 1305;
	dp2a.lo.s32.u32 	%r1957, %r1954, %r1956, %r1955;
	cvt.s64.s32 	%rd145, %r1957;
	ld.global.s8 	%rd1572, [%rd137+-1];
	add.s64 	%rd1573, %rd145, %rd1572;
	shl.b64 	%rd1574, %rd1573, 3;
	mov.u64 	%rd1575, parameter;
	add.s64 	%rd146, %rd1575, %rd1574;
	ld.const.f64 	%fd1968, [%rd146+23000];
	abs.f64 	%fd1969, %fd1968;
	setp.lt.f64 	%p600, %fd1969, 0d41CDCD64FF800000;
	@%p600 bra 	$L__BB1_806;
	ld.global.f64 	%fd3613, [%rd3+10016];
	bra.uni 	$L__BB1_812;
$L__BB1_806:
	mad.lo.s64 	%rd1576, %rd140, -24, %rd145;
	shl.b64 	%rd1577, %rd1576, 3;
	mov.u64 	%rd1578, parameter;
	add.s64 	%rd1579, %rd1578, %rd1577;
	ld.const.f64 	%fd1970, [%rd1579+45440];
	ld.const.f64 	%fd1971, [%rd146+22000];
	add.f64 	%fd3609, %fd1970, %fd1971;
	st.global.f64 	[%rd3+10080], %fd3609;
	ld.global.s8 	%r1958, [%rd137];
	mul.wide.s32 	%rd1580, %r1958, 5;
	ld.global.u8 	%rs306, [%rd138+27];
	cvt.u64.u16 	%rd1581, %rs306;
	cvt.s64.s8 	%rd1582, %rd1581;
	add.s64 	%rd1583, %rd1580, %rd1582;
	shl.b64 	%rd1584, %rd1583, 3;
	add.s64 	%rd1585, %rd1578, %rd1584;
	ld.const.f64 	%fd1972, [%rd1585+45640];
	ld.global.s8 	%rd1586, [%rd137+-1];
	cvt.u32.u16 	%r1959, %rs306;
	cvt.s32.s8 	%r1960, %r1959;
	mul.wide.s32 	%rd1587, %r1960, 24;
	add.s64 	%rd1588, %rd1583, %rd1587;
	add.s64 	%rd1589, %rd1588, %rd1586;
	shl.b64 	%rd1590, %rd1589, 3;
	add.s64 	%rd1591, %rd1578, %rd1590;
	ld.const.f64 	%fd1973, [%rd1591+23000];
	add.f64 	%fd3610, %fd1972, %fd1973;
	st.global.f64 	[%rd3+10088], %fd3610;
	abs.f64 	%fd1974, %fd3610;
	setp.leu.f64 	%p601, %fd1974, 0d41CDCD64FF800000;
	@%p601 bra 	$L__BB1_808;
	mov.b64 	%rd1592, 9218868437227405312;
	st.global.u64 	[%rd3+10088], %rd1592;
	mov.b64 	%rd1593, -4616189618054758400;
	st.global.u64 	[%rd3+10080], %rd1593;
	mov.f64 	%fd3610, 0d7FF0000000000000;
	mov.f64 	%fd3609, 0dBFF0000000000000;
$L__BB1_808:
	add.f64 	%fd1977, %fd3610, 0d4069000000000000;
	add.f64 	%fd1978, %fd3609, 0dC016CCCCCCCCCCCD;
	ld.global.f64 	%fd3613, [%rd3+10016];
	add.f64 	%fd1979, %fd1978, %fd3613;
	div.rn.f64 	%fd452, %fd1977, %fd1979;
	st.global.f64 	[%rd3+10096], %fd452;
	abs.f64 	%fd1980, %fd3612;
	setp.geu.f64 	%p602, %fd1980, 0d41CDCD64FF800000;
	@%p602 bra 	$L__BB1_811;
	add.f64 	%fd1981, %fd3612, 0d4069000000000000;
	add.f64 	%fd1982, %fd3611, 0dC016CCCCCCCCCCCD;
	add.f64 	%fd1983, %fd1982, %fd3613;
	div.rn.f64 	%fd1984, %fd1981, %fd1983;
	st.global.f64 	[%rd10], %fd1984;
	setp.geu.f64 	%p603, %fd1984, %fd452;
	@%p603 bra 	$L__BB1_812;
	st.global.f64 	[%rd8], %fd3609;
	st.global.f64 	[%rd3+10064], %fd3610;
	st.global.f64 	[%rd10], %fd452;
	mov.f64 	%fd3611, %fd3609;
	mov.f64 	%fd3612, %fd3610;
	bra.uni 	$L__BB1_812;
$L__BB1_811:
	st.global.f64 	[%rd8], %fd3609;
	st.global.f64 	[%rd139], %fd3610;
	st.global.f64 	[%rd10], %fd452;
	mov.f64 	%fd3611, %fd3609;
	mov.f64 	%fd3612, %fd3610;
$L__BB1_812:
	ld.global.s8 	%r1974, [%rd137];
	mul.wide.s32 	%rd1630, %r1974, 5;
	ld.global.s8 	%rd1631, [%rd138+27];
	add.s64 	%rd1632, %rd1630, %rd1631;
	shl.b64 	%rd1633, %rd1632, 3;
	mov.u64 	%rd1634, parameter;
	add.s64 	%rd1635, %rd1634, %rd1633;
	ld.const.f64 	%fd456, [%rd1635+45440];
	st.global.f64 	[%rd3+10080], %fd456;
	ld.global.s8 	%r1975, [%rd137];
	mul.wide.s32 	%rd1636, %r1975, 5;
	ld.global.s8 	%rd1637, [%rd138+27];
	add.s64 	%rd1638, %rd1636, %rd1637;
	shl.b64 	%rd1639, %rd1638, 3;
	add.s64 	%rd1640, %rd1634, %rd1639;
	ld.const.f64 	%fd3614, [%rd1640+45640];
	st.global.f64 	[%rd3+10088], %fd3614;
	add.f64 	%fd2021, %fd3614, 0d4069000000000000;
	add.f64 	%fd2022, %fd456, 0dC016CCCCCCCCCCCD;
	add.f64 	%fd2023, %fd2022, %fd3613;
	div.rn.f64 	%fd458, %fd2021, %fd2023;
	st.global.f64 	[%rd3+10096], %fd458;
	abs.f64 	%fd2024, %fd3612;
	setp.geu.f64 	%p611, %fd2024, 0d41CDCD64FF800000;
	@%p611 bra 	$L__BB1_816;
	ld.global.f64 	%fd2025, [%rd10];
	setp.geu.f64 	%p612, %fd2025, %fd458;
	@%p612 bra 	$L__BB1_815;
	st.global.f64 	[%rd6], %fd456;
	st.global.f64 	[%rd7], %fd3614;
	bra.uni 	$L__BB1_817;
$L__BB1_815:
	st.global.f64 	[%rd6], %fd3611;
	st.global.f64 	[%rd7], %fd3612;
	mov.f64 	%fd3614, %fd3612;
	bra.uni 	$L__BB1_817;
$L__BB1_816:
	st.global.f64 	[%rd6], %fd456;
	st.global.f64 	[%rd7], %fd3614;
$L__BB1_817:
	abs.f64 	%fd2026, %fd3614;
	setp.geu.f64 	%p613, %fd2026, 0d41CDCD64FF800000;
	@%p613 bra 	$L__BB1_819;
	ld.global.f64 	%fd2027, [%rd6];
	ld.global.u32 	%r1976, [%rd2+204];
	ld.global.u32 	%r1977, [%rd2+232];
	mad.lo.s32 	%r1978, %r1976, %r383, %r2;
	add.s32 	%r1979, %r1978, %r1977;
	mul.wide.s32 	%rd1641, %r1979, 8;
	add.s64 	%rd1642, %rd1, %rd1641;
	st.global.f64 	[%rd1642], %fd2027;
	ld.global.f64 	%fd2028, [%rd7];
	ld.global.u32 	%r1980, [%rd2+204];
	ld.global.u32 	%r1981, [%rd2+232];
	mad.lo.s32 	%r1982, %r1980, %r383, %r1;
	add.s32 	%r1983, %r1982, %r1981;
	mul.wide.s32 	%rd1643, %r1983, 8;
	add.s64 	%rd1644, %rd1, %rd1643;
	st.global.f64 	[%rd1644], %fd2028;
$L__BB1_819:
	setp.lt.u32 	%p614, %r3851, 2;
	ld.global.u32 	%r3862, [%rd2+232];
	setp.lt.s32 	%p615, %r3862, 2;
	ld.global.u32 	%r3861, [%rd2+204];
	or.pred  	%p616, %p614, %p615;
	@%p616 bra 	$L__BB1_872;
	add.s32 	%r390, %r2, %r3862;
	mad.lo.s32 	%r1985, %r3861, %r383, %r390;
	mul.wide.s32 	%rd1645, %r1985, 8;
	add.s64 	%rd1646, %rd1, %rd1645;
	ld.global.f64 	%fd3619, [%rd1646];
	st.global.f64 	[%rd3+10072], %fd3619;
	ld.global.u32 	%r1986, [%rd4];
	add.s32 	%r391, %r390, -625;
	mad.lo.s32 	%r1987, %r1986, %r383, %r391;
	mul.wide.s32 	%rd1647, %r1987, 8;
	add.s64 	%rd1648, %rd1, %rd1647;
	ld.global.f64 	%fd3618, [%rd1648];
	st.global.f64 	[%rd3+10088], %fd3618;
	add.f64 	%fd2029, %fd3618, 0d4069000000000000;
	add.f64 	%fd2030, %fd3619, 0dC016CCCCCCCCCCCD;
	ld.global.f64 	%fd462, [%rd3+10016];
	add.f64 	%fd2031, %fd2030, %fd462;
	div.rn.f64 	%fd463, %fd2029, %fd2031;
	st.global.f64 	[%rd3+10056], %fd463;
	ld.global.u32 	%r1988, [%rd4];
	add.s32 	%r1989, %r3851, -2;
	add.s32 	%r392, %r390, -626;
	mad.lo.s32 	%r1990, %r1988, %r1989, %r392;
	mul.wide.s32 	%rd1649, %r1990, 8;
	add.s64 	%rd147, %rd1, %rd1649;
	ld.global.f64 	%fd2032, [%rd147];
	abs.f64 	%fd2033, %fd2032;
	setp.geu.f64 	%p617, %fd2033, 0d41CDCD64FF800000;
	@%p617 bra 	$L__BB1_823;
	ld.param.u64 	%rd3253, [_Z15check_structurePcPiS0_iPdiS1_S0_S__param_7];
	ld.param.u32 	%r3685, [_Z15check_structurePcPiS0_iPdiS1_S0_S__param_4];
	mad.lo.s32 	%r1991, %r3685, 54, %r3862;
	add.s32 	%r1992, %r1991, 26;
	cvt.s64.s32 	%rd1650, %r1992;
	cvta.to.global.u64 	%rd1651, %rd3253;
	add.s64 	%rd148, %rd1651, %rd1650;
	ld.global.s8 	%r1993, [%rd148+1];
	ld.global.u8 	%r1994, [%rd137];
	ld.global.u8 	%r1995, [%rd137+-1];
	prmt.b32 	%r1996, %r1995, %r1994, 0x3340U;
	ld.global.u8 	%r1997, [%rd148];
	prmt.b32 	%r1998, %r1997, 0, 0x3340U;
	prmt.b32 	%r1999, %r1996, %r1998, 0x5410U;
	mov.b32 	%r2000, 334205;
	dp4a.s32.u32 	%r2001, %r1999, %r2000, %r1993;
	mul.wide.s32 	%rd1652, %r2001, 8;
	mov.u64 	%rd1653, parameter;
	add.s64 	%rd149, %rd1653, %rd1652;
	ld.const.f64 	%fd2034, [%rd149+5000];
	abs.f64 	%fd2035, %fd2034;
	setp.geu.f64 	%p618, %fd2035, 0d41CDCD64FF800000;
	@%p618 bra 	$L__BB1_823;
	ld.global.f64 	%fd2038, [%rd147+5000];
	ld.const.f64 	%fd2039, [%rd149];
	add.f64 	%fd3617, %fd2038, %fd2039;
	st.global.f64 	[%rd9], %fd3617;
	ld.global.u32 	%r2002, [%rd4];
	add.s32 	%r2003, %r3851, -2;
	mad.lo.s32 	%r2004, %r2002, %r2003, %r392;
	mul.wide.s32 	%rd1655, %r2004, 8;
	add.s64 	%rd1656, %rd1, %rd1655;
	ld.global.f64 	%fd2040, [%rd1656];
	ld.global.s8 	%r2005, [%rd148+1];
	ld.global.u8 	%r2006, [%rd137];
	ld.global.u8 	%r2007, [%rd137+-1];
	prmt.b32 	%r2008, %r2007, %r2006, 0x3340U;
	ld.global.u8 	%r2009, [%rd148];
	prmt.b32 	%r2010, %r2009, 0, 0x3340U;
	prmt.b32 	%r2011, %r2008, %r2010, 0x5410U;
	mov.b32 	%r2012, 334205;
	dp4a.s32.u32 	%r2013, %r2011, %r2012, %r2005;
	mul.wide.s32 	%rd1657, %r2013, 8;
	mov.u64 	%rd1658, parameter;
	add.s64 	%rd1659, %rd1658, %rd1657;
	ld.const.f64 	%fd2041, [%rd1659+5000];
	add.f64 	%fd3616, %fd2040, %fd2041;
	bra.uni 	$L__BB1_824;
$L__BB1_823:
	mov.b64 	%rd1654, -4616189618054758400;
	st.global.u64 	[%rd9], %rd1654;
	mov.f64 	%fd3616, 0d7FF0000000000000;
	mov.f64 	%fd3617, 0dBFF0000000000000;
$L__BB1_824:
	st.global.f64 	[%rd3+10096], %fd3616;
	add.f64 	%fd2042, %fd3616, 0d4069000000000000;
	add.f64 	%fd2043, %fd3617, 0dC016CCCCCCCCCCCD;
	add.f64 	%fd2044, %fd2043, %fd462;
	div.rn.f64 	%fd468, %fd2042, %fd2044;
	st.global.f64 	[%rd3+10064], %fd468;
	setp.geu.f64 	%p619, %fd3617, 0dC0A3880000000000;
	@%p619 bra 	$L__BB1_826;
	mov.b64 	%rd1660, -4564063970805153792;
	st.global.u64 	[%rd3+10080], %rd1660;
	mov.b64 	%rd1661, 0;
	st.global.u64 	[%rd3+10096], %rd1661;
	mov.f64 	%fd3617, 0dC0A9300000000000;
$L__BB1_826:
	setp.geu.f64 	%p620, %fd3619, 0dC0A3880000000000;
	@%p620 bra 	$L__BB1_828;
	mov.b64 	%rd1662, -4564063970805153792;
	st.global.u64 	[%rd3+10072], %rd1662;
	mov.b64 	%rd1663, 0;
	st.global.u64 	[%rd3+10088], %rd1663;
	mov.f64 	%fd3619, 0dC0A9300000000000;
	mov.f64 	%fd3618, 0d0000000000000000;
$L__BB1_828:
	setp.gt.f64 	%p621, %fd468, %fd463;
	@%p621 bra 	$L__BB1_830;
	setp.leu.f64 	%p622, %fd3619, 0d0000000000000000;
	setp.leu.f64 	%p623, %fd3618, 0d0000000000000000;
	or.pred  	%p624, %p622, %p623;
	@%p624 bra 	$L__BB1_831;
$L__BB1_830:
	ld.global.u32 	%r2018, [%rd4];
	mad.lo.s32 	%r2019, %r2018, %r383, %r390;
	mul.wide.s32 	%rd1668, %r2019, 8;
	add.s64 	%rd1669, %rd1, %rd1668;
	st.global.f64 	[%rd1669], %fd3617;
	ld.global.f64 	%fd2049, [%rd3+10096];
	ld.global.u32 	%r2020, [%rd4];
	mad.lo.s32 	%r2021, %r2020, %r383, %r391;
	mul.wide.s32 	%rd1670, %r2021, 8;
	add.s64 	%rd1671, %rd1, %rd1670;
	st.global.f64 	[%rd1671], %fd2049;
	bra.uni 	$L__BB1_833;
$L__BB1_831:
	setp.ltu.f64 	%p625, %fd463, %fd468;
	@%p625 bra 	$L__BB1_833;
	ld.global.u32 	%r2014, [%rd4];
	mad.lo.s32 	%r2015, %r2014, %r383, %r390;
	mul.wide.s32 	%rd1664, %r2015, 8;
	add.s64 	%rd1665, %rd1, %rd1664;
	st.global.f64 	[%rd1665], %fd3619;
	ld.global.f64 	%fd2048, [%rd3+10088];
	ld.global.u32 	%r2016, [%rd4];
	mad.lo.s32 	%r2017, %r2016, %r383, %r391;
	mul.wide.s32 	%rd1666, %r2017, 8;
	add.s64 	%rd1667, %rd1, %rd1666;
	st.global.f64 	[%rd1667], %fd2048;
$L__BB1_833:
	mov.b32 	%r3860, 3;
	st.global.u32 	[%rd2+216], %r3860;
$L__BB1_834:
	st.global.u32 	[%rd2+220], %r383;
	ld.global.u32 	%r2023, [%rd2+232];
	sub.s32 	%r394, %r2023, %r3860;
	add.s32 	%r3859, %r394, 1;
	st.global.u32 	[%rd2+224], %r3859;
	setp.lt.u32 	%p626, %r394, 2147483647;
	mov.u32 	%r3858, %r383;
	@%p626 bra 	$L__BB1_836;
	abs.s32 	%r2025, %r394;
	sub.s32 	%r3858, %r383, %r2025;
	st.global.u32 	[%rd2+220], %r3858;
	mov.b32 	%r3859, 1;
	st.global.u32 	[%rd2+224], %r3859;
$L__BB1_836:
	setp.lt.s32 	%p627, %r3858, 1;
	@%p627 bra 	$L__BB1_870;
$L__BB1_837:
	ld.global.u32 	%r2026, [%rd2+232];
	setp.ge.s32 	%p628, %r3859, %r2026;
	@%p628 bra 	$L__BB1_869;
	add.s32 	%r2027, %r3858, -1;
	ld.global.u32 	%r2028, [%rd4];
	mad.lo.s32 	%r2029, %r2027, %r2028, %r1;
	add.s32 	%r2030, %r2029, %r3859;
	mul.wide.s32 	%rd1672, %r2030, 8;
	add.s64 	%rd1673, %rd1, %rd1672;
	ld.global.f64 	%fd2050, [%rd1673];
	abs.f64 	%fd2051, %fd2050;
	setp.geu.f64 	%p629, %fd2051, 0d41CDCD64FF800000;
	@%p629 bra 	$L__BB1_868;
	mov.b64 	%rd1674, -4616189618054758400;
	st.global.u64 	[%rd6], %rd1674;
	mov.b64 	%rd1675, 9218868437227405312;
	st.global.u64 	[%rd7], %rd1675;
	ld.global.u32 	%r401, [%rd2+220];
	ld.global.u32 	%r402, [%rd2+224];
	ld.global.u32 	%r403, [%rd2+232];
	mov.b64 	%rd1676, -4564063970805153792;
	st.global.u64 	[%rd10], %rd1676;
	mov.b64 	%rd1677, 0;
	st.global.u64 	[%rd9], %rd1677;
	not.b32 	%r2031, %r401;
	add.s32 	%r404, %r3851, %r2031;
	st.global.u32 	[%rd2+236], %r404;
	not.b32 	%r2032, %r402;
	add.s32 	%r2033, %r403, %r2032;
	st.global.u32 	[%rd2+240], %r2033;
	add.s32 	%r2034, %r2033, %r404;
	add.s32 	%r406, %r2034, -1;
	st.global.u32 	[%rd2+244], %r406;
	setp.eq.s32 	%p630, %r404, 0;
	setp.gt.s32 	%p631, %r2033, 0;
	and.pred  	%p632, %p630, %p631;
	@%p632 bra 	$L__BB1_841;
	setp.ne.s32 	%p633, %r2033, 0;
	setp.lt.s32 	%p634, %r404, 1;
	or.pred  	%p635, %p633, %p634;
	@%p635 bra 	$L__BB1_854;
$L__BB1_841:
	setp.ne.s32 	%p645, %r2033, 1;
	setp.ne.s32 	%p646, %r404, 1;
	and.pred  	%p647, %p645, %p646;
	@%p647 bra 	$L__BB1_850;
	setp.eq.s32 	%p650, %r2033, 1;
	and.pred  	%p652, %p650, %p630;
	@%p652 bra 	$L__BB1_845;
	setp.eq.s32 	%p653, %r404, 1;
	setp.eq.s32 	%p654, %r2033, 0;
	and.pred  	%p655, %p654, %p653;
	@%p655 bra 	$L__BB1_845;
	ld.global.f64 	%fd3621, [%rd9];
	ld.global.f64 	%fd3620, [%rd10];
	bra.uni 	$L__BB1_846;
$L__BB1_845:
	mul.wide.s32 	%rd1767, %r406, 8;
	mov.u64 	%rd1768, parameter;
	add.s64 	%rd1769, %rd1768, %rd1767;
	ld.const.f64 	%fd2129, [%rd1769+25200];
	cvt.s64.s32 	%rd1770, %r401;
	add.s64 	%rd1771, %rd5, %rd1770;
	cvt.s64.s32 	%rd1772, %r402;
	add.s64 	%rd1773, %rd5, %rd1772;
	cvt.s64.s32 	%rd1774, %r403;
	add.s64 	%rd1775, %rd5, %rd1774;
	ld.global.s8 	%r2143, [%rd1775+27];
	ld.global.u8 	%r2144, [%rd1771];
	ld.global.u8 	%r2145, [%rd137];
	prmt.b32 	%r2146, %r2144, %r2145, 0x3340U;
	ld.global.u8 	%r2147, [%rd1773+27];
	prmt.b32 	%r2148, %r2147, 0, 0x3340U;
	prmt.b32 	%r2149, %r2146, %r2148, 0x5410U;
	mov.b32 	%r2150, 334205;
	dp4a.s32.u32 	%r2151, %r2149, %r2150, %r2143;
	mul.wide.s32 	%rd1776, %r2151, 8;
	add.s64 	%rd1777, %rd1768, %rd1776;
	ld.const.f64 	%fd2130, [%rd1777+5000];
	add.f64 	%fd3621, %fd2129, %fd2130;
	st.global.f64 	[%rd9], %fd3621;
	ld.global.u32 	%r2152, [%rd2+244];
	mul.wide.s32 	%rd1778, %r2152, 8;
	add.s64 	%rd1779, %rd1768, %rd1778;
	ld.const.f64 	%fd2131, [%rd1779+24480];
	ld.global.s8 	%r2153, [%rd1775+27];
	ld.global.u8 	%r2154, [%rd1771];
	ld.global.u8 	%r2155, [%rd137];
	prmt.b32 	%r2156, %r2155, %r2154, 0x3340U;
	ld.global.u8 	%r2157, [%rd1773+27];
	prmt.b32 	%r2158, %r2157, 0, 0x3340U;
	prmt.b32 	%r2159, %r2156, %r2158, 0x5410U;
	mov.b32 	%r2160, 359705;
	dp4a.s32.u32 	%r2161, %r2159, %r2160, %r2153;
	mul.wide.s32 	%rd1780, %r2161, 8;
	add.s64 	%rd1781, %rd1768, %rd1780;
	ld.const.f64 	%fd2132, [%rd1781];
	add.f64 	%fd3620, %fd2131, %fd2132;
	st.global.f64 	[%rd10], %fd3620;
$L__BB1_846:
	add.s32 	%r2162, %r401, -1;
	ld.global.u32 	%r2163, [%rd4];
	add.s32 	%r2164, %r1, %r402;
	mad.lo.s32 	%r2165, %r2163, %r2162, %r2164;
	mul.wide.s32 	%rd1782, %r2165, 8;
	add.s64 	%rd1783, %rd1, %rd1782;
	ld.global.f64 	%fd2133, [%rd1783];
	add.f64 	%fd3623, %fd2133, %fd3621;
	st.global.f64 	[%rd9], %fd3623;
	ld.global.u32 	%r2166, [%rd4];
	mad.lo.s32 	%r2167, %r2166, %r2162, %r2164;
	add.s32 	%r2168, %r2167, 625;
	mul.wide.s32 	%rd1784, %r2168, 8;
	add.s64 	%rd1785, %rd1, %rd1784;
	ld.global.f64 	%fd2134, [%rd1785];
	add.f64 	%fd3622, %fd2134, %fd3620;
	st.global.f64 	[%rd10], %fd3622;
	abs.f64 	%fd2135, %fd3623;
	setp.leu.f64 	%p656, %fd2135, 0d41CDCD64FF800000;
	@%p656 bra 	$L__BB1_848;
	mov.b64 	%rd1786, 9218868437227405312;
	st.global.u64 	[%rd9], %rd1786;
	mov.b64 	%rd1787, -4616189618054758400;
	st.global.u64 	[%rd10], %rd1787;
	mov.f64 	%fd3623, 0d7FF0000000000000;
	mov.f64 	%fd3622, 0dBFF0000000000000;
$L__BB1_848:
	add.f64 	%fd2138, %fd3623, 0d4069000000000000;
	add.f64 	%fd2139, %fd3622, 0dC016CCCCCCCCCCCD;
	ld.global.f64 	%fd2140, [%rd3+10016];
	add.f64 	%fd2141, %fd2139, %fd2140;
	div.rn.f64 	%fd2142, %fd2138, %fd2141;
	st.global.f64 	[%rd3+10056], %fd2142;
	ld.global.u32 	%r2169, [%rd4];
	add.s32 	%r2170, %r1, %r403;
	mad.lo.s32 	%r2171, %r2169, %r383, %r2170;
	mul.wide.s32 	%rd1788, %r2171, 8;
	add.s64 	%rd1789, %rd1, %rd1788;
	ld.global.f64 	%fd2143, [%rd1789];
	add.f64 	%fd2144, %fd2143, 0d4069000000000000;
	ld.global.f64 	%fd2145, [%rd1789+5000];
	add.f64 	%fd2146, %fd2145, 0dC016CCCCCCCCCCCD;
	add.f64 	%fd2147, %fd2146, %fd2140;
	div.rn.f64 	%fd2148, %fd2144, %fd2147;
	st.global.f64 	[%rd3+10064], %fd2148;
	setp.leu.f64 	%p657, %fd2142, %fd2148;
	@%p657 bra 	$L__BB1_863;
	st.global.f64 	[%rd6], %fd3622;
	st.global.f64 	[%rd7], %fd3623;
	bra.uni 	$L__BB1_863;
$L__BB1_850:
	mul.wide.s32 	%rd1728, %r406, 8;
	mov.u64 	%rd1729, parameter;
	add.s64 	%rd1730, %rd1729, %rd1728;
	ld.const.f64 	%fd2103, [%rd1730+25200];
	cvt.s64.s32 	%rd1731, %r401;
	add.s64 	%rd1732, %rd5, %rd1731;
	ld.global.s8 	%r2128, [%rd1732];
	mul.wide.s32 	%rd1733, %r2128, 5;
	cvt.s64.s32 	%rd1734, %r402;
	add.s64 	%rd1735, %rd5, %rd1734;
	ld.global.s8 	%rd1736, [%rd1735+27];
	add.s64 	%rd1737, %rd1733, %rd1736;
	shl.b64 	%rd1738, %rd1737, 3;
	add.s64 	%rd1739, %rd1729, %rd1738;
	ld.const.f64 	%fd2104, [%rd1739+45640];
	add.f64 	%fd2105, %fd2103, %fd2104;
	ld.global.s8 	%r2129, [%rd137];
	mul.wide.s32 	%rd1740, %r2129, 5;
	cvt.s64.s32 	%rd1741, %r403;
	add.s64 	%rd1742, %rd5, %rd1741;
	ld.global.s8 	%rd1743, [%rd1742+27];
	add.s64 	%rd1744, %rd1740, %rd1743;
	shl.b64 	%rd1745, %rd1744, 3;
	add.s64 	%rd1746, %rd1729, %rd1745;
	ld.const.f64 	%fd2106, [%rd1746+45640];
	add.f64 	%fd2107, %fd2105, %fd2106;
	st.global.f64 	[%rd9], %fd2107;
	add.s32 	%r2130, %r401, -1;
	ld.global.u32 	%r2131, [%rd2+204];
	add.s32 	%r2132, %r1, %r402;
	mad.lo.s32 	%r2133, %r2131, %r2130, %r2132;
	mul.wide.s32 	%rd1747, %r2133, 8;
	add.s64 	%rd1748, %rd1, %rd1747;
	ld.global.f64 	%fd2108, [%rd1748];
	add.f64 	%fd3625, %fd2108, %fd2107;
	st.global.f64 	[%rd9], %fd3625;
	ld.global.u32 	%r2134, [%rd2+244];
	mul.wide.s32 	%rd1749, %r2134, 8;
	add.s64 	%rd1750, %rd1729, %rd1749;
	ld.const.f64 	%fd2109, [%rd1750+24480];
	ld.global.s8 	%r2135, [%rd1732];
	mul.wide.s32 	%rd1751, %r2135, 5;
	ld.global.s8 	%rd1752, [%rd1735+27];
	add.s64 	%rd1753, %rd1751, %rd1752;
	shl.b64 	%rd1754, %rd1753, 3;
	add.s64 	%rd1755, %rd1729, %rd1754;
	ld.const.f64 	%fd2110, [%rd1755+45440];
	add.f64 	%fd2111, %fd2109, %fd2110;
	ld.global.s8 	%r2136, [%rd137];
	mul.wide.s32 	%rd1756, %r2136, 5;
	ld.global.s8 	%rd1757, [%rd1742+27];
	add.s64 	%rd1758, %rd1756, %rd1757;
	shl.b64 	%rd1759, %rd1758, 3;
	add.s64 	%rd1760, %rd1729, %rd1759;
	ld.const.f64 	%fd2112, [%rd1760+45440];
	add.f64 	%fd2113, %fd2111, %fd2112;
	st.global.f64 	[%rd10], %fd2113;
	ld.global.u32 	%r2137, [%rd2+204];
	mad.lo.s32 	%r2138, %r2137, %r2130, %r2132;
	add.s32 	%r2139, %r2138, 625;
	mul.wide.s32 	%rd1761, %r2139, 8;
	add.s64 	%rd1762, %rd1, %rd1761;
	ld.global.f64 	%fd2114, [%rd1762];
	add.f64 	%fd3624, %fd2114, %fd2113;
	st.global.f64 	[%rd10], %fd3624;
	abs.f64 	%fd2115, %fd3625;
	setp.leu.f64 	%p648, %fd2115, 0d41CDCD64FF800000;
	@%p648 bra 	$L__BB1_852;
	mov.b64 	%rd1763, 9218868437227405312;
	st.global.u64 	[%rd9], %rd1763;
	mov.b64 	%rd1764, -4616189618054758400;
	st.global.u64 	[%rd10], %rd1764;
	mov.f64 	%fd3625, 0d7FF0000000000000;
	mov.f64 	%fd3624, 0dBFF0000000000000;
$L__BB1_852:
	add.f64 	%fd2118, %fd3625, 0d4069000000000000;
	add.f64 	%fd2119, %fd3624, 0dC016CCCCCCCCCCCD;
	ld.global.f64 	%fd2120, [%rd3+10016];
	add.f64 	%fd2121, %fd2119, %fd2120;
	div.rn.f64 	%fd2122, %fd2118, %fd2121;
	st.global.f64 	[%rd3+10056], %fd2122;
	ld.global.u32 	%r2140, [%rd4];
	add.s32 	%r2141, %r1, %r403;
	mad.lo.s32 	%r2142, %r2140, %r383, %r2141;
	mul.wide.s32 	%rd1765, %r2142, 8;
	add.s64 	%rd1766, %rd1, %rd1765;
	ld.global.f64 	%fd2123, [%rd1766];
	add.f64 	%fd2124, %fd2123, 0d4069000000000000;
	ld.global.f64 	%fd2125, [%rd1766+5000];
	add.f64 	%fd2126, %fd2125, 0dC016CCCCCCCCCCCD;
	add.f64 	%fd2127, %fd2126, %fd2120;
	div.rn.f64 	%fd2128, %fd2124, %fd2127;
	st.global.f64 	[%rd3+10064], %fd2128;
	setp.leu.f64 	%p649, %fd2122, %fd2128;
	@%p649 bra 	$L__BB1_863;
	st.global.f64 	[%rd6], %fd3624;
	st.global.f64 	[%rd7], %fd3625;
	bra.uni 	$L__BB1_863;
$L__BB1_854:
	setp.ne.s32 	%p636, %r404, 1;
	setp.ne.s32 	%p637, %r2033, 1;
	or.pred  	%p638, %p636, %p637;
	@%p638 bra 	$L__BB1_859;
	cvt.s64.s32 	%rd1705, %r401;
	add.s64 	%rd1706, %rd5, %rd1705;
	cvt.s64.s32 	%rd1707, %r402;
	add.s64 	%rd1708, %rd5, %rd1707;
	ld.global.s8 	%r2084, [%rd1708+28];
	ld.global.u8 	%r2085, [%rd1706+1];
	ld.global.u8 	%r2086, [%rd1706];
	prmt.b32 	%r2087, %r2086, %r2085, 0x3340U;
	ld.global.u8 	%r2088, [%rd1708+27];
	prmt.b32 	%r2089, %r2088, 0, 0x3340U;
	prmt.b32 	%r2090, %r2087, %r2089, 0x5410U;
	mov.b32 	%r2091, 334205;
	dp4a.s32.u32 	%r2092, %r2090, %r2091, %r2084;
	mul.wide.s32 	%rd1709, %r2092, 8;
	mov.u64 	%rd1710, parameter;
	add.s64 	%rd1711, %rd1710, %rd1709;
	ld.const.f64 	%fd2080, [%rd1711+10000];
	cvt.s64.s32 	%rd1712, %r403;
	add.s64 	%rd1713, %rd5, %rd1712;
	ld.global.s8 	%r2093, [%rd137+-1];
	ld.global.u8 	%r2094, [%rd1713+27];
	ld.global.u8 	%r2095, [%rd1713+26];
	prmt.b32 	%r2096, %r2095, %r2094, 0x3340U;
	ld.global.u8 	%r2097, [%rd137];
	prmt.b32 	%r2098, %r2097, 0, 0x3340U;
	prmt.b32 	%r2099, %r2096, %r2098, 0x5410U;
	mov.b32 	%r2100, 359705;
	dp4a.s32.u32 	%r2101, %r2099, %r2100, %r2093;
	mul.wide.s32 	%rd1714, %r2101, 8;
	add.s64 	%rd1715, %rd1710, %rd1714;
	ld.const.f64 	%fd2081, [%rd1715+10000];
	add.f64 	%fd2082, %fd2080, %fd2081;
	st.global.f64 	[%rd10], %fd2082;
	add.s32 	%r2102, %r401, -1;
	ld.global.u32 	%r2103, [%rd4];
	add.s32 	%r2104, %r2, %r402;
	mad.lo.s32 	%r2105, %r2103, %r2102, %r2104;
	mul.wide.s32 	%rd1716, %r2105, 8;
	add.s64 	%rd1717, %rd1, %rd1716;
	ld.global.f64 	%fd2083, [%rd1717];
	add.f64 	%fd3626, %fd2083, %fd2082;
	st.global.f64 	[%rd10], %fd3626;
	ld.global.s8 	%r2106, [%rd1708+28];
	ld.global.u8 	%r2107, [%rd1706+1];
	ld.global.u8 	%r2108, [%rd1706];
	prmt.b32 	%r2109, %r2108, %r2107, 0x3340U;
	ld.global.u8 	%r2110, [%rd1708+27];
	prmt.b32 	%r2111, %r2110, 0, 0x3340U;
	prmt.b32 	%r2112, %r2109, %r2111, 0x5410U;
	dp4a.s32.u32 	%r2113, %r2112, %r2091, %r2106;
	mul.wide.s32 	%rd1718, %r2113, 8;
	add.s64 	%rd1719, %rd1710, %rd1718;
	ld.const.f64 	%fd2084, [%rd1719+15000];
	ld.global.s8 	%r2114, [%rd137+-1];
	ld.global.u8 	%r2115, [%rd1713+27];
	ld.global.u8 	%r2116, [%rd1713+26];
	prmt.b32 	%r2117, %r2116, %r2115, 0x3340U;
	ld.global.u8 	%r2118, [%rd137];
	prmt.b32 	%r2119, %r2118, 0, 0x3340U;
	prmt.b32 	%r2120, %r2117, %r2119, 0x5410U;
	dp4a.s32.u32 	%r2121, %r2120, %r2100, %r2114;
	mul.wide.s32 	%rd1720, %r2121, 8;
	add.s64 	%rd1721, %rd1710, %rd1720;
	ld.const.f64 	%fd2085, [%rd1721+15000];
	add.f64 	%fd2086, %fd2084, %fd2085;
	st.global.f64 	[%rd9], %fd2086;
	ld.global.u32 	%r2122, [%rd4];
	mad.lo.s32 	%r2123, %r2122, %r2102, %r2104;
	add.s32 	%r2124, %r2123, -625;
	mul.wide.s32 	%rd1722, %r2124, 8;
	add.s64 	%rd1723, %rd1, %rd1722;
	ld.global.f64 	%fd2087, [%rd1723];
	add.f64 	%fd3627, %fd2087, %fd2086;
	st.global.f64 	[%rd9], %fd3627;
	abs.f64 	%fd2088, %fd3627;
	setp.leu.f64 	%p641, %fd2088, 0d41CDCD64FF800000;
	@%p641 bra 	$L__BB1_857;
	mov.b64 	%rd1724, 9218868437227405312;
	st.global.u64 	[%rd9], %rd1724;
	mov.b64 	%rd1725, -4616189618054758400;
	st.global.u64 	[%rd10], %rd1725;
	mov.f64 	%fd3627, 0d7FF0000000000000;
	mov.f64 	%fd3626, 0dBFF0000000000000;
$L__BB1_857:
	add.f64 	%fd2091, %fd3627, 0d4069000000000000;
	add.f64 	%fd2092, %fd3626, 0dC016CCCCCCCCCCCD;
	ld.global.f64 	%fd2093, [%rd3+10016];
	add.f64 	%fd2094, %fd2092, %fd2093;
	div.rn.f64 	%fd2095, %fd2091, %fd2094;
	st.global.f64 	[%rd3+10056], %fd2095;
	ld.global.u32 	%r2125, [%rd4];
	add.s32 	%r2126, %r1, %r403;
	mad.lo.s32 	%r2127, %r2125, %r383, %r2126;
	mul.wide.s32 	%rd1726, %r2127, 8;
	add.s64 	%rd1727, %rd1, %rd1726;
	ld.global.f64 	%fd2096, [%rd1727];
	add.f64 	%fd2097, %fd2096, 0d4069000000000000;
	ld.global.f64 	%fd2098, [%rd1727+5000];
	add.f64 	%fd2099, %fd2098, 0dC016CCCCCCCCCCCD;
	add.f64 	%fd2100, %fd2099, %fd2093;
	div.rn.f64 	%fd2101, %fd2097, %fd2100;
	st.global.f64 	[%rd3+10064], %fd2101;
	sub.f64 	%fd2102, %fd2095, %fd2101;
	setp.ltu.f64 	%p642, %fd2102, 0d3EB0C6F7A0B5ED8D;
	setp.leu.f64 	%p643, %fd2095, %fd2101;
	or.pred  	%p644, %p642, %p643;
	@%p644 bra 	$L__BB1_863;
	st.global.f64 	[%rd6], %fd3626;
	st.global.f64 	[%rd7], %fd3627;
	bra.uni 	$L__BB1_863;
$L__BB1_859:
	mul.wide.s32 	%rd1678, %r406, 8;
	mov.u64 	%rd1679, parameter;
	add.s64 	%rd1680, %rd1679, %rd1678;
	ld.const.f64 	%fd2052, [%rd1680+24960];
	cvt.s64.s32 	%rd1681, %r401;
	add.s64 	%rd1682, %rd5, %rd1681;
	cvt.s64.s32 	%rd1683, %r402;
	add.s64 	%rd1684, %rd5, %rd1683;
	ld.global.s8 	%r2035, [%rd1684+28];
	ld.global.u8 	%r2036, [%rd1682+1];
	ld.global.u8 	%r2037, [%rd1682];
	prmt.b32 	%r2038, %r2037, %r2036, 0x3340U;
	ld.global.u8 	%r2039, [%rd1684+27];
	prmt.b32 	%r2040, %r2039, 0, 0x3340U;
	prmt.b32 	%r2041, %r2038, %r2040, 0x5410U;
	mov.b32 	%r2042, 334205;
	dp4a.s32.u32 	%r2043, %r2041, %r2042, %r2035;
	mul.wide.s32 	%rd1685, %r2043, 8;
	add.s64 	%rd1686, %rd1679, %rd1685;
	ld.const.f64 	%fd2053, [%rd1686+30440];
	add.f64 	%fd2054, %fd2052, %fd2053;
	cvt.s64.s32 	%rd1687, %r403;
	add.s64 	%rd1688, %rd5, %rd1687;
	ld.global.s8 	%r2044, [%rd137+-1];
	ld.global.u8 	%r2045, [%rd1688+27];
	ld.global.u8 	%r2046, [%rd1688+26];
	prmt.b32 	%r2047, %r2046, %r2045, 0x3340U;
	ld.global.u8 	%r2048, [%rd137];
	prmt.b32 	%r2049, %r2048, 0, 0x3340U;
	prmt.b32 	%r2050, %r2047, %r2049, 0x5410U;
	mov.b32 	%r2051, 359705;
	dp4a.s32.u32 	%r2052, %r2050, %r2051, %r2044;
	mul.wide.s32 	%rd1689, %r2052, 8;
	add.s64 	%rd1690, %rd1679, %rd1689;
	ld.const.f64 	%fd2055, [%rd1690+30440];
	add.f64 	%fd2056, %fd2054, %fd2055;
	st.global.f64 	[%rd9], %fd2056;
	add.s32 	%r2053, %r401, -1;
	ld.global.u32 	%r2054, [%rd2+204];
	add.s32 	%r2055, %r1, %r402;
	mad.lo.s32 	%r2056, %r2054, %r2053, %r2055;
	mul.wide.s32 	%rd1691, %r2056, 8;
	add.s64 	%rd1692, %rd1, %rd1691;
	ld.global.f64 	%fd2057, [%rd1692];
	add.f64 	%fd3629, %fd2057, %fd2056;
	st.global.f64 	[%rd9], %fd3629;
	ld.global.u32 	%r2057, [%rd2+244];
	mul.wide.s32 	%rd1693, %r2057, 8;
	add.s64 	%rd1694, %rd1679, %rd1693;
	ld.const.f64 	%fd2058, [%rd1694+24240];
	ld.global.s8 	%r2058, [%rd1684+28];
	ld.global.u8 	%r2059, [%rd1682+1];
	ld.global.u8 	%r2060, [%rd1682];
	prmt.b32 	%r2061, %r2060, %r2059, 0x3340U;
	ld.global.u8 	%r2062, [%rd1684+27];
	prmt.b32 	%r2063, %r2062, 0, 0x3340U;
	prmt.b32 	%r2064, %r2061, %r2063, 0x5410U;
	dp4a.s32.u32 	%r2065, %r2064, %r2042, %r2058;
	mul.wide.s32 	%rd1695, %r2065, 8;
	add.s64 	%rd1696, %rd1679, %rd1695;
	ld.const.f64 	%fd2059, [%rd1696+25440];
	add.f64 	%fd2060, %fd2058, %fd2059;
	ld.global.s8 	%r2066, [%rd137+-1];
	ld.global.u8 	%r2067, [%rd1688+27];
	ld.global.u8 	%r2068, [%rd1688+26];
	prmt.b32 	%r2069, %r2068, %r2067, 0x3340U;
	ld.global.u8 	%r2070, [%rd137];
	prmt.b32 	%r2071, %r2070, 0, 0x3340U;
	prmt.b32 	%r2072, %r2069, %r2071, 0x5410U;
	dp4a.s32.u32 	%r2073, %r2072, %r2051, %r2066;
	mul.wide.s32 	%rd1697, %r2073, 8;
	add.s64 	%rd1698, %rd1679, %rd1697;
	ld.const.f64 	%fd2061, [%rd1698+25440];
	add.f64 	%fd2062, %fd2060, %fd2061;
	ld.global.u32 	%r2074, [%rd2+236];
	ld.global.u32 	%r2075, [%rd2+240];
	sub.s32 	%r2076, %r2074, %r2075;
	abs.s32 	%r2077, %r2076;
	cvt.rn.f64.s32 	%fd2063, %r2077;
	fma.rn.f64 	%fd2064, %fd2063, 0dBFEEF3E864B31D04, %fd2062;
	st.global.f64 	[%rd10], %fd2064;
	ld.global.u32 	%r2078, [%rd2+204];
	mad.lo.s32 	%r2079, %r2078, %r2053, %r2055;
	add.s32 	%r2080, %r2079, 625;
	mul.wide.s32 	%rd1699, %r2080, 8;
	add.s64 	%rd1700, %rd1, %rd1699;
	ld.global.f64 	%fd2065, [%rd1700];
	add.f64 	%fd3628, %fd2065, %fd2064;
	st.global.f64 	[%rd10], %fd3628;
	abs.f64 	%fd2066, %fd3629;
	setp.leu.f64 	%p639, %fd2066, 0d41CDCD64FF800000;
	@%p639 bra 	$L__BB1_861;
	mov.b64 	%rd1701, 9218868437227405312;
	st.global.u64 	[%rd9], %rd1701;
	mov.b64 	%rd1702, -4616189618054758400;
	st.global.u64 	[%rd10], %rd1702;
	mov.f64 	%fd3629, 0d7FF0000000000000;
	mov.f64 	%fd3628, 0dBFF0000000000000;
$L__BB1_861:
	add.f64 	%fd2069, %fd3629, 0d4069000000000000;
	add.f64 	%fd2070, %fd3628, 0dC016CCCCCCCCCCCD;
	ld.global.f64 	%fd2071, [%rd3+10016];
	add.f64 	%fd2072, %fd2070, %fd2071;
	div.rn.f64 	%fd2073, %fd2069, %fd2072;
	st.global.f64 	[%rd3+10056], %fd2073;
	ld.global.u32 	%r2081, [%rd4];
	add.s32 	%r2082, %r1, %r403;
	mad.lo.s32 	%r2083, %r2081, %r383, %r2082;
	mul.wide.s32 	%rd1703, %r2083, 8;
	add.s64 	%rd1704, %rd1, %rd1703;
	ld.global.f64 	%fd2074, [%rd1704];
	add.f64 	%fd2075, %fd2074, 0d4069000000000000;
	ld.global.f64 	%fd2076, [%rd1704+5000];
	add.f64 	%fd2077, %fd2076, 0dC016CCCCCCCCCCCD;
	add.f64 	%fd2078, %fd2077, %fd2071;
	div.rn.f64 	%fd2079, %fd2075, %fd2078;
	st.global.f64 	[%rd3+10064], %fd2079;
	setp.leu.f64 	%p640, %fd2073, %fd2079;
	@%p640 bra 	$L__BB1_863;
	st.global.f64 	[%rd6], %fd3628;
	st.global.f64 	[%rd7], %fd3629;
$L__BB1_863:
	ld.global.f64 	%fd2149, [%rd6];
	setp.lt.f64 	%p658, %fd2149, 0dC0A3880000000000;
	@%p658 bra 	$L__BB1_865;
	ld.global.f64 	%fd3630, [%rd7];
	bra.uni 	$L__BB1_866;
$L__BB1_865:
	mov.b64 	%rd1790, -4564063970805153792;
	st.global.u64 	[%rd6], %rd1790;
	mov.b64 	%rd1791, 0;
	st.global.u64 	[%rd7], %rd1791;
	mov.f64 	%fd3630, 0d0000000000000000;
$L__BB1_866:
	abs.f64 	%fd2151, %fd3630;
	setp.geu.f64 	%p659, %fd2151, 0d41CDCD64FF800000;
	@%p659 bra 	$L__BB1_868;
	ld.global.u32 	%r2172, [%rd2+204];
	ld.global.u32 	%r2173, [%rd2+232];
	mad.lo.s32 	%r2174, %r2172, %r383, %r1;
	add.s32 	%r2175, %r2174, %r2173;
	mul.wide.s32 	%rd1792, %r2175, 8;
	add.s64 	%rd1793, %rd1, %rd1792;
	st.global.f64 	[%rd1793], %fd3630;
	ld.global.f64 	%fd2152, [%rd6];
	ld.global.u32 	%r2176, [%rd2+204];
	ld.global.u32 	%r2177, [%rd2+232];
	mad.lo.s32 	%r2178, %r2176, %r383, %r2;
	add.s32 	%r2179, %r2178, %r2177;
	mul.wide.s32 	%rd1794, %r2179, 8;
	add.s64 	%rd1795, %rd1, %rd1794;
	st.global.f64 	[%rd1795], %fd2152;
$L__BB1_868:
	ld.global.u32 	%r2180, [%rd2+220];
	add.s32 	%r3858, %r2180, -1;
	st.global.u32 	[%rd2+220], %r3858;
	ld.global.u32 	%r2181, [%rd2+224];
	add.s32 	%r3859, %r2181, 1;
	st.global.u32 	[%rd2+224], %r3859;
	setp.gt.s32 	%p660, %r2180, 1;
	@%p660 bra 	$L__BB1_837;
$L__BB1_869:
	ld.global.u32 	%r3860, [%rd2+216];
$L__BB1_870:
	add.s32 	%r411, %r3860, 1;
	st.global.u32 	[%rd2+216], %r411;
	setp.lt.s32 	%p661, %r3860, 32;
	mov.u32 	%r3860, %r411;
	@%p661 bra 	$L__BB1_834;
	ld.global.u32 	%r3862, [%rd2+232];
	ld.global.u32 	%r3861, [%rd2+204];
$L__BB1_872:
	add.s32 	%r3853, %r3862, 1;
	st.global.u32 	[%rd2+232], %r3853;
	setp.lt.s32 	%p662, %r3862, %r3861;
	@%p662 bra 	$L__BB1_781;
	ld.global.u32 	%r3845, [%rd2+200];
$L__BB1_874:
	add.s32 	%r421, %r3851, 1;
	setp.lt.s32 	%p663, %r3851, %r3845;
	mov.u32 	%r3851, %r421;
	@%p663 bra 	$L__BB1_779;
$L__BB1_875:
	add.s64 	%rd150, %rd3, 10064;
	mov.b64 	%rd1796, -4503599627370496;
	st.global.u64 	[%rd3+10024], %rd1796;
	mov.b32 	%r2182, 0;
	st.global.u32 	[%rd2+212], %r2182;
	ld.global.u32 	%r422, [%rd2+200];
	st.global.u32 	[%rd2+208], %r422;
	st.global.u64 	[%rd3+10024], %rd1796;
	ld.global.u32 	%r2183, [%rd2+204];
	setp.lt.s32 	%p664, %r2183, 1;
	mov.f64 	%fd3649, 0dFFF0000000000000;
	@%p664 bra 	$L__BB1_912;
	add.s32 	%r423, %r422, -1;
	mov.b32 	%r3866, 1;
$L__BB1_877:
	mov.u32 	%r424, %r3866;
	cvt.s64.s32 	%rd1797, %r422;
	add.s64 	%rd151, %rd5, %rd1797;
	ld.global.u8 	%rs52, [%rd151];
	cvt.u32.u16 	%r2185, %rs52;
	cvt.s32.s8 	%r2186, %r2185;
	cvt.u64.u32 	%rd1798, %r424;
	add.s64 	%rd152, %rd5, %rd1798;
	ld.global.u8 	%rs53, [%rd152+27];
	cvt.u32.u16 	%r2187, %rs53;
	cvt.s32.s8 	%r2188, %r2187;
	add.s32 	%r2189, %r2188, %r2186;
	setp.eq.s32 	%p665, %r2189, 3;
	@%p665 bra 	$L__BB1_879;
	ld.global.f64 	%fd3645, [%rd3+10016];
	mov.f64 	%fd3648, 0dBFF0000000000000;
	mov.f64 	%fd3647, 0d7FF0000000000000;
	bra.uni 	$L__BB1_906;
$L__BB1_879:
	cvt.s32.s8 	%r2191, %r2185;
	mul.wide.s32 	%rd1799, %r2191, 5;
	cvt.u64.u16 	%rd1800, %rs53;
	cvt.s64.s8 	%rd1801, %rd1800;
	add.s64 	%rd1802, %rd1799, %rd1801;
	shl.b64 	%rd1803, %rd1802, 3;
	mov.u64 	%rd1804, parameter;
	add.s64 	%rd1805, %rd1804, %rd1803;
	ld.const.f64 	%fd2156, [%rd1805+45440];
	ld.global.s8 	%r2192, [%rd152+28];
	ld.global.u8 	%r2193, [%rd151+1];
	prmt.b32 	%r2194, %r2185, %r2193, 0x3340U;
	cvt.u32.u16 	%r2195, %rs53;
	prmt.b32 	%r2196, %r2195, 0, 0x3340U;
	prmt.b32 	%r2197, %r2194, %r2196, 0x5410U;
	mov.b32 	%r2198, 334205;
	dp4a.s32.u32 	%r2199, %r2197, %r2198, %r2192;
	mul.wide.s32 	%rd1806, %r2199, 8;
	add.s64 	%rd1807, %rd1804, %rd1806;
	ld.const.f64 	%fd2157, [%rd1807+35440];
	add.f64 	%fd3635, %fd2156, %fd2157;
	st.global.f64 	[%rd6], %fd3635;
	ld.global.s8 	%r2200, [%rd151];
	mul.wide.s32 	%rd1808, %r2200, 5;
	ld.global.u8 	%rs312, [%rd152+27];
	cvt.u64.u16 	%rd1809, %rs312;
	cvt.s64.s8 	%rd1810, %rd1809;
	add.s64 	%rd1811, %rd1808, %rd1810;
	shl.b64 	%rd1812, %rd1811, 3;
	add.s64 	%rd1813, %rd1804, %rd1812;
	ld.const.f64 	%fd2158, [%rd1813+45640];
	ld.global.s8 	%r2201, [%rd152+28];
	ld.global.u8 	%r2202, [%rd151+1];
	prmt.b32 	%r2203, %r2200, %r2202, 0x3340U;
	cvt.u32.u16 	%r2204, %rs312;
	prmt.b32 	%r2205, %r2204, 0, 0x3340U;
	prmt.b32 	%r2206, %r2203, %r2205, 0x5410U;
	dp4a.s32.u32 	%r2207, %r2206, %r2198, %r2201;
	mul.wide.s32 	%rd1814, %r2207, 8;
	add.s64 	%rd1815, %rd1804, %rd1814;
	ld.const.f64 	%fd2159, [%rd1815+40440];
	add.f64 	%fd3636, %fd2158, %fd2159;
	st.global.f64 	[%rd8], %fd3636;
	abs.f64 	%fd2160, %fd3636;
	setp.leu.f64 	%p666, %fd2160, 0d41CDCD64FF800000;
	@%p666 bra 	$L__BB1_881;
	mov.b64 	%rd1816, 9218868437227405312;
	st.global.u64 	[%rd8], %rd1816;
	mov.b64 	%rd1817, -4616189618054758400;
	st.global.u64 	[%rd6], %rd1817;
	mov.f64 	%fd3636, 0d7FF0000000000000;
	mov.f64 	%fd3635, 0dBFF0000000000000;
$L__BB1_881:
	ld.global.s8 	%rs54, [%rd151];
	cvt.s64.s16 	%rd153, %rs54;
	ld.global.s8 	%rs313, [%rd151+1];
	ld.global.u8 	%rs314, [%rd152+27];
	cvt.u64.u16 	%rd1818, %rs314;
	cvt.s64.s8 	%rd154, %rd1818;
	mov.b32 	%r425, {%rs54, %rs315};
	mov.b32 	%r2208, {%rs54, %rs313};
	cvt.u32.u16 	%r2209, %rs314;
	cvt.s32.s8 	%r2210, %r2209;
	mov.b32 	%r2211, 1305;
	dp2a.lo.s32.u32 	%r2212, %r2208, %r2211, %r2210;
	mul.wide.s32 	%rd1819, %r2212, 8;
	mov.u64 	%rd1820, parameter;
	add.s64 	%rd155, %rd1820, %rd1819;
	ld.const.f64 	%fd2163, [%rd155+21000];
	abs.f64 	%fd2164, %fd2163;
	setp.geu.f64 	%p667, %fd2164, 0d41CDCD64FF800000;
	@%p667 bra 	$L__BB1_889;
	ld.global.s8 	%r2213, [%rd152+28];
	cvt.u16.u64 	%rs316, %rd154;
	{ .reg .b16 tmp; mov.b32 {%rs317, tmp}, %r425; }
	mov.b32 	%r2214, {%rs317, %rs316};
	mov.b32 	%r2215, 1305;
	dp2a.lo.s32.u32 	%r2216, %r2214, %r2215, %r2213;
	mul.wide.s32 	%rd1821, %r2216, 8;
	mov.u64 	%rd1822, parameter;
	add.s64 	%rd156, %rd1822, %rd1821;
	ld.const.f64 	%fd2165, [%rd156+23000];
	abs.f64 	%fd2166, %fd2165;
	setp.geu.f64 	%p668, %fd2166, 0d41CDCD64FF800000;
	@%p668 bra 	$L__BB1_889;
	mad.lo.s64 	%rd1823, %rd153, 5, %rd154;
	shl.b64 	%rd1824, %rd1823, 3;
	mov.u64 	%rd1825, parameter;
	add.s64 	%rd1826, %rd1825, %rd1824;
	ld.const.f64 	%fd2167, [%rd1826+45440];
	ld.const.f64 	%fd2168, [%rd155+20000];
	add.f64 	%fd2169, %fd2167, %fd2168;
	ld.const.f64 	%fd2170, [%rd156+22000];
	add.f64 	%fd3633, %fd2169, %fd2170;
	st.global.f64 	[%rd7], %fd3633;
	ld.global.s8 	%rs318, [%rd151];
	cvt.s32.s16 	%r2217, %rs318;
	mul.wide.s32 	%rd1827, %r2217, 5;
	ld.global.s8 	%rs319, [%rd152+27];
	cvt.s64.s16 	%rd1828, %rs319;
	add.s64 	%rd1829, %rd1827, %rd1828;
	shl.b64 	%rd1830, %rd1829, 3;
	add.s64 	%rd1831, %rd1825, %rd1830;
	ld.const.f64 	%fd2171, [%rd1831+45640];
	ld.global.s8 	%rs320, [%rd151+1];
	mov.b32 	%r2218, {%rs318, %rs320};
	cvt.s32.s16 	%r2219, %rs319;
	mov.b32 	%r2220, 1305;
	dp2a.lo.s32.u32 	%r2221, %r2218, %r2220, %r2219;
	mul.wide.s32 	%rd1832, %r2221, 8;
	add.s64 	%rd1833, %rd1825, %rd1832;
	ld.const.f64 	%fd2172, [%rd1833+21000];
	add.f64 	%fd2173, %fd2171, %fd2172;
	ld.global.s8 	%r2222, [%rd152+28];
	mov.b32 	%r2223, {%rs318, %rs319};
	dp2a.lo.s32.u32 	%r2224, %r2223, %r2220, %r2222;
	mul.wide.s32 	%rd1834, %r2224, 8;
	add.s64 	%rd1835, %rd1825, %rd1834;
	ld.const.f64 	%fd2174, [%rd1835+23000];
	add.f64 	%fd3634, %fd2173, %fd2174;
	st.global.f64 	[%rd150], %fd3634;
	abs.f64 	%fd2175, %fd3634;
	setp.leu.f64 	%p669, %fd2175, 0d41CDCD64FF800000;
	@%p669 bra 	$L__BB1_885;
	mov.b64 	%rd1836, 9218868437227405312;
	st.global.u64 	[%rd150], %rd1836;
	mov.b64 	%rd1837, -4616189618054758400;
	st.global.u64 	[%rd7], %rd1837;
	mov.f64 	%fd3634, 0d7FF0000000000000;
	mov.f64 	%fd3633, 0dBFF0000000000000;
$L__BB1_885:
	add.f64 	%fd2178, %fd3634, 0d4069000000000000;
	add.f64 	%fd2179, %fd3633, 0dC016CCCCCCCCCCCD;
	ld.global.f64 	%fd505, [%rd3+10016];
	add.f64 	%fd2180, %fd2179, %fd505;
	div.rn.f64 	%fd506, %fd2178, %fd2180;
	st.global.f64 	[%rd3+10080], %fd506;
	abs.f64 	%fd2181, %fd3636;
	setp.geu.f64 	%p670, %fd2181, 0d41CDCD64FF800000;
	@%p670 bra 	$L__BB1_888;
	add.f64 	%fd2182, %fd3636, 0d4069000000000000;
	add.f64 	%fd2183, %fd3635, 0dC016CCCCCCCCCCCD;
	add.f64 	%fd2184, %fd2183, %fd505;
	div.rn.f64 	%fd2185, %fd2182, %fd2184;
	st.global.f64 	[%rd10], %fd2185;
	setp.geu.f64 	%p671, %fd2185, %fd506;
	@%p671 bra 	$L__BB1_889;
	st.global.f64 	[%rd6], %fd3633;
	st.global.f64 	[%rd8], %fd3634;
	st.global.f64 	[%rd10], %fd506;
	mov.f64 	%fd3635, %fd3633;
	mov.f64 	%fd3636, %fd3634;
	bra.uni 	$L__BB1_889;
$L__BB1_888:
	st.global.f64 	[%rd6], %fd3633;
	st.global.f64 	[%rd8], %fd3634;
	st.global.f64 	[%rd10], %fd506;
	mov.f64 	%fd3635, %fd3633;
	mov.f64 	%fd3636, %fd3634;
$L__BB1_889:
	cvt.s64.s32 	%rd1838, %r422;
	add.s64 	%rd157, %rd5, %rd1838;
	ld.global.s8 	%rs321, [%rd157];
	cvt.s64.s16 	%rd158, %rs321;
	ld.global.s8 	%rs322, [%rd157+1];
	ld.global.u8 	%rs323, [%rd152+27];
	cvt.u64.u16 	%rd1839, %rs323;
	cvt.s64.s8 	%rd159, %rd1839;
	mov.b32 	%r2225, {%rs321, %rs322};
	cvt.u32.u16 	%r2226, %rs323;
	cvt.s32.s8 	%r2227, %r2226;
	mov.b32 	%r2228, 1305;
	dp2a.lo.s32.u32 	%r2229, %r2225, %r2228, %r2227;
	mul.wide.s32 	%rd1840, %r2229, 8;
	mov.u64 	%rd1841, parameter;
	add.s64 	%rd160, %rd1841, %rd1840;
	ld.const.f64 	%fd2186, [%rd160+21000];
	abs.f64 	%fd2187, %fd2186;
	setp.geu.f64 	%p672, %fd2187, 0d41CDCD64FF800000;
	@%p672 bra 	$L__BB1_896;
	mad.lo.s64 	%rd1842, %rd158, 5, %rd159;
	shl.b64 	%rd1843, %rd1842, 3;
	mov.u64 	%rd1844, parameter;
	add.s64 	%rd1845, %rd1844, %rd1843;
	ld.const.f64 	%fd2188, [%rd1845+45440];
	ld.const.f64 	%fd2189, [%rd160+20000];
	add.f64 	%fd3637, %fd2188, %fd2189;
	st.global.f64 	[%rd7], %fd3637;
	ld.global.s8 	%rs324, [%rd157];
	cvt.s32.s16 	%r2230, %rs324;
	mul.wide.s32 	%rd1846, %r2230, 5;
	ld.global.u8 	%rs325, [%rd152+27];
	cvt.u64.u16 	%rd1847, %rs325;
	cvt.s64.s8 	%rd1848, %rd1847;
	add.s64 	%rd1849, %rd1846, %rd1848;
	shl.b64 	%rd1850, %rd1849, 3;
	add.s64 	%rd1851, %rd1844, %rd1850;
	ld.const.f64 	%fd2190, [%rd1851+45640];
	ld.global.s8 	%rs326, [%rd157+1];
	mov.b32 	%r2231, {%rs324, %rs326};
	cvt.u32.u16 	%r2232, %rs325;
	cvt.s32.s8 	%r2233, %r2232;
	mov.b32 	%r2234, 1305;
	dp2a.lo.s32.u32 	%r2235, %r2231, %r2234, %r2233;
	mul.wide.s32 	%rd1852, %r2235, 8;
	add.s64 	%rd1853, %rd1844, %rd1852;
	ld.const.f64 	%fd2191, [%rd1853+21000];
	add.f64 	%fd3638, %fd2190, %fd2191;
	st.global.f64 	[%rd150], %fd3638;
	abs.f64 	%fd2192, %fd3638;
	setp.leu.f64 	%p673, %fd2192, 0d41CDCD64FF800000;
	@%p673 bra 	$L__BB1_892;
	mov.b64 	%rd1854, 9218868437227405312;
	st.global.u64 	[%rd150], %rd1854;
	mov.b64 	%rd1855, -4616189618054758400;
	st.global.u64 	[%rd7], %rd1855;
	mov.f64 	%fd3638, 0d7FF0000000000000;
	mov.f64 	%fd3637, 0dBFF0000000000000;
$L__BB1_892:
	add.f64 	%fd2195, %fd3638, 0d4069000000000000;
	add.f64 	%fd2196, %fd3637, 0dC016CCCCCCCCCCCD;
	ld.global.f64 	%fd513, [%rd3+10016];
	add.f64 	%fd2197, %fd2196, %fd513;
	div.rn.f64 	%fd514, %fd2195, %fd2197;
	st.global.f64 	[%rd3+10080], %fd514;
	abs.f64 	%fd2198, %fd3636;
	setp.geu.f64 	%p674, %fd2198, 0d41CDCD64FF800000;
	@%p674 bra 	$L__BB1_895;
	add.f64 	%fd2199, %fd3636, 0d4069000000000000;
	add.f64 	%fd2200, %fd3635, 0dC016CCCCCCCCCCCD;
	add.f64 	%fd2201, %fd2200, %fd513;
	div.rn.f64 	%fd2202, %fd2199, %fd2201;
	st.global.f64 	[%rd10], %fd2202;
	setp.geu.f64 	%p675, %fd2202, %fd514;
	@%p675 bra 	$L__BB1_896;
	st.global.f64 	[%rd6], %fd3637;
	st.global.f64 	[%rd8], %fd3638;
	st.global.f64 	[%rd10], %fd514;
	mov.f64 	%fd3635, %fd3637;
	mov.f64 	%fd3636, %fd3638;
	bra.uni 	$L__BB1_896;
$L__BB1_895:
	st.global.f64 	[%rd6], %fd3637;
	st.global.f64 	[%rd8], %fd3638;
	st.global.f64 	[%rd10], %fd514;
	mov.f64 	%fd3635, %fd3637;
	mov.f64 	%fd3636, %fd3638;
$L__BB1_896:
	cvt.s64.s32 	%rd1856, %r422;
	add.s64 	%rd161, %rd5, %rd1856;
	ld.global.s8 	%rs327, [%rd161];
	cvt.s64.s16 	%rd162, %rs327;
	ld.global.s8 	%rs328, [%rd152+27];
	cvt.s64.s16 	%rd163, %rs328;
	ld.global.s8 	%r2236, [%rd152+28];
	mov.b32 	%r2237, {%rs327, %rs328};
	mov.b32 	%r2238, 1305;
	dp2a.lo.s32.u32 	%r2239, %r2237, %r2238, %r2236;
	mul.wide.s32 	%rd1857, %r2239, 8;
	mov.u64 	%rd1858, parameter;
	add.s64 	%rd164, %rd1858, %rd1857;
	ld.const.f64 	%fd2203, [%rd164+23000];
	abs.f64 	%fd2204, %fd2203;
	setp.lt.f64 	%p676, %fd2204, 0d41CDCD64FF800000;
	@%p676 bra 	$L__BB1_898;
	ld.global.f64 	%fd3645, [%rd3+10016];
	bra.uni 	$L__BB1_904;
$L__BB1_898:
	mad.lo.s64 	%rd1859, %rd162, 5, %rd163;
	shl.b64 	%rd1860, %rd1859, 3;
	mov.u64 	%rd1861, parameter;
	add.s64 	%rd1862, %rd1861, %rd1860;
	ld.const.f64 	%fd2205, [%rd1862+45440];
	ld.const.f64 	%fd2206, [%rd164+22000];
	add.f64 	%fd3641, %fd2205, %fd2206;
	st.global.f64 	[%rd7], %fd3641;
	ld.global.s8 	%rs329, [%rd161];
	cvt.s32.s16 	%r2240, %rs329;
	mul.wide.s32 	%rd1863, %r2240, 5;
	ld.global.s8 	%rs330, [%rd152+27];
	cvt.s64.s16 	%rd1864, %rs330;
	add.s64 	%rd1865, %rd1863, %rd1864;
	shl.b64 	%rd1866, %rd1865, 3;
	add.s64 	%rd1867, %rd1861, %rd1866;
	ld.const.f64 	%fd2207, [%rd1867+45640];
	ld.global.s8 	%r2241, [%rd152+28];
	mov.b32 	%r2242, {%rs329, %rs330};
	mov.b32 	%r2243, 1305;
	dp2a.lo.s32.u32 	%r2244, %r2242, %r2243, %r2241;
	mul.wide.s32 	%rd1868, %r2244, 8;
	add.s64 	%rd1869, %rd1861, %rd1868;
	ld.const.f64 	%fd2208, [%rd1869+23000];
	add.f64 	%fd3642, %fd2207, %fd2208;
	st.global.f64 	[%rd150], %fd3642;
	abs.f64 	%fd2209, %fd3642;
	setp.leu.f64 	%p677, %fd2209, 0d41CDCD64FF800000;
	@%p677 bra 	$L__BB1_900;
	mov.b64 	%rd1870, 9218868437227405312;
	st.global.u64 	[%rd150], %rd1870;
	mov.b64 	%rd1871, -4616189618054758400;
	st.global.u64 	[%rd7], %rd1871;
	mov.f64 	%fd3642, 0d7FF0000000000000;
	mov.f64 	%fd3641, 0dBFF0000000000000;
$L__BB1_900:
	add.f64 	%fd2212, %fd3642, 0d4069000000000000;
	add.f64 	%fd2213, %fd3641, 0dC016CCCCCCCCCCCD;
	ld.global.f64 	%fd3645, [%rd3+10016];
	add.f64 	%fd2214, %fd2213, %fd3645;
	div.rn.f64 	%fd523, %fd2212, %fd2214;
	st.global.f64 	[%rd3+10080], %fd523;
	abs.f64 	%fd2215, %fd3636;
	setp.geu.f64 	%p678, %fd2215, 0d41CDCD64FF800000;
	@%p678 bra 	$L__BB1_903;
	add.f64 	%fd2216, %fd3636, 0d4069000000000000;
	add.f64 	%fd2217, %fd3635, 0dC016CCCCCCCCCCCD;
	add.f64 	%fd2218, %fd2217, %fd3645;
	div.rn.f64 	%fd2219, %fd2216, %fd2218;
	st.global.f64 	[%rd10], %fd2219;
	setp.geu.f64 	%p679, %fd2219, %fd523;
	@%p679 bra 	$L__BB1_904;
	st.global.f64 	[%rd6], %fd3641;
	st.global.f64 	[%rd8], %fd3642;
	st.global.f64 	[%rd10], %fd523;
	mov.f64 	%fd3635, %fd3641;
	mov.f64 	%fd3636, %fd3642;
	bra.uni 	$L__BB1_904;
$L__BB1_903:
	st.global.f64 	[%rd6], %fd3641;
	st.global.f64 	[%rd8], %fd3642;
	st.global.f64 	[%rd10], %fd523;
	mov.f64 	%fd3635, %fd3641;
	mov.f64 	%fd3636, %fd3642;
$L__BB1_904:
	cvt.s64.s32 	%rd1872, %r422;
	add.s64 	%rd1873, %rd5, %rd1872;
	ld.global.s8 	%r2245, [%rd1873];
	mul.wide.s32 	%rd1874, %r2245, 5;
	ld.global.s8 	%rd1875, [%rd152+27];
	add.s64 	%rd1876, %rd1874, %rd1875;
	shl.b64 	%rd1877, %rd1876, 3;
	mov.u64 	%rd1878, parameter;
	add.s64 	%rd1879, %rd1878, %rd1877;
	ld.const.f64 	%fd3648, [%rd1879+45440];
	st.global.f64 	[%rd7], %fd3648;
	ld.global.s8 	%r2246, [%rd1873];
	mul.wide.s32 	%rd1880, %r2246, 5;
	ld.global.s8 	%rd1881, [%rd152+27];
	add.s64 	%rd1882, %rd1880, %rd1881;
	shl.b64 	%rd1883, %rd1882, 3;
	add.s64 	%rd1884, %rd1878, %rd1883;
	ld.const.f64 	%fd3647, [%rd1884+45640];
	st.global.f64 	[%rd150], %fd3647;
	add.f64 	%fd2220, %fd3647, 0d4069000000000000;
	add.f64 	%fd2221, %fd3648, 0dC016CCCCCCCCCCCD;
	add.f64 	%fd2222, %fd2221, %fd3645;
	div.rn.f64 	%fd529, %fd2220, %fd2222;
	st.global.f64 	[%rd9], %fd529;
	abs.f64 	%fd2223, %fd3636;
	setp.geu.f64 	%p680, %fd2223, 0d41CDCD64FF800000;
	@%p680 bra 	$L__BB1_906;
	ld.global.f64 	%fd2224, [%rd10];
	setp.lt.f64 	%p681, %fd2224, %fd529;
	selp.f64 	%fd3647, %fd3647, %fd3636, %p681;
	selp.f64 	%fd3648, %fd3648, %fd3635, %p681;
$L__BB1_906:
	add.f64 	%fd535, %fd3648, 0d3EB0C6F7A0B5ED8D;
	st.global.f64 	[%rd3+10000], %fd535;
	add.f64 	%fd536, %fd3647, 0d3EB0C6F7A0B5ED8D;
	st.global.f64 	[%rd3+10008], %fd536;
	ld.global.u32 	%r2247, [%rd4];
	add.s32 	%r426, %r1, %r424;
	mad.lo.s32 	%r2248, %r2247, %r423, %r426;
	mul.wide.s32 	%rd1885, %r2248, 8;
	add.s64 	%rd1886, %rd1, %rd1885;
	ld.global.f64 	%fd2225, [%rd1886];
	add.f64 	%fd2226, %fd2225, %fd536;
	add.f64 	%fd2227, %fd2226, 0d4069000000000000;
	ld.global.f64 	%fd2228, [%rd1886+5000];
	add.f64 	%fd2229, %fd2228, %fd535;
	add.f64 	%fd2230, %fd2229, 0dC016CCCCCCCCCCCD;
	add.f64 	%fd2231, %fd3645, %fd2230;
	div.rn.f64 	%fd2232, %fd2227, %fd2231;
	add.f64 	%fd537, %fd2232, 0dC071126666666666;
	st.global.f64 	[%rd3+10032], %fd537;
	ld.global.f64 	%fd2233, [%rd3+10024];
	setp.leu.f64 	%p682, %fd537, %fd2233;
	ld.global.u32 	%r3867, [%rd4];
	@%p682 bra 	$L__BB1_910;
	mad.lo.s32 	%r2249, %r3867, %r423, %r426;
	add.s32 	%r2250, %r2249, 625;
	mul.wide.s32 	%rd1887, %r2250, 8;
	add.s64 	%rd165, %rd1, %rd1887;
	ld.global.f64 	%fd2234, [%rd165];
	add.f64 	%fd2235, %fd535, %fd2234;
	setp.geu.f64 	%p683, %fd2235, 0d0000000000000000;
	@%p683 bra 	$L__BB1_910;
	ld.global.f64 	%fd2236, [%rd165+-5000];
	add.f64 	%fd2237, %fd536, %fd2236;
	setp.geu.f64 	%p684, %fd2237, 0d0000000000000000;
	@%p684 bra 	$L__BB1_910;
	st.global.f64 	[%rd3+10024], %fd537;
	st.global.u32 	[%rd2+212], %r424;
	ld.global.u32 	%r3867, [%rd2+204];
$L__BB1_910:
	add.s32 	%r3866, %r424, 1;
	setp.lt.s32 	%p685, %r424, %r3867;
	@%p685 bra 	$L__BB1_877;
	ld.global.f64 	%fd3649, [%rd3+10024];
$L__BB1_912:
	abs.f64 	%fd2238, %fd3649;
	setp.gt.f64 	%p686, %fd2238, 0d41CDCD64FF800000;
	@%p686 bra 	$L__BB1_914;
	ld.global.s32 	%rd3264, [%rd2+208];
	ld.global.s32 	%rd3263, [%rd2+212];
	bra.uni 	$L__BB1_915;
$L__BB1_914:
	mov.b32 	%r2251, 1;
	st.global.u32 	[%rd2+212], %r2251;
	st.global.u32 	[%rd2+208], %r2251;
	mov.b64 	%rd3263, 1;
	mov.u64 	%rd3264, %rd3263;
$L__BB1_915:
	add.s64 	%rd170, %rd5, %rd3264;
	ld.global.u8 	%rs55, [%rd170];
	cvt.u32.u16 	%r2252, %rs55;
	cvt.s32.s8 	%r2253, %r2252;
	add.s64 	%rd171, %rd5, %rd3263;
	ld.global.u8 	%rs56, [%rd171+27];
	cvt.u32.u16 	%r2254, %rs56;
	cvt.s32.s8 	%r2255, %r2254;
	add.s32 	%r2256, %r2255, %r2253;
	setp.eq.s32 	%p687, %r2256, 3;
	@%p687 bra 	$L__BB1_917;
	mov.b64 	%rd1889, -4616189618054758400;
	st.global.u64 	[%rd3+10000], %rd1889;
	mov.b64 	%rd1890, 9218868437227405312;
	st.global.u64 	[%rd3+10008], %rd1890;
	bra.uni 	$L__BB1_947;
$L__BB1_917:
	cvt.s32.s8 	%r2258, %r2252;
	mul.wide.s32 	%rd1891, %r2258, 5;
	cvt.u64.u16 	%rd1892, %rs56;
	cvt.s64.s8 	%rd1893, %rd1892;
	add.s64 	%rd1894, %rd1891, %rd1893;
	shl.b64 	%rd1895, %rd1894, 3;
	mov.u64 	%rd1896, parameter;
	add.s64 	%rd1897, %rd1896, %rd1895;
	ld.const.f64 	%fd2239, [%rd1897+45440];
	ld.global.s8 	%r2259, [%rd171+28];
	ld.global.u8 	%r2260, [%rd170+1];
	prmt.b32 	%r2261, %r2252, %r2260, 0x3340U;
	cvt.u32.u16 	%r2262, %rs56;
	prmt.b32 	%r2263, %r2262, 0, 0x3340U;
	prmt.b32 	%r2264, %r2261, %r2263, 0x5410U;
	mov.b32 	%r2265, 334205;
	dp4a.s32.u32 	%r2266, %r2264, %r2265, %r2259;
	mul.wide.s32 	%rd1898, %r2266, 8;
	add.s64 	%rd1899, %rd1896, %rd1898;
	ld.const.f64 	%fd2240, [%rd1899+35440];
	add.f64 	%fd3654, %fd2239, %fd2240;
	st.global.f64 	[%rd6], %fd3654;
	ld.global.s8 	%r2267, [%rd170];
	mul.wide.s32 	%rd1900, %r2267, 5;
	ld.global.u8 	%rs331, [%rd171+27];
	cvt.u64.u16 	%rd1901, %rs331;
	cvt.s64.s8 	%rd1902, %rd1901;
	add.s64 	%rd1903, %rd1900, %rd1902;
	shl.b64 	%rd1904, %rd1903, 3;
	add.s64 	%rd1905, %rd1896, %rd1904;
	ld.const.f64 	%fd2241, [%rd1905+45640];
	ld.global.s8 	%r2268, [%rd171+28];
	ld.global.u8 	%r2269, [%rd170+1];
	prmt.b32 	%r2270, %r2267, %r2269, 0x3340U;
	cvt.u32.u16 	%r2271, %rs331;
	prmt.b32 	%r2272, %r2271, 0, 0x3340U;
	prmt.b32 	%r2273, %r2270, %r2272, 0x5410U;
	dp4a.s32.u32 	%r2274, %r2273, %r2265, %r2268;
	mul.wide.s32 	%rd1906, %r2274, 8;
	add.s64 	%rd1907, %rd1896, %rd1906;
	ld.const.f64 	%fd2242, [%rd1907+40440];
	add.f64 	%fd3655, %fd2241, %fd2242;
	st.global.f64 	[%rd8], %fd3655;
	abs.f64 	%fd2243, %fd3655;
	setp.leu.f64 	%p688, %fd2243, 0d41CDCD64FF800000;
	@%p688 bra 	$L__BB1_919;
	mov.b64 	%rd1908, 9218868437227405312;
	st.global.u64 	[%rd8], %rd1908;
	mov.b64 	%rd1909, -4616189618054758400;
	st.global.u64 	[%rd6], %rd1909;
	mov.f64 	%fd3655, 0d7FF0000000000000;
	mov.f64 	%fd3654, 0dBFF0000000000000;
$L__BB1_919:
	ld.global.s8 	%rs57, [%rd170];
	cvt.s64.s16 	%rd172, %rs57;
	ld.global.s8 	%rs332, [%rd170+1];
	ld.global.u8 	%rs333, [%rd171+27];
	cvt.u64.u16 	%rd1910, %rs333;
	cvt.s64.s8 	%rd173, %rd1910;
	mov.b32 	%r431, {%rs57, %rs334};
	mov.b32 	%r2275, {%rs57, %rs332};
	cvt.u32.u16 	%r2276, %rs333;
	cvt.s32.s8 	%r2277, %r2276;
	mov.b32 	%r2278, 1305;
	dp2a.lo.s32.u32 	%r2279, %r2275, %r2278, %r2277;
	mul.wide.s32 	%rd1911, %r2279, 8;
	mov.u64 	%rd1912, parameter;
	add.s64 	%rd174, %rd1912, %rd1911;
	ld.const.f64 	%fd2246, [%rd174+21000];
	abs.f64 	%fd2247, %fd2246;
	setp.geu.f64 	%p689, %fd2247, 0d41CDCD64FF800000;
	@%p689 bra 	$L__BB1_927;
	ld.global.s8 	%r2280, [%rd171+28];
	cvt.u16.u64 	%rs335, %rd173;
	{ .reg .b16 tmp; mov.b32 {%rs336, tmp}, %r431; }
	mov.b32 	%r2281, {%rs336, %rs335};
	mov.b32 	%r2282, 1305;
	dp2a.lo.s32.u32 	%r2283, %r2281, %r2282, %r2280;
	mul.wide.s32 	%rd1913, %r2283, 8;
	mov.u64 	%rd1914, parameter;
	add.s64 	%rd175, %rd1914, %rd1913;
	ld.const.f64 	%fd2248, [%rd175+23000];
	abs.f64 	%fd2249, %fd2248;
	setp.geu.f64 	%p690, %fd2249, 0d41CDCD64FF800000;
	@%p690 bra 	$L__BB1_927;
	mad.lo.s64 	%rd1915, %rd172, 5, %rd173;
	shl.b64 	%rd1916, %rd1915, 3;
	mov.u64 	%rd1917, parameter;
	add.s64 	%rd1918, %rd1917, %rd1916;
	ld.const.f64 	%fd2250, [%rd1918+45440];
	ld.const.f64 	%fd2251, [%rd174+20000];
	add.f64 	%fd2252, %fd2250, %fd2251;
	ld.const.f64 	%fd2253, [%rd175+22000];
	add.f64 	%fd3652, %fd2252, %fd2253;
	st.global.f64 	[%rd7], %fd3652;
	ld.global.s8 	%rs337, [%rd170];
	cvt.s32.s16 	%r2284, %rs337;
	mul.wide.s32 	%rd1919, %r2284, 5;
	ld.global.s8 	%rs338, [%rd171+27];
	cvt.s64.s16 	%rd1920, %rs338;
	add.s64 	%rd1921, %rd1919, %rd1920;
	shl.b64 	%rd1922, %rd1921, 3;
	add.s64 	%rd1923, %rd1917, %rd1922;
	ld.const.f64 	%fd2254, [%rd1923+45640];
	ld.global.s8 	%rs339, [%rd170+1];
	mov.b32 	%r2285, {%rs337, %rs339};
	cvt.s32.s16 	%r2286, %rs338;
	mov.b32 	%r2287, 1305;
	dp2a.lo.s32.u32 	%r2288, %r2285, %r2287, %r2286;
	mul.wide.s32 	%rd1924, %r2288, 8;
	add.s64 	%rd1925, %rd1917, %rd1924;
	ld.const.f64 	%fd2255, [%rd1925+21000];
	add.f64 	%fd2256, %fd2254, %fd2255;
	ld.global.s8 	%r2289, [%rd171+28];
	mov.b32 	%r2290, {%rs337, %rs338};
	dp2a.lo.s32.u32 	%r2291, %r2290, %r2287, %r2289;
	mul.wide.s32 	%rd1926, %r2291, 8;
	add.s64 	%rd1927, %rd1917, %rd1926;
	ld.const.f64 	%fd2257, [%rd1927+23000];
	add.f64 	%fd3653, %fd2256, %fd2257;
	st.global.f64 	[%rd150], %fd3653;
	abs.f64 	%fd2258, %fd3653;
	setp.leu.f64 	%p691, %fd2258, 0d41CDCD64FF800000;
	@%p691 bra 	$L__BB1_923;
	mov.b64 	%rd1928, 9218868437227405312;
	st.global.u64 	[%rd150], %rd1928;
	mov.b64 	%rd1929, -4616189618054758400;
	st.global.u64 	[%rd7], %rd1929;
	mov.f64 	%fd3653, 0d7FF0000000000000;
	mov.f64 	%fd3652, 0dBFF0000000000000;
$L__BB1_923:
	add.f64 	%fd2261, %fd3653, 0d4069000000000000;
	add.f64 	%fd2262, %fd3652, 0dC016CCCCCCCCCCCD;
	ld.global.f64 	%fd548, [%rd3+10016];
	add.f64 	%fd2263, %fd2262, %fd548;
	div.rn.f64 	%fd549, %fd2261, %fd2263;
	st.global.f64 	[%rd3+10080], %fd549;
	abs.f64 	%fd2264, %fd3655;
	setp.geu.f64 	%p692, %fd2264, 0d41CDCD64FF800000;
	@%p692 bra 	$L__BB1_926;
	add.f64 	%fd2265, %fd3655, 0d4069000000000000;
	add.f64 	%fd2266, %fd3654, 0dC016CCCCCCCCCCCD;
	add.f64 	%fd2267, %fd2266, %fd548;
	div.rn.f64 	%fd2268, %fd2265, %fd2267;
	st.global.f64 	[%rd10], %fd2268;
	setp.geu.f64 	%p693, %fd2268, %fd549;
	@%p693 bra 	$L__BB1_927;
	st.global.f64 	[%rd6], %fd3652;
	st.global.f64 	[%rd8], %fd3653;
	st.global.f64 	[%rd10], %fd549;
	mov.f64 	%fd3654, %fd3652;
	mov.f64 	%fd3655, %fd3653;
	bra.uni 	$L__BB1_927;
$L__BB1_926:
	st.global.f64 	[%rd6], %fd3652;
	st.global.f64 	[%rd8], %fd3653;
	st.global.f64 	[%rd10], %fd549;
	mov.f64 	%fd3654, %fd3652;
	mov.f64 	%fd3655, %fd3653;
$L__BB1_927:
	ld.global.s8 	%rs340, [%rd170];
	cvt.s64.s16 	%rd176, %rs340;
	ld.global.s8 	%rs341, [%rd170+1];
	ld.global.u8 	%rs342, [%rd171+27];
	cvt.u64.u16 	%rd1930, %rs342;
	cvt.s64.s8 	%rd177, %rd1930;
	mov.b32 	%r2292, {%rs340, %rs341};
	cvt.u32.u16 	%r2293, %rs342;
	cvt.s32.s8 	%r2294, %r2293;
	mov.b32 	%r2295, 1305;
	dp2a.lo.s32.u32 	%r2296, %r2292, %r2295, %r2294;
	mul.wide.s32 	%rd1931, %r2296, 8;
	mov.u64 	%rd1932, parameter;
	add.s64 	%rd178, %rd1932, %rd1931;
	ld.const.f64 	%fd2269, [%rd178+21000];
	abs.f64 	%fd2270, %fd2269;
	setp.geu.f64 	%p694, %fd2270, 0d41CDCD64FF800000;
	@%p694 bra 	$L__BB1_934;
	mad.lo.s64 	%rd1933, %rd176, 5, %rd177;
	shl.b64 	%rd1934, %rd1933, 3;
	mov.u64 	%rd1935, parameter;
	add.s64 	%rd1936, %rd1935, %rd1934;
	ld.const.f64 	%fd2271, [%rd1936+45440];
	ld.const.f64 	%fd2272, [%rd178+20000];
	add.f64 	%fd3656, %fd2271, %fd2272;
	st.global.f64 	[%rd7], %fd3656;
	ld.global.s8 	%rs343, [%rd170];
	cvt.s32.s16 	%r2297, %rs343;
	mul.wide.s32 	%rd1937, %r2297, 5;
	ld.global.u8 	%rs344, [%rd171+27];
	cvt.u64.u16 	%rd1938, %rs344;
	cvt.s64.s8 	%rd1939, %rd1938;
	add.s64 	%rd1940, %rd1937, %rd1939;
	shl.b64 	%rd1941, %rd1940, 3;
	add.s64 	%rd1942, %rd1935, %rd1941;
	ld.const.f64 	%fd2273, [%rd1942+45640];
	ld.global.s8 	%rs345, [%rd170+1];
	mov.b32 	%r2298, {%rs343, %rs345};
	cvt.u32.u16 	%r2299, %rs344;
	cvt.s32.s8 	%r2300, %r2299;
	mov.b32 	%r2301, 1305;
	dp2a.lo.s32.u32 	%r2302, %r2298, %r2301, %r2300;
	mul.wide.s32 	%rd1943, %r2302, 8;
	add.s64 	%rd1944, %rd1935, %rd1943;
	ld.const.f64 	%fd2274, [%rd1944+21000];
	add.f64 	%fd3657, %fd2273, %fd2274;
	st.global.f64 	[%rd150], %fd3657;
	abs.f64 	%fd2275, %fd3657;
	setp.leu.f64 	%p695, %fd2275, 0d41CDCD64FF800000;
	@%p695 bra 	$L__BB1_930;
	mov.b64 	%rd1945, 9218868437227405312;
	st.global.u64 	[%rd150], %rd1945;
	mov.b64 	%rd1946, -4616189618054758400;
	st.global.u64 	[%rd7], %rd1946;
	mov.f64 	%fd3657, 0d7FF0000000000000;
	mov.f64 	%fd3656, 0dBFF0000000000000;
$L__BB1_930:
	add.f64 	%fd2278, %fd3657, 0d4069000000000000;
	add.f64 	%fd2279, %fd3656, 0dC016CCCCCCCCCCCD;
	ld.global.f64 	%fd556, [%rd3+10016];
	add.f64 	%fd2280, %fd2279, %fd556;
	div.rn.f64 	%fd557, %fd2278, %fd2280;
	st.global.f64 	[%rd3+10080], %fd557;
	abs.f64 	%fd2281, %fd3655;
	setp.geu.f64 	%p696, %fd2281, 0d41CDCD64FF800000;
	@%p696 bra 	$L__BB1_933;
	add.f64 	%fd2282, %fd3655, 0d4069000000000000;
	add.f64 	%fd2283, %fd3654, 0dC016CCCCCCCCCCCD;
	add.f64 	%fd2284, %fd2283, %fd556;
	div.rn.f64 	%fd2285, %fd2282, %fd2284;
	st.global.f64 	[%rd10], %fd2285;
	setp.geu.f64 	%p697, %fd2285, %fd557;
	@%p697 bra 	$L__BB1_934;
	st.global.f64 	[%rd6], %fd3656;
	st.global.f64 	[%rd8], %fd3657;
	st.global.f64 	[%rd10], %fd557;
	mov.f64 	%fd3654, %fd3656;
	mov.f64 	%fd3655, %fd3657;
	bra.uni 	$L__BB1_934;
$L__BB1_933:
	st.global.f64 	[%rd6], %fd3656;
	st.global.f64 	[%rd8], %fd3657;
	st.global.f64 	[%rd10], %fd557;
	mov.f64 	%fd3654, %fd3656;
	mov.f64 	%fd3655, %fd3657;
$L__BB1_934:
	ld.global.s8 	%rs346, [%rd170];
	cvt.s64.s16 	%rd179, %rs346;
	ld.global.s8 	%rs347, [%rd171+27];
	cvt.s64.s16 	%rd180, %rs347;
	ld.global.s8 	%r2303, [%rd171+28];
	mov.b32 	%r2304, {%rs346, %rs347};
	mov.b32 	%r2305, 1305;
	dp2a.lo.s32.u32 	%r2306, %r2304, %r2305, %r2303;
	mul.wide.s32 	%rd1947, %r2306, 8;
	mov.u64 	%rd1948, parameter;
	add.s64 	%rd181, %rd1948, %rd1947;
	ld.const.f64 	%fd2286, [%rd181+23000];
	abs.f64 	%fd2287, %fd2286;
	setp.lt.f64 	%p698, %fd2287, 0d41CDCD64FF800000;
	@%p698 bra 	$L__BB1_936;
	ld.global.f64 	%fd3664, [%rd3+10016];
	bra.uni 	$L__BB1_942;
$L__BB1_936:
	mad.lo.s64 	%rd1949, %rd179, 5, %rd180;
	shl.b64 	%rd1950, %rd1949, 3;
	mov.u64 	%rd1951, parameter;
	add.s64 	%rd1952, %rd1951, %rd1950;
	ld.const.f64 	%fd2288, [%rd1952+45440];
	ld.const.f64 	%fd2289, [%rd181+22000];
	add.f64 	%fd3660, %fd2288, %fd2289;
	st.global.f64 	[%rd7], %fd3660;
	ld.global.s8 	%rs348, [%rd170];
	cvt.s32.s16 	%r2307, %rs348;
	mul.wide.s32 	%rd1953, %r2307, 5;
	ld.global.s8 	%rs349, [%rd171+27];
	cvt.s64.s16 	%rd1954, %rs349;
	add.s64 	%rd1955, %rd1953, %rd1954;
	shl.b64 	%rd1956, %rd1955, 3;
	add.s64 	%rd1957, %rd1951, %rd1956;
	ld.const.f64 	%fd2290, [%rd1957+45640];
	ld.global.s8 	%r2308, [%rd171+28];
	mov.b32 	%r2309, {%rs348, %rs349};
	mov.b32 	%r2310, 1305;
	dp2a.lo.s32.u32 	%r2311, %r2309, %r2310, %r2308;
	mul.wide.s32 	%rd1958, %r2311, 8;
	add.s64 	%rd1959, %rd1951, %rd1958;
	ld.const.f64 	%fd2291, [%rd1959+23000];
	add.f64 	%fd3661, %fd2290, %fd2291;
	st.global.f64 	[%rd150], %fd3661;
	abs.f64 	%fd2292, %fd3661;
	setp.leu.f64 	%p699, %fd2292, 0d41CDCD64FF800000;
	@%p699 bra 	$L__BB1_938;
	mov.b64 	%rd1960, 9218868437227405312;
	st.global.u64 	[%rd150], %rd1960;
	mov.b64 	%rd1961, -4616189618054758400;
	st.global.u64 	[%rd7], %rd1961;
	mov.f64 	%fd3661, 0d7FF0000000000000;
	mov.f64 	%fd3660, 0dBFF0000000000000;
$L__BB1_938:
	add.f64 	%fd2295, %fd3661, 0d4069000000000000;
	add.f64 	%fd2296, %fd3660, 0dC016CCCCCCCCCCCD;
	ld.global.f64 	%fd3664, [%rd3+10016];
	add.f64 	%fd2297, %fd2296, %fd3664;
	div.rn.f64 	%fd566, %fd2295, %fd2297;
	st.global.f64 	[%rd3+10080], %fd566;
	abs.f64 	%fd2298, %fd3655;
	setp.geu.f64 	%p700, %fd2298, 0d41CDCD64FF800000;
	@%p700 bra 	$L__BB1_941;
	add.f64 	%fd2299, %fd3655, 0d4069000000000000;
	add.f64 	%fd2300, %fd3654, 0dC016CCCCCCCCCCCD;
	add.f64 	%fd2301, %fd2300, %fd3664;
	div.rn.f64 	%fd2302, %fd2299, %fd2301;
	st.global.f64 	[%rd10], %fd2302;
	setp.geu.f64 	%p701, %fd2302, %fd566;
	@%p701 bra 	$L__BB1_942;
	st.global.f64 	[%rd6], %fd3660;
	st.global.f64 	[%rd8], %fd3661;
	st.global.f64 	[%rd10], %fd566;
	mov.f64 	%fd3654, %fd3660;
	mov.f64 	%fd3655, %fd3661;
	bra.uni 	$L__BB1_942;
$L__BB1_941:
	st.global.f64 	[%rd6], %fd3660;
	st.global.f64 	[%rd8], %fd3661;
	st.global.f64 	[%rd10], %fd566;
	mov.f64 	%fd3654, %fd3660;
	mov.f64 	%fd3655, %fd3661;
$L__BB1_942:
	ld.global.s8 	%r2312, [%rd170];
	mul.wide.s32 	%rd1962, %r2312, 5;
	ld.global.s8 	%rd1963, [%rd171+27];
	add.s64 	%rd1964, %rd1962, %rd1963;
	shl.b64 	%rd1965, %rd1964, 3;
	mov.u64 	%rd1966, parameter;
	add.s64 	%rd1967, %rd1966, %rd1965;
	ld.const.f64 	%fd570, [%rd1967+45440];
	st.global.f64 	[%rd7], %fd570;
	ld.global.s8 	%r2313, [%rd170];
	mul.wide.s32 	%rd1968, %r2313, 5;
	ld.global.s8 	%rd1969, [%rd171+27];
	add.s64 	%rd1970, %rd1968, %rd1969;
	shl.b64 	%rd1971, %rd1970, 3;
	add.s64 	%rd1972, %rd1966, %rd1971;
	ld.const.f64 	%fd571, [%rd1972+45640];
	st.global.f64 	[%rd150], %fd571;
	add.f64 	%fd2303, %fd571, 0d4069000000000000;
	add.f64 	%fd2304, %fd570, 0dC016CCCCCCCCCCCD;
	add.f64 	%fd2305, %fd2304, %fd3664;
	div.rn.f64 	%fd572, %fd2303, %fd2305;
	st.global.f64 	[%rd9], %fd572;
	abs.f64 	%fd2306, %fd3655;
	setp.geu.f64 	%p702, %fd2306, 0d41CDCD64FF800000;
	@%p702 bra 	$L__BB1_946;
	ld.global.f64 	%fd2307, [%rd10];
	setp.geu.f64 	%p703, %fd2307, %fd572;
	@%p703 bra 	$L__BB1_945;
	st.global.f64 	[%rd3+10000], %fd570;
	st.global.f64 	[%rd3+10008], %fd571;
	bra.uni 	$L__BB1_947;
$L__BB1_945:
	st.global.f64 	[%rd3+10000], %fd3654;
	st.global.f64 	[%rd3+10008], %fd3655;
	bra.uni 	$L__BB1_947;
$L__BB1_946:
	st.global.f64 	[%rd3+10000], %fd570;
	st.global.f64 	[%rd3+10008], %fd571;
$L__BB1_947:
	ld.global.u32 	%r2314, [%rd2+200];
	setp.lt.s32 	%p704, %r2314, 1;
	@%p704 bra 	$L__BB1_950;
	mov.b32 	%r3868, 0;
$L__BB1_949:
	mul.wide.u32 	%rd1973, %r3868, 4;
	add.s64 	%rd1974, %rd2, %rd1973;
	mov.b32 	%r2316, 0;
	st.global.u32 	[%rd1974], %r2316;
	add.s32 	%r3868, %r3868, 1;
	ld.global.u32 	%r2317, [%rd2+200];
	setp.lt.s32 	%p705, %r3868, %r2317;
	@%p705 bra 	$L__BB1_949;
$L__BB1_950:
	ld.global.u32 	%r3870, [%rd4];
	setp.lt.s32 	%p706, %r3870, 1;
	@%p706 bra 	$L__BB1_953;
	mov.b32 	%r3869, 0;
$L__BB1_952:
	mul.wide.u32 	%rd1975, %r3869, 4;
	add.s64 	%rd1976, %rd2, %rd1975;
	mov.b32 	%r2319, 0;
	st.global.u32 	[%rd1976+100], %r2319;
	add.s32 	%r3869, %r3869, 1;
	ld.global.u32 	%r3870, [%rd2+204];
	setp.lt.s32 	%p707, %r3869, %r3870;
	@%p707 bra 	$L__BB1_952;
$L__BB1_953:
	ld.global.u32 	%r3872, [%rd2+208];
	add.s32 	%r440, %r3872, -1;
	ld.global.u32 	%r3871, [%rd2+212];
	mad.lo.s32 	%r2320, %r440, %r3870, %r1;
	add.s32 	%r2321, %r2320, %r3871;
	mul.wide.s32 	%rd1977, %r2321, 8;
	add.s64 	%rd1978, %rd1, %rd1977;
	ld.global.f64 	%fd2309, [%rd1978];
	abs.f64 	%fd2310, %fd2309;
	setp.geu.f64 	%p708, %fd2310, 0d41CDCD64FF800000;
	mov.f64 	%fd3689, 0d0000000000000000;
	@%p708 bra 	$L__BB1_1038;
	ld.param.u64 	%rd3235, [_Z15check_structurePcPiS0_iPdiS1_S0_S__param_6];
	ld.param.u32 	%r3686, [_Z15check_structurePcPiS0_iPdiS1_S0_S__param_4];
	mul.wide.s32 	%rd1979, %r440, 4;
	add.s64 	%rd1980, %rd2, %rd1979;
	st.global.u32 	[%rd1980], %r3871;
	mad.lo.s32 	%r2322, %r3686, -1201, %r1;
	add.s32 	%r2323, %r2322, %r3871;
	add.s32 	%r2324, %r2323, 25;
	cvta.to.global.u64 	%rd1981, %rd3235;
	mul.wide.s32 	%rd1982, %r2324, 4;
	add.s64 	%rd1983, %rd1981, %rd1982;
	st.global.u32 	[%rd1983], %r3872;
$L__BB1_955:
	ld.param.u64 	%rd3254, [_Z15check_structurePcPiS0_iPdiS1_S0_S__param_7];
	ld.param.u32 	%r3687, [_Z15check_structurePcPiS0_iPdiS1_S0_S__param_4];
	mov.b64 	%rd1984, -4616189618054758400;
	st.global.u64 	[%rd6], %rd1984;
	mov.b64 	%rd1985, 9218868437227405312;
	st.global.u64 	[%rd7], %rd1985;
	cvt.s64.s32 	%rd1986, %r3872;
	add.s64 	%rd182, %rd5, %rd1986;
	ld.global.u8 	%rs58, [%rd182];
	cvt.u32.u16 	%r2325, %rs58;
	cvt.s32.s8 	%r2326, %r2325;
	mad.lo.s32 	%r2327, %r3687, 54, %r3871;
	add.s32 	%r2328, %r2327, 27;
	cvt.s64.s32 	%rd1987, %r2328;
	cvta.to.global.u64 	%rd1988, %rd3254;
	add.s64 	%rd183, %rd1988, %rd1987;
	ld.global.u8 	%rs59, [%rd183];
	cvt.u32.u16 	%r2329, %rs59;
	cvt.s32.s8 	%r2330, %r2329;
	add.s32 	%r2331, %r2330, %r2326;
	setp.eq.s32 	%p709, %r2331, 3;
	@%p709 bra 	$L__BB1_957;
	add.s32 	%r2332, %r3872, -1;
	ld.global.u32 	%r2333, [%rd4];
	add.s32 	%r2334, %r2, %r3871;
	mad.lo.s32 	%r2335, %r2333, %r2332, %r2334;
	mul.wide.s32 	%rd1989, %r2335, 8;
	add.s64 	%rd1990, %rd1, %rd1989;
	mov.b64 	%rd1991, -4616189618054758400;
	st.global.u64 	[%rd1990], %rd1991;
	ld.global.u32 	%r2336, [%rd4];
	mad.lo.s32 	%r2337, %r2336, %r2332, %r2334;
	add.s32 	%r2338, %r2337, -625;
	mul.wide.s32 	%rd1992, %r2338, 8;
	add.s64 	%rd1993, %rd1, %rd1992;
	mov.b64 	%rd1994, 9218868437227405312;
	st.global.u64 	[%rd1993], %rd1994;
	ld.global.f64 	%fd3676, [%rd6];
	bra.uni 	$L__BB1_986;
$L__BB1_957:
	cvt.s32.s8 	%r2340, %r2325;
	mul.wide.s32 	%rd1995, %r2340, 5;
	cvt.u64.u16 	%rd1996, %rs59;
	cvt.s64.s8 	%rd1997, %rd1996;
	add.s64 	%rd1998, %rd1995, %rd1997;
	shl.b64 	%rd1999, %rd1998, 3;
	mov.u64 	%rd2000, parameter;
	add.s64 	%rd2001, %rd2000, %rd1999;
	ld.const.f64 	%fd2311, [%rd2001+45440];
	ld.global.s8 	%r2341, [%rd182+-1];
	cvt.u32.u16 	%r2342, %rs59;
	ld.global.u8 	%r2343, [%rd183+-1];
	prmt.b32 	%r2344, %r2343, %r2342, 0x3340U;
	prmt.b32 	%r2345, %r2325, 0, 0x3340U;
	prmt.b32 	%r2346, %r2344, %r2345, 0x5410U;
	mov.b32 	%r2347, 359705;
	dp4a.s32.u32 	%r2348, %r2346, %r2347, %r2341;
	mul.wide.s32 	%rd2002, %r2348, 8;
	add.s64 	%rd2003, %rd2000, %rd2002;
	ld.const.f64 	%fd2312, [%rd2003+35440];
	add.f64 	%fd3673, %fd2311, %fd2312;
	st.global.f64 	[%rd8], %fd3673;
	ld.global.s8 	%r2349, [%rd182];
	mul.wide.s32 	%rd2004, %r2349, 5;
	ld.global.u8 	%rs350, [%rd183];
	cvt.u64.u16 	%rd2005, %rs350;
	cvt.s64.s8 	%rd2006, %rd2005;
	add.s64 	%rd2007, %rd2004, %rd2006;
	shl.b64 	%rd2008, %rd2007, 3;
	add.s64 	%rd2009, %rd2000, %rd2008;
	ld.const.f64 	%fd2313, [%rd2009+45640];
	ld.global.s8 	%r2350, [%rd182+-1];
	ld.global.u8 	%r2351, [%rd183+-1];
	cvt.u32.u16 	%r2352, %rs350;
	prmt.b32 	%r2353, %r2351, %r2352, 0x3340U;
	prmt.b32 	%r2354, %r2349, 0, 0x3340U;
	prmt.b32 	%r2355, %r2353, %r2354, 0x5410U;
	dp4a.s32.u32 	%r2356, %r2355, %r2347, %r2350;
	mul.wide.s32 	%rd2010, %r2356, 8;
	add.s64 	%rd2011, %rd2000, %rd2010;
	ld.const.f64 	%fd2314, [%rd2011+40440];
	add.f64 	%fd3674, %fd2313, %fd2314;
	add.s64 	%rd184, %rd3, 10064;
	st.global.f64 	[%rd3+10064], %fd3674;
	abs.f64 	%fd2315, %fd3674;
	setp.leu.f64 	%p710, %fd2315, 0d41CDCD64FF800000;
	@%p710 bra 	$L__BB1_959;
	mov.b64 	%rd2012, 9218868437227405312;
	st.global.u64 	[%rd184], %rd2012;
	mov.b64 	%rd2013, -4616189618054758400;
	st.global.u64 	[%rd8], %rd2013;
	mov.f64 	%fd3674, 0d7FF0000000000000;
	mov.f64 	%fd3673, 0dBFF0000000000000;
$L__BB1_959:
	ld.global.s8 	%rs60, [%rd183];
	cvt.s64.s16 	%rd185, %rs60;
	ld.global.s8 	%rs351, [%rd183+-1];
	ld.global.u8 	%rs352, [%rd182];
	cvt.u64.u16 	%rd2014, %rs352;
	cvt.s64.s8 	%rd186, %rd2014;
	mov.b32 	%r2357, {%rs351, %rs60};
	cvt.u32.u16 	%r2358, %rs352;
	cvt.s32.s8 	%r2359, %r2358;
	mov.b32 	%r2360, 6405;
	dp2a.lo.s32.u32 	%r2361, %r2357, %r2360, %r2359;
	mul.wide.s32 	%rd2015, %r2361, 8;
	mov.u64 	%rd2016, parameter;
	add.s64 	%rd187, %rd2016, %rd2015;
	ld.const.f64 	%fd2318, [%rd187+21000];
	abs.f64 	%fd2319, %fd2318;
	setp.geu.f64 	%p711, %fd2319, 0d41CDCD64FF800000;
	@%p711 bra 	$L__BB1_973;
	cvt.u16.u64 	%rs355, %rd186;
	mov.b32 	%r2369, {%rs60, %rs355};
	mov.b32 	%r2370, 0;
	mov.b32 	%r2371, 1305;
	dp2a.lo.s32.u32 	%r2372, %r2369, %r2371, %r2370;
	cvt.s64.s32 	%rd188, %r2372;
	ld.global.s8 	%rd2039, [%rd182+-1];
	add.s64 	%rd2040, %rd188, %rd2039;
	shl.b64 	%rd2041, %rd2040, 3;
	mov.u64 	%rd2042, parameter;
	add.s64 	%rd189, %rd2042, %rd2041;
	ld.const.f64 	%fd2337, [%rd189+23000];
	abs.f64 	%fd2338, %fd2337;
	setp.geu.f64 	%p716, %fd2338, 0d41CDCD64FF800000;
	@%p716 bra 	$L__BB1_967;
	mad.lo.s64 	%rd2056, %rd185, -24, %rd188;
	shl.b64 	%rd2057, %rd2056, 3;
	mov.u64 	%rd2058, parameter;
	add.s64 	%rd2059, %rd2058, %rd2057;
	ld.const.f64 	%fd2354, [%rd2059+45440];
	ld.const.f64 	%fd2355, [%rd187+20000];
	add.f64 	%fd2356, %fd2354, %fd2355;
	ld.const.f64 	%fd2357, [%rd189+22000];
	add.f64 	%fd3667, %fd2356, %fd2357;
	st.global.f64 	[%rd3+10080], %fd3667;
	ld.global.s8 	%r2377, [%rd182];
	mul.wide.s32 	%rd2060, %r2377, 5;
	ld.global.s8 	%rs358, [%rd183];
	cvt.s64.s16 	%rd2061, %rs358;
	add.s64 	%rd2062, %rd2060, %rd2061;
	shl.b64 	%rd2063, %rd2062, 3;
	add.s64 	%rd2064, %rd2058, %rd2063;
	ld.const.f64 	%fd2358, [%rd2064+45640];
	ld.global.s8 	%rs359, [%rd183+-1];
	mov.b32 	%r2378, {%rs359, %rs358};
	mov.b32 	%r2379, 6405;
	dp2a.lo.s32.u32 	%r2380, %r2378, %r2379, %r2377;
	mul.wide.s32 	%rd2065, %r2380, 8;
	add.s64 	%rd2066, %rd2058, %rd2065;
	ld.const.f64 	%fd2359, [%rd2066+21000];
	add.f64 	%fd2360, %fd2358, %fd2359;
	ld.global.s8 	%rd2067, [%rd182+-1];
	cvt.s32.s16 	%r2381, %rs358;
	mul.wide.s32 	%rd2068, %r2381, 24;
	add.s64 	%rd2069, %rd2062, %rd2068;
	add.s64 	%rd2070, %rd2069, %rd2067;
	shl.b64 	%rd2071, %rd2070, 3;
	add.s64 	%rd2072, %rd2058, %rd2071;
	ld.const.f64 	%fd2361, [%rd2072+23000];
	add.f64 	%fd3668, %fd2360, %fd2361;
	st.global.f64 	[%rd3+10088], %fd3668;
	abs.f64 	%fd2362, %fd3668;
	setp.leu.f64 	%p720, %fd2362, 0d41CDCD64FF800000;
	@%p720 bra 	$L__BB1_963;
	mov.b64 	%rd2073, 9218868437227405312;
	st.global.u64 	[%rd3+10088], %rd2073;
	mov.b64 	%rd2074, -4616189618054758400;
	st.global.u64 	[%rd3+10080], %rd2074;
	mov.f64 	%fd3668, 0d7FF0000000000000;
	mov.f64 	%fd3667, 0dBFF0000000000000;
$L__BB1_963:
	add.f64 	%fd2365, %fd3668, 0d4069000000000000;
	add.f64 	%fd2366, %fd3667, 0dC016CCCCCCCCCCCD;
	ld.global.f64 	%fd3675, [%rd3+10016];
	add.f64 	%fd2367, %fd2366, %fd3675;
	div.rn.f64 	%fd583, %fd2365, %fd2367;
	st.global.f64 	[%rd3+10096], %fd583;
	abs.f64 	%fd2368, %fd3674;
	setp.geu.f64 	%p721, %fd2368, 0d41CDCD64FF800000;
	@%p721 bra 	$L__BB1_966;
	add.f64 	%fd2369, %fd3674, 0d4069000000000000;
	add.f64 	%fd2370, %fd3673, 0dC016CCCCCCCCCCCD;
	add.f64 	%fd2371, %fd2370, %fd3675;
	div.rn.f64 	%fd2372, %fd2369, %fd2371;
	st.global.f64 	[%rd10], %fd2372;
	setp.geu.f64 	%p722, %fd2372, %fd583;
	@%p722 bra 	$L__BB1_981;
	st.global.f64 	[%rd8], %fd3667;
	st.global.f64 	[%rd3+10064], %fd3668;
	st.global.f64 	[%rd10], %fd583;
	mov.f64 	%fd3673, %fd3667;
	mov.f64 	%fd3674, %fd3668;
	bra.uni 	$L__BB1_981;
$L__BB1_966:
	st.global.f64 	[%rd8], %fd3667;
	st.global.f64 	[%rd184], %fd3668;
	st.global.f64 	[%rd10], %fd583;
	mov.f64 	%fd3673, %fd3667;
	mov.f64 	%fd3674, %fd3668;
	bra.uni 	$L__BB1_981;
$L__BB1_967:
	mad.lo.s64 	%rd2043, %rd185, -24, %rd188;
	shl.b64 	%rd2044, %rd2043, 3;
	mov.u64 	%rd2045, parameter;
	add.s64 	%rd2046, %rd2045, %rd2044;
	ld.const.f64 	%fd2339, [%rd2046+45440];
	ld.const.f64 	%fd2340, [%rd187+20000];
	add.f64 	%fd3669, %fd2339, %fd2340;
	st.global.f64 	[%rd3+10080], %fd3669;
	ld.global.s8 	%r2373, [%rd182];
	mul.wide.s32 	%rd2047, %r2373, 5;
	ld.global.s8 	%rs356, [%rd183];
	cvt.s64.s16 	%rd2048, %rs356;
	add.s64 	%rd2049, %rd2047, %rd2048;
	shl.b64 	%rd2050, %rd2049, 3;
	add.s64 	%rd2051, %rd2045, %rd2050;
	ld.const.f64 	%fd2341, [%rd2051+45640];
	ld.global.s8 	%rs357, [%rd183+-1];
	mov.b32 	%r2374, {%rs357, %rs356};
	mov.b32 	%r2375, 6405;
	dp2a.lo.s32.u32 	%r2376, %r2374, %r2375, %r2373;
	mul.wide.s32 	%rd2052, %r2376, 8;
	add.s64 	%rd2053, %rd2045, %rd2052;
	ld.const.f64 	%fd2342, [%rd2053+21000];
	add.f64 	%fd3670, %fd2341, %fd2342;
	st.global.f64 	[%rd3+10088], %fd3670;
	abs.f64 	%fd2343, %fd3670;
	setp.leu.f64 	%p717, %fd2343, 0d41CDCD64FF800000;
	@%p717 bra 	$L__BB1_969;
	mov.b64 	%rd2054, 9218868437227405312;
	st.global.u64 	[%rd3+10088], %rd2054;
	mov.b64 	%rd2055, -4616189618054758400;
	st.global.u64 	[%rd3+10080], %rd2055;
	mov.f64 	%fd3670, 0d7FF0000000000000;
	mov.f64 	%fd3669, 0dBFF0000000000000;
$L__BB1_969:
	add.f64 	%fd2346, %fd3670, 0d4069000000000000;
	add.f64 	%fd2347, %fd3669, 0dC016CCCCCCCCCCCD;
	ld.global.f64 	%fd3675, [%rd3+10016];
	add.f64 	%fd2348, %fd2347, %fd3675;
	div.rn.f64 	%fd589, %fd2346, %fd2348;
	st.global.f64 	[%rd3+10096], %fd589;
	abs.f64 	%fd2349, %fd3674;
	setp.geu.f64 	%p718, %fd2349, 0d41CDCD64FF800000;
	@%p718 bra 	$L__BB1_972;
	add.f64 	%fd2350, %fd3674, 0d4069000000000000;
	add.f64 	%fd2351, %fd3673, 0dC016CCCCCCCCCCCD;
	add.f64 	%fd2352, %fd2351, %fd3675;
	div.rn.f64 	%fd2353, %fd2350, %fd2352;
	st.global.f64 	[%rd10], %fd2353;
	setp.geu.f64 	%p719, %fd2353, %fd589;
	@%p719 bra 	$L__BB1_981;
	st.global.f64 	[%rd8], %fd3669;
	st.global.f64 	[%rd3+10064], %fd3670;
	st.global.f64 	[%rd10], %fd589;
	mov.f64 	%fd3673, %fd3669;
	mov.f64 	%fd3674, %fd3670;
	bra.uni 	$L__BB1_981;
$L__BB1_972:
	st.global.f64 	[%rd8], %fd3669;
	st.global.f64 	[%rd184], %fd3670;
	st.global.f64 	[%rd10], %fd589;
	mov.f64 	%fd3673, %fd3669;
	mov.f64 	%fd3674, %fd3670;
	bra.uni 	$L__BB1_981;
$L__BB1_973:
	cvt.u16.u64 	%rs353, %rd186;
	mov.b32 	%r2362, {%rs60, %rs353};
	mov.b32 	%r2363, 0;
	mov.b32 	%r2364, 1305;
	dp2a.lo.s32.u32 	%r2365, %r2362, %r2364, %r2363;
	cvt.s64.s32 	%rd190, %r2365;
	ld.global.s8 	%rd2017, [%rd182+-1];
	add.s64 	%rd2018, %rd190, %rd2017;
	shl.b64 	%rd2019, %rd2018, 3;
	mov.u64 	%rd2020, parameter;
	add.s64 	%rd191, %rd2020, %rd2019;
	ld.const.f64 	%fd2320, [%rd191+23000];
	abs.f64 	%fd2321, %fd2320;
	setp.lt.f64 	%p712, %fd2321, 0d41CDCD64FF800000;
	@%p712 bra 	$L__BB1_975;
	ld.global.f64 	%fd3675, [%rd3+10016];
	bra.uni 	$L__BB1_981;
$L__BB1_975:
	mad.lo.s64 	%rd2021, %rd185, -24, %rd190;
	shl.b64 	%rd2022, %rd2021, 3;
	mov.u64 	%rd2023, parameter;
	add.s64 	%rd2024, %rd2023, %rd2022;
	ld.const.f64 	%fd2322, [%rd2024+45440];
	ld.const.f64 	%fd2323, [%rd191+22000];
	add.f64 	%fd3671, %fd2322, %fd2323;
	st.global.f64 	[%rd3+10080], %fd3671;
	ld.global.s8 	%r2366, [%rd182];
	mul.wide.s32 	%rd2025, %r2366, 5;
	ld.global.u8 	%rs354, [%rd183];
	cvt.u64.u16 	%rd2026, %rs354;
	cvt.s64.s8 	%rd2027, %rd2026;
	add.s64 	%rd2028, %rd2025, %rd2027;
	shl.b64 	%rd2029, %rd2028, 3;
	add.s64 	%rd2030, %rd2023, %rd2029;
	ld.const.f64 	%fd2324, [%rd2030+45640];
	ld.global.s8 	%rd2031, [%rd182+-1];
	cvt.u32.u16 	%r2367, %rs354;
	cvt.s32.s8 	%r2368, %r2367;
	mul.wide.s32 	%rd2032, %r2368, 24;
	add.s64 	%rd2033, %rd2028, %rd2032;
	add.s64 	%rd2034, %rd2033, %rd2031;
	shl.b64 	%rd2035, %rd2034, 3;
	add.s64 	%rd2036, %rd2023, %rd2035;
	ld.const.f64 	%fd2325, [%rd2036+23000];
	add.f64 	%fd3672, %fd2324, %fd2325;
	st.global.f64 	[%rd3+10088], %fd3672;
	abs.f64 	%fd2326, %fd3672;
	setp.leu.f64 	%p713, %fd2326, 0d41CDCD64FF800000;
	@%p713 bra 	$L__BB1_977;
	mov.b64 	%rd2037, 9218868437227405312;
	st.global.u64 	[%rd3+10088], %rd2037;
	mov.b64 	%rd2038, -4616189618054758400;
	st.global.u64 	[%rd3+10080], %rd2038;
	mov.f64 	%fd3672, 0d7FF0000000000000;
	mov.f64 	%fd3671, 0dBFF0000000000000;
$L__BB1_977:
	add.f64 	%fd2329, %fd3672, 0d4069000000000000;
	add.f64 	%fd2330, %fd3671, 0dC016CCCCCCCCCCCD;
	ld.global.f64 	%fd3675, [%rd3+10016];
	add.f64 	%fd2331, %fd2330, %fd3675;
	div.rn.f64 	%fd596, %fd2329, %fd2331;
	st.global.f64 	[%rd3+10096], %fd596;
	abs.f64 	%fd2332, %fd3674;
	setp.geu.f64 	%p714, %fd2332, 0d41CDCD64FF800000;
	@%p714 bra 	$L__BB1_980;
	add.f64 	%fd2333, %fd3674, 0d4069000000000000;
	add.f64 	%fd2334, %fd3673, 0dC016CCCCCCCCCCCD;
	add.f64 	%fd2335, %fd2334, %fd3675;
	div.rn.f64 	%fd2336, %fd2333, %fd2335;
	st.global.f64 	[%rd10], %fd2336;
	setp.geu.f64 	%p715, %fd2336, %fd596;
	@%p715 bra 	$L__BB1_981;
	st.global.f64 	[%rd8], %fd3671;
	st.global.f64 	[%rd3+10064], %fd3672;
	st.global.f64 	[%rd10], %fd596;
	mov.f64 	%fd3673, %fd3671;
	mov.f64 	%fd3674, %fd3672;
	bra.uni 	$L__BB1_981;
$L__BB1_980:
	st.global.f64 	[%rd8], %fd3671;
	st.global.f64 	[%rd184], %fd3672;
	st.global.f64 	[%rd10], %fd596;
	mov.f64 	%fd3673, %fd3671;
	mov.f64 	%fd3674, %fd3672;
$L__BB1_981:
	ld.global.s8 	%r2382, [%rd182];
	mul.wide.s32 	%rd2075, %r2382, 5;
	ld.global.s8 	%rd2076, [%rd183];
	add.s64 	%rd2077, %rd2075, %rd2076;
	shl.b64 	%rd2078, %rd2077, 3;
	mov.u64 	%rd2079, parameter;
	add.s64 	%rd2080, %rd2079, %rd2078;
	ld.const.f64 	%fd3676, [%rd2080+45440];
	st.global.f64 	[%rd3+10080], %fd3676;
	ld.global.s8 	%r2383, [%rd182];
	mul.wide.s32 	%rd2081, %r2383, 5;
	ld.global.s8 	%rd2082, [%rd183];
	add.s64 	%rd2083, %rd2081, %rd2082;
	shl.b64 	%rd2084, %rd2083, 3;
	add.s64 	%rd2085, %rd2079, %rd2084;
	ld.const.f64 	%fd601, [%rd2085+45640];
	st.global.f64 	[%rd3+10088], %fd601;
	add.f64 	%fd2373, %fd601, 0d4069000000000000;
	add.f64 	%fd2374, %fd3676, 0dC016CCCCCCCCCCCD;
	add.f64 	%fd2375, %fd2374, %fd3675;
	div.rn.f64 	%fd602, %fd2373, %fd2375;
	st.global.f64 	[%rd3+10096], %fd602;
	abs.f64 	%fd2376, %fd3674;
	setp.geu.f64 	%p723, %fd2376, 0d41CDCD64FF800000;
	@%p723 bra 	$L__BB1_985;
	ld.global.f64 	%fd2377, [%rd10];
	setp.geu.f64 	%p724, %fd2377, %fd602;
	@%p724 bra 	$L__BB1_984;
	st.global.f64 	[%rd6], %fd3676;
	st.global.f64 	[%rd7], %fd601;
	bra.uni 	$L__BB1_986;
$L__BB1_984:
	st.global.f64 	[%rd6], %fd3673;
	st.global.f64 	[%rd7], %fd3674;
	mov.f64 	%fd3676, %fd3673;
	bra.uni 	$L__BB1_986;
$L__BB1_985:
	st.global.f64 	[%rd6], %fd3676;
	st.global.f64 	[%rd7], %fd601;
$L__BB1_986:
	add.s32 	%r444, %r3872, -1;
	ld.global.u32 	%r445, [%rd4];
	mul.lo.s32 	%r446, %r445, %r444;
	add.s32 	%r447, %r2, %r3871;
	add.s32 	%r2384, %r447, %r446;
	mul.wide.s32 	%rd2086, %r2384, 8;
	add.s64 	%rd192, %rd1, %rd2086;
	ld.global.f64 	%fd2378, [%rd192];
	abs.f64 	%fd2379, %fd2378;
	abs.f64 	%fd2380, %fd3676;
	max.f64 	%fd2382, %fd2379, %fd2380;
	setp.gt.f64 	%p725, %fd2382, 0d41CDCD64FF800000;
	sub.f64 	%fd2383, %fd2378, %fd3676;
	abs.f64 	%fd2384, %fd2383;
	setp.geu.f64 	%p726, %fd2384, 0d3EE4F8B588E368F1;
	or.pred  	%p727, %p725, %p726;
	@%p727 bra 	$L__BB1_988;
	ld.global.f64 	%fd2386, [%rd192+-5000];
	ld.global.f64 	%fd2387, [%rd7];
	abs.f64 	%fd2388, %fd2386;
	abs.f64 	%fd2389, %fd2387;
	max.f64 	%fd2391, %fd2388, %fd2389;
	setp.leu.f64 	%p728, %fd2391, 0d41CDCD64FF800000;
	sub.f64 	%fd2392, %fd2386, %fd2387;
	abs.f64 	%fd2393, %fd2392;
	setp.lt.f64 	%p729, %fd2393, 0d3EE4F8B588E368F1;
	and.pred  	%p730, %p728, %p729;
	@%p730 bra 	$L__BB1_1025;
$L__BB1_988:
	mov.b32 	%r3157, 0;
	st.global.u32 	[%rd2+228], %r3157;
	mov.pred 	%p1152, -1;
	min.s32 	%r3158, %r3871, %r3872;
	setp.lt.s32 	%p1022, %r3158, 2;
	@%p1022 bra 	$L__BB1_991;
	ld.global.f64 	%fd3055, [%rd192];
	cvt.u64.u32 	%rd2830, %r3872;
	add.s64 	%rd2831, %rd5, %rd2830;
	ld.global.s8 	%r3159, [%rd183];
	ld.global.u8 	%r3160, [%rd2831+-1];
	ld.global.u8 	%r3161, [%rd182];
	prmt.b32 	%r3162, %r3161, %r3160, 0x3340U;
	ld.global.u8 	%r3163, [%rd183+-1];
	prmt.b32 	%r3164, %r3163, 0, 0x3340U;
	prmt.b32 	%r3165, %r3162, %r3164, 0x5410U;
	mov.b32 	%r3166, 359705;
	dp4a.s32.u32 	%r3167, %r3165, %r3166, %r3159;
	mul.wide.s32 	%rd2832, %r3167, 8;
	mov.u64 	%rd2833, parameter;
	add.s64 	%rd2834, %rd2833, %rd2832;
	ld.const.f64 	%fd3056, [%rd2834];
	sub.s32 	%r3168, %r446, %r445;
	add.s32 	%r3169, %r447, %r3168;
	add.s32 	%r3170, %r3169, -1;
	mul.wide.s32 	%rd2835, %r3170, 8;
	add.s64 	%rd2836, %rd1, %rd2835;
	ld.global.f64 	%fd3057, [%rd2836];
	add.f64 	%fd3058, %fd3056, %fd3057;
	abs.f64 	%fd3059, %fd3055;
	abs.f64 	%fd3060, %fd3058;
	max.f64 	%fd3062, %fd3059, %fd3060;
	setp.gt.f64 	%p1024, %fd3062, 0d41CDCD64FF800000;
	sub.f64 	%fd3063, %fd3055, %fd3058;
	abs.f64 	%fd3064, %fd3063;
	setp.geu.f64 	%p1025, %fd3064, 0d3EE4F8B588E368F1;
	or.pred  	%p1026, %p1024, %p1025;
	@%p1026 bra 	$L__BB1_991;
	ld.param.u64 	%rd3240, [_Z15check_structurePcPiS0_iPdiS1_S0_S__param_6];
	ld.param.u32 	%r3697, [_Z15check_structurePcPiS0_iPdiS1_S0_S__param_4];
	add.s32 	%r3871, %r3871, -1;
	mul.wide.s32 	%rd2837, %r3872, 4;
	add.s64 	%rd2838, %rd2837, %rd2;
	st.global.u32 	[%rd2838+-8], %r3871;
	mad.lo.s32 	%r3171, %r3697, -1201, %r1;
	add.s32 	%r3172, %r3171, %r3871;
	add.s32 	%r3173, %r3172, 25;
	cvta.to.global.u64 	%rd2839, %rd3240;
	mul.wide.s32 	%rd2840, %r3173, 4;
	add.s64 	%rd2841, %rd2839, %rd2840;
	st.global.u32 	[%rd2841], %r444;
	mov.b32 	%r3174, 1;
	st.global.u32 	[%rd2+228], %r3174;
	mov.pred 	%p1152, 0;
	mov.u32 	%r3872, %r444;
$L__BB1_991:
	mov.b32 	%r3175, 3;
	st.global.u32 	[%rd2+216], %r3175;
	not.pred 	%p1028, %p1152;
	@%p1028 bra 	$L__BB1_955;
	mov.b32 	%r3875, 3;
$L__BB1_993:
	setp.gt.s32 	%p1029, %r3875, 32;
	@%p1029 bra 	$L__BB1_955;
	add.s32 	%r454, %r3872, -1;
	st.global.u32 	[%rd2+220], %r454;
	sub.s32 	%r3177, %r3871, %r3875;
	add.s32 	%r3880, %r3177, 1;
	st.global.u32 	[%rd2+224], %r3880;
	setp.gt.s32 	%p1030, %r3880, 0;
	mov.u32 	%r3881, %r454;
	@%p1030 bra 	$L__BB1_996;
	add.s32 	%r3179, %r3880, %r454;
	add.s32 	%r3881, %r3179, -1;
	st.global.u32 	[%rd2+220], %r3881;
	mov.b32 	%r3880, 1;
	st.global.u32 	[%rd2+224], %r3880;
$L__BB1_996:
	cvt.s64.s32 	%rd2842, %r3871;
	add.s64 	%rd193, %rd5, %rd2842;
	cvt.s64.s32 	%rd2843, %r3872;
	add.s64 	%rd194, %rd5, %rd2843;
	add.s32 	%r459, %r1, %r3871;
	add.s32 	%r460, %r459, 625;
$L__BB1_997:
	setp.lt.s32 	%p1031, %r3881, 1;
	setp.ge.s32 	%p1032, %r3880, %r3871;
	or.pred  	%p8, %p1031, %p1032;
	@%p8 bra 	$L__BB1_1024;
	mov.b64 	%rd2844, -4616189618054758400;
	st.global.u64 	[%rd6], %rd2844;
	mov.b64 	%rd2845, 9218868437227405312;
	st.global.u64 	[%rd7], %rd2845;
	ld.global.u32 	%r463, [%rd2+220];
	ld.global.u32 	%r3180, [%rd2+224];
	mov.b64 	%rd2846, -4564063970805153792;
	st.global.u64 	[%rd10], %rd2846;
	mov.b64 	%rd2847, 0;
	st.global.u64 	[%rd9], %rd2847;
	not.b32 	%r3181, %r463;
	add.s32 	%r465, %r3872, %r3181;
	st.global.u32 	[%rd2+236], %r465;
	not.b32 	%r3182, %r3180;
	add.s32 	%r466, %r3871, %r3182;
	st.global.u32 	[%rd2+240], %r466;
	add.s32 	%r3183, %r466, %r465;
	add.s32 	%r467, %r3183, -1;
	st.global.u32 	[%rd2+244], %r467;
	setp.eq.s32 	%p1033, %r465, 0;
	setp.gt.s32 	%p1034, %r466, 0;
	and.pred  	%p1035, %p1033, %p1034;
	@%p1035 bra 	$L__BB1_1000;
	setp.ne.s32 	%p1036, %r466, 0;
	setp.lt.s32 	%p1037, %r465, 1;
	or.pred  	%p1038, %p1036, %p1037;
	@%p1038 bra 	$L__BB1_1011;
$L__BB1_1000:
	setp.ne.s32 	%p1045, %r466, 1;
	setp.ne.s32 	%p1046, %r465, 1;
	and.pred  	%p1047, %p1045, %p1046;
	@%p1047 bra 	$L__BB1_1008;
	setp.eq.s32 	%p1049, %r466, 1;
	and.pred  	%p1051, %p1049, %p1033;
	@%p1051 bra 	$L__BB1_1004;
	setp.eq.s32 	%p1052, %r465, 1;
	setp.eq.s32 	%p1053, %r466, 0;
	and.pred  	%p1054, %p1053, %p1052;
	@%p1054 bra 	$L__BB1_1004;
	ld.global.f64 	%fd3678, [%rd9];
	ld.global.f64 	%fd3677, [%rd10];
	bra.uni 	$L__BB1_1005;
$L__BB1_1004:
	mul.wide.s32 	%rd2931, %r467, 8;
	mov.u64 	%rd2932, parameter;
	add.s64 	%rd2933, %rd2932, %rd2931;
	ld.const.f64 	%fd3142, [%rd2933+25200];
	cvt.s64.s32 	%rd2934, %r463;
	add.s64 	%rd2935, %rd5, %rd2934;
	cvt.s64.s32 	%rd2936, %r3180;
	add.s64 	%rd2937, %rd5, %rd2936;
	ld.global.s8 	%r3289, [%rd193+27];
	ld.global.u8 	%r3290, [%rd2935];
	ld.global.u8 	%r3291, [%rd194];
	prmt.b32 	%r3292, %r3290, %r3291, 0x3340U;
	ld.global.u8 	%r3293, [%rd2937+27];
	prmt.b32 	%r3294, %r3293, 0, 0x3340U;
	prmt.b32 	%r3295, %r3292, %r3294, 0x5410U;
	mov.b32 	%r3296, 334205;
	dp4a.s32.u32 	%r3297, %r3295, %r3296, %r3289;
	mul.wide.s32 	%rd2938, %r3297, 8;
	add.s64 	%rd2939, %rd2932, %rd2938;
	ld.const.f64 	%fd3143, [%rd2939+5000];
	add.f64 	%fd3678, %fd3142, %fd3143;
	st.global.f64 	[%rd9], %fd3678;
	ld.global.u32 	%r3298, [%rd2+244];
	mul.wide.s32 	%rd2940, %r3298, 8;
	add.s64 	%rd2941, %rd2932, %rd2940;
	ld.const.f64 	%fd3144, [%rd2941+24480];
	ld.global.s8 	%r3299, [%rd193+27];
	ld.global.u8 	%r3300, [%rd2935];
	ld.global.u8 	%r3301, [%rd194];
	prmt.b32 	%r3302, %r3301, %r3300, 0x3340U;
	ld.global.u8 	%r3303, [%rd2937+27];
	prmt.b32 	%r3304, %r3303, 0, 0x3340U;
	prmt.b32 	%r3305, %r3302, %r3304, 0x5410U;
	mov.b32 	%r3306, 359705;
	dp4a.s32.u32 	%r3307, %r3305, %r3306, %r3299;
	mul.wide.s32 	%rd2942, %r3307, 8;
	add.s64 	%rd2943, %rd2932, %rd2942;
	ld.const.f64 	%fd3145, [%rd2943];
	add.f64 	%fd3677, %fd3144, %fd3145;
	st.global.f64 	[%rd10], %fd3677;
$L__BB1_1005:
	add.s32 	%r3308, %r463, -1;
	ld.global.u32 	%r3309, [%rd4];
	add.s32 	%r3310, %r1, %r3180;
	mad.lo.s32 	%r3311, %r3309, %r3308, %r3310;
	mul.wide.s32 	%rd2944, %r3311, 8;
	add.s64 	%rd2945, %rd1, %rd2944;
	ld.global.f64 	%fd3146, [%rd2945];
	add.f64 	%fd3680, %fd3146, %fd3678;
	st.global.f64 	[%rd9], %fd3680;
	ld.global.u32 	%r3312, [%rd4];
	mad.lo.s32 	%r3313, %r3312, %r3308, %r3310;
	add.s32 	%r3314, %r3313, 625;
	mul.wide.s32 	%rd2946, %r3314, 8;
	add.s64 	%rd2947, %rd1, %rd2946;
	ld.global.f64 	%fd3147, [%rd2947];
	add.f64 	%fd3687, %fd3147, %fd3677;
	st.global.f64 	[%rd10], %fd3687;
	abs.f64 	%fd3148, %fd3680;
	setp.leu.f64 	%p1055, %fd3148, 0d41CDCD64FF800000;
	@%p1055 bra 	$L__BB1_1007;
	mov.b64 	%rd2948, 9218868437227405312;
	st.global.u64 	[%rd9], %rd2948;
	mov.b64 	%rd2949, -4616189618054758400;
	st.global.u64 	[%rd10], %rd2949;
	mov.f64 	%fd3680, 0d7FF0000000000000;
	mov.f64 	%fd3687, 0dBFF0000000000000;
$L__BB1_1007:
	add.f64 	%fd3151, %fd3680, 0d4069000000000000;
	add.f64 	%fd3152, %fd3687, 0dC016CCCCCCCCCCCD;
	ld.global.f64 	%fd3153, [%rd3+10016];
	add.f64 	%fd3154, %fd3152, %fd3153;
	div.rn.f64 	%fd3155, %fd3151, %fd3154;
	st.global.f64 	[%rd3+10056], %fd3155;
	ld.global.u32 	%r3315, [%rd4];
	mad.lo.s32 	%r3316, %r3315, %r454, %r459;
	mul.wide.s32 	%rd2950, %r3316, 8;
	add.s64 	%rd2951, %rd1, %rd2950;
	ld.global.f64 	%fd3156, [%rd2951];
	add.f64 	%fd3157, %fd3156, 0d4069000000000000;
	ld.global.f64 	%fd3158, [%rd2951+5000];
	add.f64 	%fd3159, %fd3158, 0dC016CCCCCCCCCCCD;
	add.f64 	%fd3160, %fd3159, %fd3153;
	div.rn.f64 	%fd3161, %fd3157, %fd3160;
	st.global.f64 	[%rd3+10064], %fd3161;
	st.global.f64 	[%rd3+10040], %fd3687;
	st.global.f64 	[%rd3+10048], %fd3680;
	bra.uni 	$L__BB1_1020;
$L__BB1_1008:
	mul.wide.s32 	%rd2894, %r467, 8;
	mov.u64 	%rd2895, parameter;
	add.s64 	%rd2896, %rd2895, %rd2894;
	ld.const.f64 	%fd3116, [%rd2896+25200];
	cvt.s64.s32 	%rd2897, %r463;
	add.s64 	%rd2898, %rd5, %rd2897;
	ld.global.s8 	%r3275, [%rd2898];
	mul.wide.s32 	%rd2899, %r3275, 5;
	cvt.s64.s32 	%rd2900, %r3180;
	add.s64 	%rd2901, %rd5, %rd2900;
	ld.global.s8 	%rd2902, [%rd2901+27];
	add.s64 	%rd2903, %rd2899, %rd2902;
	shl.b64 	%rd2904, %rd2903, 3;
	add.s64 	%rd2905, %rd2895, %rd2904;
	ld.const.f64 	%fd3117, [%rd2905+45640];
	add.f64 	%fd3118, %fd3116, %fd3117;
	ld.global.s8 	%r3276, [%rd194];
	mul.wide.s32 	%rd2906, %r3276, 5;
	ld.global.s8 	%rd2907, [%rd193+27];
	add.s64 	%rd2908, %rd2906, %rd2907;
	shl.b64 	%rd2909, %rd2908, 3;
	add.s64 	%rd2910, %rd2895, %rd2909;
	ld.const.f64 	%fd3119, [%rd2910+45640];
	add.f64 	%fd3120, %fd3118, %fd3119;
	st.global.f64 	[%rd9], %fd3120;
	add.s32 	%r3277, %r463, -1;
	ld.global.u32 	%r3278, [%rd2+204];
	add.s32 	%r3279, %r1, %r3180;
	mad.lo.s32 	%r3280, %r3278, %r3277, %r3279;
	mul.wide.s32 	%rd2911, %r3280, 8;
	add.s64 	%rd2912, %rd1, %rd2911;
	ld.global.f64 	%fd3121, [%rd2912];
	add.f64 	%fd3682, %fd3121, %fd3120;
	st.global.f64 	[%rd9], %fd3682;
	ld.global.u32 	%r3281, [%rd2+244];
	mul.wide.s32 	%rd2913, %r3281, 8;
	add.s64 	%rd2914, %rd2895, %rd2913;
	ld.const.f64 	%fd3122, [%rd2914+24480];
	ld.global.s8 	%r3282, [%rd2898];
	mul.wide.s32 	%rd2915, %r3282, 5;
	ld.global.s8 	%rd2916, [%rd2901+27];
	add.s64 	%rd2917, %rd2915, %rd2916;
	shl.b64 	%rd2918, %rd2917, 3;
	add.s64 	%rd2919, %rd2895, %rd2918;
	ld.const.f64 	%fd3123, [%rd2919+45440];
	add.f64 	%fd3124, %fd3122, %fd3123;
	ld.global.s8 	%r3283, [%rd194];
	mul.wide.s32 	%rd2920, %r3283, 5;
	ld.global.s8 	%rd2921, [%rd193+27];
	add.s64 	%rd2922, %rd2920, %rd2921;
	shl.b64 	%rd2923, %rd2922, 3;
	add.s64 	%rd2924, %rd2895, %rd2923;
	ld.const.f64 	%fd3125, [%rd2924+45440];
	add.f64 	%fd3126, %fd3124, %fd3125;
	st.global.f64 	[%rd10], %fd3126;
	ld.global.u32 	%r3284, [%rd2+204];
	mad.lo.s32 	%r3285, %r3284, %r3277, %r3279;
	add.s32 	%r3286, %r3285, 625;
	mul.wide.s32 	%rd2925, %r3286, 8;
	add.s64 	%rd2926, %rd1, %rd2925;
	ld.global.f64 	%fd3127, [%rd2926];
	add.f64 	%fd3687, %fd3127, %fd3126;
	st.global.f64 	[%rd10], %fd3687;
	abs.f64 	%fd3128, %fd3682;
	setp.leu.f64 	%p1048, %fd3128, 0d41CDCD64FF800000;
	@%p1048 bra 	$L__BB1_1010;
	mov.b64 	%rd2927, 9218868437227405312;
	st.global.u64 	[%rd9], %rd2927;
	mov.b64 	%rd2928, -4616189618054758400;
	st.global.u64 	[%rd10], %rd2928;
	mov.f64 	%fd3682, 0d7FF0000000000000;
	mov.f64 	%fd3687, 0dBFF0000000000000;
$L__BB1_1010:
	add.f64 	%fd3131, %fd3682, 0d4069000000000000;
	add.f64 	%fd3132, %fd3687, 0dC016CCCCCCCCCCCD;
	ld.global.f64 	%fd3133, [%rd3+10016];
	add.f64 	%fd3134, %fd3132, %fd3133;
	div.rn.f64 	%fd3135, %fd3131, %fd3134;
	st.global.f64 	[%rd3+10056], %fd3135;
	ld.global.u32 	%r3287, [%rd4];
	mad.lo.s32 	%r3288, %r3287, %r454, %r459;
	mul.wide.s32 	%rd2929, %r3288, 8;
	add.s64 	%rd2930, %rd1, %rd2929;
	ld.global.f64 	%fd3136, [%rd2930];
	add.f64 	%fd3137, %fd3136, 0d4069000000000000;
	ld.global.f64 	%fd3138, [%rd2930+5000];
	add.f64 	%fd3139, %fd3138, 0dC016CCCCCCCCCCCD;
	add.f64 	%fd3140, %fd3139, %fd3133;
	div.rn.f64 	%fd3141, %fd3137, %fd3140;
	st.global.f64 	[%rd3+10064], %fd3141;
	st.global.f64 	[%rd3+10040], %fd3687;
	st.global.f64 	[%rd3+10048], %fd3682;
	bra.uni 	$L__BB1_1020;
$L__BB1_1011:
	setp.ne.s32 	%p1039, %r465, 1;
	setp.ne.s32 	%p1040, %r466, 1;
	or.pred  	%p1041, %p1039, %p1040;
	@%p1041 bra 	$L__BB1_1017;
	cvt.s64.s32 	%rd2873, %r463;
	add.s64 	%rd2874, %rd5, %rd2873;
	cvt.s64.s32 	%rd2875, %r3180;
	add.s64 	%rd2876, %rd5, %rd2875;
	ld.global.s8 	%r3232, [%rd2876+28];
	ld.global.u8 	%r3233, [%rd2874+1];
	ld.global.u8 	%r3234, [%rd2874];
	prmt.b32 	%r3235, %r3234, %r3233, 0x3340U;
	ld.global.u8 	%r3236, [%rd2876+27];
	prmt.b32 	%r3237, %r3236, 0, 0x3340U;
	prmt.b32 	%r3238, %r3235, %r3237, 0x5410U;
	mov.b32 	%r3239, 334205;
	dp4a.s32.u32 	%r3240, %r3238, %r3239, %r3232;
	mul.wide.s32 	%rd2877, %r3240, 8;
	mov.u64 	%rd2878, parameter;
	add.s64 	%rd2879, %rd2878, %rd2877;
	ld.const.f64 	%fd3094, [%rd2879+10000];
	ld.global.s8 	%r3241, [%rd194+-1];
	ld.global.u8 	%r3242, [%rd193+27];
	ld.global.u8 	%r3243, [%rd193+26];
	prmt.b32 	%r3244, %r3243, %r3242, 0x3340U;
	ld.global.u8 	%r3245, [%rd194];
	prmt.b32 	%r3246, %r3245, 0, 0x3340U;
	prmt.b32 	%r3247, %r3244, %r3246, 0x5410U;
	mov.b32 	%r3248, 359705;
	dp4a.s32.u32 	%r3249, %r3247, %r3248, %r3241;
	mul.wide.s32 	%rd2880, %r3249, 8;
	add.s64 	%rd2881, %rd2878, %rd2880;
	ld.const.f64 	%fd3095, [%rd2881+10000];
	add.f64 	%fd3096, %fd3094, %fd3095;
	st.global.f64 	[%rd10], %fd3096;
	add.s32 	%r3250, %r463, -1;
	ld.global.u32 	%r3251, [%rd4];
	add.s32 	%r3252, %r2, %r3180;
	mad.lo.s32 	%r3253, %r3251, %r3250, %r3252;
	mul.wide.s32 	%rd2882, %r3253, 8;
	add.s64 	%rd2883, %rd1, %rd2882;
	ld.global.f64 	%fd3097, [%rd2883];
	add.f64 	%fd3687, %fd3097, %fd3096;
	st.global.f64 	[%rd10], %fd3687;
	ld.global.s8 	%r3254, [%rd2876+28];
	ld.global.u8 	%r3255, [%rd2874+1];
	ld.global.u8 	%r3256, [%rd2874];
	prmt.b32 	%r3257, %r3256, %r3255, 0x3340U;
	ld.global.u8 	%r3258, [%rd2876+27];
	prmt.b32 	%r3259, %r3258, 0, 0x3340U;
	prmt.b32 	%r3260, %r3257, %r3259, 0x5410U;
	dp4a.s32.u32 	%r3261, %r3260, %r3239, %r3254;
	mul.wide.s32 	%rd2884, %r3261, 8;
	add.s64 	%rd2885, %rd2878, %rd2884;
	ld.const.f64 	%fd3098, [%rd2885+15000];
	ld.global.s8 	%r3262, [%rd194+-1];
	ld.global.u8 	%r3263, [%rd193+27];
	ld.global.u8 	%r3264, [%rd193+26];
	prmt.b32 	%r3265, %r3264, %r3263, 0x3340U;
	ld.global.u8 	%r3266, [%rd194];
	prmt.b32 	%r3267, %r3266, 0, 0x3340U;
	prmt.b32 	%r3268, %r3265, %r3267, 0x5410U;
	dp4a.s32.u32 	%r3269, %r3268, %r3248, %r3262;
	mul.wide.s32 	%rd2886, %r3269, 8;
	add.s64 	%rd2887, %rd2878, %rd2886;
	ld.const.f64 	%fd3099, [%rd2887+15000];
	add.f64 	%fd3100, %fd3098, %fd3099;
	st.global.f64 	[%rd9], %fd3100;
	ld.global.u32 	%r3270, [%rd4];
	mad.lo.s32 	%r3271, %r3270, %r3250, %r3252;
	add.s32 	%r3272, %r3271, -625;
	mul.wide.s32 	%rd2888, %r3272, 8;
	add.s64 	%rd2889, %rd1, %rd2888;
	ld.global.f64 	%fd3101, [%rd2889];
	add.f64 	%fd3684, %fd3101, %fd3100;
	st.global.f64 	[%rd9], %fd3684;
	abs.f64 	%fd3102, %fd3684;
	setp.leu.f64 	%p1043, %fd3102, 0d41CDCD64FF800000;
	@%p1043 bra 	$L__BB1_1014;
	mov.b64 	%rd2890, 9218868437227405312;
	st.global.u64 	[%rd9], %rd2890;
	mov.b64 	%rd2891, -4616189618054758400;
	st.global.u64 	[%rd10], %rd2891;
	mov.f64 	%fd3684, 0d7FF0000000000000;
	mov.f64 	%fd3687, 0dBFF0000000000000;
$L__BB1_1014:
	add.f64 	%fd3105, %fd3684, 0d4069000000000000;
	add.f64 	%fd3106, %fd3687, 0dC016CCCCCCCCCCCD;
	ld.global.f64 	%fd3107, [%rd3+10016];
	add.f64 	%fd3108, %fd3106, %fd3107;
	div.rn.f64 	%fd3109, %fd3105, %fd3108;
	st.global.f64 	[%rd3+10056], %fd3109;
	ld.global.u32 	%r3273, [%rd4];
	mad.lo.s32 	%r3274, %r3273, %r454, %r459;
	mul.wide.s32 	%rd2892, %r3274, 8;
	add.s64 	%rd2893, %rd1, %rd2892;
	ld.global.f64 	%fd3110, [%rd2893];
	add.f64 	%fd3111, %fd3110, 0d4069000000000000;
	ld.global.f64 	%fd3112, [%rd2893+5000];
	add.f64 	%fd3113, %fd3112, 0dC016CCCCCCCCCCCD;
	add.f64 	%fd3114, %fd3113, %fd3107;
	div.rn.f64 	%fd3115, %fd3111, %fd3114;
	st.global.f64 	[%rd3+10064], %fd3115;
	setp.ge.f64 	%p1044, %fd3109, %fd3115;
	@%p1044 bra 	$L__BB1_1016;
	ld.global.f64 	%fd3687, [%rd6];
	bra.uni 	$L__BB1_1020;
$L__BB1_1016:
	st.global.f64 	[%rd6], %fd3687;
	st.global.f64 	[%rd7], %fd3684;
	bra.uni 	$L__BB1_1020;
$L__BB1_1017:
	mul.wide.s32 	%rd2848, %r467, 8;
	mov.u64 	%rd2849, parameter;
	add.s64 	%rd2850, %rd2849, %rd2848;
	ld.const.f64 	%fd3066, [%rd2850+24960];
	cvt.s64.s32 	%rd2851, %r463;
	add.s64 	%rd2852, %rd5, %rd2851;
	cvt.s64.s32 	%rd2853, %r3180;
	add.s64 	%rd2854, %rd5, %rd2853;
	ld.global.s8 	%r3184, [%rd2854+28];
	ld.global.u8 	%r3185, [%rd2852+1];
	ld.global.u8 	%r3186, [%rd2852];
	prmt.b32 	%r3187, %r3186, %r3185, 0x3340U;
	ld.global.u8 	%r3188, [%rd2854+27];
	prmt.b32 	%r3189, %r3188, 0, 0x3340U;
	prmt.b32 	%r3190, %r3187, %r3189, 0x5410U;
	mov.b32 	%r3191, 334205;
	dp4a.s32.u32 	%r3192, %r3190, %r3191, %r3184;
	mul.wide.s32 	%rd2855, %r3192, 8;
	add.s64 	%rd2856, %rd2849, %rd2855;
	ld.const.f64 	%fd3067, [%rd2856+30440];
	add.f64 	%fd3068, %fd3066, %fd3067;
	ld.global.s8 	%r3193, [%rd194+-1];
	ld.global.u8 	%r3194, [%rd193+27];
	ld.global.u8 	%r3195, [%rd193+26];
	prmt.b32 	%r3196, %r3195, %r3194, 0x3340U;
	ld.global.u8 	%r3197, [%rd194];
	prmt.b32 	%r3198, %r3197, 0, 0x3340U;
	prmt.b32 	%r3199, %r3196, %r3198, 0x5410U;
	mov.b32 	%r3200, 359705;
	dp4a.s32.u32 	%r3201, %r3199, %r3200, %r3193;
	mul.wide.s32 	%rd2857, %r3201, 8;
	add.s64 	%rd2858, %rd2849, %rd2857;
	ld.const.f64 	%fd3069, [%rd2858+30440];
	add.f64 	%fd3070, %fd3068, %fd3069;
	st.global.f64 	[%rd9], %fd3070;
	add.s32 	%r3202, %r463, -1;
	ld.global.u32 	%r3203, [%rd2+204];
	add.s32 	%r3204, %r1, %r3180;
	mad.lo.s32 	%r3205, %r3203, %r3202, %r3204;
	mul.wide.s32 	%rd2859, %r3205, 8;
	add.s64 	%rd2860, %rd1, %rd2859;
	ld.global.f64 	%fd3071, [%rd2860];
	add.f64 	%fd3686, %fd3071, %fd3070;
	st.global.f64 	[%rd9], %fd3686;
	ld.global.u32 	%r3206, [%rd2+244];
	mul.wide.s32 	%rd2861, %r3206, 8;
	add.s64 	%rd2862, %rd2849, %rd2861;
	ld.const.f64 	%fd3072, [%rd2862+24240];
	ld.global.s8 	%r3207, [%rd2854+28];
	ld.global.u8 	%r3208, [%rd2852+1];
	ld.global.u8 	%r3209, [%rd2852];
	prmt.b32 	%r3210, %r3209, %r3208, 0x3340U;
	ld.global.u8 	%r3211, [%rd2854+27];
	prmt.b32 	%r3212, %r3211, 0, 0x3340U;
	prmt.b32 	%r3213, %r3210, %r3212, 0x5410U;
	dp4a.s32.u32 	%r3214, %r3213, %r3191, %r3207;
	mul.wide.s32 	%rd2863, %r3214, 8;
	add.s64 	%rd2864, %rd2849, %rd2863;
	ld.const.f64 	%fd3073, [%rd2864+25440];
	add.f64 	%fd3074, %fd3072, %fd3073;
	ld.global.s8 	%r3215, [%rd194+-1];
	ld.global.u8 	%r3216, [%rd193+27];
	ld.global.u8 	%r3217, [%rd193+26];
	prmt.b32 	%r3218, %r3217, %r3216, 0x3340U;
	ld.global.u8 	%r3219, [%rd194];
	prmt.b32 	%r3220, %r3219, 0, 0x3340U;
	prmt.b32 	%r3221, %r3218, %r3220, 0x5410U;
	dp4a.s32.u32 	%r3222, %r3221, %r3200, %r3215;
	mul.wide.s32 	%rd2865, %r3222, 8;
	add.s64 	%rd2866, %rd2849, %rd2865;
	ld.const.f64 	%fd3075, [%rd2866+25440];
	add.f64 	%fd3076, %fd3074, %fd3075;
	ld.global.u32 	%r3223, [%rd2+236];
	ld.global.u32 	%r3224, [%rd2+240];
	sub.s32 	%r3225, %r3223, %r3224;
	abs.s32 	%r3226, %r3225;
	cvt.rn.f64.s32 	%fd3077, %r3226;
	fma.rn.f64 	%fd3078, %fd3077, 0dBFEEF3E864B31D04, %fd3076;
	st.global.f64 	[%rd10], %fd3078;
	ld.global.u32 	%r3227, [%rd2+204];
	mad.lo.s32 	%r3228, %r3227, %r3202, %r3204;
	add.s32 	%r3229, %r3228, 625;
	mul.wide.s32 	%rd2867, %r3229, 8;
	add.s64 	%rd2868, %rd1, %rd2867;
	ld.global.f64 	%fd3079, [%rd2868];
	add.f64 	%fd3687, %fd3079, %fd3078;
	st.global.f64 	[%rd10], %fd3687;
	abs.f64 	%fd3080, %fd3686;
	setp.leu.f64 	%p1042, %fd3080, 0d41CDCD64FF800000;
	@%p1042 bra 	$L__BB1_1019;
	mov.b64 	%rd2869, 9218868437227405312;
	st.global.u64 	[%rd9], %rd2869;
	mov.b64 	%rd2870, -4616189618054758400;
	st.global.u64 	[%rd10], %rd2870;
	mov.f64 	%fd3686, 0d7FF0000000000000;
	mov.f64 	%fd3687, 0dBFF0000000000000;
$L__BB1_1019:
	add.f64 	%fd3083, %fd3686, 0d4069000000000000;
	add.f64 	%fd3084, %fd3687, 0dC016CCCCCCCCCCCD;
	ld.global.f64 	%fd3085, [%rd3+10016];
	add.f64 	%fd3086, %fd3084, %fd3085;
	div.rn.f64 	%fd3087, %fd3083, %fd3086;
	st.global.f64 	[%rd3+10056], %fd3087;
	ld.global.u32 	%r3230, [%rd4];
	mad.lo.s32 	%r3231, %r3230, %r454, %r459;
	mul.wide.s32 	%rd2871, %r3231, 8;
	add.s64 	%rd2872, %rd1, %rd2871;
	ld.global.f64 	%fd3088, [%rd2872];
	add.f64 	%fd3089, %fd3088, 0d4069000000000000;
	ld.global.f64 	%fd3090, [%rd2872+5000];
	add.f64 	%fd3091, %fd3090, 0dC016CCCCCCCCCCCD;
	add.f64 	%fd3092, %fd3091, %fd3085;
	div.rn.f64 	%fd3093, %fd3089, %fd3092;
	st.global.f64 	[%rd3+10064], %fd3093;
	st.global.f64 	[%rd3+10040], %fd3687;
	st.global.f64 	[%rd3+10048], %fd3686;
$L__BB1_1020:
	ld.global.u32 	%r3317, [%rd4];
	mad.lo.s32 	%r3318, %r3317, %r454, %r460;
	mul.wide.s32 	%rd2952, %r3318, 8;
	add.s64 	%rd195, %rd1, %rd2952;
	ld.global.f64 	%fd3162, [%rd195];
	abs.f64 	%fd3163, %fd3162;
	abs.f64 	%fd3164, %fd3687;
	max.f64 	%fd3166, %fd3163, %fd3164;
	setp.gt.f64 	%p1056, %fd3166, 0d41CDCD64FF800000;
	sub.f64 	%fd3167, %fd3162, %fd3687;
	abs.f64 	%fd3168, %fd3167;
	setp.geu.f64 	%p1057, %fd3168, 0d3EE4F8B588E368F1;
	or.pred  	%p1058, %p1056, %p1057;
	@%p1058 bra 	$L__BB1_1023;
	ld.global.f64 	%fd3170, [%rd195+-5000];
	ld.global.f64 	%fd3171, [%rd7];
	abs.f64 	%fd3172, %fd3170;
	abs.f64 	%fd3173, %fd3171;
	max.f64 	%fd3175, %fd3172, %fd3173;
	setp.gt.f64 	%p1059, %fd3175, 0d41CDCD64FF800000;
	sub.f64 	%fd3176, %fd3170, %fd3171;
	abs.f64 	%fd3177, %fd3176;
	setp.geu.f64 	%p1060, %fd3177, 0d3EE4F8B588E368F1;
	or.pred  	%p1061, %p1059, %p1060;
	@%p1061 bra 	$L__BB1_1023;
	ld.param.u64 	%rd3241, [_Z15check_structurePcPiS0_iPdiS1_S0_S__param_6];
	ld.param.u32 	%r3698, [_Z15check_structurePcPiS0_iPdiS1_S0_S__param_4];
	ld.global.u32 	%r3872, [%rd2+220];
	ld.global.u32 	%r3871, [%rd2+224];
	mad.lo.s32 	%r3319, %r3698, -1201, %r1;
	add.s32 	%r3320, %r3319, %r3872;
	cvta.to.global.u64 	%rd2953, %rd3241;
	mul.wide.s32 	%rd2954, %r3320, 4;
	add.s64 	%rd2955, %rd2953, %rd2954;
	st.global.u32 	[%rd2955], %r3871;
	add.s32 	%r3321, %r3319, %r3871;
	add.s32 	%r3322, %r3321, 25;
	mul.wide.s32 	%rd2956, %r3322, 4;
	add.s64 	%rd2957, %rd2953, %rd2956;
	st.global.u32 	[%rd2957], %r3872;
	mov.b32 	%r3323, 1;
	st.global.u32 	[%rd2+228], %r3323;
	bra.uni 	$L__BB1_1024;
$L__BB1_1023:
	ld.global.u32 	%r3324, [%rd2+220];
	add.s32 	%r3881, %r3324, -1;
	st.global.u32 	[%rd2+220], %r3881;
	ld.global.u32 	%r3325, [%rd2+224];
	add.s32 	%r3880, %r3325, 1;
	st.global.u32 	[%rd2+224], %r3880;
	ld.global.u32 	%r3326, [%rd2+228];
	setp.eq.s32 	%p1062, %r3326, 0;
	@%p1062 bra 	$L__BB1_997;
$L__BB1_1024:
	ld.global.u32 	%r3327, [%rd2+216];
	add.s32 	%r3875, %r3327, 1;
	st.global.u32 	[%rd2+216], %r3875;
	@%p8 bra 	$L__BB1_993;
	bra.uni 	$L__BB1_955;
$L__BB1_1025:
	ld.global.f64 	%fd2396, [%rd3+10024];
	abs.f64 	%fd2397, %fd2396;
	setp.gt.f64 	%p731, %fd2397, 0d41CDCD64FF800000;
	mov.f64 	%fd3688, 0d3FE0000000000000;
	@%p731 bra 	$L__BB1_1037;
	ld.global.u32 	%r2386, [%rd2+208];
	ld.global.u32 	%r2387, [%rd2+212];
	add.s32 	%r2388, %r2386, -1;
	mad.lo.s32 	%r2389, %r2388, %r445, %r1;
	add.s32 	%r2390, %r2389, %r2387;
	mul.wide.s32 	%rd2087, %r2390, 8;
	add.s64 	%rd2088, %rd1, %rd2087;
	ld.global.f64 	%fd628, [%rd2088];
	ld.global.f64 	%fd629, [%rd3+10008];
	ld.global.f64 	%fd630, [%rd2088+5000];
	ld.global.f64 	%fd631, [%rd3+10000];
	mov.b32 	%r3890, 0;
	st.global.u32 	[%rd2+220], %r3890;
	st.global.u32 	[%rd2+216], %r3890;
	ld.global.u32 	%r475, [%rd2+200];
	setp.lt.s32 	%p732, %r475, 1;
	@%p732 bra 	$L__BB1_1031;
	mov.b32 	%r3890, 0;
	mov.u32 	%r3886, %r3890;
$L__BB1_1028:
	mul.wide.u32 	%rd2089, %r3886, 4;
	add.s64 	%rd2090, %rd2, %rd2089;
	ld.global.u32 	%r2392, [%rd2090];
	setp.lt.s32 	%p733, %r2392, 1;
	@%p733 bra 	$L__BB1_1030;
	add.s32 	%r3890, %r3890, 1;
	st.global.u32 	[%rd2+220], %r3890;
$L__BB1_1030:
	add.s32 	%r3886, %r3886, 1;
	st.global.u32 	[%rd2+216], %r3886;
	setp.lt.s32 	%p734, %r3886, %r475;
	@%p734 bra 	$L__BB1_1028;
$L__BB1_1031:
	mov.b32 	%r2393, 0;
	st.global.u32 	[%rd2+216], %r2393;
	setp.lt.s32 	%p735, %r445, 1;
	@%p735 bra 	$L__BB1_1036;
	mov.b32 	%r3889, 0;
$L__BB1_1033:
	mul.wide.u32 	%rd2091, %r3889, 4;
	add.s64 	%rd2092, %rd2, %rd2091;
	ld.global.u32 	%r2395, [%rd2092+100];
	setp.lt.s32 	%p736, %r2395, 1;
	@%p736 bra 	$L__BB1_1035;
	add.s32 	%r3890, %r3890, 1;
	st.global.u32 	[%rd2+220], %r3890;
$L__BB1_1035:
	add.s32 	%r3889, %r3889, 1;
	st.global.u32 	[%rd2+216], %r3889;
	setp.lt.s32 	%p737, %r3889, %r445;
	@%p737 bra 	$L__BB1_1033;
$L__BB1_1036:
	shr.u32 	%r2396, %r3890, 31;
	add.s32 	%r2397, %r3890, %r2396;
	shr.s32 	%r2398, %r2397, 1;
	add.s32 	%r2399, %r2398, -1;
	st.global.u32 	[%rd2+220], %r2399;
	cvt.rn.f64.s32 	%fd2398, %r2399;
	add.f64 	%fd2399, %fd630, %fd631;
	add.f64 	%fd2400, %fd2399, 0dC016CCCCCCCCCCCD;
	fma.rn.f64 	%fd2401, %fd2398, 0dBFE0A2B1704FF434, %fd2400;
	ld.global.f64 	%fd2402, [%rd3+10016];
	add.f64 	%fd2403, %fd2402, %fd2401;
	add.f64 	%fd2404, %fd628, %fd629;
	add.f64 	%fd2405, %fd2404, 0d4069000000000000;
	div.rn.f64 	%fd2406, %fd2405, %fd2403;
	add.f64 	%fd2407, %fd2406, 0dC071126666666666;
	fma.rn.f64 	%fd3688, %fd2407, 0d4059000000000000, 0d3FE0000000000000;
$L__BB1_1037:
	cvt.rzi.s32.f64 	%r2400, %fd3688;
	cvt.rn.f64.s32 	%fd2408, %r2400;
	div.rn.f64 	%fd3689, %fd2408, 0d4059000000000000;
	st.global.f64 	[%rd3+10032], %fd3689;
$L__BB1_1038:
	ld.const.u32 	%r2402, [const_int+36];
	mad.lo.s32 	%r2403, %r2402, 5, 44;
	cvt.rn.f64.s32 	%fd2409, %r2403;
	setp.gt.f64 	%p738, %fd3689, %fd2409;
	mov.b32 	%r3952, 0;
	@%p738 bra 	$L__BB1_1390;
	ld.param.u32 	%r3688, [_Z15check_structurePcPiS0_iPdiS1_S0_S__param_4];
	ld.param.u64 	%rd3230, [_Z15check_structurePcPiS0_iPdiS1_S0_S__param_3];
	cvta.to.global.u64 	%rd2093, %rd3230;
	shl.b32 	%r2404, %r3688, 1;
	mul.wide.s32 	%rd2094, %r2404, 8;
	add.s64 	%rd196, %rd2093, %rd2094;
	ld.global.f64 	%fd2410, [%rd196+8];
	setp.leu.f64 	%p739, %fd3689, %fd2410;
	@%p739 bra 	$L__BB1_1041;
	st.global.f64 	[%rd196+8], %fd3689;
$L__BB1_1041:
	ld.param.u64 	%rd3226, [_Z15check_structurePcPiS0_iPdiS1_S0_S__param_1];
	ld.param.u64 	%rd3217, [_Z15check_structurePcPiS0_iPdiS1_S0_S__param_0];
	cvta.to.global.u64 	%rd197, %rd3217;
	cvta.to.global.u64 	%rd2095, %rd3226;
	mul.wide.s32 	%rd2096, %r1833, 4;
	add.s64 	%rd198, %rd2095, %rd2096;
	mul.wide.s32 	%rd2097, %r1859, 4;
	add.s64 	%rd199, %rd2095, %rd2097;
	ld.global.u32 	%r488, [%rd199];
	ld.global.u32 	%r489, [%rd199+4];
	mov.b32 	%r2407, 0;
	st.global.u32 	[%rd2+216], %r2407;
	and.b32  	%r2408, %r489, -2147483647;
	setp.eq.s32 	%p740, %r2408, 1;
	@%p740 bra 	$L__BB1_1065;
	setp.lt.s32 	%p741, %r489, 2;
	@%p741 bra 	$L__BB1_1052;
	add.s32 	%r490, %r489, %r488;
	shr.u32 	%r2410, %r489, 31;
	add.s32 	%r2411, %r489, %r2410;
	shr.s32 	%r491, %r2411, 1;
	mov.b32 	%r3892, 0;
$L__BB1_1044:
	add.s32 	%r2412, %r3892, %r488;
	cvt.s64.s32 	%rd2098, %r2412;
	add.s64 	%rd2099, %rd197, %rd2098;
	ld.global.u8 	%rs61, [%rd2099];
	setp.ne.s16 	%p742, %rs61, 65;
	not.b32 	%r2413, %r3892;
	add.s32 	%r2414, %r490, %r2413;
	cvt.s64.s32 	%rd2100, %r2414;
	add.s64 	%rd2101, %rd197, %rd2100;
	ld.global.u8 	%rs62, [%rd2101];
	@%p742 bra 	$L__BB1_1046;
	setp.ne.s16 	%p743, %rs62, 84;
	@%p743 bra 	$L__BB1_1065;
$L__BB1_1046:
	setp.ne.s16 	%p744, %rs61, 84;
	@%p744 bra 	$L__BB1_1048;
	setp.ne.s16 	%p745, %rs62, 65;
	@%p745 bra 	$L__BB1_1065;
$L__BB1_1048:
	setp.eq.s16 	%p746, %rs61, 84;
	setp.eq.s16 	%p747, %rs61, 65;
	setp.ne.s16 	%p748, %rs62, 65;
	or.pred  	%p749, %p748, %p746;
	setp.ne.s16 	%p750, %rs62, 84;
	or.pred  	%p751, %p750, %p747;
	and.pred  	%p752, %p749, %p751;
	not.pred 	%p753, %p752;
	@%p753 bra 	$L__BB1_1065;
	setp.eq.s16 	%p754, %rs61, 67;
	setp.ne.s16 	%p755, %rs62, 71;
	and.pred  	%p756, %p755, %p754;
	@%p756 bra 	$L__BB1_1065;
	setp.eq.s16 	%p759, %rs61, 71;
	setp.ne.s16 	%p760, %rs62, 67;
	xor.pred  	%p761, %p759, %p760;
	or.pred  	%p762, %p755, %p754;
	and.pred  	%p763, %p761, %p762;
	not.pred 	%p764, %p763;
	@%p764 bra 	$L__BB1_1065;
	add.s32 	%r3892, %r3892, 1;
	st.global.u32 	[%rd2+216], %r3892;
	setp.lt.s32 	%p765, %r3892, %r491;
	@%p765 bra 	$L__BB1_1044;
$L__BB1_1052:
	ld.global.u32 	%r494, [%rd198];
	ld.global.u32 	%r495, [%rd198+4];
	mov.b32 	%r2415, 0;
	st.global.u32 	[%rd2+216], %r2415;
	and.b32  	%r2416, %r495, -2147483647;
	setp.eq.s32 	%p766, %r2416, 1;
	@%p766 bra 	$L__BB1_1065;
	setp.lt.s32 	%p767, %r495, 2;
	@%p767 bra 	$L__BB1_1063;
	add.s32 	%r496, %r495, %r494;
	shr.u32 	%r2418, %r495, 31;
	add.s32 	%r2419, %r495, %r2418;
	shr.s32 	%r497, %r2419, 1;
	mov.b32 	%r3893, 0;
$L__BB1_1055:
	add.s32 	%r2420, %r3893, %r494;
	cvt.s64.s32 	%rd2102, %r2420;
	add.s64 	%rd2103, %rd197, %rd2102;
	ld.global.u8 	%rs63, [%rd2103];
	setp.ne.s16 	%p768, %rs63, 65;
	not.b32 	%r2421, %r3893;
	add.s32 	%r2422, %r496, %r2421;
	cvt.s64.s32 	%rd2104, %r2422;
	add.s64 	%rd2105, %rd197, %rd2104;
	ld.global.u8 	%rs64, [%rd2105];
	@%p768 bra 	$L__BB1_1057;
	setp.ne.s16 	%p769, %rs64, 84;
	@%p769 bra 	$L__BB1_1065;
$L__BB1_1057:
	setp.ne.s16 	%p770, %rs63, 84;
	@%p770 bra 	$L__BB1_1059;
	setp.ne.s16 	%p771, %rs64, 65;
	@%p771 bra 	$L__BB1_1065;
$L__BB1_1059:
	setp.eq.s16 	%p772, %rs63, 84;
	setp.eq.s16 	%p773, %rs63, 65;
	setp.ne.s16 	%p774, %rs64, 65;
	or.pred  	%p775, %p774, %p772;
	setp.ne.s16 	%p776, %rs64, 84;
	or.pred  	%p777, %p776, %p773;
	and.pred  	%p778, %p775, %p777;
	not.pred 	%p779, %p778;
	@%p779 bra 	$L__BB1_1065;
	setp.eq.s16 	%p780, %rs63, 67;
	setp.ne.s16 	%p781, %rs64, 71;
	and.pred  	%p782, %p781, %p780;
	@%p782 bra 	$L__BB1_1065;
	setp.eq.s16 	%p785, %rs63, 71;
	setp.ne.s16 	%p786, %rs64, 67;
	xor.pred  	%p787, %p785, %p786;
	or.pred  	%p788, %p781, %p780;
	and.pred  	%p789, %p787, %p788;
	not.pred 	%p790, %p789;
	@%p790 bra 	$L__BB1_1065;
	add.s32 	%r3893, %r3893, 1;
	st.global.u32 	[%rd2+216], %r3893;
	setp.lt.s32 	%p791, %r3893, %r497;
	@%p791 bra 	$L__BB1_1055;
$L__BB1_1063:
	setp.gt.u32 	%p792, %r3, 2146435070;
	mov.f64 	%fd3690, %fd2;
	@%p792 bra 	$L__BB1_1067;
	setp.gt.u32 	%p793, %r5, 1073127582;
	selp.f64 	%fd2411, %fd4, %fd3, %p793;
	selp.u32 	%r2423, 1, 0, %p793;
	add.s32 	%r2424, %r4, %r2423;
	add.f64 	%fd2412, %fd2411, 0dBFF0000000000000;
	add.f64 	%fd2413, %fd2411, 0d3FF0000000000000;
	rcp.approx.ftz.f64 	%fd2414, %fd2413;
	neg.f64 	%fd2415, %fd2413;
	fma.rn.f64 	%fd2416, %fd2415, %fd2414, 0d3FF0000000000000;
	fma.rn.f64 	%fd2417, %fd2416, %fd2416, %fd2416;
	fma.rn.f64 	%fd2418, %fd2417, %fd2414, %fd2414;
	mul.f64 	%fd2419, %fd2412, %fd2418;
	fma.rn.f64 	%fd2420, %fd2412, %fd2418, %fd2419;
	mul.f64 	%fd2421, %fd2420, %fd2420;
	fma.rn.f64 	%fd2422, %fd2421, 0d3EB1380B3AE80F1E, 0d3ED0EE258B7A8B04;
	fma.rn.f64 	%fd2423, %fd2422, %fd2421, 0d3EF3B2669F02676F;
	fma.rn.f64 	%fd2424, %fd2423, %fd2421, 0d3F1745CBA9AB0956;
	fma.rn.f64 	%fd2425, %fd2424, %fd2421, 0d3F3C71C72D1B5154;
	fma.rn.f64 	%fd2426, %fd2425, %fd2421, 0d3F624924923BE72D;
	fma.rn.f64 	%fd2427, %fd2426, %fd2421, 0d3F8999999999A3C4;
	fma.rn.f64 	%fd2428, %fd2427, %fd2421, 0d3FB5555555555554;
	sub.f64 	%fd2429, %fd2412, %fd2420;
	add.f64 	%fd2430, %fd2429, %fd2429;
	neg.f64 	%fd2431, %fd2420;
	fma.rn.f64 	%fd2432, %fd2431, %fd2412, %fd2430;
	mul.f64 	%fd2433, %fd2418, %fd2432;
	mul.f64 	%fd2434, %fd2421, %fd2428;
	fma.rn.f64 	%fd2435, %fd2434, %fd2420, %fd2433;
	xor.b32  	%r2425, %r2424, -2147483648;
	mov.b32 	%r2426, 1127219200;
	mov.b64 	%fd2436, {%r2425, %r2426};
	sub.f64 	%fd2437, %fd2436, %fd1;
	fma.rn.f64 	%fd2438, %fd2437, 0d3FE62E42FEFA39EF, %fd2420;
	fma.rn.f64 	%fd2439, %fd2437, 0dBFE62E42FEFA39EF, %fd2438;
	sub.f64 	%fd2440, %fd2439, %fd2420;
	sub.f64 	%fd2441, %fd2435, %fd2440;
	fma.rn.f64 	%fd2442, %fd2437, 0d3C7ABC9E3B39803F, %fd2441;
	add.f64 	%fd3690, %fd2438, %fd2442;
	bra.uni 	$L__BB1_1067;
$L__BB1_1065:
	setp.gt.u32 	%p794, %r6, 2146435070;
	mov.f64 	%fd3690, %fd5;
	@%p794 bra 	$L__BB1_1067;
	setp.gt.u32 	%p795, %r8, 1073127582;
	selp.f64 	%fd2443, %fd7, %fd6, %p795;
	selp.u32 	%r2427, 1, 0, %p795;
	add.s32 	%r2428, %r7, %r2427;
	add.f64 	%fd2444, %fd2443, 0dBFF0000000000000;
	add.f64 	%fd2445, %fd2443, 0d3FF0000000000000;
	rcp.approx.ftz.f64 	%fd2446, %fd2445;
	neg.f64 	%fd2447, %fd2445;
	fma.rn.f64 	%fd2448, %fd2447, %fd2446, 0d3FF0000000000000;
	fma.rn.f64 	%fd2449, %fd2448, %fd2448, %fd2448;
	fma.rn.f64 	%fd2450, %fd2449, %fd2446, %fd2446;
	mul.f64 	%fd2451, %fd2444, %fd2450;
	fma.rn.f64 	%fd2452, %fd2444, %fd2450, %fd2451;
	mul.f64 	%fd2453, %fd2452, %fd2452;
	fma.rn.f64 	%fd2454, %fd2453, 0d3EB1380B3AE80F1E, 0d3ED0EE258B7A8B04;
	fma.rn.f64 	%fd2455, %fd2454, %fd2453, 0d3EF3B2669F02676F;
	fma.rn.f64 	%fd2456, %fd2455, %fd2453, 0d3F1745CBA9AB0956;
	fma.rn.f64 	%fd2457, %fd2456, %fd2453, 0d3F3C71C72D1B5154;
	fma.rn.f64 	%fd2458, %fd2457, %fd2453, 0d3F624924923BE72D;
	fma.rn.f64 	%fd2459, %fd2458, %fd2453, 0d3F8999999999A3C4;
	fma.rn.f64 	%fd2460, %fd2459, %fd2453, 0d3FB5555555555554;
	sub.f64 	%fd2461, %fd2444, %fd2452;
	add.f64 	%fd2462, %fd2461, %fd2461;
	neg.f64 	%fd2463, %fd2452;
	fma.rn.f64 	%fd2464, %fd2463, %fd2444, %fd2462;
	mul.f64 	%fd2465, %fd2450, %fd2464;
	mul.f64 	%fd2466, %fd2453, %fd2460;
	fma.rn.f64 	%fd2467, %fd2466, %fd2452, %fd2465;
	xor.b32  	%r2429, %r2428, -2147483648;
	mov.b32 	%r2430, 1127219200;
	mov.b64 	%fd2468, {%r2429, %r2430};
	sub.f64 	%fd2469, %fd2468, %fd1;
	fma.rn.f64 	%fd2470, %fd2469, 0d3FE62E42FEFA39EF, %fd2452;
	fma.rn.f64 	%fd2471, %fd2469, 0dBFE62E42FEFA39EF, %fd2470;
	sub.f64 	%fd2472, %fd2471, %fd2452;
	sub.f64 	%fd2473, %fd2467, %fd2472;
	fma.rn.f64 	%fd2474, %fd2469, 0d3C7ABC9E3B39803F, %fd2473;
	add.f64 	%fd3690, %fd2470, %fd2474;
$L__BB1_1067:
	mul.f64 	%fd2475, %fd3690, 0d3FFFCB923A29C77A;
	st.global.f64 	[%rd3+10016], %fd2475;
	ld.global.u32 	%r500, [%rd199+4];
	st.global.u32 	[%rd2+200], %r500;
	ld.global.u32 	%r2431, [%rd198+4];
	st.global.u32 	[%rd2+204], %r2431;
	mul.wide.u32 	%rd2106, %r10, 4;
	mov.u64 	%rd2107, const_int;
	add.s64 	%rd2108, %rd2107, %rd2106;
	ld.const.u32 	%r2432, [%rd2108+48];
	setp.eq.s32 	%p796, %r2432, 1;
	@%p796 bra 	$L__BB1_1073;
	setp.lt.s32 	%p797, %r500, 1;
	@%p797 bra 	$L__BB1_1091;
	mov.b32 	%r3895, 1;
$L__BB1_1070:
	mov.u32 	%r503, %r3895;
	ld.global.u32 	%r2434, [%rd199];
	ld.global.u32 	%r2435, [%rd199+4];
	sub.s32 	%r2436, %r2434, %r503;
	add.s32 	%r2437, %r2436, %r2435;
	cvt.s64.s32 	%rd2109, %r2437;
	add.s64 	%rd2110, %rd197, %rd2109;
	ld.global.u8 	%rs371, [%rd2110];
	mov.b16 	%rs466, 0;
	setp.gt.s16 	%p798, %rs371, 70;
	@%p798 bra 	$L__BB1_1086;
	setp.eq.s16 	%p801, %rs371, 65;
	@%p801 bra 	$L__BB1_1072;
	bra.uni 	$L__BB1_1084;
$L__BB1_1072:
	mov.b16 	%rs466, 3;
	bra.uni 	$L__BB1_1090;
$L__BB1_1073:
	setp.lt.s32 	%p804, %r500, 1;
	@%p804 bra 	$L__BB1_1091;
	mov.b32 	%r3894, 1;
$L__BB1_1075:
	mov.u32 	%r501, %r3894;
	ld.global.u32 	%r2440, [%rd199];
	add.s32 	%r2441, %r501, %r2440;
	add.s32 	%r2442, %r2441, -1;
	cvt.s64.s32 	%rd2113, %r2442;
	add.s64 	%rd2114, %rd197, %rd2113;
	ld.global.u8 	%rs377, [%rd2114];
	mov.b16 	%rs465, 0;
	setp.gt.s16 	%p805, %rs377, 70;
	@%p805 bra 	$L__BB1_1079;
	setp.eq.s16 	%p808, %rs377, 65;
	@%p808 bra 	$L__BB1_1083;
	setp.eq.s16 	%p809, %rs377, 67;
	@%p809 bra 	$L__BB1_1078;
	bra.uni 	$L__BB1_1082;
$L__BB1_1078:
	mov.b16 	%rs465, 1;
	bra.uni 	$L__BB1_1083;
$L__BB1_1079:
	setp.eq.s16 	%p806, %rs377, 71;
	@%p806 bra 	$L__BB1_1397;
	setp.eq.s16 	%p807, %rs377, 84;
	@%p807 bra 	$L__BB1_1081;
	bra.uni 	$L__BB1_1082;
$L__BB1_1081:
	mov.b16 	%rs465, 3;
	bra.uni 	$L__BB1_1083;
$L__BB1_1082:
	mov.b16 	%rs465, 4;
$L__BB1_1083:
	cvt.s64.s32 	%rd2115, %r501;
	add.s64 	%rd2116, %rd5, %rd2115;
	st.global.u8 	[%rd2116], %rs465;
	add.s32 	%r3894, %r501, 1;
	ld.global.u32 	%r2443, [%rd2+200];
	setp.lt.s32 	%p810, %r501, %r2443;
	@%p810 bra 	$L__BB1_1075;
	bra.uni 	$L__BB1_1091;
$L__BB1_1084:
	setp.eq.s16 	%p802, %rs371, 67;
	@%p802 bra 	$L__BB1_1085;
	bra.uni 	$L__BB1_1089;
$L__BB1_1085:
	mov.b16 	%rs466, 2;
	bra.uni 	$L__BB1_1090;
$L__BB1_1086:
	setp.eq.s16 	%p799, %rs371, 84;
	@%p799 bra 	$L__BB1_1090;
	setp.ne.s16 	%p800, %rs371, 71;
	@%p800 bra 	$L__BB1_1089;
	mov.b16 	%rs466, 1;
	bra.uni 	$L__BB1_1090;
$L__BB1_1089:
	mov.b16 	%rs466, 4;
$L__BB1_1090:
	cvt.u64.u32 	%rd2111, %r503;
	add.s64 	%rd2112, %rd5, %rd2111;
	st.global.u8 	[%rd2112], %rs466;
	add.s32 	%r3895, %r503, 1;
	ld.global.u32 	%r2438, [%rd2+200];
	setp.lt.s32 	%p803, %r503, %r2438;
	@%p803 bra 	$L__BB1_1070;
$L__BB1_1091:
	ld.const.u32 	%r2444, [const_int+56];
	setp.eq.s32 	%p811, %r2444, 1;
	@%p811 bra 	$L__BB1_1097;
	ld.global.u32 	%r3898, [%rd4];
	setp.lt.s32 	%p812, %r3898, 1;
	@%p812 bra 	$L__BB1_1115;
	mov.b32 	%r3897, 1;
$L__BB1_1094:
	mov.u32 	%r510, %r3897;
	ld.global.u32 	%r2446, [%rd198];
	add.s32 	%r2447, %r510, %r2446;
	add.s32 	%r2448, %r2447, -1;
	cvt.s64.s32 	%rd2117, %r2448;
	add.s64 	%rd2118, %rd197, %rd2117;
	ld.global.u8 	%rs383, [%rd2118];
	mov.b16 	%rs468, 0;
	setp.gt.s16 	%p813, %rs383, 70;
	@%p813 bra 	$L__BB1_1110;
	setp.eq.s16 	%p816, %rs383, 65;
	@%p816 bra 	$L__BB1_1096;
	bra.uni 	$L__BB1_1108;
$L__BB1_1096:
	mov.b16 	%rs468, 3;
	bra.uni 	$L__BB1_1114;
$L__BB1_1097:
	ld.global.u32 	%r3898, [%rd4];
	setp.lt.s32 	%p819, %r3898, 1;
	@%p819 bra 	$L__BB1_1115;
	mov.b32 	%r3896, 1;
$L__BB1_1099:
	mov.u32 	%r507, %r3896;
	ld.global.u32 	%r2450, [%rd198];
	ld.global.u32 	%r2451, [%rd198+4];
	sub.s32 	%r2452, %r2450, %r507;
	add.s32 	%r2453, %r2452, %r2451;
	cvt.s64.s32 	%rd2121, %r2453;
	add.s64 	%rd2122, %rd197, %rd2121;
	ld.global.u8 	%rs389, [%rd2122];
	mov.b16 	%rs467, 0;
	setp.gt.s16 	%p820, %rs389, 70;
	@%p820 bra 	$L__BB1_1103;
	setp.eq.s16 	%p823, %rs389, 65;
	@%p823 bra 	$L__BB1_1107;
	setp.eq.s16 	%p824, %rs389, 67;
	@%p824 bra 	$L__BB1_1102;
	bra.uni 	$L__BB1_1106;
$L__BB1_1102:
	mov.b16 	%rs467, 1;
	bra.uni 	$L__BB1_1107;
$L__BB1_1103:
	setp.eq.s16 	%p821, %rs389, 71;
	@%p821 bra 	$L__BB1_1398;
	setp.eq.s16 	%p822, %rs389, 84;
	@%p822 bra 	$L__BB1_1105;
	bra.uni 	$L__BB1_1106;
$L__BB1_1105:
	mov.b16 	%rs467, 3;
	bra.uni 	$L__BB1_1107;
$L__BB1_1106:
	mov.b16 	%rs467, 4;
$L__BB1_1107:
	cvt.u64.u32 	%rd2123, %r507;
	add.s64 	%rd2124, %rd5, %rd2123;
	st.global.u8 	[%rd2124+27], %rs467;
	add.s32 	%r3896, %r507, 1;
	ld.global.u32 	%r3898, [%rd4];
	setp.lt.s32 	%p825, %r507, %r3898;
	@%p825 bra 	$L__BB1_1099;
	bra.uni 	$L__BB1_1115;
$L__BB1_1108:
	setp.eq.s16 	%p817, %rs383, 67;
	@%p817 bra 	$L__BB1_1109;
	bra.uni 	$L__BB1_1113;
$L__BB1_1109:
	mov.b16 	%rs468, 2;
	bra.uni 	$L__BB1_1114;
$L__BB1_1110:
	setp.eq.s16 	%p814, %rs383, 84;
	@%p814 bra 	$L__BB1_1114;
	setp.ne.s16 	%p815, %rs383, 71;
	@%p815 bra 	$L__BB1_1113;
	mov.b16 	%rs468, 1;
	bra.uni 	$L__BB1_1114;
$L__BB1_1113:
	mov.b16 	%rs468, 4;
$L__BB1_1114:
	cvt.s64.s32 	%rd2119, %r510;
	add.s64 	%rd2120, %rd5, %rd2119;
	st.global.u8 	[%rd2120+27], %rs468;
	add.s32 	%r3897, %r510, 1;
	ld.global.u32 	%r3898, [%rd4];
	setp.lt.s32 	%p818, %r510, %r3898;
	@%p818 bra 	$L__BB1_1094;
$L__BB1_1115:
	ld.param.u64 	%rd3255, [_Z15check_structurePcPiS0_iPdiS1_S0_S__param_7];
	ld.param.u32 	%r3689, [_Z15check_structurePcPiS0_iPdiS1_S0_S__param_4];
	mul.lo.s32 	%r2454, %r3689, 54;
	add.s32 	%r2455, %r2454, %r3898;
	add.s32 	%r2456, %r2455, 28;
	cvt.s64.s32 	%rd2125, %r2456;
	cvta.to.global.u64 	%rd2126, %rd3255;
	add.s64 	%rd2127, %rd2126, %rd2125;
	mov.b16 	%rs394, 4;
	st.global.u8 	[%rd2127], %rs394;
	st.global.u8 	[%rd5+27], %rs394;
	ld.global.u32 	%r2457, [%rd2+200];
	add.s32 	%r2458, %r2454, %r2457;
	add.s32 	%r2459, %r2458, 1;
	cvt.s64.s32 	%rd2128, %r2459;
	add.s64 	%rd2129, %rd2126, %rd2128;
	st.global.u8 	[%rd2129], %rs394;
	st.global.u8 	[%rd5], %rs394;
	mov.b32 	%r2460, 1;
	st.global.u32 	[%rd2+216], %r2460;
	ld.global.u32 	%r3905, [%rd2+200];
	setp.lt.s32 	%p826, %r3905, 1;
	@%p826 bra 	$L__BB1_1121;
	ld.global.u32 	%r3903, [%rd4];
	mov.b32 	%r3906, 1;
$L__BB1_1117:
	mov.b32 	%r2462, 1;
	st.global.u32 	[%rd2+220], %r2462;
	setp.lt.s32 	%p827, %r3903, 1;
	@%p827 bra 	$L__BB1_1131;
	mov.b32 	%r3904, 1;
$L__BB1_1119:
	ld.global.u32 	%r523, [%rd2+216];
	cvt.s64.s32 	%rd2130, %r523;
	add.s64 	%rd2131, %rd5, %rd2130;
	ld.global.s8 	%r2464, [%rd2131];
	cvt.s64.s32 	%rd2132, %r3904;
	add.s64 	%rd2133, %rd5, %rd2132;
	ld.global.s8 	%r2465, [%rd2133+27];
	add.s32 	%r2466, %r2465, %r2464;
	setp.eq.s32 	%p828, %r2466, 3;
	@%p828 bra 	$L__BB1_1128;
	add.s32 	%r2467, %r523, -1;
	mad.lo.s32 	%r2468, %r2467, %r3903, %r1;
	add.s32 	%r2469, %r2468, %r3904;
	mul.wide.s32 	%rd2134, %r2469, 8;
	add.s64 	%rd2135, %rd1, %rd2134;
	mov.b64 	%rd2136, 9218868437227405312;
	st.global.u64 	[%rd2135], %rd2136;
	ld.global.u32 	%r2470, [%rd2+216];
	add.s32 	%r2471, %r2470, -1;
	ld.global.u32 	%r2472, [%rd2+204];
	ld.global.u32 	%r2473, [%rd2+220];
	mad.lo.s32 	%r2474, %r2471, %r2472, %r2;
	add.s32 	%r2475, %r2474, %r2473;
	mul.wide.s32 	%rd2137, %r2475, 8;
	add.s64 	%rd2138, %rd1, %rd2137;
	mov.b64 	%rd2139, -4616189618054758400;
	st.global.u64 	[%rd2138], %rd2139;
	bra.uni 	$L__BB1_1129;
$L__BB1_1121:
	setp.lt.s32 	%p831, %r3905, 1;
	@%p831 bra 	$L__BB1_1219;
	ld.global.u32 	%r3921, [%rd4];
	mov.b32 	%r3911, 1;
$L__BB1_1123:
	mov.b32 	%r2487, 1;
	st.global.u32 	[%rd2+232], %r2487;
	setp.lt.s32 	%p832, %r3921, 1;
	@%p832 bra 	$L__BB1_1218;
	add.s32 	%r536, %r3911, -1;
	cvt.u64.u32 	%rd2146, %r3911;
	add.s64 	%rd200, %rd5, %rd2146;
	mov.b32 	%r3913, 1;
$L__BB1_1125:
	mad.lo.s32 	%r2489, %r3921, %r536, %r1;
	add.s32 	%r2490, %r2489, %r3913;
	mul.wide.s32 	%rd2147, %r2490, 8;
	add.s64 	%rd2148, %rd1, %rd2147;
	ld.global.f64 	%fd2476, [%rd2148];
	abs.f64 	%fd2477, %fd2476;
	setp.geu.f64 	%p833, %fd2477, 0d41CDCD64FF800000;
	mov.u32 	%r3922, %r3913;
	@%p833 bra 	$L__BB1_1216;
	mov.b64 	%rd2149, -4616189618054758400;
	st.global.u64 	[%rd6], %rd2149;
	mov.b64 	%rd2150, 9218868437227405312;
	st.global.u64 	[%rd7], %rd2150;
	ld.global.u32 	%r540, [%rd2+232];
	ld.global.u8 	%rs69, [%rd200];
	cvt.u32.u16 	%r2491, %rs69;
	cvt.s32.s8 	%r2492, %r2491;
	cvt.s64.s32 	%rd2151, %r540;
	add.s64 	%rd201, %rd5, %rd2151;
	ld.global.u8 	%rs70, [%rd201+27];
	cvt.u32.u16 	%r2493, %rs70;
	cvt.s32.s8 	%r2494, %r2493;
	add.s32 	%r2495, %r2494, %r2492;
	setp.eq.s32 	%p834, %r2495, 3;
	@%p834 bra 	$L__BB1_1132;
	ld.global.u32 	%r2496, [%rd4];
	add.s32 	%r2497, %r2, %r540;
	mad.lo.s32 	%r2498, %r2496, %r536, %r2497;
	mul.wide.s32 	%rd2152, %r2498, 8;
	add.s64 	%rd2153, %rd1, %rd2152;
	mov.b64 	%rd2154, -4616189618054758400;
	st.global.u64 	[%rd2153], %rd2154;
	ld.global.u32 	%r2499, [%rd4];
	mad.lo.s32 	%r2500, %r2499, %r536, %r2497;
	add.s32 	%r2501, %r2500, -625;
	mul.wide.s32 	%rd2155, %r2501, 8;
	add.s64 	%rd2156, %rd1, %rd2155;
	mov.b64 	%rd2157, 9218868437227405312;
	st.global.u64 	[%rd2156], %rd2157;
	ld.global.f64 	%fd3702, [%rd7];
	bra.uni 	$L__BB1_1161;
$L__BB1_1128:
	add.s32 	%r2476, %r523, -1;
	mad.lo.s32 	%r2477, %r2476, %r3903, %r1;
	add.s32 	%r2478, %r2477, %r3904;
	mul.wide.s32 	%rd2140, %r2478, 8;
	add.s64 	%rd2141, %rd1, %rd2140;
	mov.b64 	%rd2142, 0;
	st.global.u64 	[%rd2141], %rd2142;
	ld.global.u32 	%r2479, [%rd2+216];
	add.s32 	%r2480, %r2479, -1;
	ld.global.u32 	%r2481, [%rd2+204];
	ld.global.u32 	%r2482, [%rd2+220];
	mad.lo.s32 	%r2483, %r2480, %r2481, %r2;
	add.s32 	%r2484, %r2483, %r2482;
	mul.wide.s32 	%rd2143, %r2484, 8;
	add.s64 	%rd2144, %rd1, %rd2143;
	mov.b64 	%rd2145, -4564063970805153792;
	st.global.u64 	[%rd2144], %rd2145;
$L__BB1_1129:
	ld.global.u32 	%r2485, [%rd2+220];
	add.s32 	%r3904, %r2485, 1;
	st.global.u32 	[%rd2+220], %r3904;
	ld.global.u32 	%r3903, [%rd2+204];
	setp.lt.s32 	%p829, %r2485, %r3903;
	@%p829 bra 	$L__BB1_1119;
	ld.global.u32 	%r3906, [%rd2+216];
	ld.global.u32 	%r3905, [%rd2+200];
$L__BB1_1131:
	add.s32 	%r531, %r3906, 1;
	st.global.u32 	[%rd2+216], %r531;
	setp.lt.s32 	%p830, %r3906, %r3905;
	mov.u32 	%r3906, %r531;
	@%p830 bra 	$L__BB1_1117;
	bra.uni 	$L__BB1_1121;
$L__BB1_1132:
	cvt.s32.s8 	%r2503, %r2491;
	mul.wide.s32 	%rd2158, %r2503, 5;
	cvt.u64.u16 	%rd2159, %rs70;
	cvt.s64.s8 	%rd2160, %rd2159;
	add.s64 	%rd2161, %rd2158, %rd2160;
	shl.b64 	%rd2162, %rd2161, 3;
	mov.u64 	%rd2163, parameter;
	add.s64 	%rd2164, %rd2163, %rd2162;
	ld.const.f64 	%fd2478, [%rd2164+45440];
	ld.global.s8 	%r2504, [%rd200+-1];
	cvt.u32.u16 	%r2505, %rs70;
	ld.global.u8 	%r2506, [%rd201+26];
	prmt.b32 	%r2507, %r2506, %r2505, 0x3340U;
	prmt.b32 	%r2508, %r2491, 0, 0x3340U;
	prmt.b32 	%r2509, %r2507, %r2508, 0x5410U;
	mov.b32 	%r2510, 359705;
	dp4a.s32.u32 	%r2511, %r2509, %r2510, %r2504;
	mul.wide.s32 	%rd2165, %r2511, 8;
	add.s64 	%rd2166, %rd2163, %rd2165;
	ld.const.f64 	%fd2479, [%rd2166+35440];
	add.f64 	%fd3699, %fd2478, %fd2479;
	st.global.f64 	[%rd8], %fd3699;
	ld.global.s8 	%r2512, [%rd200];
	mul.wide.s32 	%rd2167, %r2512, 5;
	ld.global.u8 	%rs395, [%rd201+27];
	cvt.u64.u16 	%rd2168, %rs395;
	cvt.s64.s8 	%rd2169, %rd2168;
	add.s64 	%rd2170, %rd2167, %rd2169;
	shl.b64 	%rd2171, %rd2170, 3;
	add.s64 	%rd2172, %rd2163, %rd2171;
	ld.const.f64 	%fd2480, [%rd2172+45640];
	ld.global.s8 	%r2513, [%rd200+-1];
	ld.global.u8 	%r2514, [%rd201+26];
	cvt.u32.u16 	%r2515, %rs395;
	prmt.b32 	%r2516, %r2514, %r2515, 0x3340U;
	prmt.b32 	%r2517, %r2512, 0, 0x3340U;
	prmt.b32 	%r2518, %r2516, %r2517, 0x5410U;
	dp4a.s32.u32 	%r2519, %r2518, %r2510, %r2513;
	mul.wide.s32 	%rd2173, %r2519, 8;
	add.s64 	%rd2174, %rd2163, %rd2173;
	ld.const.f64 	%fd2481, [%rd2174+40440];
	add.f64 	%fd3700, %fd2480, %fd2481;
	add.s64 	%rd202, %rd3, 10064;
	st.global.f64 	[%rd3+10064], %fd3700;
	abs.f64 	%fd2482, %fd3700;
	setp.leu.f64 	%p835, %fd2482, 0d41CDCD64FF800000;
	@%p835 bra 	$L__BB1_1134;
	mov.b64 	%rd2175, 9218868437227405312;
	st.global.u64 	[%rd202], %rd2175;
	mov.b64 	%rd2176, -4616189618054758400;
	st.global.u64 	[%rd8], %rd2176;
	mov.f64 	%fd3700, 0d7FF0000000000000;
	mov.f64 	%fd3699, 0dBFF0000000000000;
$L__BB1_1134:
	ld.global.s8 	%rs71, [%rd201+27];
	cvt.s64.s16 	%rd203, %rs71;
	ld.global.s8 	%rs396, [%rd201+26];
	ld.global.u8 	%rs397, [%rd200];
	cvt.u64.u16 	%rd2177, %rs397;
	cvt.s64.s8 	%rd204, %rd2177;
	mov.b32 	%r2520, {%rs396, %rs71};
	cvt.u32.u16 	%r2521, %rs397;
	cvt.s32.s8 	%r2522, %r2521;
	mov.b32 	%r2523, 6405;
	dp2a.lo.s32.u32 	%r2524, %r2520, %r2523, %r2522;
	mul.wide.s32 	%rd2178, %r2524, 8;
	mov.u64 	%rd2179, parameter;
	add.s64 	%rd205, %rd2179, %rd2178;
	ld.const.f64 	%fd2485, [%rd205+21000];
	abs.f64 	%fd2486, %fd2485;
	setp.geu.f64 	%p836, %fd2486, 0d41CDCD64FF800000;
	@%p836 bra 	$L__BB1_1148;
	cvt.u16.u64 	%rs400, %rd204;
	mov.b32 	%r2532, {%rs71, %rs400};
	mov.b32 	%r2533, 0;
	mov.b32 	%r2534, 1305;
	dp2a.lo.s32.u32 	%r2535, %r2532, %r2534, %r2533;
	cvt.s64.s32 	%rd206, %r2535;
	ld.global.s8 	%rd2202, [%rd200+-1];
	add.s64 	%rd2203, %rd206, %rd2202;
	shl.b64 	%rd2204, %rd2203, 3;
	mov.u64 	%rd2205, parameter;
	add.s64 	%rd207, %rd2205, %rd2204;
	ld.const.f64 	%fd2504, [%rd207+23000];
	abs.f64 	%fd2505, %fd2504;
	setp.geu.f64 	%p841, %fd2505, 0d41CDCD64FF800000;
	@%p841 bra 	$L__BB1_1142;
	mad.lo.s64 	%rd2219, %rd203, -24, %rd206;
	shl.b64 	%rd2220, %rd2219, 3;
	mov.u64 	%rd2221, parameter;
	add.s64 	%rd2222, %rd2221, %rd2220;
	ld.const.f64 	%fd2521, [%rd2222+45440];
	ld.const.f64 	%fd2522, [%rd205+20000];
	add.f64 	%fd2523, %fd2521, %fd2522;
	ld.const.f64 	%fd2524, [%rd207+22000];
	add.f64 	%fd3693, %fd2523, %fd2524;
	st.global.f64 	[%rd3+10080], %fd3693;
	ld.global.s8 	%r2540, [%rd200];
	mul.wide.s32 	%rd2223, %r2540, 5;
	ld.global.s8 	%rs403, [%rd201+27];
	cvt.s64.s16 	%rd2224, %rs403;
	add.s64 	%rd2225, %rd2223, %rd2224;
	shl.b64 	%rd2226, %rd2225, 3;
	add.s64 	%rd2227, %rd2221, %rd2226;
	ld.const.f64 	%fd2525, [%rd2227+45640];
	ld.global.s8 	%rs404, [%rd201+26];
	mov.b32 	%r2541, {%rs404, %rs403};
	mov.b32 	%r2542, 6405;
	dp2a.lo.s32.u32 	%r2543, %r2541, %r2542, %r2540;
	mul.wide.s32 	%rd2228, %r2543, 8;
	add.s64 	%rd2229, %rd2221, %rd2228;
	ld.const.f64 	%fd2526, [%rd2229+21000];
	add.f64 	%fd2527, %fd2525, %fd2526;
	ld.global.s8 	%rd2230, [%rd200+-1];
	cvt.s32.s16 	%r2544, %rs403;
	mul.wide.s32 	%rd2231, %r2544, 24;
	add.s64 	%rd2232, %rd2225, %rd2231;
	add.s64 	%rd2233, %rd2232, %rd2230;
	shl.b64 	%rd2234, %rd2233, 3;
	add.s64 	%rd2235, %rd2221, %rd2234;
	ld.const.f64 	%fd2528, [%rd2235+23000];
	add.f64 	%fd3694, %fd2527, %fd2528;
	st.global.f64 	[%rd3+10088], %fd3694;
	abs.f64 	%fd2529, %fd3694;
	setp.leu.f64 	%p845, %fd2529, 0d41CDCD64FF800000;
	@%p845 bra 	$L__BB1_1138;
	mov.b64 	%rd2236, 9218868437227405312;
	st.global.u64 	[%rd3+10088], %rd2236;
	mov.b64 	%rd2237, -4616189618054758400;
	st.global.u64 	[%rd3+10080], %rd2237;
	mov.f64 	%fd3694, 0d7FF0000000000000;
	mov.f64 	%fd3693, 0dBFF0000000000000;
$L__BB1_1138:
	add.f64 	%fd2532, %fd3694, 0d4069000000000000;
	add.f64 	%fd2533, %fd3693, 0dC016CCCCCCCCCCCD;
	ld.global.f64 	%fd3701, [%rd3+10016];
	add.f64 	%fd2534, %fd2533, %fd3701;
	div.rn.f64 	%fd649, %fd2532, %fd2534;
	st.global.f64 	[%rd3+10096], %fd649;
	abs.f64 	%fd2535, %fd3700;
	setp.geu.f64 	%p846, %fd2535, 0d41CDCD64FF800000;
	@%p846 bra 	$L__BB1_1141;
	add.f64 	%fd2536, %fd3700, 0d4069000000000000;
	add.f64 	%fd2537, %fd3699, 0dC016CCCCCCCCCCCD;
	add.f64 	%fd2538, %fd2537, %fd3701;
	div.rn.f64 	%fd2539, %fd2536, %fd2538;
	st.global.f64 	[%rd10], %fd2539;
	setp.geu.f64 	%p847, %fd2539, %fd649;
	@%p847 bra 	$L__BB1_1156;
	st.global.f64 	[%rd8], %fd3693;
	st.global.f64 	[%rd202], %fd3694;
	st.global.f64 	[%rd10], %fd649;
	mov.f64 	%fd3699, %fd3693;
	mov.f64 	%fd3700, %fd3694;
	bra.uni 	$L__BB1_1156;
$L__BB1_1141:
	st.global.f64 	[%rd8], %fd3693;
	st.global.f64 	[%rd202], %fd3694;
	st.global.f64 	[%rd10], %fd649;
	mov.f64 	%fd3699, %fd3693;
	mov.f64 	%fd3700, %fd3694;
	bra.uni 	$L__BB1_1156;
$L__BB1_1142:
	mad.lo.s64 	%rd2206, %rd203, -24, %rd206;
	shl.b64 	%rd2207, %rd2206, 3;
	mov.u64 	%rd2208, parameter;
	add.s64 	%rd2209, %rd2208, %rd2207;
	ld.const.f64 	%fd2506, [%rd2209+45440];
	ld.const.f64 	%fd2507, [%rd205+20000];
	add.f64 	%fd3695, %fd2506, %fd2507;
	st.global.f64 	[%rd3+10080], %fd3695;
	ld.global.s8 	%r2536, [%rd200];
	mul.wide.s32 	%rd2210, %r2536, 5;
	ld.global.s8 	%rs401, [%rd201+27];
	cvt.s64.s16 	%rd2211, %rs401;
	add.s64 	%rd2212, %rd2210, %rd2211;
	shl.b64 	%rd2213, %rd2212, 3;
	add.s64 	%rd2214, %rd2208, %rd2213;
	ld.const.f64 	%fd2508, [%rd2214+45640];
	ld.global.s8 	%rs402, [%rd201+26];
	mov.b32 	%r2537, {%rs402, %rs401};
	mov.b32 	%r2538, 6405;
	dp2a.lo.s32.u32 	%r2539, %r2537, %r2538, %r2536;
	mul.wide.s32 	%rd2215, %r2539, 8;
	add.s64 	%rd2216, %rd2208, %rd2215;
	ld.const.f64 	%fd2509, [%rd2216+21000];
	add.f64 	%fd3696, %fd2508, %fd2509;
	st.global.f64 	[%rd3+10088], %fd3696;
	abs.f64 	%fd2510, %fd3696;
	setp.leu.f64 	%p842, %fd2510, 0d41CDCD64FF800000;
	@%p842 bra 	$L__BB1_1144;
	mov.b64 	%rd2217, 9218868437227405312;
	st.global.u64 	[%rd3+10088], %rd2217;
	mov.b64 	%rd2218, -4616189618054758400;
	st.global.u64 	[%rd3+10080], %rd2218;
	mov.f64 	%fd3696, 0d7FF0000000000000;
	mov.f64 	%fd3695, 0dBFF0000000000000;
$L__BB1_1144:
	add.f64 	%fd2513, %fd3696, 0d4069000000000000;
	add.f64 	%fd2514, %fd3695, 0dC016CCCCCCCCCCCD;
	ld.global.f64 	%fd3701, [%rd3+10016];
	add.f64 	%fd2515, %fd2514, %fd3701;
	div.rn.f64 	%fd655, %fd2513, %fd2515;
	st.global.f64 	[%rd3+10096], %fd655;
	abs.f64 	%fd2516, %fd3700;
	setp.geu.f64 	%p843, %fd2516, 0d41CDCD64FF800000;
	@%p843 bra 	$L__BB1_1147;
	add.f64 	%fd2517, %fd3700, 0d4069000000000000;
	add.f64 	%fd2518, %fd3699, 0dC016CCCCCCCCCCCD;
	add.f64 	%fd2519, %fd2518, %fd3701;
	div.rn.f64 	%fd2520, %fd2517, %fd2519;
	st.global.f64 	[%rd10], %fd2520;
	setp.geu.f64 	%p844, %fd2520, %fd655;
	@%p844 bra 	$L__BB1_1156;
	st.global.f64 	[%rd8], %fd3695;
	st.global.f64 	[%rd202], %fd3696;
	st.global.f64 	[%rd10], %fd655;
	mov.f64 	%fd3699, %fd3695;
	mov.f64 	%fd3700, %fd3696;
	bra.uni 	$L__BB1_1156;
$L__BB1_1147:
	st.global.f64 	[%rd8], %fd3695;
	st.global.f64 	[%rd202], %fd3696;
	st.global.f64 	[%rd10], %fd655;
	mov.f64 	%fd3699, %fd3695;
	mov.f64 	%fd3700, %fd3696;
	bra.uni 	$L__BB1_1156;
$L__BB1_1148:
	cvt.u16.u64 	%rs398, %rd204;
	mov.b32 	%r2525, {%rs71, %rs398};
	mov.b32 	%r2526, 0;
	mov.b32 	%r2527, 1305;
	dp2a.lo.s32.u32 	%r2528, %r2525, %r2527, %r2526;
	cvt.s64.s32 	%rd208, %r2528;
	ld.global.s8 	%rd2180, [%rd200+-1];
	add.s64 	%rd2181, %rd208, %rd2180;
	shl.b64 	%rd2182, %rd2181, 3;
	mov.u64 	%rd2183, parameter;
	add.s64 	%rd209, %rd2183, %rd2182;
	ld.const.f64 	%fd2487, [%rd209+23000];
	abs.f64 	%fd2488, %fd2487;
	setp.lt.f64 	%p837, %fd2488, 0d41CDCD64FF800000;
	@%p837 bra 	$L__BB1_1150;
	ld.global.f64 	%fd3701, [%rd3+10016];
	bra.uni 	$L__BB1_1156;
$L__BB1_1150:
	mad.lo.s64 	%rd2184, %rd203, -24, %rd208;
	shl.b64 	%rd2185, %rd2184, 3;
	mov.u64 	%rd2186, parameter;
	add.s64 	%rd2187, %rd2186, %rd2185;
	ld.const.f64 	%fd2489, [%rd2187+45440];
	ld.const.f64 	%fd2490, [%rd209+22000];
	add.f64 	%fd3697, %fd2489, %fd2490;
	st.global.f64 	[%rd3+10080], %fd3697;
	ld.global.s8 	%r2529, [%rd200];
	mul.wide.s32 	%rd2188, %r2529, 5;
	ld.global.u8 	%rs399, [%rd201+27];
	cvt.u64.u16 	%rd2189, %rs399;
	cvt.s64.s8 	%rd2190, %rd2189;
	add.s64 	%rd2191, %rd2188, %rd2190;
	shl.b64 	%rd2192, %rd2191, 3;
	add.s64 	%rd2193, %rd2186, %rd2192;
	ld.const.f64 	%fd2491, [%rd2193+45640];
	ld.global.s8 	%rd2194, [%rd200+-1];
	cvt.u32.u16 	%r2530, %rs399;
	cvt.s32.s8 	%r2531, %r2530;
	mul.wide.s32 	%rd2195, %r2531, 24;
	add.s64 	%rd2196, %rd2191, %rd2195;
	add.s64 	%rd2197, %rd2196, %rd2194;
	shl.b64 	%rd2198, %rd2197, 3;
	add.s64 	%rd2199, %rd2186, %rd2198;
	ld.const.f64 	%fd2492, [%rd2199+23000];
	add.f64 	%fd3698, %fd2491, %fd2492;
	st.global.f64 	[%rd3+10088], %fd3698;
	abs.f64 	%fd2493, %fd3698;
	setp.leu.f64 	%p838, %fd2493, 0d41CDCD64FF800000;
	@%p838 bra 	$L__BB1_1152;
	mov.b64 	%rd2200, 9218868437227405312;
	st.global.u64 	[%rd3+10088], %rd2200;
	mov.b64 	%rd2201, -4616189618054758400;
	st.global.u64 	[%rd3+10080], %rd2201;
	mov.f64 	%fd3698, 0d7FF0000000000000;
	mov.f64 	%fd3697, 0dBFF0000000000000;
$L__BB1_1152:
	add.f64 	%fd2496, %fd3698, 0d4069000000000000;
	add.f64 	%fd2497, %fd3697, 0dC016CCCCCCCCCCCD;
	ld.global.f64 	%fd3701, [%rd3+10016];
	add.f64 	%fd2498, %fd2497, %fd3701;
	div.rn.f64 	%fd662, %fd2496, %fd2498;
	st.global.f64 	[%rd3+10096], %fd662;
	abs.f64 	%fd2499, %fd3700;
	setp.geu.f64 	%p839, %fd2499, 0d41CDCD64FF800000;
	@%p839 bra 	$L__BB1_1155;
	add.f64 	%fd2500, %fd3700, 0d4069000000000000;
	add.f64 	%fd2501, %fd3699, 0dC016CCCCCCCCCCCD;
	add.f64 	%fd2502, %fd2501, %fd3701;
	div.rn.f64 	%fd2503, %fd2500, %fd2502;
	st.global.f64 	[%rd10], %fd2503;
	setp.geu.f64 	%p840, %fd2503, %fd662;
	@%p840 bra 	$L__BB1_1156;
	st.global.f64 	[%rd8], %fd3697;
	st.global.f64 	[%rd202], %fd3698;
	st.global.f64 	[%rd10], %fd662;
	mov.f64 	%fd3699, %fd3697;
	mov.f64 	%fd3700, %fd3698;
	bra.uni 	$L__BB1_1156;
$L__BB1_1155:
	st.global.f64 	[%rd8], %fd3697;
	st.global.f64 	[%rd202], %fd3698;
	st.global.f64 	[%rd10], %fd662;
	mov.f64 	%fd3699, %fd3697;
	mov.f64 	%fd3700, %fd3698;
$L__BB1_1156:
	ld.global.s8 	%r2545, [%rd200];
	mul.wide.s32 	%rd2238, %r2545, 5;
	ld.global.s8 	%rd2239, [%rd201+27];
	add.s64 	%rd2240, %rd2238, %rd2239;
	shl.b64 	%rd2241, %rd2240, 3;
	mov.u64 	%rd2242, parameter;
	add.s64 	%rd2243, %rd2242, %rd2241;
	ld.const.f64 	%fd666, [%rd2243+45440];
	st.global.f64 	[%rd3+10080], %fd666;
	ld.global.s8 	%r2546, [%rd200];
	mul.wide.s32 	%rd2244, %r2546, 5;
	ld.global.s8 	%rd2245, [%rd201+27];
	add.s64 	%rd2246, %rd2244, %rd2245;
	shl.b64 	%rd2247, %rd2246, 3;
	add.s64 	%rd2248, %rd2242, %rd2247;
	ld.const.f64 	%fd3702, [%rd2248+45640];
	st.global.f64 	[%rd3+10088], %fd3702;
	add.f64 	%fd2540, %fd3702, 0d4069000000000000;
	add.f64 	%fd2541, %fd666, 0dC016CCCCCCCCCCCD;
	add.f64 	%fd2542, %fd2541, %fd3701;
	div.rn.f64 	%fd668, %fd2540, %fd2542;
	st.global.f64 	[%rd3+10096], %fd668;
	abs.f64 	%fd2543, %fd3700;
	setp.geu.f64 	%p848, %fd2543, 0d41CDCD64FF800000;
	@%p848 bra 	$L__BB1_1160;
	ld.global.f64 	%fd2544, [%rd10];
	setp.geu.f64 	%p849, %fd2544, %fd668;
	@%p849 bra 	$L__BB1_1159;
	st.global.f64 	[%rd6], %fd666;
	st.global.f64 	[%rd7], %fd3702;
	bra.uni 	$L__BB1_1161;
$L__BB1_1159:
	st.global.f64 	[%rd6], %fd3699;
	st.global.f64 	[%rd7], %fd3700;
	mov.f64 	%fd3702, %fd3700;
	bra.uni 	$L__BB1_1161;
$L__BB1_1160:
	st.global.f64 	[%rd6], %fd666;
	st.global.f64 	[%rd7], %fd3702;
$L__BB1_1161:
	abs.f64 	%fd2545, %fd3702;
	setp.geu.f64 	%p850, %fd2545, 0d41CDCD64FF800000;
	@%p850 bra 	$L__BB1_1163;
	ld.global.f64 	%fd2546, [%rd6];
	ld.global.u32 	%r2547, [%rd2+204];
	ld.global.u32 	%r2548, [%rd2+232];
	mad.lo.s32 	%r2549, %r2547, %r536, %r2;
	add.s32 	%r2550, %r2549, %r2548;
	mul.wide.s32 	%rd2249, %r2550, 8;
	add.s64 	%rd2250, %rd1, %rd2249;
	st.global.f64 	[%rd2250], %fd2546;
	ld.global.f64 	%fd2547, [%rd7];
	ld.global.u32 	%r2551, [%rd2+204];
	ld.global.u32 	%r2552, [%rd2+232];
	mad.lo.s32 	%r2553, %r2551, %r536, %r1;
	add.s32 	%r2554, %r2553, %r2552;
	mul.wide.s32 	%rd2251, %r2554, 8;
	add.s64 	%rd2252, %rd1, %rd2251;
	st.global.f64 	[%rd2252], %fd2547;
$L__BB1_1163:
	setp.lt.u32 	%p851, %r3911, 2;
	ld.global.u32 	%r3922, [%rd2+232];
	setp.lt.s32 	%p852, %r3922, 2;
	ld.global.u32 	%r3921, [%rd2+204];
	or.pred  	%p853, %p851, %p852;
	@%p853 bra 	$L__BB1_1216;
	add.s32 	%r543, %r2, %r3922;
	mad.lo.s32 	%r2556, %r3921, %r536, %r543;
	mul.wide.s32 	%rd2253, %r2556, 8;
	add.s64 	%rd2254, %rd1, %rd2253;
	ld.global.f64 	%fd3707, [%rd2254];
	st.global.f64 	[%rd3+10072], %fd3707;
	ld.global.u32 	%r2557, [%rd4];
	add.s32 	%r544, %r543, -625;
	mad.lo.s32 	%r2558, %r2557, %r536, %r544;
	mul.wide.s32 	%rd2255, %r2558, 8;
	add.s64 	%rd2256, %rd1, %rd2255;
	ld.global.f64 	%fd3706, [%rd2256];
	st.global.f64 	[%rd3+10088], %fd3706;
	add.f64 	%fd2548, %fd3706, 0d4069000000000000;
	add.f64 	%fd2549, %fd3707, 0dC016CCCCCCCCCCCD;
	ld.global.f64 	%fd672, [%rd3+10016];
	add.f64 	%fd2550, %fd2549, %fd672;
	div.rn.f64 	%fd673, %fd2548, %fd2550;
	st.global.f64 	[%rd3+10056], %fd673;
	ld.global.u32 	%r2559, [%rd4];
	add.s32 	%r2560, %r3911, -2;
	add.s32 	%r545, %r543, -626;
	mad.lo.s32 	%r2561, %r2559, %r2560, %r545;
	mul.wide.s32 	%rd2257, %r2561, 8;
	add.s64 	%rd210, %rd1, %rd2257;
	ld.global.f64 	%fd2551, [%rd210];
	abs.f64 	%fd2552, %fd2551;
	setp.geu.f64 	%p854, %fd2552, 0d41CDCD64FF800000;
	@%p854 bra 	$L__BB1_1167;
	ld.param.u64 	%rd3256, [_Z15check_structurePcPiS0_iPdiS1_S0_S__param_7];
	ld.param.u32 	%r3690, [_Z15check_structurePcPiS0_iPdiS1_S0_S__param_4];
	mad.lo.s32 	%r2562, %r3690, 54, %r3922;
	add.s32 	%r2563, %r2562, 26;
	cvt.s64.s32 	%rd2258, %r2563;
	cvta.to.global.u64 	%rd2259, %rd3256;
	add.s64 	%rd211, %rd2259, %rd2258;
	ld.global.s8 	%r2564, [%rd211+1];
	ld.global.u8 	%r2565, [%rd200];
	ld.global.u8 	%r2566, [%rd200+-1];
	prmt.b32 	%r2567, %r2566, %r2565, 0x3340U;
	ld.global.u8 	%r2568, [%rd211];
	prmt.b32 	%r2569, %r2568, 0, 0x3340U;
	prmt.b32 	%r2570, %r2567, %r2569, 0x5410U;
	mov.b32 	%r2571, 334205;
	dp4a.s32.u32 	%r2572, %r2570, %r2571, %r2564;
	mul.wide.s32 	%rd2260, %r2572, 8;
	mov.u64 	%rd2261, parameter;
	add.s64 	%rd212, %rd2261, %rd2260;
	ld.const.f64 	%fd2553, [%rd212+5000];
	abs.f64 	%fd2554, %fd2553;
	setp.geu.f64 	%p855, %fd2554, 0d41CDCD64FF800000;
	@%p855 bra 	$L__BB1_1167;
	ld.global.f64 	%fd2557, [%rd210+5000];
	ld.const.f64 	%fd2558, [%rd212];
	add.f64 	%fd3705, %fd2557, %fd2558;
	st.global.f64 	[%rd9], %fd3705;
	ld.global.u32 	%r2573, [%rd4];
	add.s32 	%r2574, %r3911, -2;
	mad.lo.s32 	%r2575, %r2573, %r2574, %r545;
	mul.wide.s32 	%rd2263, %r2575, 8;
	add.s64 	%rd2264, %rd1, %rd2263;
	ld.global.f64 	%fd2559, [%rd2264];
	ld.global.s8 	%r2576, [%rd211+1];
	ld.global.u8 	%r2577, [%rd200];
	ld.global.u8 	%r2578, [%rd200+-1];
	prmt.b32 	%r2579, %r2578, %r2577, 0x3340U;
	ld.global.u8 	%r2580, [%rd211];
	prmt.b32 	%r2581, %r2580, 0, 0x3340U;
	prmt.b32 	%r2582, %r2579, %r2581, 0x5410U;
	mov.b32 	%r2583, 334205;
	dp4a.s32.u32 	%r2584, %r2582, %r2583, %r2576;
	mul.wide.s32 	%rd2265, %r2584, 8;
	mov.u64 	%rd2266, parameter;
	add.s64 	%rd2267, %rd2266, %rd2265;
	ld.const.f64 	%fd2560, [%rd2267+5000];
	add.f64 	%fd3704, %fd2559, %fd2560;
	bra.uni 	$L__BB1_1168;
$L__BB1_1167:
	mov.b64 	%rd2262, -4616189618054758400;
	st.global.u64 	[%rd9], %rd2262;
	mov.f64 	%fd3704, 0d7FF0000000000000;
	mov.f64 	%fd3705, 0dBFF0000000000000;
$L__BB1_1168:
	st.global.f64 	[%rd3+10096], %fd3704;
	add.f64 	%fd2561, %fd3704, 0d4069000000000000;
	add.f64 	%fd2562, %fd3705, 0dC016CCCCCCCCCCCD;
	add.f64 	%fd2563, %fd2562, %fd672;
	div.rn.f64 	%fd678, %fd2561, %fd2563;
	st.global.f64 	[%rd3+10064], %fd678;
	setp.geu.f64 	%p856, %fd3705, 0dC0A3880000000000;
	@%p856 bra 	$L__BB1_1170;
	mov.b64 	%rd2268, -4564063970805153792;
	st.global.u64 	[%rd3+10080], %rd2268;
	mov.b64 	%rd2269, 0;
	st.global.u64 	[%rd3+10096], %rd2269;
	mov.f64 	%fd3705, 0dC0A9300000000000;
$L__BB1_1170:
	setp.geu.f64 	%p857, %fd3707, 0dC0A3880000000000;
	@%p857 bra 	$L__BB1_1172;
	mov.b64 	%rd2270, -4564063970805153792;
	st.global.u64 	[%rd3+10072], %rd2270;
	mov.b64 	%rd2271, 0;
	st.global.u64 	[%rd3+10088], %rd2271;
	mov.f64 	%fd3707, 0dC0A9300000000000;
	mov.f64 	%fd3706, 0d0000000000000000;
$L__BB1_1172:
	setp.gt.f64 	%p858, %fd678, %fd673;
	@%p858 bra 	$L__BB1_1174;
	setp.leu.f64 	%p859, %fd3707, 0d0000000000000000;
	setp.leu.f64 	%p860, %fd3706, 0d0000000000000000;
	or.pred  	%p861, %p859, %p860;
	@%p861 bra 	$L__BB1_1175;
$L__BB1_1174:
	ld.global.u32 	%r2589, [%rd4];
	mad.lo.s32 	%r2590, %r2589, %r536, %r543;
	mul.wide.s32 	%rd2276, %r2590, 8;
	add.s64 	%rd2277, %rd1, %rd2276;
	st.global.f64 	[%rd2277], %fd3705;
	ld.global.f64 	%fd2568, [%rd3+10096];
	ld.global.u32 	%r2591, [%rd4];
	mad.lo.s32 	%r2592, %r2591, %r536, %r544;
	mul.wide.s32 	%rd2278, %r2592, 8;
	add.s64 	%rd2279, %rd1, %rd2278;
	st.global.f64 	[%rd2279], %fd2568;
	bra.uni 	$L__BB1_1177;
$L__BB1_1175:
	setp.ltu.f64 	%p862, %fd673, %fd678;
	@%p862 bra 	$L__BB1_1177;
	ld.global.u32 	%r2585, [%rd4];
	mad.lo.s32 	%r2586, %r2585, %r536, %r543;
	mul.wide.s32 	%rd2272, %r2586, 8;
	add.s64 	%rd2273, %rd1, %rd2272;
	st.global.f64 	[%rd2273], %fd3707;
	ld.global.f64 	%fd2567, [%rd3+10088];
	ld.global.u32 	%r2587, [%rd4];
	mad.lo.s32 	%r2588, %r2587, %r536, %r544;
	mul.wide.s32 	%rd2274, %r2588, 8;
	add.s64 	%rd2275, %rd1, %rd2274;
	st.global.f64 	[%rd2275], %fd2567;
$L__BB1_1177:
	mov.b32 	%r3920, 3;
	st.global.u32 	[%rd2+216], %r3920;
$L__BB1_1178:
	st.global.u32 	[%rd2+220], %r536;
	ld.global.u32 	%r2594, [%rd2+232];
	sub.s32 	%r547, %r2594, %r3920;
	add.s32 	%r3919, %r547, 1;
	st.global.u32 	[%rd2+224], %r3919;
	setp.lt.u32 	%p863, %r547, 2147483647;
	mov.u32 	%r3918, %r536;
	@%p863 bra 	$L__BB1_1180;
	abs.s32 	%r2596, %r547;
	sub.s32 	%r3918, %r536, %r2596;
	st.global.u32 	[%rd2+220], %r3918;
	mov.b32 	%r3919, 1;
	st.global.u32 	[%rd2+224], %r3919;
$L__BB1_1180:
	setp.lt.s32 	%p864, %r3918, 1;
	@%p864 bra 	$L__BB1_1214;
$L__BB1_1181:
	ld.global.u32 	%r2597, [%rd2+232];
	setp.ge.s32 	%p865, %r3919, %r2597;
	@%p865 bra 	$L__BB1_1213;
	add.s32 	%r2598, %r3918, -1;
	ld.global.u32 	%r2599, [%rd4];
	mad.lo.s32 	%r2600, %r2598, %r2599, %r1;
	add.s32 	%r2601, %r2600, %r3919;
	mul.wide.s32 	%rd2280, %r2601, 8;
	add.s64 	%rd2281, %rd1, %rd2280;
	ld.global.f64 	%fd2569, [%rd2281];
	abs.f64 	%fd2570, %fd2569;
	setp.geu.f64 	%p866, %fd2570, 0d41CDCD64FF800000;
	@%p866 bra 	$L__BB1_1212;
	mov.b64 	%rd2282, -4616189618054758400;
	st.global.u64 	[%rd6], %rd2282;
	mov.b64 	%rd2283, 9218868437227405312;
	st.global.u64 	[%rd7], %rd2283;
	ld.global.u32 	%r554, [%rd2+220];
	ld.global.u32 	%r555, [%rd2+224];
	ld.global.u32 	%r556, [%rd2+232];
	mov.b64 	%rd2284, -4564063970805153792;
	st.global.u64 	[%rd10], %rd2284;
	mov.b64 	%rd2285, 0;
	st.global.u64 	[%rd9], %rd2285;
	not.b32 	%r2602, %r554;
	add.s32 	%r557, %r3911, %r2602;
	st.global.u32 	[%rd2+236], %r557;
	not.b32 	%r2603, %r555;
	add.s32 	%r2604, %r556, %r2603;
	st.global.u32 	[%rd2+240], %r2604;
	add.s32 	%r2605, %r2604, %r557;
	add.s32 	%r559, %r2605, -1;
	st.global.u32 	[%rd2+244], %r559;
	setp.eq.s32 	%p867, %r557, 0;
	setp.gt.s32 	%p868, %r2604, 0;
	and.pred  	%p869, %p867, %p868;
	@%p869 bra 	$L__BB1_1185;
	setp.ne.s32 	%p870, %r2604, 0;
	setp.lt.s32 	%p871, %r557, 1;
	or.pred  	%p872, %p870, %p871;
	@%p872 bra 	$L__BB1_1198;
$L__BB1_1185:
	setp.ne.s32 	%p882, %r2604, 1;
	setp.ne.s32 	%p883, %r557, 1;
	and.pred  	%p884, %p882, %p883;
	@%p884 bra 	$L__BB1_1194;
	setp.eq.s32 	%p887, %r2604, 1;
	and.pred  	%p889, %p887, %p867;
	@%p889 bra 	$L__BB1_1189;
	setp.eq.s32 	%p890, %r557, 1;
	setp.eq.s32 	%p891, %r2604, 0;
	and.pred  	%p892, %p891, %p890;
	@%p892 bra 	$L__BB1_1189;
	ld.global.f64 	%fd3709, [%rd9];
	ld.global.f64 	%fd3708, [%rd10];
	bra.uni 	$L__BB1_1190;
$L__BB1_1189:
	mul.wide.s32 	%rd2375, %r559, 8;
	mov.u64 	%rd2376, parameter;
	add.s64 	%rd2377, %rd2376, %rd2375;
	ld.const.f64 	%fd2648, [%rd2377+25200];
	cvt.s64.s32 	%rd2378, %r554;
	add.s64 	%rd2379, %rd5, %rd2378;
	cvt.s64.s32 	%rd2380, %r555;
	add.s64 	%rd2381, %rd5, %rd2380;
	cvt.s64.s32 	%rd2382, %r556;
	add.s64 	%rd2383, %rd5, %rd2382;
	ld.global.s8 	%r2714, [%rd2383+27];
	ld.global.u8 	%r2715, [%rd2379];
	ld.global.u8 	%r2716, [%rd200];
	prmt.b32 	%r2717, %r2715, %r2716, 0x3340U;
	ld.global.u8 	%r2718, [%rd2381+27];
	prmt.b32 	%r2719, %r2718, 0, 0x3340U;
	prmt.b32 	%r2720, %r2717, %r2719, 0x5410U;
	mov.b32 	%r2721, 334205;
	dp4a.s32.u32 	%r2722, %r2720, %r2721, %r2714;
	mul.wide.s32 	%rd2384, %r2722, 8;
	add.s64 	%rd2385, %rd2376, %rd2384;
	ld.const.f64 	%fd2649, [%rd2385+5000];
	add.f64 	%fd3709, %fd2648, %fd2649;
	st.global.f64 	[%rd9], %fd3709;
	ld.global.u32 	%r2723, [%rd2+244];
	mul.wide.s32 	%rd2386, %r2723, 8;
	add.s64 	%rd2387, %rd2376, %rd2386;
	ld.const.f64 	%fd2650, [%rd2387+24480];
	ld.global.s8 	%r2724, [%rd2383+27];
	ld.global.u8 	%r2725, [%rd2379];
	ld.global.u8 	%r2726, [%rd200];
	prmt.b32 	%r2727, %r2726, %r2725, 0x3340U;
	ld.global.u8 	%r2728, [%rd2381+27];
	prmt.b32 	%r2729, %r2728, 0, 0x3340U;
	prmt.b32 	%r2730, %r2727, %r2729, 0x5410U;
	mov.b32 	%r2731, 359705;
	dp4a.s32.u32 	%r2732, %r2730, %r2731, %r2724;
	mul.wide.s32 	%rd2388, %r2732, 8;
	add.s64 	%rd2389, %rd2376, %rd2388;
	ld.const.f64 	%fd2651, [%rd2389];
	add.f64 	%fd3708, %fd2650, %fd2651;
	st.global.f64 	[%rd10], %fd3708;
$L__BB1_1190:
	add.s32 	%r2733, %r554, -1;
	ld.global.u32 	%r2734, [%rd4];
	add.s32 	%r2735, %r1, %r555;
	mad.lo.s32 	%r2736, %r2734, %r2733, %r2735;
	mul.wide.s32 	%rd2390, %r2736, 8;
	add.s64 	%rd2391, %rd1, %rd2390;
	ld.global.f64 	%fd2652, [%rd2391];
	add.f64 	%fd3711, %fd2652, %fd3709;
	st.global.f64 	[%rd9], %fd3711;
	ld.global.u32 	%r2737, [%rd4];
	mad.lo.s32 	%r2738, %r2737, %r2733, %r2735;
	add.s32 	%r2739, %r2738, 625;
	mul.wide.s32 	%rd2392, %r2739, 8;
	add.s64 	%rd2393, %rd1, %rd2392;
	ld.global.f64 	%fd2653, [%rd2393];
	add.f64 	%fd3710, %fd2653, %fd3708;
	st.global.f64 	[%rd10], %fd3710;
	abs.f64 	%fd2654, %fd3711;
	setp.leu.f64 	%p893, %fd2654, 0d41CDCD64FF800000;
	@%p893 bra 	$L__BB1_1192;
	mov.b64 	%rd2394, 9218868437227405312;
	st.global.u64 	[%rd9], %rd2394;
	mov.b64 	%rd2395, -4616189618054758400;
	st.global.u64 	[%rd10], %rd2395;
	mov.f64 	%fd3711, 0d7FF0000000000000;
	mov.f64 	%fd3710, 0dBFF0000000000000;
$L__BB1_1192:
	add.f64 	%fd2657, %fd3711, 0d4069000000000000;
	add.f64 	%fd2658, %fd3710, 0dC016CCCCCCCCCCCD;
	ld.global.f64 	%fd2659, [%rd3+10016];
	add.f64 	%fd2660, %fd2658, %fd2659;
	div.rn.f64 	%fd2661, %fd2657, %fd2660;
	st.global.f64 	[%rd3+10056], %fd2661;
	ld.global.u32 	%r2740, [%rd4];
	add.s32 	%r2741, %r1, %r556;
	mad.lo.s32 	%r2742, %r2740, %r536, %r2741;
	mul.wide.s32 	%rd2396, %r2742, 8;
	add.s64 	%rd2397, %rd1, %rd2396;
	ld.global.f64 	%fd2662, [%rd2397];
	add.f64 	%fd2663, %fd2662, 0d4069000000000000;
	ld.global.f64 	%fd2664, [%rd2397+5000];
	add.f64 	%fd2665, %fd2664, 0dC016CCCCCCCCCCCD;
	add.f64 	%fd2666, %fd2665, %fd2659;
	div.rn.f64 	%fd2667, %fd2663, %fd2666;
	st.global.f64 	[%rd3+10064], %fd2667;
	setp.leu.f64 	%p894, %fd2661, %fd2667;
	@%p894 bra 	$L__BB1_1207;
	st.global.f64 	[%rd6], %fd3710;
	st.global.f64 	[%rd7], %fd3711;
	bra.uni 	$L__BB1_1207;
$L__BB1_1194:
	mul.wide.s32 	%rd2336, %r559, 8;
	mov.u64 	%rd2337, parameter;
	add.s64 	%rd2338, %rd2337, %rd2336;
	ld.const.f64 	%fd2622, [%rd2338+25200];
	cvt.s64.s32 	%rd2339, %r554;
	add.s64 	%rd2340, %rd5, %rd2339;
	ld.global.s8 	%r2699, [%rd2340];
	mul.wide.s32 	%rd2341, %r2699, 5;
	cvt.s64.s32 	%rd2342, %r555;
	add.s64 	%rd2343, %rd5, %rd2342;
	ld.global.s8 	%rd2344, [%rd2343+27];
	add.s64 	%rd2345, %rd2341, %rd2344;
	shl.b64 	%rd2346, %rd2345, 3;
	add.s64 	%rd2347, %rd2337, %rd2346;
	ld.const.f64 	%fd2623, [%rd2347+45640];
	add.f64 	%fd2624, %fd2622, %fd2623;
	ld.global.s8 	%r2700, [%rd200];
	mul.wide.s32 	%rd2348, %r2700, 5;
	cvt.s64.s32 	%rd2349, %r556;
	add.s64 	%rd2350, %rd5, %rd2349;
	ld.global.s8 	%rd2351, [%rd2350+27];
	add.s64 	%rd2352, %rd2348, %rd2351;
	shl.b64 	%rd2353, %rd2352, 3;
	add.s64 	%rd2354, %rd2337, %rd2353;
	ld.const.f64 	%fd2625, [%rd2354+45640];
	add.f64 	%fd2626, %fd2624, %fd2625;
	st.global.f64 	[%rd9], %fd2626;
	add.s32 	%r2701, %r554, -1;
	ld.global.u32 	%r2702, [%rd2+204];
	add.s32 	%r2703, %r1, %r555;
	mad.lo.s32 	%r2704, %r2702, %r2701, %r2703;
	mul.wide.s32 	%rd2355, %r2704, 8;
	add.s64 	%rd2356, %rd1, %rd2355;
	ld.global.f64 	%fd2627, [%rd2356];
	add.f64 	%fd3713, %fd2627, %fd2626;
	st.global.f64 	[%rd9], %fd3713;
	ld.global.u32 	%r2705, [%rd2+244];
	mul.wide.s32 	%rd2357, %r2705, 8;
	add.s64 	%rd2358, %rd2337, %rd2357;
	ld.const.f64 	%fd2628, [%rd2358+24480];
	ld.global.s8 	%r2706, [%rd2340];
	mul.wide.s32 	%rd2359, %r2706, 5;
	ld.global.s8 	%rd2360, [%rd2343+27];
	add.s64 	%rd2361, %rd2359, %rd2360;
	shl.b64 	%rd2362, %rd2361, 3;
	add.s64 	%rd2363, %rd2337, %rd2362;
	ld.const.f64 	%fd2629, [%rd2363+45440];
	add.f64 	%fd2630, %fd2628, %fd2629;
	ld.global.s8 	%r2707, [%rd200];
	mul.wide.s32 	%rd2364, %r2707, 5;
	ld.global.s8 	%rd2365, [%rd2350+27];
	add.s64 	%rd2366, %rd2364, %rd2365;
	shl.b64 	%rd2367, %rd2366, 3;
	add.s64 	%rd2368, %rd2337, %rd2367;
	ld.const.f64 	%fd2631, [%rd2368+45440];
	add.f64 	%fd2632, %fd2630, %fd2631;
	st.global.f64 	[%rd10], %fd2632;
	ld.global.u32 	%r2708, [%rd2+204];
	mad.lo.s32 	%r2709, %r2708, %r2701, %r2703;
	add.s32 	%r2710, %r2709, 625;
	mul.wide.s32 	%rd2369, %r2710, 8;
	add.s64 	%rd2370, %rd1, %rd2369;
	ld.global.f64 	%fd2633, [%rd2370];
	add.f64 	%fd3712, %fd2633, %fd2632;
	st.global.f64 	[%rd10], %fd3712;
	abs.f64 	%fd2634, %fd3713;
	setp.leu.f64 	%p885, %fd2634, 0d41CDCD64FF800000;
	@%p885 bra 	$L__BB1_1196;
	mov.b64 	%rd2371, 9218868437227405312;
	st.global.u64 	[%rd9], %rd2371;
	mov.b64 	%rd2372, -4616189618054758400;
	st.global.u64 	[%rd10], %rd2372;
	mov.f64 	%fd3713, 0d7FF0000000000000;
	mov.f64 	%fd3712, 0dBFF0000000000000;
$L__BB1_1196:
	add.f64 	%fd2637, %fd3713, 0d4069000000000000;
	add.f64 	%fd2638, %fd3712, 0dC016CCCCCCCCCCCD;
	ld.global.f64 	%fd2639, [%rd3+10016];
	add.f64 	%fd2640, %fd2638, %fd2639;
	div.rn.f64 	%fd2641, %fd2637, %fd2640;
	st.global.f64 	[%rd3+10056], %fd2641;
	ld.global.u32 	%r2711, [%rd4];
	add.s32 	%r2712, %r1, %r556;
	mad.lo.s32 	%r2713, %r2711, %r536, %r2712;
	mul.wide.s32 	%rd2373, %r2713, 8;
	add.s64 	%rd2374, %rd1, %rd2373;
	ld.global.f64 	%fd2642, [%rd2374];
	add.f64 	%fd2643, %fd2642, 0d4069000000000000;
	ld.global.f64 	%fd2644, [%rd2374+5000];
	add.f64 	%fd2645, %fd2644, 0dC016CCCCCCCCCCCD;
	add.f64 	%fd2646, %fd2645, %fd2639;
	div.rn.f64 	%fd2647, %fd2643, %fd2646;
	st.global.f64 	[%rd3+10064], %fd2647;
	setp.leu.f64 	%p886, %fd2641, %fd2647;
	@%p886 bra 	$L__BB1_1207;
	st.global.f64 	[%rd6], %fd3712;
	st.global.f64 	[%rd7], %fd3713;
	bra.uni 	$L__BB1_1207;
$L__BB1_1198:
	setp.ne.s32 	%p873, %r557, 1;
	setp.ne.s32 	%p874, %r2604, 1;
	or.pred  	%p875, %p873, %p874;
	@%p875 bra 	$L__BB1_1203;
	cvt.s64.s32 	%rd2313, %r554;
	add.s64 	%rd2314, %rd5, %rd2313;
	cvt.s64.s32 	%rd2315, %r555;
	add.s64 	%rd2316, %rd5, %rd2315;
	ld.global.s8 	%r2655, [%rd2316+28];
	ld.global.u8 	%r2656, [%rd2314+1];
	ld.global.u8 	%r2657, [%rd2314];
	prmt.b32 	%r2658, %r2657, %r2656, 0x3340U;
	ld.global.u8 	%r2659, [%rd2316+27];
	prmt.b32 	%r2660, %r2659, 0, 0x3340U;
	prmt.b32 	%r2661, %r2658, %r2660, 0x5410U;
	mov.b32 	%r2662, 334205;
	dp4a.s32.u32 	%r2663, %r2661, %r2662, %r2655;
	mul.wide.s32 	%rd2317, %r2663, 8;
	mov.u64 	%rd2318, parameter;
	add.s64 	%rd2319, %rd2318, %rd2317;
	ld.const.f64 	%fd2599, [%rd2319+10000];
	cvt.s64.s32 	%rd2320, %r556;
	add.s64 	%rd2321, %rd5, %rd2320;
	ld.global.s8 	%r2664, [%rd200+-1];
	ld.global.u8 	%r2665, [%rd2321+27];
	ld.global.u8 	%r2666, [%rd2321+26];
	prmt.b32 	%r2667, %r2666, %r2665, 0x3340U;
	ld.global.u8 	%r2668, [%rd200];
	prmt.b32 	%r2669, %r2668, 0, 0x3340U;
	prmt.b32 	%r2670, %r2667, %r2669, 0x5410U;
	mov.b32 	%r2671, 359705;
	dp4a.s32.u32 	%r2672, %r2670, %r2671, %r2664;
	mul.wide.s32 	%rd2322, %r2672, 8;
	add.s64 	%rd2323, %rd2318, %rd2322;
	ld.const.f64 	%fd2600, [%rd2323+10000];
	add.f64 	%fd2601, %fd2599, %fd2600;
	st.global.f64 	[%rd10], %fd2601;
	add.s32 	%r2673, %r554, -1;
	ld.global.u32 	%r2674, [%rd4];
	add.s32 	%r2675, %r2, %r555;
	mad.lo.s32 	%r2676, %r2674, %r2673, %r2675;
	mul.wide.s32 	%rd2324, %r2676, 8;
	add.s64 	%rd2325, %rd1, %rd2324;
	ld.global.f64 	%fd2602, [%rd2325];
	add.f64 	%fd3714, %fd2602, %fd2601;
	st.global.f64 	[%rd10], %fd3714;
	ld.global.s8 	%r2677, [%rd2316+28];
	ld.global.u8 	%r2678, [%rd2314+1];
	ld.global.u8 	%r2679, [%rd2314];
	prmt.b32 	%r2680, %r2679, %r2678, 0x3340U;
	ld.global.u8 	%r2681, [%rd2316+27];
	prmt.b32 	%r2682, %r2681, 0, 0x3340U;
	prmt.b32 	%r2683, %r2680, %r2682, 0x5410U;
	dp4a.s32.u32 	%r2684, %r2683, %r2662, %r2677;
	mul.wide.s32 	%rd2326, %r2684, 8;
	add.s64 	%rd2327, %rd2318, %rd2326;
	ld.const.f64 	%fd2603, [%rd2327+15000];
	ld.global.s8 	%r2685, [%rd200+-1];
	ld.global.u8 	%r2686, [%rd2321+27];
	ld.global.u8 	%r2687, [%rd2321+26];
	prmt.b32 	%r2688, %r2687, %r2686, 0x3340U;
	ld.global.u8 	%r2689, [%rd200];
	prmt.b32 	%r2690, %r2689, 0, 0x3340U;
	prmt.b32 	%r2691, %r2688, %r2690, 0x5410U;
	dp4a.s32.u32 	%r2692, %r2691, %r2671, %r2685;
	mul.wide.s32 	%rd2328, %r2692, 8;
	add.s64 	%rd2329, %rd2318, %rd2328;
	ld.const.f64 	%fd2604, [%rd2329+15000];
	add.f64 	%fd2605, %fd2603, %fd2604;
	st.global.f64 	[%rd9], %fd2605;
	ld.global.u32 	%r2693, [%rd4];
	mad.lo.s32 	%r2694, %r2693, %r2673, %r2675;
	add.s32 	%r2695, %r2694, -625;
	mul.wide.s32 	%rd2330, %r2695, 8;
	add.s64 	%rd2331, %rd1, %rd2330;
	ld.global.f64 	%fd2606, [%rd2331];
	add.f64 	%fd3715, %fd2606, %fd2605;
	st.global.f64 	[%rd9], %fd3715;
	abs.f64 	%fd2607, %fd3715;
	setp.leu.f64 	%p878, %fd2607, 0d41CDCD64FF800000;
	@%p878 bra 	$L__BB1_1201;
	mov.b64 	%rd2332, 9218868437227405312;
	st.global.u64 	[%rd9], %rd2332;
	mov.b64 	%rd2333, -4616189618054758400;
	st.global.u64 	[%rd10], %rd2333;
	mov.f64 	%fd3715, 0d7FF0000000000000;
	mov.f64 	%fd3714, 0dBFF0000000000000;
$L__BB1_1201:
	add.f64 	%fd2610, %fd3715, 0d4069000000000000;
	add.f64 	%fd2611, %fd3714, 0dC016CCCCCCCCCCCD;
	ld.global.f64 	%fd2612, [%rd3+10016];
	add.f64 	%fd2613, %fd2611, %fd2612;
	div.rn.f64 	%fd2614, %fd2610, %fd2613;
	st.global.f64 	[%rd3+10056], %fd2614;
	ld.global.u32 	%r2696, [%rd4];
	add.s32 	%r2697, %r1, %r556;
	mad.lo.s32 	%r2698, %r2696, %r536, %r2697;
	mul.wide.s32 	%rd2334, %r2698, 8;
	add.s64 	%rd2335, %rd1, %rd2334;
	ld.global.f64 	%fd2615, [%rd2335];
	add.f64 	%fd2616, %fd2615, 0d4069000000000000;
	ld.global.f64 	%fd2617, [%rd2335+5000];
	add.f64 	%fd2618, %fd2617, 0dC016CCCCCCCCCCCD;
	add.f64 	%fd2619, %fd2618, %fd2612;
	div.rn.f64 	%fd2620, %fd2616, %fd2619;
	st.global.f64 	[%rd3+10064], %fd2620;
	sub.f64 	%fd2621, %fd2614, %fd2620;
	setp.ltu.f64 	%p879, %fd2621, 0d3EB0C6F7A0B5ED8D;
	setp.leu.f64 	%p880, %fd2614, %fd2620;
	or.pred  	%p881, %p879, %p880;
	@%p881 bra 	$L__BB1_1207;
	st.global.f64 	[%rd6], %fd3714;
	st.global.f64 	[%rd7], %fd3715;
	bra.uni 	$L__BB1_1207;
$L__BB1_1203:
	mul.wide.s32 	%rd2286, %r559, 8;
	mov.u64 	%rd2287, parameter;
	add.s64 	%rd2288, %rd2287, %rd2286;
	ld.const.f64 	%fd2571, [%rd2288+24960];
	cvt.s64.s32 	%rd2289, %r554;
	add.s64 	%rd2290, %rd5, %rd2289;
	cvt.s64.s32 	%rd2291, %r555;
	add.s64 	%rd2292, %rd5, %rd2291;
	ld.global.s8 	%r2606, [%rd2292+28];
	ld.global.u8 	%r2607, [%rd2290+1];
	ld.global.u8 	%r2608, [%rd2290];
	prmt.b32 	%r2609, %r2608, %r2607, 0x3340U;
	ld.global.u8 	%r2610, [%rd2292+27];
	prmt.b32 	%r2611, %r2610, 0, 0x3340U;
	prmt.b32 	%r2612, %r2609, %r2611, 0x5410U;
	mov.b32 	%r2613, 334205;
	dp4a.s32.u32 	%r2614, %r2612, %r2613, %r2606;
	mul.wide.s32 	%rd2293, %r2614, 8;
	add.s64 	%rd2294, %rd2287, %rd2293;
	ld.const.f64 	%fd2572, [%rd2294+30440];
	add.f64 	%fd2573, %fd2571, %fd2572;
	cvt.s64.s32 	%rd2295, %r556;
	add.s64 	%rd2296, %rd5, %rd2295;
	ld.global.s8 	%r2615, [%rd200+-1];
	ld.global.u8 	%r2616, [%rd2296+27];
	ld.global.u8 	%r2617, [%rd2296+26];
	prmt.b32 	%r2618, %r2617, %r2616, 0x3340U;
	ld.global.u8 	%r2619, [%rd200];
	prmt.b32 	%r2620, %r2619, 0, 0x3340U;
	prmt.b32 	%r2621, %r2618, %r2620, 0x5410U;
	mov.b32 	%r2622, 359705;
	dp4a.s32.u32 	%r2623, %r2621, %r2622, %r2615;
	mul.wide.s32 	%rd2297, %r2623, 8;
	add.s64 	%rd2298, %rd2287, %rd2297;
	ld.const.f64 	%fd2574, [%rd2298+30440];
	add.f64 	%fd2575, %fd2573, %fd2574;
	st.global.f64 	[%rd9], %fd2575;
	add.s32 	%r2624, %r554, -1;
	ld.global.u32 	%r2625, [%rd2+204];
	add.s32 	%r2626, %r1, %r555;
	mad.lo.s32 	%r2627, %r2625, %r2624, %r2626;
	mul.wide.s32 	%rd2299, %r2627, 8;
	add.s64 	%rd2300, %rd1, %rd2299;
	ld.global.f64 	%fd2576, [%rd2300];
	add.f64 	%fd3717, %fd2576, %fd2575;
	st.global.f64 	[%rd9], %fd3717;
	ld.global.u32 	%r2628, [%rd2+244];
	mul.wide.s32 	%rd2301, %r2628, 8;
	add.s64 	%rd2302, %rd2287, %rd2301;
	ld.const.f64 	%fd2577, [%rd2302+24240];
	ld.global.s8 	%r2629, [%rd2292+28];
	ld.global.u8 	%r2630, [%rd2290+1];
	ld.global.u8 	%r2631, [%rd2290];
	prmt.b32 	%r2632, %r2631, %r2630, 0x3340U;
	ld.global.u8 	%r2633, [%rd2292+27];
	prmt.b32 	%r2634, %r2633, 0, 0x3340U;
	prmt.b32 	%r2635, %r2632, %r2634, 0x5410U;
	dp4a.s32.u32 	%r2636, %r2635, %r2613, %r2629;
	mul.wide.s32 	%rd2303, %r2636, 8;
	add.s64 	%rd2304, %rd2287, %rd2303;
	ld.const.f64 	%fd2578, [%rd2304+25440];
	add.f64 	%fd2579, %fd2577, %fd2578;
	ld.global.s8 	%r2637, [%rd200+-1];
	ld.global.u8 	%r2638, [%rd2296+27];
	ld.global.u8 	%r2639, [%rd2296+26];
	prmt.b32 	%r2640, %r2639, %r2638, 0x3340U;
	ld.global.u8 	%r2641, [%rd200];
	prmt.b32 	%r2642, %r2641, 0, 0x3340U;
	prmt.b32 	%r2643, %r2640, %r2642, 0x5410U;
	dp4a.s32.u32 	%r2644, %r2643, %r2622, %r2637;
	mul.wide.s32 	%rd2305, %r2644, 8;
	add.s64 	%rd2306, %rd2287, %rd2305;
	ld.const.f64 	%fd2580, [%rd2306+25440];
	add.f64 	%fd2581, %fd2579, %fd2580;
	ld.global.u32 	%r2645, [%rd2+236];
	ld.global.u32 	%r2646, [%rd2+240];
	sub.s32 	%r2647, %r2645, %r2646;
	abs.s32 	%r2648, %r2647;
	cvt.rn.f64.s32 	%fd2582, %r2648;
	fma.rn.f64 	%fd2583, %fd2582, 0dBFEEF3E864B31D04, %fd2581;
	st.global.f64 	[%rd10], %fd2583;
	ld.global.u32 	%r2649, [%rd2+204];
	mad.lo.s32 	%r2650, %r2649, %r2624, %r2626;
	add.s32 	%r2651, %r2650, 625;
	mul.wide.s32 	%rd2307, %r2651, 8;
	add.s64 	%rd2308, %rd1, %rd2307;
	ld.global.f64 	%fd2584, [%rd2308];
	add.f64 	%fd3716, %fd2584, %fd2583;
	st.global.f64 	[%rd10], %fd3716;
	abs.f64 	%fd2585, %fd3717;
	setp.leu.f64 	%p876, %fd2585, 0d41CDCD64FF800000;
	@%p876 bra 	$L__BB1_1205;
	mov.b64 	%rd2309, 9218868437227405312;
	st.global.u64 	[%rd9], %rd2309;
	mov.b64 	%rd2310, -4616189618054758400;
	st.global.u64 	[%rd10], %rd2310;
	mov.f64 	%fd3717, 0d7FF0000000000000;
	mov.f64 	%fd3716, 0dBFF0000000000000;
$L__BB1_1205:
	add.f64 	%fd2588, %fd3717, 0d4069000000000000;
	add.f64 	%fd2589, %fd3716, 0dC016CCCCCCCCCCCD;
	ld.global.f64 	%fd2590, [%rd3+10016];
	add.f64 	%fd2591, %fd2589, %fd2590;
	div.rn.f64 	%fd2592, %fd2588, %fd2591;
	st.global.f64 	[%rd3+10056], %fd2592;
	ld.global.u32 	%r2652, [%rd4];
	add.s32 	%r2653, %r1, %r556;
	mad.lo.s32 	%r2654, %r2652, %r536, %r2653;
	mul.wide.s32 	%rd2311, %r2654, 8;
	add.s64 	%rd2312, %rd1, %rd2311;
	ld.global.f64 	%fd2593, [%rd2312];
	add.f64 	%fd2594, %fd2593, 0d4069000000000000;
	ld.global.f64 	%fd2595, [%rd2312+5000];
	add.f64 	%fd2596, %fd2595, 0dC016CCCCCCCCCCCD;
	add.f64 	%fd2597, %fd2596, %fd2590;
	div.rn.f64 	%fd2598, %fd2594, %fd2597;
	st.global.f64 	[%rd3+10064], %fd2598;
	setp.leu.f64 	%p877, %fd2592, %fd2598;
	@%p877 bra 	$L__BB1_1207;
	st.global.f64 	[%rd6], %fd3716;
	st.global.f64 	[%rd7], %fd3717;
$L__BB1_1207:
	ld.global.f64 	%fd2668, [%rd6];
	setp.lt.f64 	%p895, %fd2668, 0dC0A3880000000000;
	@%p895 bra 	$L__BB1_1209;
	ld.global.f64 	%fd3718, [%rd7];
	bra.uni 	$L__BB1_1210;
$L__BB1_1209:
	mov.b64 	%rd2398, -4564063970805153792;
	st.global.u64 	[%rd6], %rd2398;
	mov.b64 	%rd2399, 0;
	st.global.u64 	[%rd7], %rd2399;
	mov.f64 	%fd3718, 0d0000000000000000;
$L__BB1_1210:
	abs.f64 	%fd2670, %fd3718;
	setp.geu.f64 	%p896, %fd2670, 0d41CDCD64FF800000;
	@%p896 bra 	$L__BB1_1212;
	ld.global.u32 	%r2743, [%rd2+204];
	ld.global.u32 	%r2744, [%rd2+232];
	mad.lo.s32 	%r2745, %r2743, %r536, %r1;
	add.s32 	%r2746, %r2745, %r2744;
	mul.wide.s32 	%rd2400, %r2746, 8;
	add.s64 	%rd2401, %rd1, %rd2400;
	st.global.f64 	[%rd2401], %fd3718;
	ld.global.f64 	%fd2671, [%rd6];
	ld.global.u32 	%r2747, [%rd2+204];
	ld.global.u32 	%r2748, [%rd2+232];
	mad.lo.s32 	%r2749, %r2747, %r536, %r2;
	add.s32 	%r2750, %r2749, %r2748;
	mul.wide.s32 	%rd2402, %r2750, 8;
	add.s64 	%rd2403, %rd1, %rd2402;
	st.global.f64 	[%rd2403], %fd2671;
$L__BB1_1212:
	ld.global.u32 	%r2751, [%rd2+220];
	add.s32 	%r3918, %r2751, -1;
	st.global.u32 	[%rd2+220], %r3918;
	ld.global.u32 	%r2752, [%rd2+224];
	add.s32 	%r3919, %r2752, 1;
	st.global.u32 	[%rd2+224], %r3919;
	setp.gt.s32 	%p897, %r2751, 1;
	@%p897 bra 	$L__BB1_1181;
$L__BB1_1213:
	ld.global.u32 	%r3920, [%rd2+216];
$L__BB1_1214:
	add.s32 	%r564, %r3920, 1;
	st.global.u32 	[%rd2+216], %r564;
	setp.lt.s32 	%p898, %r3920, 32;
	mov.u32 	%r3920, %r564;
	@%p898 bra 	$L__BB1_1178;
	ld.global.u32 	%r3922, [%rd2+232];
	ld.global.u32 	%r3921, [%rd2+204];
$L__BB1_1216:
	add.s32 	%r3913, %r3922, 1;
	st.global.u32 	[%rd2+232], %r3913;
	setp.lt.s32 	%p899, %r3922, %r3921;
	@%p899 bra 	$L__BB1_1125;
	ld.global.u32 	%r3905, [%rd2+200];
$L__BB1_1218:
	add.s32 	%r574, %r3911, 1;
	setp.lt.s32 	%p900, %r3911, %r3905;
	mov.u32 	%r3911, %r574;
	@%p900 bra 	$L__BB1_1123;
$L__BB1_1219:
	add.s64 	%rd213, %rd3, 10064;
	mov.b64 	%rd2404, -4503599627370496;
	st.global.u64 	[%rd3+10024], %rd2404;
	mov.b32 	%r2753, 0;
	st.global.u32 	[%rd2+212], %r2753;
	ld.global.u32 	%r575, [%rd2+200];
	st.global.u32 	[%rd2+208], %r575;
	st.global.u64 	[%rd3+10024], %rd2404;
	ld.global.u32 	%r2754, [%rd2+204];
	setp.lt.s32 	%p901, %r2754, 1;
	mov.f64 	%fd3737, 0dFFF0000000000000;
	@%p901 bra 	$L__BB1_1256;
	cvt.s64.s32 	%rd2405, %r575;
	add.s64 	%rd214, %rd5, %rd2405;
	add.s32 	%r576, %r575, -1;
	mov.b32 	%r3926, 1;
$L__BB1_1221:
	mov.u32 	%r577, %r3926;
	ld.global.u8 	%rs72, [%rd214];
	cvt.u32.u16 	%r2756, %rs72;
	cvt.s32.s8 	%r2757, %r2756;
	cvt.u64.u32 	%rd2406, %r577;
	add.s64 	%rd215, %rd5, %rd2406;
	ld.global.u8 	%rs73, [%rd215+27];
	cvt.u32.u16 	%r2758, %rs73;
	cvt.s32.s8 	%r2759, %r2758;
	add.s32 	%r2760, %r2759, %r2757;
	setp.eq.s32 	%p902, %r2760, 3;
	@%p902 bra 	$L__BB1_1223;
	ld.global.f64 	%fd3733, [%rd3+10016];
	mov.f64 	%fd3736, 0dBFF0000000000000;
	mov.f64 	%fd3735, 0d7FF0000000000000;
	bra.uni 	$L__BB1_1250;
$L__BB1_1223:
	cvt.s32.s8 	%r2762, %r2756;
	mul.wide.s32 	%rd2407, %r2762, 5;
	cvt.u64.u16 	%rd2408, %rs73;
	cvt.s64.s8 	%rd2409, %rd2408;
	add.s64 	%rd2410, %rd2407, %rd2409;
	shl.b64 	%rd2411, %rd2410, 3;
	mov.u64 	%rd2412, parameter;
	add.s64 	%rd2413, %rd2412, %rd2411;
	ld.const.f64 	%fd2675, [%rd2413+45440];
	ld.global.s8 	%r2763, [%rd215+28];
	ld.global.u8 	%r2764, [%rd214+1];
	prmt.b32 	%r2765, %r2756, %r2764, 0x3340U;
	cvt.u32.u16 	%r2766, %rs73;
	prmt.b32 	%r2767, %r2766, 0, 0x3340U;
	prmt.b32 	%r2768, %r2765, %r2767, 0x5410U;
	mov.b32 	%r2769, 334205;
	dp4a.s32.u32 	%r2770, %r2768, %r2769, %r2763;
	mul.wide.s32 	%rd2414, %r2770, 8;
	add.s64 	%rd2415, %rd2412, %rd2414;
	ld.const.f64 	%fd2676, [%rd2415+35440];
	add.f64 	%fd3723, %fd2675, %fd2676;
	st.global.f64 	[%rd6], %fd3723;
	ld.global.s8 	%r2771, [%rd214];
	mul.wide.s32 	%rd2416, %r2771, 5;
	ld.global.u8 	%rs405, [%rd215+27];
	cvt.u64.u16 	%rd2417, %rs405;
	cvt.s64.s8 	%rd2418, %rd2417;
	add.s64 	%rd2419, %rd2416, %rd2418;
	shl.b64 	%rd2420, %rd2419, 3;
	add.s64 	%rd2421, %rd2412, %rd2420;
	ld.const.f64 	%fd2677, [%rd2421+45640];
	ld.global.s8 	%r2772, [%rd215+28];
	ld.global.u8 	%r2773, [%rd214+1];
	prmt.b32 	%r2774, %r2771, %r2773, 0x3340U;
	cvt.u32.u16 	%r2775, %rs405;
	prmt.b32 	%r2776, %r2775, 0, 0x3340U;
	prmt.b32 	%r2777, %r2774, %r2776, 0x5410U;
	dp4a.s32.u32 	%r2778, %r2777, %r2769, %r2772;
	mul.wide.s32 	%rd2422, %r2778, 8;
	add.s64 	%rd2423, %rd2412, %rd2422;
	ld.const.f64 	%fd2678, [%rd2423+40440];
	add.f64 	%fd3724, %fd2677, %fd2678;
	st.global.f64 	[%rd8], %fd3724;
	abs.f64 	%fd2679, %fd3724;
	setp.leu.f64 	%p903, %fd2679, 0d41CDCD64FF800000;
	@%p903 bra 	$L__BB1_1225;
	mov.b64 	%rd2424, 9218868437227405312;
	st.global.u64 	[%rd8], %rd2424;
	mov.b64 	%rd2425, -4616189618054758400;
	st.global.u64 	[%rd6], %rd2425;
	mov.f64 	%fd3724, 0d7FF0000000000000;
	mov.f64 	%fd3723, 0dBFF0000000000000;
$L__BB1_1225:
	ld.global.s8 	%rs74, [%rd214];
	cvt.s64.s16 	%rd216, %rs74;
	ld.global.s8 	%rs406, [%rd214+1];
	ld.global.u8 	%rs407, [%rd215+27];
	cvt.u64.u16 	%rd2426, %rs407;
	cvt.s64.s8 	%rd217, %rd2426;
	mov.b32 	%r578, {%rs74, %rs408};
	mov.b32 	%r2779, {%rs74, %rs406};
	cvt.u32.u16 	%r2780, %rs407;
	cvt.s32.s8 	%r2781, %r2780;
	mov.b32 	%r2782, 1305;
	dp2a.lo.s32.u32 	%r2783, %r2779, %r2782, %r2781;
	mul.wide.s32 	%rd2427, %r2783, 8;
	mov.u64 	%rd2428, parameter;
	add.s64 	%rd218, %rd2428, %rd2427;
	ld.const.f64 	%fd2682, [%rd218+21000];
	abs.f64 	%fd2683, %fd2682;
	setp.geu.f64 	%p904, %fd2683, 0d41CDCD64FF800000;
	@%p904 bra 	$L__BB1_1233;
	ld.global.s8 	%r2784, [%rd215+28];
	cvt.u16.u64 	%rs409, %rd217;
	{ .reg .b16 tmp; mov.b32 {%rs410, tmp}, %r578; }
	mov.b32 	%r2785, {%rs410, %rs409};
	mov.b32 	%r2786, 1305;
	dp2a.lo.s32.u32 	%r2787, %r2785, %r2786, %r2784;
	mul.wide.s32 	%rd2429, %r2787, 8;
	mov.u64 	%rd2430, parameter;
	add.s64 	%rd219, %rd2430, %rd2429;
	ld.const.f64 	%fd2684, [%rd219+23000];
	abs.f64 	%fd2685, %fd2684;
	setp.geu.f64 	%p905, %fd2685, 0d41CDCD64FF800000;
	@%p905 bra 	$L__BB1_1233;
	mad.lo.s64 	%rd2431, %rd216, 5, %rd217;
	shl.b64 	%rd2432, %rd2431, 3;
	mov.u64 	%rd2433, parameter;
	add.s64 	%rd2434, %rd2433, %rd2432;
	ld.const.f64 	%fd2686, [%rd2434+45440];
	ld.const.f64 	%fd2687, [%rd218+20000];
	add.f64 	%fd2688, %fd2686, %fd2687;
	ld.const.f64 	%fd2689, [%rd219+22000];
	add.f64 	%fd3721, %fd2688, %fd2689;
	st.global.f64 	[%rd7], %fd3721;
	ld.global.s8 	%rs411, [%rd214];
	cvt.s32.s16 	%r2788, %rs411;
	mul.wide.s32 	%rd2435, %r2788, 5;
	ld.global.s8 	%rs412, [%rd215+27];
	cvt.s64.s16 	%rd2436, %rs412;
	add.s64 	%rd2437, %rd2435, %rd2436;
	shl.b64 	%rd2438, %rd2437, 3;
	add.s64 	%rd2439, %rd2433, %rd2438;
	ld.const.f64 	%fd2690, [%rd2439+45640];
	ld.global.s8 	%rs413, [%rd214+1];
	mov.b32 	%r2789, {%rs411, %rs413};
	cvt.s32.s16 	%r2790, %rs412;
	mov.b32 	%r2791, 1305;
	dp2a.lo.s32.u32 	%r2792, %r2789, %r2791, %r2790;
	mul.wide.s32 	%rd2440, %r2792, 8;
	add.s64 	%rd2441, %rd2433, %rd2440;
	ld.const.f64 	%fd2691, [%rd2441+21000];
	add.f64 	%fd2692, %fd2690, %fd2691;
	ld.global.s8 	%r2793, [%rd215+28];
	mov.b32 	%r2794, {%rs411, %rs412};
	dp2a.lo.s32.u32 	%r2795, %r2794, %r2791, %r2793;
	mul.wide.s32 	%rd2442, %r2795, 8;
	add.s64 	%rd2443, %rd2433, %rd2442;
	ld.const.f64 	%fd2693, [%rd2443+23000];
	add.f64 	%fd3722, %fd2692, %fd2693;
	st.global.f64 	[%rd213], %fd3722;
	abs.f64 	%fd2694, %fd3722;
	setp.leu.f64 	%p906, %fd2694, 0d41CDCD64FF800000;
	@%p906 bra 	$L__BB1_1229;
	mov.b64 	%rd2444, 9218868437227405312;
	st.global.u64 	[%rd213], %rd2444;
	mov.b64 	%rd2445, -4616189618054758400;
	st.global.u64 	[%rd7], %rd2445;
	mov.f64 	%fd3722, 0d7FF0000000000000;
	mov.f64 	%fd3721, 0dBFF0000000000000;
$L__BB1_1229:
	add.f64 	%fd2697, %fd3722, 0d4069000000000000;
	add.f64 	%fd2698, %fd3721, 0dC016CCCCCCCCCCCD;
	ld.global.f64 	%fd715, [%rd3+10016];
	add.f64 	%fd2699, %fd2698, %fd715;
	div.rn.f64 	%fd716, %fd2697, %fd2699;
	st.global.f64 	[%rd3+10080], %fd716;
	abs.f64 	%fd2700, %fd3724;
	setp.geu.f64 	%p907, %fd2700, 0d41CDCD64FF800000;
	@%p907 bra 	$L__BB1_1232;
	add.f64 	%fd2701, %fd3724, 0d4069000000000000;
	add.f64 	%fd2702, %fd3723, 0dC016CCCCCCCCCCCD;
	add.f64 	%fd2703, %fd2702, %fd715;
	div.rn.f64 	%fd2704, %fd2701, %fd2703;
	st.global.f64 	[%rd10], %fd2704;
	setp.geu.f64 	%p908, %fd2704, %fd716;
	@%p908 bra 	$L__BB1_1233;
	st.global.f64 	[%rd6], %fd3721;
	st.global.f64 	[%rd8], %fd3722;
	st.global.f64 	[%rd10], %fd716;
	mov.f64 	%fd3723, %fd3721;
	mov.f64 	%fd3724, %fd3722;
	bra.uni 	$L__BB1_1233;
$L__BB1_1232:
	st.global.f64 	[%rd6], %fd3721;
	st.global.f64 	[%rd8], %fd3722;
	st.global.f64 	[%rd10], %fd716;
	mov.f64 	%fd3723, %fd3721;
	mov.f64 	%fd3724, %fd3722;
$L__BB1_1233:
	ld.global.s8 	%rs414, [%rd214];
	cvt.s64.s16 	%rd220, %rs414;
	ld.global.s8 	%rs415, [%rd214+1];
	ld.global.u8 	%rs416, [%rd215+27];
	cvt.u64.u16 	%rd2446, %rs416;
	cvt.s64.s8 	%rd221, %rd2446;
	mov.b32 	%r2796, {%rs414, %rs415};
	cvt.u32.u16 	%r2797, %rs416;
	cvt.s32.s8 	%r2798, %r2797;
	mov.b32 	%r2799, 1305;
	dp2a.lo.s32.u32 	%r2800, %r2796, %r2799, %r2798;
	mul.wide.s32 	%rd2447, %r2800, 8;
	mov.u64 	%rd2448, parameter;
	add.s64 	%rd222, %rd2448, %rd2447;
	ld.const.f64 	%fd2705, [%rd222+21000];
	abs.f64 	%fd2706, %fd2705;
	setp.geu.f64 	%p909, %fd2706, 0d41CDCD64FF800000;
	@%p909 bra 	$L__BB1_1240;
	mad.lo.s64 	%rd2449, %rd220, 5, %rd221;
	shl.b64 	%rd2450, %rd2449, 3;
	mov.u64 	%rd2451, parameter;
	add.s64 	%rd2452, %rd2451, %rd2450;
	ld.const.f64 	%fd2707, [%rd2452+45440];
	ld.const.f64 	%fd2708, [%rd222+20000];
	add.f64 	%fd3725, %fd2707, %fd2708;
	st.global.f64 	[%rd7], %fd3725;
	ld.global.s8 	%rs417, [%rd214];
	cvt.s32.s16 	%r2801, %rs417;
	mul.wide.s32 	%rd2453, %r2801, 5;
	ld.global.u8 	%rs418, [%rd215+27];
	cvt.u64.u16 	%rd2454, %rs418;
	cvt.s64.s8 	%rd2455, %rd2454;
	add.s64 	%rd2456, %rd2453, %rd2455;
	shl.b64 	%rd2457, %rd2456, 3;
	add.s64 	%rd2458, %rd2451, %rd2457;
	ld.const.f64 	%fd2709, [%rd2458+45640];
	ld.global.s8 	%rs419, [%rd214+1];
	mov.b32 	%r2802, {%rs417, %rs419};
	cvt.u32.u16 	%r2803, %rs418;
	cvt.s32.s8 	%r2804, %r2803;
	mov.b32 	%r2805, 1305;
	dp2a.lo.s32.u32 	%r2806, %r2802, %r2805, %r2804;
	mul.wide.s32 	%rd2459, %r2806, 8;
	add.s64 	%rd2460, %rd2451, %rd2459;
	ld.const.f64 	%fd2710, [%rd2460+21000];
	add.f64 	%fd3726, %fd2709, %fd2710;
	st.global.f64 	[%rd213], %fd3726;
	abs.f64 	%fd2711, %fd3726;
	setp.leu.f64 	%p910, %fd2711, 0d41CDCD64FF800000;
	@%p910 bra 	$L__BB1_1236;
	mov.b64 	%rd2461, 9218868437227405312;
	st.global.u64 	[%rd213], %rd2461;
	mov.b64 	%rd2462, -4616189618054758400;
	st.global.u64 	[%rd7], %rd2462;
	mov.f64 	%fd3726, 0d7FF0000000000000;
	mov.f64 	%fd3725, 0dBFF0000000000000;
$L__BB1_1236:
	add.f64 	%fd2714, %fd3726, 0d4069000000000000;
	add.f64 	%fd2715, %fd3725, 0dC016CCCCCCCCCCCD;
	ld.global.f64 	%fd723, [%rd3+10016];
	add.f64 	%fd2716, %fd2715, %fd723;
	div.rn.f64 	%fd724, %fd2714, %fd2716;
	st.global.f64 	[%rd3+10080], %fd724;
	abs.f64 	%fd2717, %fd3724;
	setp.geu.f64 	%p911, %fd2717, 0d41CDCD64FF800000;
	@%p911 bra 	$L__BB1_1239;
	add.f64 	%fd2718, %fd3724, 0d4069000000000000;
	add.f64 	%fd2719, %fd3723, 0dC016CCCCCCCCCCCD;
	add.f64 	%fd2720, %fd2719, %fd723;
	div.rn.f64 	%fd2721, %fd2718, %fd2720;
	st.global.f64 	[%rd10], %fd2721;
	setp.geu.f64 	%p912, %fd2721, %fd724;
	@%p912 bra 	$L__BB1_1240;
	st.global.f64 	[%rd6], %fd3725;
	st.global.f64 	[%rd8], %fd3726;
	st.global.f64 	[%rd10], %fd724;
	mov.f64 	%fd3723, %fd3725;
	mov.f64 	%fd3724, %fd3726;
	bra.uni 	$L__BB1_1240;
$L__BB1_1239:
	st.global.f64 	[%rd6], %fd3725;
	st.global.f64 	[%rd8], %fd3726;
	st.global.f64 	[%rd10], %fd724;
	mov.f64 	%fd3723, %fd3725;
	mov.f64 	%fd3724, %fd3726;
$L__BB1_1240:
	ld.global.s8 	%rs420, [%rd214];
	cvt.s64.s16 	%rd223, %rs420;
	ld.global.s8 	%rs421, [%rd215+27];
	cvt.s64.s16 	%rd224, %rs421;
	ld.global.s8 	%r2807, [%rd215+28];
	mov.b32 	%r2808, {%rs420, %rs421};
	mov.b32 	%r2809, 1305;
	dp2a.lo.s32.u32 	%r2810, %r2808, %r2809, %r2807;
	mul.wide.s32 	%rd2463, %r2810, 8;
	mov.u64 	%rd2464, parameter;
	add.s64 	%rd225, %rd2464, %rd2463;
	ld.const.f64 	%fd2722, [%rd225+23000];
	abs.f64 	%fd2723, %fd2722;
	setp.lt.f64 	%p913, %fd2723, 0d41CDCD64FF800000;
	@%p913 bra 	$L__BB1_1242;
	ld.global.f64 	%fd3733, [%rd3+10016];
	bra.uni 	$L__BB1_1248;
$L__BB1_1242:
	mad.lo.s64 	%rd2465, %rd223, 5, %rd224;
	shl.b64 	%rd2466, %rd2465, 3;
	mov.u64 	%rd2467, parameter;
	add.s64 	%rd2468, %rd2467, %rd2466;
	ld.const.f64 	%fd2724, [%rd2468+45440];
	ld.const.f64 	%fd2725, [%rd225+22000];
	add.f64 	%fd3729, %fd2724, %fd2725;
	st.global.f64 	[%rd7], %fd3729;
	ld.global.s8 	%rs422, [%rd214];
	cvt.s32.s16 	%r2811, %rs422;
	mul.wide.s32 	%rd2469, %r2811, 5;
	ld.global.s8 	%rs423, [%rd215+27];
	cvt.s64.s16 	%rd2470, %rs423;
	add.s64 	%rd2471, %rd2469, %rd2470;
	shl.b64 	%rd2472, %rd2471, 3;
	add.s64 	%rd2473, %rd2467, %rd2472;
	ld.const.f64 	%fd2726, [%rd2473+45640];
	ld.global.s8 	%r2812, [%rd215+28];
	mov.b32 	%r2813, {%rs422, %rs423};
	mov.b32 	%r2814, 1305;
	dp2a.lo.s32.u32 	%r2815, %r2813, %r2814, %r2812;
	mul.wide.s32 	%rd2474, %r2815, 8;
	add.s64 	%rd2475, %rd2467, %rd2474;
	ld.const.f64 	%fd2727, [%rd2475+23000];
	add.f64 	%fd3730, %fd2726, %fd2727;
	st.global.f64 	[%rd213], %fd3730;
	abs.f64 	%fd2728, %fd3730;
	setp.leu.f64 	%p914, %fd2728, 0d41CDCD64FF800000;
	@%p914 bra 	$L__BB1_1244;
	mov.b64 	%rd2476, 9218868437227405312;
	st.global.u64 	[%rd213], %rd2476;
	mov.b64 	%rd2477, -4616189618054758400;
	st.global.u64 	[%rd7], %rd2477;
	mov.f64 	%fd3730, 0d7FF0000000000000;
	mov.f64 	%fd3729, 0dBFF0000000000000;
$L__BB1_1244:
	add.f64 	%fd2731, %fd3730, 0d4069000000000000;
	add.f64 	%fd2732, %fd3729, 0dC016CCCCCCCCCCCD;
	ld.global.f64 	%fd3733, [%rd3+10016];
	add.f64 	%fd2733, %fd2732, %fd3733;
	div.rn.f64 	%fd733, %fd2731, %fd2733;
	st.global.f64 	[%rd3+10080], %fd733;
	abs.f64 	%fd2734, %fd3724;
	setp.geu.f64 	%p915, %fd2734, 0d41CDCD64FF800000;
	@%p915 bra 	$L__BB1_1247;
	add.f64 	%fd2735, %fd3724, 0d4069000000000000;
	add.f64 	%fd2736, %fd3723, 0dC016CCCCCCCCCCCD;
	add.f64 	%fd2737, %fd2736, %fd3733;
	div.rn.f64 	%fd2738, %fd2735, %fd2737;
	st.global.f64 	[%rd10], %fd2738;
	setp.geu.f64 	%p916, %fd2738, %fd733;
	@%p916 bra 	$L__BB1_1248;
	st.global.f64 	[%rd6], %fd3729;
	st.global.f64 	[%rd8], %fd3730;
	st.global.f64 	[%rd10], %fd733;
	mov.f64 	%fd3723, %fd3729;
	mov.f64 	%fd3724, %fd3730;
	bra.uni 	$L__BB1_1248;
$L__BB1_1247:
	st.global.f64 	[%rd6], %fd3729;
	st.global.f64 	[%rd8], %fd3730;
	st.global.f64 	[%rd10], %fd733;
	mov.f64 	%fd3723, %fd3729;
	mov.f64 	%fd3724, %fd3730;
$L__BB1_1248:
	ld.global.s8 	%r2816, [%rd214];
	mul.wide.s32 	%rd2478, %r2816, 5;
	ld.global.s8 	%rd2479, [%rd215+27];
	add.s64 	%rd2480, %rd2478, %rd2479;
	shl.b64 	%rd2481, %rd2480, 3;
	mov.u64 	%rd2482, parameter;
	add.s64 	%rd2483, %rd2482, %rd2481;
	ld.const.f64 	%fd3736, [%rd2483+45440];
	st.global.f64 	[%rd7], %fd3736;
	ld.global.s8 	%r2817, [%rd214];
	mul.wide.s32 	%rd2484, %r2817, 5;
	ld.global.s8 	%rd2485, [%rd215+27];
	add.s64 	%rd2486, %rd2484, %rd2485;
	shl.b64 	%rd2487, %rd2486, 3;
	add.s64 	%rd2488, %rd2482, %rd2487;
	ld.const.f64 	%fd3735, [%rd2488+45640];
	st.global.f64 	[%rd213], %fd3735;
	add.f64 	%fd2739, %fd3735, 0d4069000000000000;
	add.f64 	%fd2740, %fd3736, 0dC016CCCCCCCCCCCD;
	add.f64 	%fd2741, %fd2740, %fd3733;
	div.rn.f64 	%fd739, %fd2739, %fd2741;
	st.global.f64 	[%rd9], %fd739;
	abs.f64 	%fd2742, %fd3724;
	setp.geu.f64 	%p917, %fd2742, 0d41CDCD64FF800000;
	@%p917 bra 	$L__BB1_1250;
	ld.global.f64 	%fd2743, [%rd10];
	setp.lt.f64 	%p918, %fd2743, %fd739;
	selp.f64 	%fd3735, %fd3735, %fd3724, %p918;
	selp.f64 	%fd3736, %fd3736, %fd3723, %p918;
$L__BB1_1250:
	add.f64 	%fd745, %fd3736, 0d3EB0C6F7A0B5ED8D;
	st.global.f64 	[%rd3+10000], %fd745;
	add.f64 	%fd746, %fd3735, 0d3EB0C6F7A0B5ED8D;
	st.global.f64 	[%rd3+10008], %fd746;
	ld.global.u32 	%r2818, [%rd4];
	add.s32 	%r579, %r1, %r577;
	mad.lo.s32 	%r2819, %r2818, %r576, %r579;
	mul.wide.s32 	%rd2489, %r2819, 8;
	add.s64 	%rd2490, %rd1, %rd2489;
	ld.global.f64 	%fd2744, [%rd2490];
	add.f64 	%fd2745, %fd2744, %fd746;
	add.f64 	%fd2746, %fd2745, 0d4069000000000000;
	ld.global.f64 	%fd2747, [%rd2490+5000];
	add.f64 	%fd2748, %fd2747, %fd745;
	add.f64 	%fd2749, %fd2748, 0dC016CCCCCCCCCCCD;
	add.f64 	%fd2750, %fd3733, %fd2749;
	div.rn.f64 	%fd2751, %fd2746, %fd2750;
	add.f64 	%fd747, %fd2751, 0dC071126666666666;
	st.global.f64 	[%rd3+10032], %fd747;
	ld.global.f64 	%fd2752, [%rd3+10024];
	setp.leu.f64 	%p919, %fd747, %fd2752;
	ld.global.u32 	%r3927, [%rd4];
	@%p919 bra 	$L__BB1_1254;
	mad.lo.s32 	%r2820, %r3927, %r576, %r579;
	add.s32 	%r2821, %r2820, 625;
	mul.wide.s32 	%rd2491, %r2821, 8;
	add.s64 	%rd226, %rd1, %rd2491;
	ld.global.f64 	%fd2753, [%rd226];
	add.f64 	%fd2754, %fd745, %fd2753;
	setp.geu.f64 	%p920, %fd2754, 0d0000000000000000;
	@%p920 bra 	$L__BB1_1254;
	ld.global.f64 	%fd2755, [%rd226+-5000];
	add.f64 	%fd2756, %fd746, %fd2755;
	setp.geu.f64 	%p921, %fd2756, 0d0000000000000000;
	@%p921 bra 	$L__BB1_1254;
	st.global.f64 	[%rd3+10024], %fd747;
	st.global.u32 	[%rd2+212], %r577;
	ld.global.u32 	%r3927, [%rd2+204];
$L__BB1_1254:
	add.s32 	%r3926, %r577, 1;
	setp.lt.s32 	%p922, %r577, %r3927;
	@%p922 bra 	$L__BB1_1221;
	ld.global.f64 	%fd3737, [%rd3+10024];
$L__BB1_1256:
	abs.f64 	%fd2757, %fd3737;
	setp.gt.f64 	%p923, %fd2757, 0d41CDCD64FF800000;
	@%p923 bra 	$L__BB1_1258;
	ld.global.s32 	%rd3266, [%rd2+208];
	ld.global.s32 	%rd3265, [%rd2+212];
	bra.uni 	$L__BB1_1259;
$L__BB1_1258:
	mov.b32 	%r2822, 1;
	st.global.u32 	[%rd2+212], %r2822;
	st.global.u32 	[%rd2+208], %r2822;
	mov.b64 	%rd3265, 1;
	mov.u64 	%rd3266, %rd3265;
$L__BB1_1259:
	add.s64 	%rd231, %rd5, %rd3266;
	ld.global.u8 	%rs75, [%rd231];
	cvt.u32.u16 	%r2823, %rs75;
	cvt.s32.s8 	%r2824, %r2823;
	add.s64 	%rd232, %rd5, %rd3265;
	ld.global.u8 	%rs76, [%rd232+27];
	cvt.u32.u16 	%r2825, %rs76;
	cvt.s32.s8 	%r2826, %r2825;
	add.s32 	%r2827, %r2826, %r2824;
	setp.eq.s32 	%p924, %r2827, 3;
	@%p924 bra 	$L__BB1_1261;
	mov.b64 	%rd2493, -4616189618054758400;
	st.global.u64 	[%rd3+10000], %rd2493;
	mov.b64 	%rd2494, 9218868437227405312;
	st.global.u64 	[%rd3+10008], %rd2494;
	bra.uni 	$L__BB1_1291;
$L__BB1_1261:
	cvt.s32.s8 	%r2829, %r2823;
	mul.wide.s32 	%rd2495, %r2829, 5;
	cvt.u64.u16 	%rd2496, %rs76;
	cvt.s64.s8 	%rd2497, %rd2496;
	add.s64 	%rd2498, %rd2495, %rd2497;
	shl.b64 	%rd2499, %rd2498, 3;
	mov.u64 	%rd2500, parameter;
	add.s64 	%rd2501, %rd2500, %rd2499;
	ld.const.f64 	%fd2758, [%rd2501+45440];
	ld.global.s8 	%r2830, [%rd232+28];
	ld.global.u8 	%r2831, [%rd231+1];
	prmt.b32 	%r2832, %r2823, %r2831, 0x3340U;
	cvt.u32.u16 	%r2833, %rs76;
	prmt.b32 	%r2834, %r2833, 0, 0x3340U;
	prmt.b32 	%r2835, %r2832, %r2834, 0x5410U;
	mov.b32 	%r2836, 334205;
	dp4a.s32.u32 	%r2837, %r2835, %r2836, %r2830;
	mul.wide.s32 	%rd2502, %r2837, 8;
	add.s64 	%rd2503, %rd2500, %rd2502;
	ld.const.f64 	%fd2759, [%rd2503+35440];
	add.f64 	%fd3742, %fd2758, %fd2759;
	st.global.f64 	[%rd6], %fd3742;
	ld.global.s8 	%r2838, [%rd231];
	mul.wide.s32 	%rd2504, %r2838, 5;
	ld.global.u8 	%rs424, [%rd232+27];
	cvt.u64.u16 	%rd2505, %rs424;
	cvt.s64.s8 	%rd2506, %rd2505;
	add.s64 	%rd2507, %rd2504, %rd2506;
	shl.b64 	%rd2508, %rd2507, 3;
	add.s64 	%rd2509, %rd2500, %rd2508;
	ld.const.f64 	%fd2760, [%rd2509+45640];
	ld.global.s8 	%r2839, [%rd232+28];
	ld.global.u8 	%r2840, [%rd231+1];
	prmt.b32 	%r2841, %r2838, %r2840, 0x3340U;
	cvt.u32.u16 	%r2842, %rs424;
	prmt.b32 	%r2843, %r2842, 0, 0x3340U;
	prmt.b32 	%r2844, %r2841, %r2843, 0x5410U;
	dp4a.s32.u32 	%r2845, %r2844, %r2836, %r2839;
	mul.wide.s32 	%rd2510, %r2845, 8;
	add.s64 	%rd2511, %rd2500, %rd2510;
	ld.const.f64 	%fd2761, [%rd2511+40440];
	add.f64 	%fd3743, %fd2760, %fd2761;
	st.global.f64 	[%rd8], %fd3743;
	abs.f64 	%fd2762, %fd3743;
	setp.leu.f64 	%p925, %fd2762, 0d41CDCD64FF800000;
	@%p925 bra 	$L__BB1_1263;
	mov.b64 	%rd2512, 9218868437227405312;
	st.global.u64 	[%rd8], %rd2512;
	mov.b64 	%rd2513, -4616189618054758400;
	st.global.u64 	[%rd6], %rd2513;
	mov.f64 	%fd3743, 0d7FF0000000000000;
	mov.f64 	%fd3742, 0dBFF0000000000000;
$L__BB1_1263:
	ld.global.s8 	%rs77, [%rd231];
	cvt.s64.s16 	%rd233, %rs77;
	ld.global.s8 	%rs425, [%rd231+1];
	ld.global.u8 	%rs426, [%rd232+27];
	cvt.u64.u16 	%rd2514, %rs426;
	cvt.s64.s8 	%rd234, %rd2514;
	mov.b32 	%r584, {%rs77, %rs427};
	mov.b32 	%r2846, {%rs77, %rs425};
	cvt.u32.u16 	%r2847, %rs426;
	cvt.s32.s8 	%r2848, %r2847;
	mov.b32 	%r2849, 1305;
	dp2a.lo.s32.u32 	%r2850, %r2846, %r2849, %r2848;
	mul.wide.s32 	%rd2515, %r2850, 8;
	mov.u64 	%rd2516, parameter;
	add.s64 	%rd235, %rd2516, %rd2515;
	ld.const.f64 	%fd2765, [%rd235+21000];
	abs.f64 	%fd2766, %fd2765;
	setp.geu.f64 	%p926, %fd2766, 0d41CDCD64FF800000;
	@%p926 bra 	$L__BB1_1271;
	ld.global.s8 	%r2851, [%rd232+28];
	cvt.u16.u64 	%rs428, %rd234;
	{ .reg .b16 tmp; mov.b32 {%rs429, tmp}, %r584; }
	mov.b32 	%r2852, {%rs429, %rs428};
	mov.b32 	%r2853, 1305;
	dp2a.lo.s32.u32 	%r2854, %r2852, %r2853, %r2851;
	mul.wide.s32 	%rd2517, %r2854, 8;
	mov.u64 	%rd2518, parameter;
	add.s64 	%rd236, %rd2518, %rd2517;
	ld.const.f64 	%fd2767, [%rd236+23000];
	abs.f64 	%fd2768, %fd2767;
	setp.geu.f64 	%p927, %fd2768, 0d41CDCD64FF800000;
	@%p927 bra 	$L__BB1_1271;
	mad.lo.s64 	%rd2519, %rd233, 5, %rd234;
	shl.b64 	%rd2520, %rd2519, 3;
	mov.u64 	%rd2521, parameter;
	add.s64 	%rd2522, %rd2521, %rd2520;
	ld.const.f64 	%fd2769, [%rd2522+45440];
	ld.const.f64 	%fd2770, [%rd235+20000];
	add.f64 	%fd2771, %fd2769, %fd2770;
	ld.const.f64 	%fd2772, [%rd236+22000];
	add.f64 	%fd3740, %fd2771, %fd2772;
	st.global.f64 	[%rd7], %fd3740;
	ld.global.s8 	%rs430, [%rd231];
	cvt.s32.s16 	%r2855, %rs430;
	mul.wide.s32 	%rd2523, %r2855, 5;
	ld.global.s8 	%rs431, [%rd232+27];
	cvt.s64.s16 	%rd2524, %rs431;
	add.s64 	%rd2525, %rd2523, %rd2524;
	shl.b64 	%rd2526, %rd2525, 3;
	add.s64 	%rd2527, %rd2521, %rd2526;
	ld.const.f64 	%fd2773, [%rd2527+45640];
	ld.global.s8 	%rs432, [%rd231+1];
	mov.b32 	%r2856, {%rs430, %rs432};
	cvt.s32.s16 	%r2857, %rs431;
	mov.b32 	%r2858, 1305;
	dp2a.lo.s32.u32 	%r2859, %r2856, %r2858, %r2857;
	mul.wide.s32 	%rd2528, %r2859, 8;
	add.s64 	%rd2529, %rd2521, %rd2528;
	ld.const.f64 	%fd2774, [%rd2529+21000];
	add.f64 	%fd2775, %fd2773, %fd2774;
	ld.global.s8 	%r2860, [%rd232+28];
	mov.b32 	%r2861, {%rs430, %rs431};
	dp2a.lo.s32.u32 	%r2862, %r2861, %r2858, %r2860;
	mul.wide.s32 	%rd2530, %r2862, 8;
	add.s64 	%rd2531, %rd2521, %rd2530;
	ld.const.f64 	%fd2776, [%rd2531+23000];
	add.f64 	%fd3741, %fd2775, %fd2776;
	st.global.f64 	[%rd213], %fd3741;
	abs.f64 	%fd2777, %fd3741;
	setp.leu.f64 	%p928, %fd2777, 0d41CDCD64FF800000;
	@%p928 bra 	$L__BB1_1267;
	mov.b64 	%rd2532, 9218868437227405312;
	st.global.u64 	[%rd213], %rd2532;
	mov.b64 	%rd2533, -4616189618054758400;
	st.global.u64 	[%rd7], %rd2533;
	mov.f64 	%fd3741, 0d7FF0000000000000;
	mov.f64 	%fd3740, 0dBFF0000000000000;
$L__BB1_1267:
	add.f64 	%fd2780, %fd3741, 0d4069000000000000;
	add.f64 	%fd2781, %fd3740, 0dC016CCCCCCCCCCCD;
	ld.global.f64 	%fd758, [%rd3+10016];
	add.f64 	%fd2782, %fd2781, %fd758;
	div.rn.f64 	%fd759, %fd2780, %fd2782;
	st.global.f64 	[%rd3+10080], %fd759;
	abs.f64 	%fd2783, %fd3743;
	setp.geu.f64 	%p929, %fd2783, 0d41CDCD64FF800000;
	@%p929 bra 	$L__BB1_1270;
	add.f64 	%fd2784, %fd3743, 0d4069000000000000;
	add.f64 	%fd2785, %fd3742, 0dC016CCCCCCCCCCCD;
	add.f64 	%fd2786, %fd2785, %fd758;
	div.rn.f64 	%fd2787, %fd2784, %fd2786;
	st.global.f64 	[%rd10], %fd2787;
	setp.geu.f64 	%p930, %fd2787, %fd759;
	@%p930 bra 	$L__BB1_1271;
	st.global.f64 	[%rd6], %fd3740;
	st.global.f64 	[%rd8], %fd3741;
	st.global.f64 	[%rd10], %fd759;
	mov.f64 	%fd3742, %fd3740;
	mov.f64 	%fd3743, %fd3741;
	bra.uni 	$L__BB1_1271;
$L__BB1_1270:
	st.global.f64 	[%rd6], %fd3740;
	st.global.f64 	[%rd8], %fd3741;
	st.global.f64 	[%rd10], %fd759;
	mov.f64 	%fd3742, %fd3740;
	mov.f64 	%fd3743, %fd3741;
$L__BB1_1271:
	ld.global.s8 	%rs433, [%rd231];
	cvt.s64.s16 	%rd237, %rs433;
	ld.global.s8 	%rs434, [%rd231+1];
	ld.global.u8 	%rs435, [%rd232+27];
	cvt.u64.u16 	%rd2534, %rs435;
	cvt.s64.s8 	%rd238, %rd2534;
	mov.b32 	%r2863, {%rs433, %rs434};
	cvt.u32.u16 	%r2864, %rs435;
	cvt.s32.s8 	%r2865, %r2864;
	mov.b32 	%r2866, 1305;
	dp2a.lo.s32.u32 	%r2867, %r2863, %r2866, %r2865;
	mul.wide.s32 	%rd2535, %r2867, 8;
	mov.u64 	%rd2536, parameter;
	add.s64 	%rd239, %rd2536, %rd2535;
	ld.const.f64 	%fd2788, [%rd239+21000];
	abs.f64 	%fd2789, %fd2788;
	setp.geu.f64 	%p931, %fd2789, 0d41CDCD64FF800000;
	@%p931 bra 	$L__BB1_1278;
	mad.lo.s64 	%rd2537, %rd237, 5, %rd238;
	shl.b64 	%rd2538, %rd2537, 3;
	mov.u64 	%rd2539, parameter;
	add.s64 	%rd2540, %rd2539, %rd2538;
	ld.const.f64 	%fd2790, [%rd2540+45440];
	ld.const.f64 	%fd2791, [%rd239+20000];
	add.f64 	%fd3744, %fd2790, %fd2791;
	st.global.f64 	[%rd7], %fd3744;
	ld.global.s8 	%rs436, [%rd231];
	cvt.s32.s16 	%r2868, %rs436;
	mul.wide.s32 	%rd2541, %r2868, 5;
	ld.global.u8 	%rs437, [%rd232+27];
	cvt.u64.u16 	%rd2542, %rs437;
	cvt.s64.s8 	%rd2543, %rd2542;
	add.s64 	%rd2544, %rd2541, %rd2543;
	shl.b64 	%rd2545, %rd2544, 3;
	add.s64 	%rd2546, %rd2539, %rd2545;
	ld.const.f64 	%fd2792, [%rd2546+45640];
	ld.global.s8 	%rs438, [%rd231+1];
	mov.b32 	%r2869, {%rs436, %rs438};
	cvt.u32.u16 	%r2870, %rs437;
	cvt.s32.s8 	%r2871, %r2870;
	mov.b32 	%r2872, 1305;
	dp2a.lo.s32.u32 	%r2873, %r2869, %r2872, %r2871;
	mul.wide.s32 	%rd2547, %r2873, 8;
	add.s64 	%rd2548, %rd2539, %rd2547;
	ld.const.f64 	%fd2793, [%rd2548+21000];
	add.f64 	%fd3745, %fd2792, %fd2793;
	st.global.f64 	[%rd213], %fd3745;
	abs.f64 	%fd2794, %fd3745;
	setp.leu.f64 	%p932, %fd2794, 0d41CDCD64FF800000;
	@%p932 bra 	$L__BB1_1274;
	mov.b64 	%rd2549, 9218868437227405312;
	st.global.u64 	[%rd213], %rd2549;
	mov.b64 	%rd2550, -4616189618054758400;
	st.global.u64 	[%rd7], %rd2550;
	mov.f64 	%fd3745, 0d7FF0000000000000;
	mov.f64 	%fd3744, 0dBFF0000000000000;
$L__BB1_1274:
	add.f64 	%fd2797, %fd3745, 0d4069000000000000;
	add.f64 	%fd2798, %fd3744, 0dC016CCCCCCCCCCCD;
	ld.global.f64 	%fd766, [%rd3+10016];
	add.f64 	%fd2799, %fd2798, %fd766;
	div.rn.f64 	%fd767, %fd2797, %fd2799;
	st.global.f64 	[%rd3+10080], %fd767;
	abs.f64 	%fd2800, %fd3743;
	setp.geu.f64 	%p933, %fd2800, 0d41CDCD64FF800000;
	@%p933 bra 	$L__BB1_1277;
	add.f64 	%fd2801, %fd3743, 0d4069000000000000;
	add.f64 	%fd2802, %fd3742, 0dC016CCCCCCCCCCCD;
	add.f64 	%fd2803, %fd2802, %fd766;
	div.rn.f64 	%fd2804, %fd2801, %fd2803;
	st.global.f64 	[%rd10], %fd2804;
	setp.geu.f64 	%p934, %fd2804, %fd767;
	@%p934 bra 	$L__BB1_1278;
	st.global.f64 	[%rd6], %fd3744;
	st.global.f64 	[%rd8], %fd3745;
	st.global.f64 	[%rd10], %fd767;
	mov.f64 	%fd3742, %fd3744;
	mov.f64 	%fd3743, %fd3745;
	bra.uni 	$L__BB1_1278;
$L__BB1_1277:
	st.global.f64 	[%rd6], %fd3744;
	st.global.f64 	[%rd8], %fd3745;
	st.global.f64 	[%rd10], %fd767;
	mov.f64 	%fd3742, %fd3744;
	mov.f64 	%fd3743, %fd3745;
$L__BB1_1278:
	ld.global.s8 	%rs439, [%rd231];
	cvt.s64.s16 	%rd240, %rs439;
	ld.global.s8 	%rs440, [%rd232+27];
	cvt.s64.s16 	%rd241, %rs440;
	ld.global.s8 	%r2874, [%rd232+28];
	mov.b32 	%r2875, {%rs439, %rs440};
	mov.b32 	%r2876, 1305;
	dp2a.lo.s32.u32 	%r2877, %r2875, %r2876, %r2874;
	mul.wide.s32 	%rd2551, %r2877, 8;
	mov.u64 	%rd2552, parameter;
	add.s64 	%rd242, %rd2552, %rd2551;
	ld.const.f64 	%fd2805, [%rd242+23000];
	abs.f64 	%fd2806, %fd2805;
	setp.lt.f64 	%p935, %fd2806, 0d41CDCD64FF800000;
	@%p935 bra 	$L__BB1_1280;
	ld.global.f64 	%fd3752, [%rd3+10016];
	bra.uni 	$L__BB1_1286;
$L__BB1_1280:
	mad.lo.s64 	%rd2553, %rd240, 5, %rd241;
	shl.b64 	%rd2554, %rd2553, 3;
	mov.u64 	%rd2555, parameter;
	add.s64 	%rd2556, %rd2555, %rd2554;
	ld.const.f64 	%fd2807, [%rd2556+45440];
	ld.const.f64 	%fd2808, [%rd242+22000];
	add.f64 	%fd3748, %fd2807, %fd2808;
	st.global.f64 	[%rd7], %fd3748;
	ld.global.s8 	%rs441, [%rd231];
	cvt.s32.s16 	%r2878, %rs441;
	mul.wide.s32 	%rd2557, %r2878, 5;
	ld.global.s8 	%rs442, [%rd232+27];
	cvt.s64.s16 	%rd2558, %rs442;
	add.s64 	%rd2559, %rd2557, %rd2558;
	shl.b64 	%rd2560, %rd2559, 3;
	add.s64 	%rd2561, %rd2555, %rd2560;
	ld.const.f64 	%fd2809, [%rd2561+45640];
	ld.global.s8 	%r2879, [%rd232+28];
	mov.b32 	%r2880, {%rs441, %rs442};
	mov.b32 	%r2881, 1305;
	dp2a.lo.s32.u32 	%r2882, %r2880, %r2881, %r2879;
	mul.wide.s32 	%rd2562, %r2882, 8;
	add.s64 	%rd2563, %rd2555, %rd2562;
	ld.const.f64 	%fd2810, [%rd2563+23000];
	add.f64 	%fd3749, %fd2809, %fd2810;
	st.global.f64 	[%rd213], %fd3749;
	abs.f64 	%fd2811, %fd3749;
	setp.leu.f64 	%p936, %fd2811, 0d41CDCD64FF800000;
	@%p936 bra 	$L__BB1_1282;
	mov.b64 	%rd2564, 9218868437227405312;
	st.global.u64 	[%rd213], %rd2564;
	mov.b64 	%rd2565, -4616189618054758400;
	st.global.u64 	[%rd7], %rd2565;
	mov.f64 	%fd3749, 0d7FF0000000000000;
	mov.f64 	%fd3748, 0dBFF0000000000000;
$L__BB1_1282:
	add.f64 	%fd2814, %fd3749, 0d4069000000000000;
	add.f64 	%fd2815, %fd3748, 0dC016CCCCCCCCCCCD;
	ld.global.f64 	%fd3752, [%rd3+10016];
	add.f64 	%fd2816, %fd2815, %fd3752;
	div.rn.f64 	%fd776, %fd2814, %fd2816;
	st.global.f64 	[%rd3+10080], %fd776;
	abs.f64 	%fd2817, %fd3743;
	setp.geu.f64 	%p937, %fd2817, 0d41CDCD64FF800000;
	@%p937 bra 	$L__BB1_1285;
	add.f64 	%fd2818, %fd3743, 0d4069000000000000;
	add.f64 	%fd2819, %fd3742, 0dC016CCCCCCCCCCCD;
	add.f64 	%fd2820, %fd2819, %fd3752;
	div.rn.f64 	%fd2821, %fd2818, %fd2820;
	st.global.f64 	[%rd10], %fd2821;
	setp.geu.f64 	%p938, %fd2821, %fd776;
	@%p938 bra 	$L__BB1_1286;
	st.global.f64 	[%rd6], %fd3748;
	st.global.f64 	[%rd8], %fd3749;
	st.global.f64 	[%rd10], %fd776;
	mov.f64 	%fd3742, %fd3748;
	mov.f64 	%fd3743, %fd3749;
	bra.uni 	$L__BB1_1286;
$L__BB1_1285:
	st.global.f64 	[%rd6], %fd3748;
	st.global.f64 	[%rd8], %fd3749;
	st.global.f64 	[%rd10], %fd776;
	mov.f64 	%fd3742, %fd3748;
	mov.f64 	%fd3743, %fd3749;
$L__BB1_1286:
	ld.global.s8 	%r2883, [%rd231];
	mul.wide.s32 	%rd2566, %r2883, 5;
	ld.global.s8 	%rd2567, [%rd232+27];
	add.s64 	%rd2568, %rd2566, %rd2567;
	shl.b64 	%rd2569, %rd2568, 3;
	mov.u64 	%rd2570, parameter;
	add.s64 	%rd2571, %rd2570, %rd2569;
	ld.const.f64 	%fd780, [%rd2571+45440];
	st.global.f64 	[%rd7], %fd780;
	ld.global.s8 	%r2884, [%rd231];
	mul.wide.s32 	%rd2572, %r2884, 5;
	ld.global.s8 	%rd2573, [%rd232+27];
	add.s64 	%rd2574, %rd2572, %rd2573;
	shl.b64 	%rd2575, %rd2574, 3;
	add.s64 	%rd2576, %rd2570, %rd2575;
	ld.const.f64 	%fd781, [%rd2576+45640];
	st.global.f64 	[%rd213], %fd781;
	add.f64 	%fd2822, %fd781, 0d4069000000000000;
	add.f64 	%fd2823, %fd780, 0dC016CCCCCCCCCCCD;
	add.f64 	%fd2824, %fd2823, %fd3752;
	div.rn.f64 	%fd782, %fd2822, %fd2824;
	st.global.f64 	[%rd9], %fd782;
	abs.f64 	%fd2825, %fd3743;
	setp.geu.f64 	%p939, %fd2825, 0d41CDCD64FF800000;
	@%p939 bra 	$L__BB1_1290;
	ld.global.f64 	%fd2826, [%rd10];
	setp.geu.f64 	%p940, %fd2826, %fd782;
	@%p940 bra 	$L__BB1_1289;
	st.global.f64 	[%rd3+10000], %fd780;
	st.global.f64 	[%rd3+10008], %fd781;
	bra.uni 	$L__BB1_1291;
$L__BB1_1289:
	st.global.f64 	[%rd3+10000], %fd3742;
	st.global.f64 	[%rd3+10008], %fd3743;
	bra.uni 	$L__BB1_1291;
$L__BB1_1290:
	st.global.f64 	[%rd3+10000], %fd780;
	st.global.f64 	[%rd3+10008], %fd781;
$L__BB1_1291:
	ld.global.u32 	%r2885, [%rd2+200];
	setp.lt.s32 	%p941, %r2885, 1;
	@%p941 bra 	$L__BB1_1294;
	mov.b32 	%r3928, 0;
$L__BB1_1293:
	mul.wide.u32 	%rd2577, %r3928, 4;
	add.s64 	%rd2578, %rd2, %rd2577;
	mov.b32 	%r2887, 0;
	st.global.u32 	[%rd2578], %r2887;
	add.s32 	%r3928, %r3928, 1;
	ld.global.u32 	%r2888, [%rd2+200];
	setp.lt.s32 	%p942, %r3928, %r2888;
	@%p942 bra 	$L__BB1_1293;
$L__BB1_1294:
	ld.global.u32 	%r3930, [%rd4];
	setp.lt.s32 	%p943, %r3930, 1;
	@%p943 bra 	$L__BB1_1297;
	mov.b32 	%r3929, 0;
$L__BB1_1296:
	mul.wide.u32 	%rd2579, %r3929, 4;
	add.s64 	%rd2580, %rd2, %rd2579;
	mov.b32 	%r2890, 0;
	st.global.u32 	[%rd2580+100], %r2890;
	add.s32 	%r3929, %r3929, 1;
	ld.global.u32 	%r3930, [%rd2+204];
	setp.lt.s32 	%p944, %r3929, %r3930;
	@%p944 bra 	$L__BB1_1296;
$L__BB1_1297:
	ld.global.u32 	%r3932, [%rd2+208];
	add.s32 	%r593, %r3932, -1;
	ld.global.u32 	%r3931, [%rd2+212];
	mad.lo.s32 	%r2891, %r593, %r3930, %r1;
	add.s32 	%r2892, %r2891, %r3931;
	mul.wide.s32 	%rd2581, %r2892, 8;
	add.s64 	%rd2582, %rd1, %rd2581;
	ld.global.f64 	%fd2828, [%rd2582];
	abs.f64 	%fd2829, %fd2828;
	setp.geu.f64 	%p945, %fd2829, 0d41CDCD64FF800000;
	mov.f64 	%fd3777, 0d0000000000000000;
	@%p945 bra 	$L__BB1_1382;
	ld.param.u64 	%rd3236, [_Z15check_structurePcPiS0_iPdiS1_S0_S__param_6];
	ld.param.u32 	%r3691, [_Z15check_structurePcPiS0_iPdiS1_S0_S__param_4];
	mul.wide.s32 	%rd2583, %r593, 4;
	add.s64 	%rd2584, %rd2, %rd2583;
	st.global.u32 	[%rd2584], %r3931;
	mad.lo.s32 	%r2893, %r3691, -1201, %r1;
	add.s32 	%r2894, %r2893, %r3931;
	add.s32 	%r2895, %r2894, 25;
	cvta.to.global.u64 	%rd2585, %rd3236;
	mul.wide.s32 	%rd2586, %r2895, 4;
	add.s64 	%rd2587, %rd2585, %rd2586;
	st.global.u32 	[%rd2587], %r3932;
$L__BB1_1299:
	ld.param.u64 	%rd3257, [_Z15check_structurePcPiS0_iPdiS1_S0_S__param_7];
	ld.param.u32 	%r3692, [_Z15check_structurePcPiS0_iPdiS1_S0_S__param_4];
	mov.b64 	%rd2588, -4616189618054758400;
	st.global.u64 	[%rd6], %rd2588;
	mov.b64 	%rd2589, 9218868437227405312;
	st.global.u64 	[%rd7], %rd2589;
	cvt.s64.s32 	%rd2590, %r3932;
	add.s64 	%rd243, %rd5, %rd2590;
	ld.global.u8 	%rs78, [%rd243];
	cvt.u32.u16 	%r2896, %rs78;
	cvt.s32.s8 	%r2897, %r2896;
	mad.lo.s32 	%r2898, %r3692, 54, %r3931;
	add.s32 	%r2899, %r2898, 27;
	cvt.s64.s32 	%rd2591, %r2899;
	cvta.to.global.u64 	%rd2592, %rd3257;
	add.s64 	%rd244, %rd2592, %rd2591;
	ld.global.u8 	%rs79, [%rd244];
	cvt.u32.u16 	%r2900, %rs79;
	cvt.s32.s8 	%r2901, %r2900;
	add.s32 	%r2902, %r2901, %r2897;
	setp.eq.s32 	%p946, %r2902, 3;
	@%p946 bra 	$L__BB1_1301;
	add.s32 	%r2903, %r3932, -1;
	ld.global.u32 	%r2904, [%rd4];
	add.s32 	%r2905, %r2, %r3931;
	mad.lo.s32 	%r2906, %r2904, %r2903, %r2905;
	mul.wide.s32 	%rd2593, %r2906, 8;
	add.s64 	%rd2594, %rd1, %rd2593;
	mov.b64 	%rd2595, -4616189618054758400;
	st.global.u64 	[%rd2594], %rd2595;
	ld.global.u32 	%r2907, [%rd4];
	mad.lo.s32 	%r2908, %r2907, %r2903, %r2905;
	add.s32 	%r2909, %r2908, -625;
	mul.wide.s32 	%rd2596, %r2909, 8;
	add.s64 	%rd2597, %rd1, %rd2596;
	mov.b64 	%rd2598, 9218868437227405312;
	st.global.u64 	[%rd2597], %rd2598;
	ld.global.f64 	%fd3764, [%rd6];
	bra.uni 	$L__BB1_1330;
$L__BB1_1301:
	cvt.s32.s8 	%r2911, %r2896;
	mul.wide.s32 	%rd2599, %r2911, 5;
	cvt.u64.u16 	%rd2600, %rs79;
	cvt.s64.s8 	%rd2601, %rd2600;
	add.s64 	%rd2602, %rd2599, %rd2601;
	shl.b64 	%rd2603, %rd2602, 3;
	mov.u64 	%rd2604, parameter;
	add.s64 	%rd2605, %rd2604, %rd2603;
	ld.const.f64 	%fd2830, [%rd2605+45440];
	ld.global.s8 	%r2912, [%rd243+-1];
	cvt.u32.u16 	%r2913, %rs79;
	ld.global.u8 	%r2914, [%rd244+-1];
	prmt.b32 	%r2915, %r2914, %r2913, 0x3340U;
	prmt.b32 	%r2916, %r2896, 0, 0x3340U;
	prmt.b32 	%r2917, %r2915, %r2916, 0x5410U;
	mov.b32 	%r2918, 359705;
	dp4a.s32.u32 	%r2919, %r2917, %r2918, %r2912;
	mul.wide.s32 	%rd2606, %r2919, 8;
	add.s64 	%rd2607, %rd2604, %rd2606;
	ld.const.f64 	%fd2831, [%rd2607+35440];
	add.f64 	%fd3761, %fd2830, %fd2831;
	st.global.f64 	[%rd8], %fd3761;
	ld.global.s8 	%r2920, [%rd243];
	mul.wide.s32 	%rd2608, %r2920, 5;
	ld.global.u8 	%rs443, [%rd244];
	cvt.u64.u16 	%rd2609, %rs443;
	cvt.s64.s8 	%rd2610, %rd2609;
	add.s64 	%rd2611, %rd2608, %rd2610;
	shl.b64 	%rd2612, %rd2611, 3;
	add.s64 	%rd2613, %rd2604, %rd2612;
	ld.const.f64 	%fd2832, [%rd2613+45640];
	ld.global.s8 	%r2921, [%rd243+-1];
	ld.global.u8 	%r2922, [%rd244+-1];
	cvt.u32.u16 	%r2923, %rs443;
	prmt.b32 	%r2924, %r2922, %r2923, 0x3340U;
	prmt.b32 	%r2925, %r2920, 0, 0x3340U;
	prmt.b32 	%r2926, %r2924, %r2925, 0x5410U;
	dp4a.s32.u32 	%r2927, %r2926, %r2918, %r2921;
	mul.wide.s32 	%rd2614, %r2927, 8;
	add.s64 	%rd2615, %rd2604, %rd2614;
	ld.const.f64 	%fd2833, [%rd2615+40440];
	add.f64 	%fd3762, %fd2832, %fd2833;
	add.s64 	%rd245, %rd3, 10064;
	st.global.f64 	[%rd3+10064], %fd3762;
	abs.f64 	%fd2834, %fd3762;
	setp.leu.f64 	%p947, %fd2834, 0d41CDCD64FF800000;
	@%p947 bra 	$L__BB1_1303;
	mov.b64 	%rd2616, 9218868437227405312;
	st.global.u64 	[%rd245], %rd2616;
	mov.b64 	%rd2617, -4616189618054758400;
	st.global.u64 	[%rd8], %rd2617;
	mov.f64 	%fd3762, 0d7FF0000000000000;
	mov.f64 	%fd3761, 0dBFF0000000000000;
$L__BB1_1303:
	ld.global.s8 	%rs80, [%rd244];
	cvt.s64.s16 	%rd246, %rs80;
	ld.global.s8 	%rs444, [%rd244+-1];
	ld.global.u8 	%rs445, [%rd243];
	cvt.u64.u16 	%rd2618, %rs445;
	cvt.s64.s8 	%rd247, %rd2618;
	mov.b32 	%r2928, {%rs444, %rs80};
	cvt.u32.u16 	%r2929, %rs445;
	cvt.s32.s8 	%r2930, %r2929;
	mov.b32 	%r2931, 6405;
	dp2a.lo.s32.u32 	%r2932, %r2928, %r2931, %r2930;
	mul.wide.s32 	%rd2619, %r2932, 8;
	mov.u64 	%rd2620, parameter;
	add.s64 	%rd248, %rd2620, %rd2619;
	ld.const.f64 	%fd2837, [%rd248+21000];
	abs.f64 	%fd2838, %fd2837;
	setp.geu.f64 	%p948, %fd2838, 0d41CDCD64FF800000;
	@%p948 bra 	$L__BB1_1317;
	cvt.u16.u64 	%rs448, %rd247;
	mov.b32 	%r2940, {%rs80, %rs448};
	mov.b32 	%r2941, 0;
	mov.b32 	%r2942, 1305;
	dp2a.lo.s32.u32 	%r2943, %r2940, %r2942, %r2941;
	cvt.s64.s32 	%rd249, %r2943;
	ld.global.s8 	%rd2643, [%rd243+-1];
	add.s64 	%rd2644, %rd249, %rd2643;
	shl.b64 	%rd2645, %rd2644, 3;
	mov.u64 	%rd2646, parameter;
	add.s64 	%rd250, %rd2646, %rd2645;
	ld.const.f64 	%fd2856, [%rd250+23000];
	abs.f64 	%fd2857, %fd2856;
	setp.geu.f64 	%p953, %fd2857, 0d41CDCD64FF800000;
	@%p953 bra 	$L__BB1_1311;
	mad.lo.s64 	%rd2660, %rd246, -24, %rd249;
	shl.b64 	%rd2661, %rd2660, 3;
	mov.u64 	%rd2662, parameter;
	add.s64 	%rd2663, %rd2662, %rd2661;
	ld.const.f64 	%fd2873, [%rd2663+45440];
	ld.const.f64 	%fd2874, [%rd248+20000];
	add.f64 	%fd2875, %fd2873, %fd2874;
	ld.const.f64 	%fd2876, [%rd250+22000];
	add.f64 	%fd3755, %fd2875, %fd2876;
	st.global.f64 	[%rd3+10080], %fd3755;
	ld.global.s8 	%r2948, [%rd243];
	mul.wide.s32 	%rd2664, %r2948, 5;
	ld.global.s8 	%rs451, [%rd244];
	cvt.s64.s16 	%rd2665, %rs451;
	add.s64 	%rd2666, %rd2664, %rd2665;
	shl.b64 	%rd2667, %rd2666, 3;
	add.s64 	%rd2668, %rd2662, %rd2667;
	ld.const.f64 	%fd2877, [%rd2668+45640];
	ld.global.s8 	%rs452, [%rd244+-1];
	mov.b32 	%r2949, {%rs452, %rs451};
	mov.b32 	%r2950, 6405;
	dp2a.lo.s32.u32 	%r2951, %r2949, %r2950, %r2948;
	mul.wide.s32 	%rd2669, %r2951, 8;
	add.s64 	%rd2670, %rd2662, %rd2669;
	ld.const.f64 	%fd2878, [%rd2670+21000];
	add.f64 	%fd2879, %fd2877, %fd2878;
	ld.global.s8 	%rd2671, [%rd243+-1];
	cvt.s32.s16 	%r2952, %rs451;
	mul.wide.s32 	%rd2672, %r2952, 24;
	add.s64 	%rd2673, %rd2666, %rd2672;
	add.s64 	%rd2674, %rd2673, %rd2671;
	shl.b64 	%rd2675, %rd2674, 3;
	add.s64 	%rd2676, %rd2662, %rd2675;
	ld.const.f64 	%fd2880, [%rd2676+23000];
	add.f64 	%fd3756, %fd2879, %fd2880;
	st.global.f64 	[%rd3+10088], %fd3756;
	abs.f64 	%fd2881, %fd3756;
	setp.leu.f64 	%p957, %fd2881, 0d41CDCD64FF800000;
	@%p957 bra 	$L__BB1_1307;
	mov.b64 	%rd2677, 9218868437227405312;
	st.global.u64 	[%rd3+10088], %rd2677;
	mov.b64 	%rd2678, -4616189618054758400;
	st.global.u64 	[%rd3+10080], %rd2678;
	mov.f64 	%fd3756, 0d7FF0000000000000;
	mov.f64 	%fd3755, 0dBFF0000000000000;
$L__BB1_1307:
	add.f64 	%fd2884, %fd3756, 0d4069000000000000;
	add.f64 	%fd2885, %fd3755, 0dC016CCCCCCCCCCCD;
	ld.global.f64 	%fd3763, [%rd3+10016];
	add.f64 	%fd2886, %fd2885, %fd3763;
	div.rn.f64 	%fd793, %fd2884, %fd2886;
	st.global.f64 	[%rd3+10096], %fd793;
	abs.f64 	%fd2887, %fd3762;
	setp.geu.f64 	%p958, %fd2887, 0d41CDCD64FF800000;
	@%p958 bra 	$L__BB1_1310;
	add.f64 	%fd2888, %fd3762, 0d4069000000000000;
	add.f64 	%fd2889, %fd3761, 0dC016CCCCCCCCCCCD;
	add.f64 	%fd2890, %fd2889, %fd3763;
	div.rn.f64 	%fd2891, %fd2888, %fd2890;
	st.global.f64 	[%rd10], %fd2891;
	setp.geu.f64 	%p959, %fd2891, %fd793;
	@%p959 bra 	$L__BB1_1325;
	st.global.f64 	[%rd8], %fd3755;
	st.global.f64 	[%rd245], %fd3756;
	st.global.f64 	[%rd10], %fd793;
	mov.f64 	%fd3761, %fd3755;
	mov.f64 	%fd3762, %fd3756;
	bra.uni 	$L__BB1_1325;
$L__BB1_1310:
	st.global.f64 	[%rd8], %fd3755;
	st.global.f64 	[%rd245], %fd3756;
	st.global.f64 	[%rd10], %fd793;
	mov.f64 	%fd3761, %fd3755;
	mov.f64 	%fd3762, %fd3756;
	bra.uni 	$L__BB1_1325;
$L__BB1_1311:
	mad.lo.s64 	%rd2647, %rd246, -24, %rd249;
	shl.b64 	%rd2648, %rd2647, 3;
	mov.u64 	%rd2649, parameter;
	add.s64 	%rd2650, %rd2649, %rd2648;
	ld.const.f64 	%fd2858, [%rd2650+45440];
	ld.const.f64 	%fd2859, [%rd248+20000];
	add.f64 	%fd3757, %fd2858, %fd2859;
	st.global.f64 	[%rd3+10080], %fd3757;
	ld.global.s8 	%r2944, [%rd243];
	mul.wide.s32 	%rd2651, %r2944, 5;
	ld.global.s8 	%rs449, [%rd244];
	cvt.s64.s16 	%rd2652, %rs449;
	add.s64 	%rd2653, %rd2651, %rd2652;
	shl.b64 	%rd2654, %rd2653, 3;
	add.s64 	%rd2655, %rd2649, %rd2654;
	ld.const.f64 	%fd2860, [%rd2655+45640];
	ld.global.s8 	%rs450, [%rd244+-1];
	mov.b32 	%r2945, {%rs450, %rs449};
	mov.b32 	%r2946, 6405;
	dp2a.lo.s32.u32 	%r2947, %r2945, %r2946, %r2944;
	mul.wide.s32 	%rd2656, %r2947, 8;
	add.s64 	%rd2657, %rd2649, %rd2656;
	ld.const.f64 	%fd2861, [%rd2657+21000];
	add.f64 	%fd3758, %fd2860, %fd2861;
	st.global.f64 	[%rd3+10088], %fd3758;
	abs.f64 	%fd2862, %fd3758;
	setp.leu.f64 	%p954, %fd2862, 0d41CDCD64FF800000;
	@%p954 bra 	$L__BB1_1313;
	mov.b64 	%rd2658, 9218868437227405312;
	st.global.u64 	[%rd3+10088], %rd2658;
	mov.b64 	%rd2659, -4616189618054758400;
	st.global.u64 	[%rd3+10080], %rd2659;
	mov.f64 	%fd3758, 0d7FF0000000000000;
	mov.f64 	%fd3757, 0dBFF0000000000000;
$L__BB1_1313:
	add.f64 	%fd2865, %fd3758, 0d4069000000000000;
	add.f64 	%fd2866, %fd3757, 0dC016CCCCCCCCCCCD;
	ld.global.f64 	%fd3763, [%rd3+10016];
	add.f64 	%fd2867, %fd2866, %fd3763;
	div.rn.f64 	%fd799, %fd2865, %fd2867;
	st.global.f64 	[%rd3+10096], %fd799;
	abs.f64 	%fd2868, %fd3762;
	setp.geu.f64 	%p955, %fd2868, 0d41CDCD64FF800000;
	@%p955 bra 	$L__BB1_1316;
	add.f64 	%fd2869, %fd3762, 0d4069000000000000;
	add.f64 	%fd2870, %fd3761, 0dC016CCCCCCCCCCCD;
	add.f64 	%fd2871, %fd2870, %fd3763;
	div.rn.f64 	%fd2872, %fd2869, %fd2871;
	st.global.f64 	[%rd10], %fd2872;
	setp.geu.f64 	%p956, %fd2872, %fd799;
	@%p956 bra 	$L__BB1_1325;
	st.global.f64 	[%rd8], %fd3757;
	st.global.f64 	[%rd245], %fd3758;
	st.global.f64 	[%rd10], %fd799;
	mov.f64 	%fd3761, %fd3757;
	mov.f64 	%fd3762, %fd3758;
	bra.uni 	$L__BB1_1325;
$L__BB1_1316:
	st.global.f64 	[%rd8], %fd3757;
	st.global.f64 	[%rd245], %fd3758;
	st.global.f64 	[%rd10], %fd799;
	mov.f64 	%fd3761, %fd3757;
	mov.f64 	%fd3762, %fd3758;
	bra.uni 	$L__BB1_1325;
$L__BB1_1317:
	cvt.u16.u64 	%rs446, %rd247;
	mov.b32 	%r2933, {%rs80, %rs446};
	mov.b32 	%r2934, 0;
	mov.b32 	%r2935, 1305;
	dp2a.lo.s32.u32 	%r2936, %r2933, %r2935, %r2934;
	cvt.s64.s32 	%rd251, %r2936;
	ld.global.s8 	%rd2621, [%rd243+-1];
	add.s64 	%rd2622, %rd251, %rd2621;
	shl.b64 	%rd2623, %rd2622, 3;
	mov.u64 	%rd2624, parameter;
	add.s64 	%rd252, %rd2624, %rd2623;
	ld.const.f64 	%fd2839, [%rd252+23000];
	abs.f64 	%fd2840, %fd2839;
	setp.lt.f64 	%p949, %fd2840, 0d41CDCD64FF800000;
	@%p949 bra 	$L__BB1_1319;
	ld.global.f64 	%fd3763, [%rd3+10016];
	bra.uni 	$L__BB1_1325;
$L__BB1_1319:
	mad.lo.s64 	%rd2625, %rd246, -24, %rd251;
	shl.b64 	%rd2626, %rd2625, 3;
	mov.u64 	%rd2627, parameter;
	add.s64 	%rd2628, %rd2627, %rd2626;
	ld.const.f64 	%fd2841, [%rd2628+45440];
	ld.const.f64 	%fd2842, [%rd252+22000];
	add.f64 	%fd3759, %fd2841, %fd2842;
	st.global.f64 	[%rd3+10080], %fd3759;
	ld.global.s8 	%r2937, [%rd243];
	mul.wide.s32 	%rd2629, %r2937, 5;
	ld.global.u8 	%rs447, [%rd244];
	cvt.u64.u16 	%rd2630, %rs447;
	cvt.s64.s8 	%rd2631, %rd2630;
	add.s64 	%rd2632, %rd2629, %rd2631;
	shl.b64 	%rd2633, %rd2632, 3;
	add.s64 	%rd2634, %rd2627, %rd2633;
	ld.const.f64 	%fd2843, [%rd2634+45640];
	ld.global.s8 	%rd2635, [%rd243+-1];
	cvt.u32.u16 	%r2938, %rs447;
	cvt.s32.s8 	%r2939, %r2938;
	mul.wide.s32 	%rd2636, %r2939, 24;
	add.s64 	%rd2637, %rd2632, %rd2636;
	add.s64 	%rd2638, %rd2637, %rd2635;
	shl.b64 	%rd2639, %rd2638, 3;
	add.s64 	%rd2640, %rd2627, %rd2639;
	ld.const.f64 	%fd2844, [%rd2640+23000];
	add.f64 	%fd3760, %fd2843, %fd2844;
	st.global.f64 	[%rd3+10088], %fd3760;
	abs.f64 	%fd2845, %fd3760;
	setp.leu.f64 	%p950, %fd2845, 0d41CDCD64FF800000;
	@%p950 bra 	$L__BB1_1321;
	mov.b64 	%rd2641, 9218868437227405312;
	st.global.u64 	[%rd3+10088], %rd2641;
	mov.b64 	%rd2642, -4616189618054758400;
	st.global.u64 	[%rd3+10080], %rd2642;
	mov.f64 	%fd3760, 0d7FF0000000000000;
	mov.f64 	%fd3759, 0dBFF0000000000000;
$L__BB1_1321:
	add.f64 	%fd2848, %fd3760, 0d4069000000000000;
	add.f64 	%fd2849, %fd3759, 0dC016CCCCCCCCCCCD;
	ld.global.f64 	%fd3763, [%rd3+10016];
	add.f64 	%fd2850, %fd2849, %fd3763;
	div.rn.f64 	%fd806, %fd2848, %fd2850;
	st.global.f64 	[%rd3+10096], %fd806;
	abs.f64 	%fd2851, %fd3762;
	setp.geu.f64 	%p951, %fd2851, 0d41CDCD64FF800000;
	@%p951 bra 	$L__BB1_1324;
	add.f64 	%fd2852, %fd3762, 0d4069000000000000;
	add.f64 	%fd2853, %fd3761, 0dC016CCCCCCCCCCCD;
	add.f64 	%fd2854, %fd2853, %fd3763;
	div.rn.f64 	%fd2855, %fd2852, %fd2854;
	st.global.f64 	[%rd10], %fd2855;
	setp.geu.f64 	%p952, %fd2855, %fd806;
	@%p952 bra 	$L__BB1_1325;
	st.global.f64 	[%rd8], %fd3759;
	st.global.f64 	[%rd245], %fd3760;
	st.global.f64 	[%rd10], %fd806;
	mov.f64 	%fd3761, %fd3759;
	mov.f64 	%fd3762, %fd3760;
	bra.uni 	$L__BB1_1325;
$L__BB1_1324:
	st.global.f64 	[%rd8], %fd3759;
	st.global.f64 	[%rd245], %fd3760;
	st.global.f64 	[%rd10], %fd806;
	mov.f64 	%fd3761, %fd3759;
	mov.f64 	%fd3762, %fd3760;
$L__BB1_1325:
	ld.global.s8 	%r2953, [%rd243];
	mul.wide.s32 	%rd2679, %r2953, 5;
	ld.global.s8 	%rd2680, [%rd244];
	add.s64 	%rd2681, %rd2679, %rd2680;
	shl.b64 	%rd2682, %rd2681, 3;
	mov.u64 	%rd2683, parameter;
	add.s64 	%rd2684, %rd2683, %rd2682;
	ld.const.f64 	%fd3764, [%rd2684+45440];
	st.global.f64 	[%rd3+10080], %fd3764;
	ld.global.s8 	%r2954, [%rd243];
	mul.wide.s32 	%rd2685, %r2954, 5;
	ld.global.s8 	%rd2686, [%rd244];
	add.s64 	%rd2687, %rd2685, %rd2686;
	shl.b64 	%rd2688, %rd2687, 3;
	add.s64 	%rd2689, %rd2683, %rd2688;
	ld.const.f64 	%fd811, [%rd2689+45640];
	st.global.f64 	[%rd3+10088], %fd811;
	add.f64 	%fd2892, %fd811, 0d4069000000000000;
	add.f64 	%fd2893, %fd3764, 0dC016CCCCCCCCCCCD;
	add.f64 	%fd2894, %fd2893, %fd3763;
	div.rn.f64 	%fd812, %fd2892, %fd2894;
	st.global.f64 	[%rd3+10096], %fd812;
	abs.f64 	%fd2895, %fd3762;
	setp.geu.f64 	%p960, %fd2895, 0d41CDCD64FF800000;
	@%p960 bra 	$L__BB1_1329;
	ld.global.f64 	%fd2896, [%rd10];
	setp.geu.f64 	%p961, %fd2896, %fd812;
	@%p961 bra 	$L__BB1_1328;
	st.global.f64 	[%rd6], %fd3764;
	st.global.f64 	[%rd7], %fd811;
	bra.uni 	$L__BB1_1330;
$L__BB1_1328:
	st.global.f64 	[%rd6], %fd3761;
	st.global.f64 	[%rd7], %fd3762;
	mov.f64 	%fd3764, %fd3761;
	bra.uni 	$L__BB1_1330;
$L__BB1_1329:
	st.global.f64 	[%rd6], %fd3764;
	st.global.f64 	[%rd7], %fd811;
$L__BB1_1330:
	add.s32 	%r597, %r3932, -1;
	ld.global.u32 	%r598, [%rd4];
	mul.lo.s32 	%r599, %r598, %r597;
	add.s32 	%r600, %r2, %r3931;
	add.s32 	%r2955, %r600, %r599;
	mul.wide.s32 	%rd2690, %r2955, 8;
	add.s64 	%rd253, %rd1, %rd2690;
	ld.global.f64 	%fd2897, [%rd253];
	abs.f64 	%fd2898, %fd2897;
	abs.f64 	%fd2899, %fd3764;
	max.f64 	%fd2901, %fd2898, %fd2899;
	setp.gt.f64 	%p962, %fd2901, 0d41CDCD64FF800000;
	sub.f64 	%fd2902, %fd2897, %fd3764;
	abs.f64 	%fd2903, %fd2902;
	setp.geu.f64 	%p963, %fd2903, 0d3EE4F8B588E368F1;
	or.pred  	%p964, %p962, %p963;
	@%p964 bra 	$L__BB1_1332;
	ld.global.f64 	%fd2905, [%rd253+-5000];
	ld.global.f64 	%fd2906, [%rd7];
	abs.f64 	%fd2907, %fd2905;
	abs.f64 	%fd2908, %fd2906;
	max.f64 	%fd2910, %fd2907, %fd2908;
	setp.leu.f64 	%p965, %fd2910, 0d41CDCD64FF800000;
	sub.f64 	%fd2911, %fd2905, %fd2906;
	abs.f64 	%fd2912, %fd2911;
	setp.lt.f64 	%p966, %fd2912, 0d3EE4F8B588E368F1;
	and.pred  	%p967, %p965, %p966;
	@%p967 bra 	$L__BB1_1369;
$L__BB1_1332:
	mov.b32 	%r2986, 0;
	st.global.u32 	[%rd2+228], %r2986;
	mov.pred 	%p1153, -1;
	min.s32 	%r2987, %r3931, %r3932;
	setp.lt.s32 	%p980, %r2987, 2;
	@%p980 bra 	$L__BB1_1335;
	ld.global.f64 	%fd2931, [%rd253];
	cvt.u64.u32 	%rd2702, %r3932;
	add.s64 	%rd2703, %rd5, %rd2702;
	ld.global.s8 	%r2988, [%rd244];
	ld.global.u8 	%r2989, [%rd2703+-1];
	ld.global.u8 	%r2990, [%rd243];
	prmt.b32 	%r2991, %r2990, %r2989, 0x3340U;
	ld.global.u8 	%r2992, [%rd244+-1];
	prmt.b32 	%r2993, %r2992, 0, 0x3340U;
	prmt.b32 	%r2994, %r2991, %r2993, 0x5410U;
	mov.b32 	%r2995, 359705;
	dp4a.s32.u32 	%r2996, %r2994, %r2995, %r2988;
	mul.wide.s32 	%rd2704, %r2996, 8;
	mov.u64 	%rd2705, parameter;
	add.s64 	%rd2706, %rd2705, %rd2704;
	ld.const.f64 	%fd2932, [%rd2706];
	sub.s32 	%r2997, %r599, %r598;
	add.s32 	%r2998, %r600, %r2997;
	add.s32 	%r2999, %r2998, -1;
	mul.wide.s32 	%rd2707, %r2999, 8;
	add.s64 	%rd2708, %rd1, %rd2707;
	ld.global.f64 	%fd2933, [%rd2708];
	add.f64 	%fd2934, %fd2932, %fd2933;
	abs.f64 	%fd2935, %fd2931;
	abs.f64 	%fd2936, %fd2934;
	max.f64 	%fd2938, %fd2935, %fd2936;
	setp.gt.f64 	%p982, %fd2938, 0d41CDCD64FF800000;
	sub.f64 	%fd2939, %fd2931, %fd2934;
	abs.f64 	%fd2940, %fd2939;
	setp.geu.f64 	%p983, %fd2940, 0d3EE4F8B588E368F1;
	or.pred  	%p984, %p982, %p983;
	@%p984 bra 	$L__BB1_1335;
	ld.param.u64 	%rd3238, [_Z15check_structurePcPiS0_iPdiS1_S0_S__param_6];
	ld.param.u32 	%r3695, [_Z15check_structurePcPiS0_iPdiS1_S0_S__param_4];
	add.s32 	%r3931, %r3931, -1;
	mul.wide.s32 	%rd2709, %r3932, 4;
	add.s64 	%rd2710, %rd2709, %rd2;
	st.global.u32 	[%rd2710+-8], %r3931;
	mad.lo.s32 	%r3000, %r3695, -1201, %r1;
	add.s32 	%r3001, %r3000, %r3931;
	add.s32 	%r3002, %r3001, 25;
	cvta.to.global.u64 	%rd2711, %rd3238;
	mul.wide.s32 	%rd2712, %r3002, 4;
	add.s64 	%rd2713, %rd2711, %rd2712;
	st.global.u32 	[%rd2713], %r597;
	mov.b32 	%r3003, 1;
	st.global.u32 	[%rd2+228], %r3003;
	mov.pred 	%p1153, 0;
	mov.u32 	%r3932, %r597;
$L__BB1_1335:
	mov.b32 	%r3004, 3;
	st.global.u32 	[%rd2+216], %r3004;
	not.pred 	%p986, %p1153;
	@%p986 bra 	$L__BB1_1299;
	mov.b32 	%r3935, 3;
$L__BB1_1337:
	setp.gt.s32 	%p987, %r3935, 32;
	@%p987 bra 	$L__BB1_1299;
	add.s32 	%r607, %r3932, -1;
	st.global.u32 	[%rd2+220], %r607;
	sub.s32 	%r3006, %r3931, %r3935;
	add.s32 	%r3940, %r3006, 1;
	st.global.u32 	[%rd2+224], %r3940;
	setp.gt.s32 	%p988, %r3940, 0;
	mov.u32 	%r3941, %r607;
	@%p988 bra 	$L__BB1_1340;
	add.s32 	%r3008, %r3940, %r607;
	add.s32 	%r3941, %r3008, -1;
	st.global.u32 	[%rd2+220], %r3941;
	mov.b32 	%r3940, 1;
	st.global.u32 	[%rd2+224], %r3940;
$L__BB1_1340:
	cvt.s64.s32 	%rd2714, %r3931;
	add.s64 	%rd254, %rd5, %rd2714;
	cvt.s64.s32 	%rd2715, %r3932;
	add.s64 	%rd255, %rd5, %rd2715;
	add.s32 	%r612, %r1, %r3931;
	add.s32 	%r613, %r612, 625;
$L__BB1_1341:
	setp.lt.s32 	%p989, %r3941, 1;
	setp.ge.s32 	%p990, %r3940, %r3931;
	or.pred  	%p10, %p989, %p990;
	@%p10 bra 	$L__BB1_1368;
	mov.b64 	%rd2716, -4616189618054758400;
	st.global.u64 	[%rd6], %rd2716;
	mov.b64 	%rd2717, 9218868437227405312;
	st.global.u64 	[%rd7], %rd2717;
	ld.global.u32 	%r616, [%rd2+220];
	ld.global.u32 	%r3009, [%rd2+224];
	mov.b64 	%rd2718, -4564063970805153792;
	st.global.u64 	[%rd10], %rd2718;
	mov.b64 	%rd2719, 0;
	st.global.u64 	[%rd9], %rd2719;
	not.b32 	%r3010, %r616;
	add.s32 	%r618, %r3932, %r3010;
	st.global.u32 	[%rd2+236], %r618;
	not.b32 	%r3011, %r3009;
	add.s32 	%r619, %r3931, %r3011;
	st.global.u32 	[%rd2+240], %r619;
	add.s32 	%r3012, %r619, %r618;
	add.s32 	%r620, %r3012, -1;
	st.global.u32 	[%rd2+244], %r620;
	setp.eq.s32 	%p991, %r618, 0;
	setp.gt.s32 	%p992, %r619, 0;
	and.pred  	%p993, %p991, %p992;
	@%p993 bra 	$L__BB1_1344;
	setp.ne.s32 	%p994, %r619, 0;
	setp.lt.s32 	%p995, %r618, 1;
	or.pred  	%p996, %p994, %p995;
	@%p996 bra 	$L__BB1_1355;
$L__BB1_1344:
	setp.ne.s32 	%p1003, %r619, 1;
	setp.ne.s32 	%p1004, %r618, 1;
	and.pred  	%p1005, %p1003, %p1004;
	@%p1005 bra 	$L__BB1_1352;
	setp.eq.s32 	%p1007, %r619, 1;
	and.pred  	%p1009, %p1007, %p991;
	@%p1009 bra 	$L__BB1_1348;
	setp.eq.s32 	%p1010, %r618, 1;
	setp.eq.s32 	%p1011, %r619, 0;
	and.pred  	%p1012, %p1011, %p1010;
	@%p1012 bra 	$L__BB1_1348;
	ld.global.f64 	%fd3766, [%rd9];
	ld.global.f64 	%fd3765, [%rd10];
	bra.uni 	$L__BB1_1349;
$L__BB1_1348:
	mul.wide.s32 	%rd2803, %r620, 8;
	mov.u64 	%rd2804, parameter;
	add.s64 	%rd2805, %rd2804, %rd2803;
	ld.const.f64 	%fd3018, [%rd2805+25200];
	cvt.s64.s32 	%rd2806, %r616;
	add.s64 	%rd2807, %rd5, %rd2806;
	cvt.s64.s32 	%rd2808, %r3009;
	add.s64 	%rd2809, %rd5, %rd2808;
	ld.global.s8 	%r3118, [%rd254+27];
	ld.global.u8 	%r3119, [%rd2807];
	ld.global.u8 	%r3120, [%rd255];
	prmt.b32 	%r3121, %r3119, %r3120, 0x3340U;
	ld.global.u8 	%r3122, [%rd2809+27];
	prmt.b32 	%r3123, %r3122, 0, 0x3340U;
	prmt.b32 	%r3124, %r3121, %r3123, 0x5410U;
	mov.b32 	%r3125, 334205;
	dp4a.s32.u32 	%r3126, %r3124, %r3125, %r3118;
	mul.wide.s32 	%rd2810, %r3126, 8;
	add.s64 	%rd2811, %rd2804, %rd2810;
	ld.const.f64 	%fd3019, [%rd2811+5000];
	add.f64 	%fd3766, %fd3018, %fd3019;
	st.global.f64 	[%rd9], %fd3766;
	ld.global.u32 	%r3127, [%rd2+244];
	mul.wide.s32 	%rd2812, %r3127, 8;
	add.s64 	%rd2813, %rd2804, %rd2812;
	ld.const.f64 	%fd3020, [%rd2813+24480];
	ld.global.s8 	%r3128, [%rd254+27];
	ld.global.u8 	%r3129, [%rd2807];
	ld.global.u8 	%r3130, [%rd255];
	prmt.b32 	%r3131, %r3130, %r3129, 0x3340U;
	ld.global.u8 	%r3132, [%rd2809+27];
	prmt.b32 	%r3133, %r3132, 0, 0x3340U;
	prmt.b32 	%r3134, %r3131, %r3133, 0x5410U;
	mov.b32 	%r3135, 359705;
	dp4a.s32.u32 	%r3136, %r3134, %r3135, %r3128;
	mul.wide.s32 	%rd2814, %r3136, 8;
	add.s64 	%rd2815, %rd2804, %rd2814;
	ld.const.f64 	%fd3021, [%rd2815];
	add.f64 	%fd3765, %fd3020, %fd3021;
	st.global.f64 	[%rd10], %fd3765;
$L__BB1_1349:
	add.s32 	%r3137, %r616, -1;
	ld.global.u32 	%r3138, [%rd4];
	add.s32 	%r3139, %r1, %r3009;
	mad.lo.s32 	%r3140, %r3138, %r3137, %r3139;
	mul.wide.s32 	%rd2816, %r3140, 8;
	add.s64 	%rd2817, %rd1, %rd2816;
	ld.global.f64 	%fd3022, [%rd2817];
	add.f64 	%fd3768, %fd3022, %fd3766;
	st.global.f64 	[%rd9], %fd3768;
	ld.global.u32 	%r3141, [%rd4];
	mad.lo.s32 	%r3142, %r3141, %r3137, %r3139;
	add.s32 	%r3143, %r3142, 625;
	mul.wide.s32 	%rd2818, %r3143, 8;
	add.s64 	%rd2819, %rd1, %rd2818;
	ld.global.f64 	%fd3023, [%rd2819];
	add.f64 	%fd3775, %fd3023, %fd3765;
	st.global.f64 	[%rd10], %fd3775;
	abs.f64 	%fd3024, %fd3768;
	setp.leu.f64 	%p1013, %fd3024, 0d41CDCD64FF800000;
	@%p1013 bra 	$L__BB1_1351;
	mov.b64 	%rd2820, 9218868437227405312;
	st.global.u64 	[%rd9], %rd2820;
	mov.b64 	%rd2821, -4616189618054758400;
	st.global.u64 	[%rd10], %rd2821;
	mov.f64 	%fd3768, 0d7FF0000000000000;
	mov.f64 	%fd3775, 0dBFF0000000000000;
$L__BB1_1351:
	add.f64 	%fd3027, %fd3768, 0d4069000000000000;
	add.f64 	%fd3028, %fd3775, 0dC016CCCCCCCCCCCD;
	ld.global.f64 	%fd3029, [%rd3+10016];
	add.f64 	%fd3030, %fd3028, %fd3029;
	div.rn.f64 	%fd3031, %fd3027, %fd3030;
	st.global.f64 	[%rd3+10056], %fd3031;
	ld.global.u32 	%r3144, [%rd4];
	mad.lo.s32 	%r3145, %r3144, %r607, %r612;
	mul.wide.s32 	%rd2822, %r3145, 8;
	add.s64 	%rd2823, %rd1, %rd2822;
	ld.global.f64 	%fd3032, [%rd2823];
	add.f64 	%fd3033, %fd3032, 0d4069000000000000;
	ld.global.f64 	%fd3034, [%rd2823+5000];
	add.f64 	%fd3035, %fd3034, 0dC016CCCCCCCCCCCD;
	add.f64 	%fd3036, %fd3035, %fd3029;
	div.rn.f64 	%fd3037, %fd3033, %fd3036;
	st.global.f64 	[%rd3+10064], %fd3037;
	st.global.f64 	[%rd3+10040], %fd3775;
	st.global.f64 	[%rd3+10048], %fd3768;
	bra.uni 	$L__BB1_1364;
$L__BB1_1352:
	mul.wide.s32 	%rd2766, %r620, 8;
	mov.u64 	%rd2767, parameter;
	add.s64 	%rd2768, %rd2767, %rd2766;
	ld.const.f64 	%fd2992, [%rd2768+25200];
	cvt.s64.s32 	%rd2769, %r616;
	add.s64 	%rd2770, %rd5, %rd2769;
	ld.global.s8 	%r3104, [%rd2770];
	mul.wide.s32 	%rd2771, %r3104, 5;
	cvt.s64.s32 	%rd2772, %r3009;
	add.s64 	%rd2773, %rd5, %rd2772;
	ld.global.s8 	%rd2774, [%rd2773+27];
	add.s64 	%rd2775, %rd2771, %rd2774;
	shl.b64 	%rd2776, %rd2775, 3;
	add.s64 	%rd2777, %rd2767, %rd2776;
	ld.const.f64 	%fd2993, [%rd2777+45640];
	add.f64 	%fd2994, %fd2992, %fd2993;
	ld.global.s8 	%r3105, [%rd255];
	mul.wide.s32 	%rd2778, %r3105, 5;
	ld.global.s8 	%rd2779, [%rd254+27];
	add.s64 	%rd2780, %rd2778, %rd2779;
	shl.b64 	%rd2781, %rd2780, 3;
	add.s64 	%rd2782, %rd2767, %rd2781;
	ld.const.f64 	%fd2995, [%rd2782+45640];
	add.f64 	%fd2996, %fd2994, %fd2995;
	st.global.f64 	[%rd9], %fd2996;
	add.s32 	%r3106, %r616, -1;
	ld.global.u32 	%r3107, [%rd2+204];
	add.s32 	%r3108, %r1, %r3009;
	mad.lo.s32 	%r3109, %r3107, %r3106, %r3108;
	mul.wide.s32 	%rd2783, %r3109, 8;
	add.s64 	%rd2784, %rd1, %rd2783;
	ld.global.f64 	%fd2997, [%rd2784];
	add.f64 	%fd3770, %fd2997, %fd2996;
	st.global.f64 	[%rd9], %fd3770;
	ld.global.u32 	%r3110, [%rd2+244];
	mul.wide.s32 	%rd2785, %r3110, 8;
	add.s64 	%rd2786, %rd2767, %rd2785;
	ld.const.f64 	%fd2998, [%rd2786+24480];
	ld.global.s8 	%r3111, [%rd2770];
	mul.wide.s32 	%rd2787, %r3111, 5;
	ld.global.s8 	%rd2788, [%rd2773+27];
	add.s64 	%rd2789, %rd2787, %rd2788;
	shl.b64 	%rd2790, %rd2789, 3;
	add.s64 	%rd2791, %rd2767, %rd2790;
	ld.const.f64 	%fd2999, [%rd2791+45440];
	add.f64 	%fd3000, %fd2998, %fd2999;
	ld.global.s8 	%r3112, [%rd255];
	mul.wide.s32 	%rd2792, %r3112, 5;
	ld.global.s8 	%rd2793, [%rd254+27];
	add.s64 	%rd2794, %rd2792, %rd2793;
	shl.b64 	%rd2795, %rd2794, 3;
	add.s64 	%rd2796, %rd2767, %rd2795;
	ld.const.f64 	%fd3001, [%rd2796+45440];
	add.f64 	%fd3002, %fd3000, %fd3001;
	st.global.f64 	[%rd10], %fd3002;
	ld.global.u32 	%r3113, [%rd2+204];
	mad.lo.s32 	%r3114, %r3113, %r3106, %r3108;
	add.s32 	%r3115, %r3114, 625;
	mul.wide.s32 	%rd2797, %r3115, 8;
	add.s64 	%rd2798, %rd1, %rd2797;
	ld.global.f64 	%fd3003, [%rd2798];
	add.f64 	%fd3775, %fd3003, %fd3002;
	st.global.f64 	[%rd10], %fd3775;
	abs.f64 	%fd3004, %fd3770;
	setp.leu.f64 	%p1006, %fd3004, 0d41CDCD64FF800000;
	@%p1006 bra 	$L__BB1_1354;
	mov.b64 	%rd2799, 9218868437227405312;
	st.global.u64 	[%rd9], %rd2799;
	mov.b64 	%rd2800, -4616189618054758400;
	st.global.u64 	[%rd10], %rd2800;
	mov.f64 	%fd3770, 0d7FF0000000000000;
	mov.f64 	%fd3775, 0dBFF0000000000000;
$L__BB1_1354:
	add.f64 	%fd3007, %fd3770, 0d4069000000000000;
	add.f64 	%fd3008, %fd3775, 0dC016CCCCCCCCCCCD;
	ld.global.f64 	%fd3009, [%rd3+10016];
	add.f64 	%fd3010, %fd3008, %fd3009;
	div.rn.f64 	%fd3011, %fd3007, %fd3010;
	st.global.f64 	[%rd3+10056], %fd3011;
	ld.global.u32 	%r3116, [%rd4];
	mad.lo.s32 	%r3117, %r3116, %r607, %r612;
	mul.wide.s32 	%rd2801, %r3117, 8;
	add.s64 	%rd2802, %rd1, %rd2801;
	ld.global.f64 	%fd3012, [%rd2802];
	add.f64 	%fd3013, %fd3012, 0d4069000000000000;
	ld.global.f64 	%fd3014, [%rd2802+5000];
	add.f64 	%fd3015, %fd3014, 0dC016CCCCCCCCCCCD;
	add.f64 	%fd3016, %fd3015, %fd3009;
	div.rn.f64 	%fd3017, %fd3013, %fd3016;
	st.global.f64 	[%rd3+10064], %fd3017;
	st.global.f64 	[%rd3+10040], %fd3775;
	st.global.f64 	[%rd3+10048], %fd3770;
	bra.uni 	$L__BB1_1364;
$L__BB1_1355:
	setp.ne.s32 	%p997, %r618, 1;
	setp.ne.s32 	%p998, %r619, 1;
	or.pred  	%p999, %p997, %p998;
	@%p999 bra 	$L__BB1_1361;
	cvt.s64.s32 	%rd2745, %r616;
	add.s64 	%rd2746, %rd5, %rd2745;
	cvt.s64.s32 	%rd2747, %r3009;
	add.s64 	%rd2748, %rd5, %rd2747;
	ld.global.s8 	%r3061, [%rd2748+28];
	ld.global.u8 	%r3062, [%rd2746+1];
	ld.global.u8 	%r3063, [%rd2746];
	prmt.b32 	%r3064, %r3063, %r3062, 0x3340U;
	ld.global.u8 	%r3065, [%rd2748+27];
	prmt.b32 	%r3066, %r3065, 0, 0x3340U;
	prmt.b32 	%r3067, %r3064, %r3066, 0x5410U;
	mov.b32 	%r3068, 334205;
	dp4a.s32.u32 	%r3069, %r3067, %r3068, %r3061;
	mul.wide.s32 	%rd2749, %r3069, 8;
	mov.u64 	%rd2750, parameter;
	add.s64 	%rd2751, %rd2750, %rd2749;
	ld.const.f64 	%fd2970, [%rd2751+10000];
	ld.global.s8 	%r3070, [%rd255+-1];
	ld.global.u8 	%r3071, [%rd254+27];
	ld.global.u8 	%r3072, [%rd254+26];
	prmt.b32 	%r3073, %r3072, %r3071, 0x3340U;
	ld.global.u8 	%r3074, [%rd255];
	prmt.b32 	%r3075, %r3074, 0, 0x3340U;
	prmt.b32 	%r3076, %r3073, %r3075, 0x5410U;
	mov.b32 	%r3077, 359705;
	dp4a.s32.u32 	%r3078, %r3076, %r3077, %r3070;
	mul.wide.s32 	%rd2752, %r3078, 8;
	add.s64 	%rd2753, %rd2750, %rd2752;
	ld.const.f64 	%fd2971, [%rd2753+10000];
	add.f64 	%fd2972, %fd2970, %fd2971;
	st.global.f64 	[%rd10], %fd2972;
	add.s32 	%r3079, %r616, -1;
	ld.global.u32 	%r3080, [%rd4];
	add.s32 	%r3081, %r2, %r3009;
	mad.lo.s32 	%r3082, %r3080, %r3079, %r3081;
	mul.wide.s32 	%rd2754, %r3082, 8;
	add.s64 	%rd2755, %rd1, %rd2754;
	ld.global.f64 	%fd2973, [%rd2755];
	add.f64 	%fd3775, %fd2973, %fd2972;
	st.global.f64 	[%rd10], %fd3775;
	ld.global.s8 	%r3083, [%rd2748+28];
	ld.global.u8 	%r3084, [%rd2746+1];
	ld.global.u8 	%r3085, [%rd2746];
	prmt.b32 	%r3086, %r3085, %r3084, 0x3340U;
	ld.global.u8 	%r3087, [%rd2748+27];
	prmt.b32 	%r3088, %r3087, 0, 0x3340U;
	prmt.b32 	%r3089, %r3086, %r3088, 0x5410U;
	dp4a.s32.u32 	%r3090, %r3089, %r3068, %r3083;
	mul.wide.s32 	%rd2756, %r3090, 8;
	add.s64 	%rd2757, %rd2750, %rd2756;
	ld.const.f64 	%fd2974, [%rd2757+15000];
	ld.global.s8 	%r3091, [%rd255+-1];
	ld.global.u8 	%r3092, [%rd254+27];
	ld.global.u8 	%r3093, [%rd254+26];
	prmt.b32 	%r3094, %r3093, %r3092, 0x3340U;
	ld.global.u8 	%r3095, [%rd255];
	prmt.b32 	%r3096, %r3095, 0, 0x3340U;
	prmt.b32 	%r3097, %r3094, %r3096, 0x5410U;
	dp4a.s32.u32 	%r3098, %r3097, %r3077, %r3091;
	mul.wide.s32 	%rd2758, %r3098, 8;
	add.s64 	%rd2759, %rd2750, %rd2758;
	ld.const.f64 	%fd2975, [%rd2759+15000];
	add.f64 	%fd2976, %fd2974, %fd2975;
	st.global.f64 	[%rd9], %fd2976;
	ld.global.u32 	%r3099, [%rd4];
	mad.lo.s32 	%r3100, %r3099, %r3079, %r3081;
	add.s32 	%r3101, %r3100, -625;
	mul.wide.s32 	%rd2760, %r3101, 8;
	add.s64 	%rd2761, %rd1, %rd2760;
	ld.global.f64 	%fd2977, [%rd2761];
	add.f64 	%fd3772, %fd2977, %fd2976;
	st.global.f64 	[%rd9], %fd3772;
	abs.f64 	%fd2978, %fd3772;
	setp.leu.f64 	%p1001, %fd2978, 0d41CDCD64FF800000;
	@%p1001 bra 	$L__BB1_1358;
	mov.b64 	%rd2762, 9218868437227405312;
	st.global.u64 	[%rd9], %rd2762;
	mov.b64 	%rd2763, -4616189618054758400;
	st.global.u64 	[%rd10], %rd2763;
	mov.f64 	%fd3772, 0d7FF0000000000000;
	mov.f64 	%fd3775, 0dBFF0000000000000;
$L__BB1_1358:
	add.f64 	%fd2981, %fd3772, 0d4069000000000000;
	add.f64 	%fd2982, %fd3775, 0dC016CCCCCCCCCCCD;
	ld.global.f64 	%fd2983, [%rd3+10016];
	add.f64 	%fd2984, %fd2982, %fd2983;
	div.rn.f64 	%fd2985, %fd2981, %fd2984;
	st.global.f64 	[%rd3+10056], %fd2985;
	ld.global.u32 	%r3102, [%rd4];
	mad.lo.s32 	%r3103, %r3102, %r607, %r612;
	mul.wide.s32 	%rd2764, %r3103, 8;
	add.s64 	%rd2765, %rd1, %rd2764;
	ld.global.f64 	%fd2986, [%rd2765];
	add.f64 	%fd2987, %fd2986, 0d4069000000000000;
	ld.global.f64 	%fd2988, [%rd2765+5000];
	add.f64 	%fd2989, %fd2988, 0dC016CCCCCCCCCCCD;
	add.f64 	%fd2990, %fd2989, %fd2983;
	div.rn.f64 	%fd2991, %fd2987, %fd2990;
	st.global.f64 	[%rd3+10064], %fd2991;
	setp.ge.f64 	%p1002, %fd2985, %fd2991;
	@%p1002 bra 	$L__BB1_1360;
	ld.global.f64 	%fd3775, [%rd6];
	bra.uni 	$L__BB1_1364;
$L__BB1_1360:
	st.global.f64 	[%rd6], %fd3775;
	st.global.f64 	[%rd7], %fd3772;
	bra.uni 	$L__BB1_1364;
$L__BB1_1361:
	mul.wide.s32 	%rd2720, %r620, 8;
	mov.u64 	%rd2721, parameter;
	add.s64 	%rd2722, %rd2721, %rd2720;
	ld.const.f64 	%fd2942, [%rd2722+24960];
	cvt.s64.s32 	%rd2723, %r616;
	add.s64 	%rd2724, %rd5, %rd2723;
	cvt.s64.s32 	%rd2725, %r3009;
	add.s64 	%rd2726, %rd5, %rd2725;
	ld.global.s8 	%r3013, [%rd2726+28];
	ld.global.u8 	%r3014, [%rd2724+1];
	ld.global.u8 	%r3015, [%rd2724];
	prmt.b32 	%r3016, %r3015, %r3014, 0x3340U;
	ld.global.u8 	%r3017, [%rd2726+27];
	prmt.b32 	%r3018, %r3017, 0, 0x3340U;
	prmt.b32 	%r3019, %r3016, %r3018, 0x5410U;
	mov.b32 	%r3020, 334205;
	dp4a.s32.u32 	%r3021, %r3019, %r3020, %r3013;
	mul.wide.s32 	%rd2727, %r3021, 8;
	add.s64 	%rd2728, %rd2721, %rd2727;
	ld.const.f64 	%fd2943, [%rd2728+30440];
	add.f64 	%fd2944, %fd2942, %fd2943;
	ld.global.s8 	%r3022, [%rd255+-1];
	ld.global.u8 	%r3023, [%rd254+27];
	ld.global.u8 	%r3024, [%rd254+26];
	prmt.b32 	%r3025, %r3024, %r3023, 0x3340U;
	ld.global.u8 	%r3026, [%rd255];
	prmt.b32 	%r3027, %r3026, 0, 0x3340U;
	prmt.b32 	%r3028, %r3025, %r3027, 0x5410U;
	mov.b32 	%r3029, 359705;
	dp4a.s32.u32 	%r3030, %r3028, %r3029, %r3022;
	mul.wide.s32 	%rd2729, %r3030, 8;
	add.s64 	%rd2730, %rd2721, %rd2729;
	ld.const.f64 	%fd2945, [%rd2730+30440];
	add.f64 	%fd2946, %fd2944, %fd2945;
	st.global.f64 	[%rd9], %fd2946;
	add.s32 	%r3031, %r616, -1;
	ld.global.u32 	%r3032, [%rd2+204];
	add.s32 	%r3033, %r1, %r3009;
	mad.lo.s32 	%r3034, %r3032, %r3031, %r3033;
	mul.wide.s32 	%rd2731, %r3034, 8;
	add.s64 	%rd2732, %rd1, %rd2731;
	ld.global.f64 	%fd2947, [%rd2732];
	add.f64 	%fd3774, %fd2947, %fd2946;
	st.global.f64 	[%rd9], %fd3774;
	ld.global.u32 	%r3035, [%rd2+244];
	mul.wide.s32 	%rd2733, %r3035, 8;
	add.s64 	%rd2734, %rd2721, %rd2733;
	ld.const.f64 	%fd2948, [%rd2734+24240];
	ld.global.s8 	%r3036, [%rd2726+28];
	ld.global.u8 	%r3037, [%rd2724+1];
	ld.global.u8 	%r3038, [%rd2724];
	prmt.b32 	%r3039, %r3038, %r3037, 0x3340U;
	ld.global.u8 	%r3040, [%rd2726+27];
	prmt.b32 	%r3041, %r3040, 0, 0x3340U;
	prmt.b32 	%r3042, %r3039, %r3041, 0x5410U;
	dp4a.s32.u32 	%r3043, %r3042, %r3020, %r3036;
	mul.wide.s32 	%rd2735, %r3043, 8;
	add.s64 	%rd2736, %rd2721, %rd2735;
	ld.const.f64 	%fd2949, [%rd2736+25440];
	add.f64 	%fd2950, %fd2948, %fd2949;
	ld.global.s8 	%r3044, [%rd255+-1];
	ld.global.u8 	%r3045, [%rd254+27];
	ld.global.u8 	%r3046, [%rd254+26];
	prmt.b32 	%r3047, %r3046, %r3045, 0x3340U;
	ld.global.u8 	%r3048, [%rd255];
	prmt.b32 	%r3049, %r3048, 0, 0x3340U;
	prmt.b32 	%r3050, %r3047, %r3049, 0x5410U;
	dp4a.s32.u32 	%r3051, %r3050, %r3029, %r3044;
	mul.wide.s32 	%rd2737, %r3051, 8;
	add.s64 	%rd2738, %rd2721, %rd2737;
	ld.const.f64 	%fd2951, [%rd2738+25440];
	add.f64 	%fd2952, %fd2950, %fd2951;
	ld.global.u32 	%r3052, [%rd2+236];
	ld.global.u32 	%r3053, [%rd2+240];
	sub.s32 	%r3054, %r3052, %r3053;
	abs.s32 	%r3055, %r3054;
	cvt.rn.f64.s32 	%fd2953, %r3055;
	fma.rn.f64 	%fd2954, %fd2953, 0dBFEEF3E864B31D04, %fd2952;
	st.global.f64 	[%rd10], %fd2954;
	ld.global.u32 	%r3056, [%rd2+204];
	mad.lo.s32 	%r3057, %r3056, %r3031, %r3033;
	add.s32 	%r3058, %r3057, 625;
	mul.wide.s32 	%rd2739, %r3058, 8;
	add.s64 	%rd2740, %rd1, %rd2739;
	ld.global.f64 	%fd2955, [%rd2740];
	add.f64 	%fd3775, %fd2955, %fd2954;
	st.global.f64 	[%rd10], %fd3775;
	abs.f64 	%fd2956, %fd3774;
	setp.leu.f64 	%p1000, %fd2956, 0d41CDCD64FF800000;
	@%p1000 bra 	$L__BB1_1363;
	mov.b64 	%rd2741, 9218868437227405312;
	st.global.u64 	[%rd9], %rd2741;
	mov.b64 	%rd2742, -4616189618054758400;
	st.global.u64 	[%rd10], %rd2742;
	mov.f64 	%fd3774, 0d7FF0000000000000;
	mov.f64 	%fd3775, 0dBFF0000000000000;
$L__BB1_1363:
	add.f64 	%fd2959, %fd3774, 0d4069000000000000;
	add.f64 	%fd2960, %fd3775, 0dC016CCCCCCCCCCCD;
	ld.global.f64 	%fd2961, [%rd3+10016];
	add.f64 	%fd2962, %fd2960, %fd2961;
	div.rn.f64 	%fd2963, %fd2959, %fd2962;
	st.global.f64 	[%rd3+10056], %fd2963;
	ld.global.u32 	%r3059, [%rd4];
	mad.lo.s32 	%r3060, %r3059, %r607, %r612;
	mul.wide.s32 	%rd2743, %r3060, 8;
	add.s64 	%rd2744, %rd1, %rd2743;
	ld.global.f64 	%fd2964, [%rd2744];
	add.f64 	%fd2965, %fd2964, 0d4069000000000000;
	ld.global.f64 	%fd2966, [%rd2744+5000];
	add.f64 	%fd2967, %fd2966, 0dC016CCCCCCCCCCCD;
	add.f64 	%fd2968, %fd2967, %fd2961;
	div.rn.f64 	%fd2969, %fd2965, %fd2968;
	st.global.f64 	[%rd3+10064], %fd2969;
	st.global.f64 	[%rd3+10040], %fd3775;
	st.global.f64 	[%rd3+10048], %fd3774;
$L__BB1_1364:
	ld.global.u32 	%r3146, [%rd4];
	mad.lo.s32 	%r3147, %r3146, %r607, %r613;
	mul.wide.s32 	%rd2824, %r3147, 8;
	add.s64 	%rd256, %rd1, %rd2824;
	ld.global.f64 	%fd3038, [%rd256];
	abs.f64 	%fd3039, %fd3038;
	abs.f64 	%fd3040, %fd3775;
	max.f64 	%fd3042, %fd3039, %fd3040;
	setp.gt.f64 	%p1014, %fd3042, 0d41CDCD64FF800000;
	sub.f64 	%fd3043, %fd3038, %fd3775;
	abs.f64 	%fd3044, %fd3043;
	setp.geu.f64 	%p1015, %fd3044, 0d3EE4F8B588E368F1;
	or.pred  	%p1016, %p1014, %p1015;
	@%p1016 bra 	$L__BB1_1367;
	ld.global.f64 	%fd3046, [%rd256+-5000];
	ld.global.f64 	%fd3047, [%rd7];
	abs.f64 	%fd3048, %fd3046;
	abs.f64 	%fd3049, %fd3047;
	max.f64 	%fd3051, %fd3048, %fd3049;
	setp.gt.f64 	%p1017, %fd3051, 0d41CDCD64FF800000;
	sub.f64 	%fd3052, %fd3046, %fd3047;
	abs.f64 	%fd3053, %fd3052;
	setp.geu.f64 	%p1018, %fd3053, 0d3EE4F8B588E368F1;
	or.pred  	%p1019, %p1017, %p1018;
	@%p1019 bra 	$L__BB1_1367;
	ld.param.u64 	%rd3239, [_Z15check_structurePcPiS0_iPdiS1_S0_S__param_6];
	ld.param.u32 	%r3696, [_Z15check_structurePcPiS0_iPdiS1_S0_S__param_4];
	ld.global.u32 	%r3932, [%rd2+220];
	ld.global.u32 	%r3931, [%rd2+224];
	mad.lo.s32 	%r3148, %r3696, -1201, %r1;
	add.s32 	%r3149, %r3148, %r3932;
	cvta.to.global.u64 	%rd2825, %rd3239;
	mul.wide.s32 	%rd2826, %r3149, 4;
	add.s64 	%rd2827, %rd2825, %rd2826;
	st.global.u32 	[%rd2827], %r3931;
	add.s32 	%r3150, %r3148, %r3931;
	add.s32 	%r3151, %r3150, 25;
	mul.wide.s32 	%rd2828, %r3151, 4;
	add.s64 	%rd2829, %rd2825, %rd2828;
	st.global.u32 	[%rd2829], %r3932;
	mov.b32 	%r3152, 1;
	st.global.u32 	[%rd2+228], %r3152;
	bra.uni 	$L__BB1_1368;
$L__BB1_1367:
	ld.global.u32 	%r3153, [%rd2+220];
	add.s32 	%r3941, %r3153, -1;
	st.global.u32 	[%rd2+220], %r3941;
	ld.global.u32 	%r3154, [%rd2+224];
	add.s32 	%r3940, %r3154, 1;
	st.global.u32 	[%rd2+224], %r3940;
	ld.global.u32 	%r3155, [%rd2+228];
	setp.eq.s32 	%p1020, %r3155, 0;
	@%p1020 bra 	$L__BB1_1341;
$L__BB1_1368:
	ld.global.u32 	%r3156, [%rd2+216];
	add.s32 	%r3935, %r3156, 1;
	st.global.u32 	[%rd2+216], %r3935;
	@%p10 bra 	$L__BB1_1337;
	bra.uni 	$L__BB1_1299;
$L__BB1_1369:
	ld.global.f64 	%fd2915, [%rd3+10024];
	abs.f64 	%fd2916, %fd2915;
	setp.gt.f64 	%p968, %fd2916, 0d41CDCD64FF800000;
	mov.f64 	%fd3776, 0d3FE0000000000000;
	@%p968 bra 	$L__BB1_1381;
	ld.global.u32 	%r2957, [%rd2+208];
	ld.global.u32 	%r2958, [%rd2+212];
	add.s32 	%r2959, %r2957, -1;
	mad.lo.s32 	%r2960, %r2959, %r598, %r1;
	add.s32 	%r2961, %r2960, %r2958;
	mul.wide.s32 	%rd2691, %r2961, 8;
	add.s64 	%rd2692, %rd1, %rd2691;
	ld.global.f64 	%fd838, [%rd2692];
	ld.global.f64 	%fd839, [%rd3+10008];
	ld.global.f64 	%fd840, [%rd2692+5000];
	ld.global.f64 	%fd841, [%rd3+10000];
	mov.b32 	%r3950, 0;
	st.global.u32 	[%rd2+220], %r3950;
	st.global.u32 	[%rd2+216], %r3950;
	ld.global.u32 	%r628, [%rd2+200];
	setp.lt.s32 	%p969, %r628, 1;
	@%p969 bra 	$L__BB1_1375;
	mov.b32 	%r3950, 0;
	mov.u32 	%r3946, %r3950;
$L__BB1_1372:
	mul.wide.u32 	%rd2693, %r3946, 4;
	add.s64 	%rd2694, %rd2, %rd2693;
	ld.global.u32 	%r2963, [%rd2694];
	setp.lt.s32 	%p970, %r2963, 1;
	@%p970 bra 	$L__BB1_1374;
	add.s32 	%r3950, %r3950, 1;
	st.global.u32 	[%rd2+220], %r3950;
$L__BB1_1374:
	add.s32 	%r3946, %r3946, 1;
	st.global.u32 	[%rd2+216], %r3946;
	setp.lt.s32 	%p971, %r3946, %r628;
	@%p971 bra 	$L__BB1_1372;
$L__BB1_1375:
	mov.b32 	%r2964, 0;
	st.global.u32 	[%rd2+216], %r2964;
	setp.lt.s32 	%p972, %r598, 1;
	@%p972 bra 	$L__BB1_1380;
	mov.b32 	%r3949, 0;
$L__BB1_1377:
	mul.wide.u32 	%rd2695, %r3949, 4;
	add.s64 	%rd2696, %rd2, %rd2695;
	ld.global.u32 	%r2966, [%rd2696+100];
	setp.lt.s32 	%p973, %r2966, 1;
	@%p973 bra 	$L__BB1_1379;
	add.s32 	%r3950, %r3950, 1;
	st.global.u32 	[%rd2+220], %r3950;
$L__BB1_1379:
	add.s32 	%r3949, %r3949, 1;
	st.global.u32 	[%rd2+216], %r3949;
	setp.lt.s32 	%p974, %r3949, %r598;
	@%p974 bra 	$L__BB1_1377;
$L__BB1_1380:
	shr.u32 	%r2967, %r3950, 31;
	add.s32 	%r2968, %r3950, %r2967;
	shr.s32 	%r2969, %r2968, 1;
	add.s32 	%r2970, %r2969, -1;
	st.global.u32 	[%rd2+220], %r2970;
	cvt.rn.f64.s32 	%fd2917, %r2970;
	add.f64 	%fd2918, %fd840, %fd841;
	add.f64 	%fd2919, %fd2918, 0dC016CCCCCCCCCCCD;
	fma.rn.f64 	%fd2920, %fd2917, 0dBFE0A2B1704FF434, %fd2919;
	ld.global.f64 	%fd2921, [%rd3+10016];
	add.f64 	%fd2922, %fd2921, %fd2920;
	add.f64 	%fd2923, %fd838, %fd839;
	add.f64 	%fd2924, %fd2923, 0d4069000000000000;
	div.rn.f64 	%fd2925, %fd2924, %fd2922;
	add.f64 	%fd2926, %fd2925, 0dC071126666666666;
	fma.rn.f64 	%fd3776, %fd2926, 0d4059000000000000, 0d3FE0000000000000;
$L__BB1_1381:
	cvt.rzi.s32.f64 	%r2971, %fd3776;
	cvt.rn.f64.s32 	%fd2927, %r2971;
	div.rn.f64 	%fd3777, %fd2927, 0d4059000000000000;
	st.global.f64 	[%rd3+10032], %fd3777;
$L__BB1_1382:
	ld.const.u32 	%r2973, [const_int+36];
	mad.lo.s32 	%r2974, %r2973, 5, 44;
	cvt.rn.f64.s32 	%fd846, %r2974;
	setp.gt.f64 	%p975, %fd3777, %fd846;
	mov.b32 	%r3952, 0;
	@%p975 bra 	$L__BB1_1390;
	ld.param.u32 	%r3693, [_Z15check_structurePcPiS0_iPdiS1_S0_S__param_4];
	ld.param.u64 	%rd3231, [_Z15check_structurePcPiS0_iPdiS1_S0_S__param_3];
	cvta.to.global.u64 	%rd2697, %rd3231;
	shl.b32 	%r2975, %r3693, 1;
	mul.wide.s32 	%rd2698, %r2975, 8;
	add.s64 	%rd257, %rd2697, %rd2698;
	ld.global.f64 	%fd2928, [%rd257+8];
	setp.leu.f64 	%p976, %fd3777, %fd2928;
	@%p976 bra 	$L__BB1_1385;
	st.global.f64 	[%rd257+8], %fd3777;
$L__BB1_1385:
	ld.param.u64 	%rd3258, [_Z15check_structurePcPiS0_iPdiS1_S0_S__param_7];
	ld.param.u64 	%rd3237, [_Z15check_structurePcPiS0_iPdiS1_S0_S__param_6];
	ld.param.u64 	%rd3232, [_Z15check_structurePcPiS0_iPdiS1_S0_S__param_5];
	ld.param.u32 	%r3694, [_Z15check_structurePcPiS0_iPdiS1_S0_S__param_4];
	ld.param.u32 	%r3673, [_Z15check_structurePcPiS0_iPdiS1_S0_S__param_2];
	ld.param.u64 	%rd3227, [_Z15check_structurePcPiS0_iPdiS1_S0_S__param_1];
	ld.param.u64 	%rd3218, [_Z15check_structurePcPiS0_iPdiS1_S0_S__param_0];
	shl.b32 	%r2977, %r3673, 5;
	mov.u32 	%r2978, _ZZ4LAMPPcPiS0_S0_PdS1_S0_S_E4turn;
	add.s32 	%r2979, %r2978, %r2977;
	ld.shared.u32 	%r2980, [%r2979+16];
	ld.shared.u32 	%r2981, [%r2979+12];
	mul.wide.u32 	%rd2699, %r10, 4;
	mov.u64 	%rd2700, const_int;
	add.s64 	%rd2701, %rd2700, %rd2699;
	ld.const.u32 	%r2982, [%rd2701+48];
	sub.s32 	%r2983, 1, %r2982;
	ld.const.u32 	%r2984, [const_int+56];
	sub.s32 	%r2985, 1, %r2984;
	{ // callseq 0, 0
	.param .b64 param0;
	st.param.b64 	[param0], %rd3218;
	.param .b64 param1;
	st.param.b64 	[param1], %rd3227;
	.param .b32 param2;
	st.param.b32 	[param2], %r2980;
	.param .b32 param3;
	st.param.b32 	[param3], %r2981;
	.param .b32 param4;
	st.param.b32 	[param4], %r2983;
	.param .b32 param5;
	st.param.b32 	[param5], %r2985;
	.param .b32 param6;
	st.param.b32 	[param6], 3;
	.param .b64 param7;
	st.param.b64 	[param7], %rd3232;
	.param .b32 param8;
	st.param.b32 	[param8], %r3694;
	.param .b64 param9;
	st.param.b64 	[param9], %rd3237;
	.param .b64 param10;
	st.param.b64 	[param10], %rd3258;
	.param .b64 retval0;
	call.uni (retval0), 
	_Z4thalPcPiiiiiiPdiS0_S_, 
	(
	param0, 
	param1, 
	param2, 
	param3, 
	param4, 
	param5, 
	param6, 
	param7, 
	param8, 
	param9, 
	param10
	);
	ld.param.f64 	%fd2929, [retval0];
	} // callseq 0
	setp.gt.f64 	%p977, %fd2929, %fd846;
	@%p977 bra 	$L__BB1_1390;
	ld.global.f64 	%fd2930, [%rd257+8];
	setp.leu.f64 	%p978, %fd2929, %fd2930;
	@%p978 bra 	$L__BB1_1388;
	st.global.f64 	[%rd257+8], %fd2929;
$L__BB1_1388:
	setp.ne.s32 	%p1147, %r3704, 7;
	@%p1147 bra 	$L__BB1_2;
	add.s32 	%r3703, %r3703, 1;
	setp.ne.s32 	%p1148, %r3703, 7;
	mov.b32 	%r3952, 1;
	@%p1148 bra 	$L__BB1_1;
$L__BB1_1390:
	st.param.b32 	[func_retval0], %r3952;
	ret;
$L__BB1_1391:
	mov.b16 	%rs453, 2;
	bra.uni 	$L__BB1_52;
$L__BB1_1392:
	mov.b16 	%rs455, 2;
	bra.uni 	$L__BB1_76;
$L__BB1_1393:
	mov.b16 	%rs457, 2;
	bra.uni 	$L__BB1_397;
$L__BB1_1394:
	mov.b16 	%rs459, 2;
	bra.uni 	$L__BB1_421;
$L__BB1_1395:
	mov.b16 	%rs461, 2;
	bra.uni 	$L__BB1_739;
$L__BB1_1396:
	mov.b16 	%rs463, 2;
	bra.uni 	$L__BB1_763;
$L__BB1_1397:
	mov.b16 	%rs465, 2;
	bra.uni 	$L__BB1_1083;
$L__BB1_1398:
	mov.b16 	%rs467, 2;
	bra.uni 	$L__BB1_1107;

}
.func  (.param .b32 func_retval0) _Z11design_loopPiPcS_S_iS_PdiS_S0_S1_(
	.param .b64 _Z11design_loopPiPcS_S_iS_PdiS_S0_S1__param_0,
	.param .b64 _Z11design_loopPiPcS_S_iS_PdiS_S0_S1__param_1,
	.param .b64 _Z11design_loopPiPcS_S_iS_PdiS_S0_S1__param_2,
	.param .b32 _Z11design_loopPiPcS_S_iS_PdiS_S0_S1__param_3,
	.param .b64 _Z11design_loopPiPcS_S_iS_PdiS_S0_S1__param_4,
	.param .b64 _Z11design_loopPiPcS_S_iS_PdiS_S0_S1__param_5,
	.param .b32 _Z11design_loopPiPcS_S_iS_PdiS_S0_S1__param_6,
	.param .b64 _Z11design_loopPiPcS_S_iS_PdiS_S0_S1__param_7,
	.param .b64 _Z11design_loopPiPcS_S_iS_PdiS_S0_S1__param_8,
	.param .b64 _Z11design_loopPiPcS_S_iS_PdiS_S0_S1__param_9
)
{
	.reg .pred 	%p<1514>;
	.reg .b16 	%rs<469>;
	.reg .b32 	%r<5402>;
	.reg .b64 	%rd<3640>;
	.reg .b64 	%fd<3775>;

	ld.param.u64 	%rd305, [_Z11design_loopPiPcS_S_iS_PdiS_S0_S1__param_0];
	ld.param.u64 	%rd306, [_Z11design_loopPiPcS_S_iS_PdiS_S0_S1__param_1];
	ld.param.u64 	%rd311, [_Z11design_loopPiPcS_S_iS_PdiS_S0_S1__param_2];
	ld.param.u32 	%r1198, [_Z11design_loopPiPcS_S_iS_PdiS_S0_S1__param_3];
	ld.param.u64 	%rd312, [_Z11design_loopPiPcS_S_iS_PdiS_S0_S1__param_4];
	ld.param.u64 	%rd307, [_Z11design_loopPiPcS_S_iS_PdiS_S0_S1__param_5];
	ld.param.u32 	%r1199, [_Z11design_loopPiPcS_S_iS_PdiS_S0_S1__param_6];
	ld.param.u64 	%rd308, [_Z11design_loopPiPcS_S_iS_PdiS_S0_S1__param_7];
	ld.param.u64 	%rd309, [_Z11design_loopPiPcS_S_iS_PdiS_S0_S1__param_8];
	cvta.to.global.u64 	%rd1, %rd309;
	cvta.to.global.u64 	%rd2, %rd307;
	cvta.to.global.u64 	%rd3, %rd306;
	cvta.to.global.u64 	%rd4, %rd308;
	cvta.to.global.u64 	%rd5, %rd311;
	cvta.to.global.u64 	%rd6, %rd312;
	cvta.to.global.u64 	%rd7, %rd305;
	shl.b32 	%r1200, %r1198, 5;
	mov.u32 	%r1201, _ZZ4LAMPPcPiS0_S0_PdS1_S0_S_E4turn;
	add.s32 	%r1, %r1201, %r1200;
	ld.shared.u32 	%r5322, [%r1+4];
	mul.lo.s32 	%r1202, %r5322, 10;
	mul.wide.s32 	%rd313, %r1202, 4;
	add.s64 	%rd314, %rd7, %rd313;
	ld.global.u32 	%r5318, [%rd314+36];
	st.shared.u32 	[%r1+8], %r5318;
	ld.const.u32 	%r5321, [const_int+8];
	ld.const.u32 	%r5319, [const_int];
	add.s32 	%r1203, %r5319, %r5321;
	ld.const.u32 	%r5320, [const_int+4];
	add.s32 	%r7, %r1203, %r5320;
	setp.ge.s32 	%p11, %r5318, %r7;
	@%p11 bra 	$L__BB2_1517;
	ld.param.u64 	%rd3627, [_Z11design_loopPiPcS_S_iS_PdiS_S0_S1__param_9];
	cvta.to.global.u64 	%rd315, %rd3627;
	ld.const.u32 	%r8, [const_int+28];
	ld.const.u32 	%r9, [const_int+56];
	mul.lo.s32 	%r1204, %r1199, 62;
	mul.wide.s32 	%rd316, %r1204, 4;
	add.s64 	%rd8, %rd4, %rd316;
	mov.f64 	%fd848, 0d3E6466AE23AE1ED1;
	{
	.reg .b32 %temp; 
	mov.b64 	{%temp, %r1205}, %fd848;
	}
	{
	.reg .b32 %temp; 
	mov.b64 	{%r1206, %temp}, %fd848;
	}
	setp.lt.s32 	%p12, %r1205, 1048576;
	mov.f64 	%fd849, 0d41C466AE23AE1ED1;
	{
	.reg .b32 %temp; 
	mov.b64 	{%temp, %r1207}, %fd849;
	}
	{
	.reg .b32 %temp; 
	mov.b64 	{%r1208, %temp}, %fd849;
	}
	mov.b32 	%r1209, 1127219200;
	mov.b32 	%r1210, -2147483648;
	mov.b64 	%fd1, {%r1210, %r1209};
	mul.lo.s32 	%r1211, %r1199, 1263;
	mul.wide.s32 	%rd317, %r1211, 8;
	add.s64 	%rd9, %rd2, %rd317;
	mov.f64 	%fd850, 0d3E4466AE23AE1ED1;
	{
	.reg .b32 %temp; 
	mov.b64 	{%temp, %r1212}, %fd850;
	}
	{
	.reg .b32 %temp; 
	mov.b64 	{%r1213, %temp}, %fd850;
	}
	setp.lt.s32 	%p13, %r1212, 1048576;
	mov.f64 	%fd851, 0d41A466AE23AE1ED1;
	{
	.reg .b32 %temp; 
	mov.b64 	{%temp, %r1214}, %fd851;
	}
	{
	.reg .b32 %temp; 
	mov.b64 	{%r1215, %temp}, %fd851;
	}
	add.s64 	%rd10, %rd8, 204;
	mul.lo.s32 	%r1216, %r1199, 54;
	add.s32 	%r10, %r1216, 27;
	add.s32 	%r11, %r1216, 28;
	cvt.s64.s32 	%rd318, %r1216;
	add.s64 	%rd11, %rd1, %rd318;
	or.b32  	%r12, %r1216, 1;
	add.s32 	%r13, %r1211, -1;
	add.s32 	%r14, %r1211, 624;
	add.s64 	%rd12, %rd9, 10040;
	add.s64 	%rd13, %rd9, 10048;
	add.s64 	%rd14, %rd9, 10056;
	add.s64 	%rd15, %rd9, 10064;
	add.s64 	%rd16, %rd9, 10080;
	add.s64 	%rd17, %rd9, 10072;
	add.s32 	%r15, %r1216, 26;
	mad.lo.s32 	%r16, %r1199, -1201, %r13;
	add.s32 	%r17, %r16, 25;
	ld.const.u32 	%r1217, [const_int+36];
	mad.lo.s32 	%r1218, %r1217, 5, 44;
	cvt.rn.f64.s32 	%fd2, %r1218;
	shl.b32 	%r1219, %r1199, 1;
	mul.wide.s32 	%rd319, %r1219, 8;
	add.s64 	%rd18, %rd315, %rd319;
	selp.b32 	%r1220, %r1207, %r1205, %p12;
	selp.b32 	%r1221, %r1208, %r1206, %p12;
	add.s32 	%r18, %r1220, -1;
	selp.f64 	%fd852, 0d41C466AE23AE1ED1, 0d3E6466AE23AE1ED1, %p12;
	fma.rn.f64 	%fd853, %fd852, 0d7FF0000000000000, 0d7FF0000000000000;
	{
	.reg .b32 %temp; 
	mov.b64 	{%temp, %r1222}, %fd852;
	}
	and.b32  	%r1223, %r1222, 2147483647;
	setp.eq.s32 	%p14, %r1223, 0;
	selp.f64 	%fd3, 0dFFF0000000000000, %fd853, %p14;
	selp.b32 	%r1224, -1077, -1023, %p12;
	shr.u32 	%r1225, %r1220, 20;
	add.s32 	%r19, %r1224, %r1225;
	and.b32  	%r1226, %r1220, 1048575;
	or.b32  	%r20, %r1226, 1072693248;
	mov.b64 	%fd4, {%r1221, %r20};
	{
	.reg .b32 %temp; 
	mov.b64 	{%r1227, %temp}, %fd4;
	}
	{
	.reg .b32 %temp; 
	mov.b64 	{%temp, %r1228}, %fd4;
	}
	add.s32 	%r1229, %r1228, -1048576;
	mov.b64 	%fd5, {%r1227, %r1229};
	selp.b32 	%r1230, %r1214, %r1212, %p13;
	selp.b32 	%r1231, %r1215, %r1213, %p13;
	add.s32 	%r21, %r1230, -1;
	selp.f64 	%fd854, 0d41A466AE23AE1ED1, 0d3E4466AE23AE1ED1, %p13;
	fma.rn.f64 	%fd855, %fd854, 0d7FF0000000000000, 0d7FF0000000000000;
	{
	.reg .b32 %temp; 
	mov.b64 	{%temp, %r1232}, %fd854;
	}
	and.b32  	%r1233, %r1232, 2147483647;
	setp.eq.s32 	%p15, %r1233, 0;
	selp.f64 	%fd6, 0dFFF0000000000000, %fd855, %p15;
	selp.b32 	%r1234, -1077, -1023, %p13;
	shr.u32 	%r1235, %r1230, 20;
	add.s32 	%r22, %r1234, %r1235;
	and.b32  	%r1236, %r1230, 1048575;
	or.b32  	%r23, %r1236, 1072693248;
	mov.b64 	%fd7, {%r1231, %r23};
	{
	.reg .b32 %temp; 
	mov.b64 	{%r1237, %temp}, %fd7;
	}
	{
	.reg .b32 %temp; 
	mov.b64 	{%temp, %r1238}, %fd7;
	}
	add.s32 	%r1239, %r1238, -1048576;
	mov.b64 	%fd8, {%r1237, %r1239};
$L__BB2_2:
	setp.eq.s32 	%p16, %r5318, -1;
	@%p16 bra 	$L__BB2_1516;
	mul.lo.s32 	%r1240, %r5318, 10;
	mul.wide.s32 	%rd320, %r1240, 4;
	add.s64 	%rd19, %rd7, %rd320;
	ld.global.u32 	%r1241, [%rd19+8];
	and.b32  	%r1242, %r1241, 2;
	setp.eq.s32 	%p17, %r1242, 0;
	@%p17 bra 	$L__BB2_1515;
	ld.global.u32 	%r1243, [%rd19];
	add.s32 	%r1244, %r1243, 18;
	ld.shared.u32 	%r1245, [%r1+12];
	mul.lo.s32 	%r1246, %r1245, 10;
	mul.wide.s32 	%rd321, %r1246, 4;
	add.s64 	%rd20, %rd7, %rd321;
	ld.global.u32 	%r1247, [%rd20];
	setp.gt.s32 	%p18, %r1244, %r1247;
	@%p18 bra 	$L__BB2_1516;
	ld.global.u32 	%r5317, [%rd20+36];
	st.shared.u32 	[%r1+20], %r5317;
	setp.eq.s32 	%p19, %r5317, -1;
	@%p19 bra 	$L__BB2_1516;
	mul.lo.s32 	%r1248, %r5317, 10;
	mul.wide.s32 	%rd322, %r1248, 4;
	add.s64 	%rd323, %rd7, %rd322;
	ld.global.u32 	%r1249, [%rd323];
	add.s32 	%r1250, %r1249, 18;
	ld.shared.u32 	%r1251, [%r1+24];
	mul.lo.s32 	%r1252, %r1251, 10;
	mul.wide.s32 	%rd324, %r1252, 4;
	add.s64 	%rd325, %rd7, %rd324;
	ld.global.u32 	%r1253, [%rd325];
	setp.gt.s32 	%p20, %r1250, %r1253;
	@%p20 bra 	$L__BB2_1516;
	setp.ge.s32 	%p21, %r5317, %r7;
	@%p21 bra 	$L__BB2_1515;
$L__BB2_8:
	mul.lo.s32 	%r1254, %r5317, 10;
	mul.wide.s32 	%rd326, %r1254, 4;
	add.s64 	%rd21, %rd7, %rd326;
	ld.global.u32 	%r1255, [%rd21+8];
	and.b32  	%r1256, %r1255, 1;
	setp.eq.b32 	%p22, %r1256, 1;
	@%p22 bra 	$L__BB2_10;
	add.s32 	%r5317, %r5317, 1;
	st.shared.u32 	[%r1+20], %r5317;
	bra.uni 	$L__BB2_1513;
$L__BB2_10:
	ld.global.u32 	%r1257, [%rd21];
	add.s32 	%r1258, %r1257, 18;
	ld.shared.u32 	%r28, [%r1+24];
	mul.lo.s32 	%r1259, %r28, 10;
	mul.wide.s32 	%rd327, %r1259, 4;
	add.s64 	%rd328, %rd7, %rd327;
	ld.global.u32 	%r1260, [%rd328];
	setp.gt.s32 	%p23, %r1258, %r1260;
	@%p23 bra 	$L__BB2_1514;
	ld.const.u32 	%r1261, [const_int+12];
	setp.eq.s32 	%p24, %r1261, 0;
	@%p24 bra 	$L__BB2_120;
	setp.lt.s32 	%p25, %r8, 1;
	@%p25 bra 	$L__BB2_24;
	add.s32 	%r29, %r8, 8;
	setp.lt.u32 	%p26, %r8, 8;
	mov.b32 	%r5042, 0;
	@%p26 bra 	$L__BB2_16;
	ld.shared.u32 	%r30, [%r1];
	mov.b32 	%r5040, 0;
	mul.lo.s32 	%r1264, %r29, %r30;
$L__BB2_15:
	.pragma "nounroll";
	add.s32 	%r32, %r5040, 8;
	add.s32 	%r1265, %r32, %r1264;
	mul.wide.s32 	%rd329, %r1265, 4;
	add.s64 	%rd330, %rd6, %rd329;
	mov.b32 	%r1266, 0;
	st.global.u32 	[%rd330], %r1266;
	add.s32 	%r1267, %r5040, %r1264;
	add.s32 	%r1268, %r1267, 9;
	mul.wide.s32 	%rd331, %r1268, 4;
	add.s64 	%rd332, %rd6, %rd331;
	st.global.u32 	[%rd332], %r1266;
	add.s32 	%r1269, %r1267, 10;
	mul.wide.s32 	%rd333, %r1269, 4;
	add.s64 	%rd334, %rd6, %rd333;
	st.global.u32 	[%rd334], %r1266;
	add.s32 	%r1270, %r1267, 11;
	mul.wide.s32 	%rd335, %r1270, 4;
	add.s64 	%rd336, %rd6, %rd335;
	st.global.u32 	[%rd336], %r1266;
	add.s32 	%r1271, %r1267, 12;
	mul.wide.s32 	%rd337, %r1271, 4;
	add.s64 	%rd338, %rd6, %rd337;
	st.global.u32 	[%rd338], %r1266;
	add.s32 	%r1272, %r1267, 13;
	mul.wide.s32 	%rd339, %r1272, 4;
	add.s64 	%rd340, %rd6, %rd339;
	st.global.u32 	[%rd340], %r1266;
	add.s32 	%r1273, %r1267, 14;
	mul.wide.s32 	%rd341, %r1273, 4;
	add.s64 	%rd342, %rd6, %rd341;
	st.global.u32 	[%rd342], %r1266;
	add.s32 	%r1274, %r1267, 15;
	mul.wide.s32 	%rd343, %r1274, 4;
	add.s64 	%rd344, %rd6, %rd343;
	st.global.u32 	[%rd344], %r1266;
	and.b32  	%r5042, %r8, 2147483640;
	setp.ne.s32 	%p27, %r32, %r5042;
	mov.u32 	%r5040, %r32;
	@%p27 bra 	$L__BB2_15;
$L__BB2_16:
	and.b32  	%r35, %r8, 7;
	setp.eq.s32 	%p28, %r35, 0;
	@%p28 bra 	$L__BB2_24;
	add.s32 	%r1275, %r35, -1;
	setp.lt.u32 	%p29, %r1275, 3;
	@%p29 bra 	$L__BB2_19;
	ld.shared.u32 	%r1276, [%r1];
	mad.lo.s32 	%r1277, %r29, %r1276, %r5042;
	add.s32 	%r1278, %r1277, 8;
	mul.wide.s32 	%rd345, %r1278, 4;
	add.s64 	%rd346, %rd6, %rd345;
	mov.b32 	%r1279, 0;
	st.global.u32 	[%rd346], %r1279;
	add.s32 	%r1280, %r1277, 9;
	mul.wide.s32 	%rd347, %r1280, 4;
	add.s64 	%rd348, %rd6, %rd347;
	st.global.u32 	[%rd348], %r1279;
	add.s32 	%r1281, %r1277, 10;
	mul.wide.s32 	%rd349, %r1281, 4;
	add.s64 	%rd350, %rd6, %rd349;
	st.global.u32 	[%rd350], %r1279;
	add.s32 	%r1282, %r1277, 11;
	mul.wide.s32 	%rd351, %r1282, 4;
	add.s64 	%rd352, %rd6, %rd351;
	st.global.u32 	[%rd352], %r1279;
	add.s32 	%r5042, %r5042, 4;
$L__BB2_19:
	and.b32  	%r1283, %r8, 3;
	setp.eq.s32 	%p30, %r1283, 0;
	@%p30 bra 	$L__BB2_24;
	setp.eq.s32 	%p31, %r1283, 1;
	@%p31 bra 	$L__BB2_22;
	ld.shared.u32 	%r1284, [%r1];
	mad.lo.s32 	%r1285, %r29, %r1284, %r5042;
	add.s32 	%r1286, %r1285, 8;
	mul.wide.s32 	%rd353, %r1286, 4;
	add.s64 	%rd354, %rd6, %rd353;
	mov.b32 	%r1287, 0;
	st.global.u32 	[%rd354], %r1287;
	add.s32 	%r1288, %r1285, 9;
	mul.wide.s32 	%rd355, %r1288, 4;
	add.s64 	%rd356, %rd6, %rd355;
	st.global.u32 	[%rd356], %r1287;
	add.s32 	%r5042, %r5042, 2;
$L__BB2_22:
	and.b32  	%r1289, %r8, 1;
	setp.eq.b32 	%p32, %r1289, 1;
	not.pred 	%p33, %p32;
	@%p33 bra 	$L__BB2_24;
	ld.shared.u32 	%r1290, [%r1];
	mad.lo.s32 	%r1291, %r29, %r1290, %r5042;
	add.s32 	%r1292, %r1291, 8;
	mul.wide.s32 	%rd357, %r1292, 4;
	add.s64 	%rd358, %rd6, %rd357;
	mov.b32 	%r1293, 0;
	st.global.u32 	[%rd358], %r1293;
$L__BB2_24:
	ld.shared.u32 	%r40, [%r1];
	mul.lo.s32 	%r1294, %r40, 10;
	mul.wide.s32 	%rd359, %r1294, 4;
	add.s64 	%rd360, %rd7, %rd359;
	ld.global.u32 	%r5044, [%rd360+12];
	ld.global.u32 	%r1295, [%rd360+16];
	setp.ge.s32 	%p34, %r5044, %r1295;
	@%p34 bra 	$L__BB2_64;
$L__BB2_25:
	mul.lo.s32 	%r1296, %r5044, 3;
	mul.wide.s32 	%rd361, %r1296, 4;
	add.s64 	%rd22, %rd5, %rd361;
	ld.global.u32 	%r1297, [%rd22+8];
	and.b32  	%r1298, %r1297, 1;
	setp.eq.b32 	%p35, %r1298, 1;
	not.pred 	%p36, %p35;
	@%p36 bra 	$L__BB2_63;
	ld.global.u32 	%r45, [%rd22];
	add.s32 	%r1299, %r8, 8;
	mad.lo.s32 	%r1300, %r1299, %r40, %r45;
	add.s32 	%r1301, %r1300, 8;
	mul.wide.s32 	%rd362, %r1301, 4;
	add.s64 	%rd23, %rd6, %rd362;
	ld.global.u32 	%r1302, [%rd23];
	setp.ne.s32 	%p37, %r1302, 0;
	@%p37 bra 	$L__BB2_63;
	ld.shared.u32 	%r46, [%r1+4];
	mul.lo.s32 	%r1303, %r46, 10;
	mul.wide.s32 	%rd363, %r1303, 4;
	add.s64 	%rd364, %rd7, %rd363;
	ld.global.u32 	%r5045, [%rd364+12];
	ld.global.u32 	%r1304, [%rd364+16];
	setp.ge.s32 	%p38, %r5045, %r1304;
	@%p38 bra 	$L__BB2_63;
$L__BB2_28:
	mul.lo.s32 	%r1305, %r5045, 3;
	mul.wide.s32 	%rd365, %r1305, 4;
	add.s64 	%rd24, %rd5, %rd365;
	ld.global.u32 	%r1306, [%rd24];
	setp.ne.s32 	%p39, %r1306, %r45;
	@%p39 bra 	$L__BB2_62;
	ld.global.u32 	%r1307, [%rd24+8];
	and.b32  	%r1308, %r1307, 1;
	setp.eq.b32 	%p40, %r1308, 1;
	not.pred 	%p41, %p40;
	@%p41 bra 	$L__BB2_62;
	ld.shared.u32 	%r51, [%r1+12];
	mul.lo.s32 	%r1309, %r51, 10;
	mul.wide.s32 	%rd366, %r1309, 4;
	add.s64 	%rd367, %rd7, %rd366;
	ld.global.u32 	%r5046, [%rd367+12];
	ld.global.u32 	%r1310, [%rd367+16];
	setp.ge.s32 	%p42, %r5046, %r1310;
	@%p42 bra 	$L__BB2_62;
$L__BB2_31:
	mul.lo.s32 	%r1311, %r5046, 3;
	mul.wide.s32 	%rd368, %r1311, 4;
	add.s64 	%rd25, %rd5, %rd368;
	ld.global.u32 	%r1312, [%rd25];
	setp.ne.s32 	%p43, %r1312, %r45;
	@%p43 bra 	$L__BB2_61;
	ld.global.u32 	%r1313, [%rd25+8];
	and.b32  	%r1314, %r1313, 2;
	setp.eq.s32 	%p44, %r1314, 0;
	@%p44 bra 	$L__BB2_61;
	ld.shared.u32 	%r56, [%r1+16];
	mul.lo.s32 	%r1315, %r56, 10;
	mul.wide.s32 	%rd369, %r1315, 4;
	add.s64 	%rd370, %rd7, %rd369;
	ld.global.u32 	%r5047, [%rd370+12];
	ld.global.u32 	%r1316, [%rd370+16];
	setp.ge.s32 	%p45, %r5047, %r1316;
	@%p45 bra 	$L__BB2_61;
$L__BB2_34:
	mul.lo.s32 	%r1317, %r5047, 3;
	mul.wide.s32 	%rd371, %r1317, 4;
	add.s64 	%rd26, %rd5, %rd371;
	ld.global.u32 	%r1318, [%rd26];
	setp.ne.s32 	%p46, %r1318, %r45;
	@%p46 bra 	$L__BB2_60;
	ld.global.u32 	%r1319, [%rd26+8];
	and.b32  	%r1320, %r1319, 1;
	setp.eq.b32 	%p47, %r1320, 1;
	not.pred 	%p48, %p47;
	@%p48 bra 	$L__BB2_60;
	mul.wide.s32 	%rd372, %r1259, 4;
	add.s64 	%rd373, %rd7, %rd372;
	ld.global.u32 	%r5048, [%rd373+12];
	ld.global.u32 	%r1322, [%rd373+16];
	setp.ge.s32 	%p49, %r5048, %r1322;
	@%p49 bra 	$L__BB2_60;
$L__BB2_37:
	mul.lo.s32 	%r1323, %r5048, 3;
	mul.wide.s32 	%rd374, %r1323, 4;
	add.s64 	%rd27, %rd5, %rd374;
	ld.global.u32 	%r1324, [%rd27];
	setp.ne.s32 	%p50, %r1324, %r45;
	@%p50 bra 	$L__BB2_59;
	ld.global.u32 	%r1325, [%rd27+8];
	and.b32  	%r1326, %r1325, 2;
	setp.eq.s32 	%p51, %r1326, 0;
	@%p51 bra 	$L__BB2_59;
	ld.shared.u32 	%r65, [%r1+28];
	mul.lo.s32 	%r1327, %r65, 10;
	mul.wide.s32 	%rd375, %r1327, 4;
	add.s64 	%rd376, %rd7, %rd375;
	ld.global.u32 	%r5049, [%rd376+12];
	ld.global.u32 	%r1328, [%rd376+16];
	setp.ge.s32 	%p52, %r5049, %r1328;
	@%p52 bra 	$L__BB2_59;
$L__BB2_40:
	mul.lo.s32 	%r1329, %r5049, 3;
	mul.wide.s32 	%rd377, %r1329, 4;
	add.s64 	%rd28, %rd5, %rd377;
	ld.global.u32 	%r1330, [%rd28];
	setp.ne.s32 	%p53, %r1330, %r45;
	@%p53 bra 	$L__BB2_58;
	ld.global.u32 	%r1331, [%rd28+8];
	and.b32  	%r1332, %r1331, 2;
	setp.eq.s32 	%p54, %r1332, 0;
	@%p54 bra 	$L__BB2_58;
	ld.global.u32 	%r69, [%rd24+4];
	ld.global.u32 	%r1333, [%rd22+4];
	mul.lo.s32 	%r1334, %r40, 10;
	mul.wide.s32 	%rd378, %r1334, 4;
	add.s64 	%rd379, %rd7, %rd378;
	ld.global.u32 	%r1335, [%rd379+4];
	add.s32 	%r1336, %r1333, %r1335;
	sub.s32 	%r1337, %r69, %r1336;
	setp.gt.u32 	%p55, %r1337, 20;
	@%p55 bra 	$L__BB2_58;
	ld.global.u32 	%r70, [%rd25+4];
	sub.s32 	%r1338, %r69, %r70;
	add.s32 	%r1339, %r1338, 61;
	setp.gt.u32 	%p56, %r1339, 20;
	@%p56 bra 	$L__BB2_58;
	ld.global.u32 	%r71, [%rd26+4];
	mul.wide.s32 	%rd380, %r1309, 4;
	add.s64 	%rd381, %rd7, %rd380;
	ld.global.u32 	%r1341, [%rd381+4];
	add.s32 	%r1342, %r70, %r1341;
	sub.s32 	%r1343, %r71, %r1342;
	setp.lt.s32 	%p57, %r1343, 0;
	@%p57 bra 	$L__BB2_58;
	ld.global.u32 	%r72, [%rd27+4];
	mul.wide.s32 	%rd382, %r1259, 4;
	add.s64 	%rd383, %rd7, %rd382;
	ld.global.u32 	%r73, [%rd383+4];
	mul.wide.s32 	%rd384, %r1315, 4;
	add.s64 	%rd385, %rd7, %rd384;
	ld.global.u32 	%r1346, [%rd385+4];
	add.s32 	%r1347, %r1346, %r71;
	add.s32 	%r1348, %r72, %r73;
	add.s32 	%r74, %r1348, -61;
	sub.s32 	%r1349, %r1347, %r74;
	setp.gt.u32 	%p58, %r1349, 20;
	@%p58 bra 	$L__BB2_58;
	sub.s32 	%r1350, %r69, %r74;
	add.s32 	%r1351, %r1350, 121;
	setp.gt.u32 	%p59, %r1351, 60;
	@%p59 bra 	$L__BB2_58;
	ld.global.u32 	%r1352, [%rd28+4];
	sub.s32 	%r1354, %r1352, %r1348;
	setp.gt.u32 	%p60, %r1354, 20;
	@%p60 bra 	$L__BB2_58;
	ld.shared.u32 	%r75, [%r1+8];
	setp.eq.s32 	%p61, %r75, -1;
	@%p61 bra 	$L__BB2_55;
	mul.lo.s32 	%r1355, %r75, 10;
	mul.wide.s32 	%rd386, %r1355, 4;
	add.s64 	%rd29, %rd7, %rd386;
	ld.global.u32 	%r5050, [%rd29+12];
	ld.global.u32 	%r77, [%rd29+16];
	setp.ge.s32 	%p62, %r5050, %r77;
	@%p62 bra 	$L__BB2_58;
$L__BB2_50:
	mul.lo.s32 	%r1356, %r5050, 3;
	mul.wide.s32 	%rd387, %r1356, 4;
	add.s64 	%rd30, %rd5, %rd387;
	ld.global.u32 	%r1357, [%rd30];
	setp.ne.s32 	%p63, %r1357, %r45;
	@%p63 bra 	$L__BB2_54;
	ld.global.u32 	%r1358, [%rd30+8];
	and.b32  	%r1359, %r1358, 2;
	setp.eq.s32 	%p64, %r1359, 0;
	@%p64 bra 	$L__BB2_54;
	mul.wide.s32 	%rd388, %r1303, 4;
	add.s64 	%rd389, %rd7, %rd388;
	ld.global.u32 	%r1361, [%rd389+4];
	add.s32 	%r1362, %r1361, %r69;
	ld.global.u32 	%r79, [%rd30+4];
	setp.gt.s32 	%p65, %r1362, %r79;
	@%p65 bra 	$L__BB2_54;
	ld.global.u32 	%r1363, [%rd29+4];
	add.s32 	%r1364, %r1363, %r79;
	setp.le.s32 	%p66, %r1364, %r70;
	@%p66 bra 	$L__BB2_55;
$L__BB2_54:
	add.s32 	%r5050, %r5050, 1;
	setp.lt.s32 	%p67, %r5050, %r77;
	@%p67 bra 	$L__BB2_50;
	bra.uni 	$L__BB2_58;
$L__BB2_55:
	setp.eq.s32 	%p68, %r5317, -1;
	@%p68 bra 	$L__BB2_57;
	ld.global.u32 	%r1365, [%rd21+16];
	setp.eq.s32 	%p69, %r1365, 0;
	@%p69 bra 	$L__BB2_58;
$L__BB2_57:
	mov.b32 	%r1366, 1;
	st.global.u32 	[%rd23], %r1366;
$L__BB2_58:
	add.s32 	%r5049, %r5049, 1;
	mul.wide.s32 	%rd390, %r1327, 4;
	add.s64 	%rd391, %rd7, %rd390;
	ld.global.u32 	%r1368, [%rd391+16];
	setp.lt.s32 	%p70, %r5049, %r1368;
	@%p70 bra 	$L__BB2_40;
$L__BB2_59:
	add.s32 	%r5048, %r5048, 1;
	mul.wide.s32 	%rd392, %r1259, 4;
	add.s64 	%rd393, %rd7, %rd392;
	ld.global.u32 	%r1370, [%rd393+16];
	setp.lt.s32 	%p71, %r5048, %r1370;
	@%p71 bra 	$L__BB2_37;
$L__BB2_60:
	add.s32 	%r5047, %r5047, 1;
	mul.wide.s32 	%rd394, %r1315, 4;
	add.s64 	%rd395, %rd7, %rd394;
	ld.global.u32 	%r1372, [%rd395+16];
	setp.lt.s32 	%p72, %r5047, %r1372;
	@%p72 bra 	$L__BB2_34;
$L__BB2_61:
	add.s32 	%r5046, %r5046, 1;
	mul.wide.s32 	%rd396, %r1309, 4;
	add.s64 	%rd397, %rd7, %rd396;
	ld.global.u32 	%r1374, [%rd397+16];
	setp.lt.s32 	%p73, %r5046, %r1374;
	@%p73 bra 	$L__BB2_31;
$L__BB2_62:
	add.s32 	%r5045, %r5045, 1;
	mul.wide.s32 	%rd398, %r1303, 4;
	add.s64 	%rd399, %rd7, %rd398;
	ld.global.u32 	%r1376, [%rd399+16];
	setp.lt.s32 	%p74, %r5045, %r1376;
	@%p74 bra 	$L__BB2_28;
$L__BB2_63:
	add.s32 	%r5044, %r5044, 1;
	mul.lo.s32 	%r1377, %r40, 10;
	mul.wide.s32 	%rd400, %r1377, 4;
	add.s64 	%rd401, %rd7, %rd400;
	ld.global.u32 	%r1378, [%rd401+16];
	setp.lt.s32 	%p75, %r5044, %r1378;
	@%p75 bra 	$L__BB2_25;
$L__BB2_64:
	mul.lo.s32 	%r1379, %r40, 10;
	mul.wide.s32 	%rd402, %r1379, 4;
	add.s64 	%rd403, %rd7, %rd402;
	ld.global.u32 	%r5051, [%rd403+12];
	ld.global.u32 	%r1380, [%rd403+16];
	setp.ge.s32 	%p76, %r5051, %r1380;
	@%p76 bra 	$L__BB2_65;
	bra.uni 	$L__BB2_81;
$L__BB2_65:
	@%p25 bra 	$L__BB2_80;
	setp.lt.u32 	%p120, %r8, 16;
	add.s32 	%r1463, %r8, 8;
	mad.lo.s32 	%r101, %r1463, %r40, 8;
	mov.b32 	%r5064, 0;
	mov.u32 	%r5069, %r5064;
	@%p120 bra 	$L__BB2_69;
	mov.b32 	%r5058, 0;
	mov.u32 	%r5069, %r5058;
$L__BB2_68:
	.pragma "nounroll";
	add.s32 	%r1465, %r5058, %r101;
	mul.wide.s32 	%rd446, %r1465, 4;
	add.s64 	%rd447, %rd6, %rd446;
	ld.global.u32 	%r1466, [%rd447];
	add.s32 	%r1467, %r1466, %r5069;
	ld.global.u32 	%r1468, [%rd447+4];
	add.s32 	%r1469, %r1468, %r1467;
	ld.global.u32 	%r1470, [%rd447+8];
	add.s32 	%r1471, %r1470, %r1469;
	ld.global.u32 	%r1472, [%rd447+12];
	add.s32 	%r1473, %r1472, %r1471;
	ld.global.u32 	%r1474, [%rd447+16];
	add.s32 	%r1475, %r1474, %r1473;
	ld.global.u32 	%r1476, [%rd447+20];
	add.s32 	%r1477, %r1476, %r1475;
	ld.global.u32 	%r1478, [%rd447+24];
	add.s32 	%r1479, %r1478, %r1477;
	ld.global.u32 	%r1480, [%rd447+28];
	add.s32 	%r1481, %r1480, %r1479;
	ld.global.u32 	%r1482, [%rd447+32];
	add.s32 	%r1483, %r1482, %r1481;
	ld.global.u32 	%r1484, [%rd447+36];
	add.s32 	%r1485, %r1484, %r1483;
	ld.global.u32 	%r1486, [%rd447+40];
	add.s32 	%r1487, %r1486, %r1485;
	ld.global.u32 	%r1488, [%rd447+44];
	add.s32 	%r1489, %r1488, %r1487;
	ld.global.u32 	%r1490, [%rd447+48];
	add.s32 	%r1491, %r1490, %r1489;
	ld.global.u32 	%r1492, [%rd447+52];
	add.s32 	%r1493, %r1492, %r1491;
	ld.global.u32 	%r1494, [%rd447+56];
	add.s32 	%r1495, %r1494, %r1493;
	ld.global.u32 	%r1496, [%rd447+60];
	add.s32 	%r5069, %r1496, %r1495;
	add.s32 	%r5058, %r5058, 16;
	and.b32  	%r5064, %r8, 2147483632;
	setp.ne.s32 	%p121, %r5058, %r5064;
	@%p121 bra 	$L__BB2_68;
$L__BB2_69:
	and.b32  	%r169, %r8, 15;
	setp.eq.s32 	%p122, %r169, 0;
	@%p122 bra 	$L__BB2_79;
	add.s32 	%r1498, %r169, -1;
	setp.lt.u32 	%p123, %r1498, 7;
	@%p123 bra 	$L__BB2_72;
	add.s32 	%r1499, %r5064, %r101;
	mul.wide.s32 	%rd448, %r1499, 4;
	add.s64 	%rd449, %rd6, %rd448;
	ld.global.u32 	%r1500, [%rd449];
	add.s32 	%r1501, %r1500, %r5069;
	ld.global.u32 	%r1502, [%rd449+4];
	add.s32 	%r1503, %r1502, %r1501;
	ld.global.u32 	%r1504, [%rd449+8];
	add.s32 	%r1505, %r1504, %r1503;
	ld.global.u32 	%r1506, [%rd449+12];
	add.s32 	%r1507, %r1506, %r1505;
	ld.global.u32 	%r1508, [%rd449+16];
	add.s32 	%r1509, %r1508, %r1507;
	ld.global.u32 	%r1510, [%rd449+20];
	add.s32 	%r1511, %r1510, %r1509;
	ld.global.u32 	%r1512, [%rd449+24];
	add.s32 	%r1513, %r1512, %r1511;
	ld.global.u32 	%r1514, [%rd449+28];
	add.s32 	%r5069, %r1514, %r1513;
	add.s32 	%r5064, %r5064, 8;
$L__BB2_72:
	and.b32  	%r175, %r8, 7;
	setp.eq.s32 	%p124, %r175, 0;
	@%p124 bra 	$L__BB2_79;
	add.s32 	%r1516, %r175, -1;
	setp.lt.u32 	%p125, %r1516, 3;
	@%p125 bra 	$L__BB2_75;
	add.s32 	%r1517, %r5064, %r101;
	mul.wide.s32 	%rd450, %r1517, 4;
	add.s64 	%rd451, %rd6, %rd450;
	ld.global.u32 	%r1518, [%rd451];
	add.s32 	%r1519, %r1518, %r5069;
	ld.global.u32 	%r1520, [%rd451+4];
	add.s32 	%r1521, %r1520, %r1519;
	ld.global.u32 	%r1522, [%rd451+8];
	add.s32 	%r1523, %r1522, %r1521;
	ld.global.u32 	%r1524, [%rd451+12];
	add.s32 	%r5069, %r1524, %r1523;
	add.s32 	%r5064, %r5064, 4;
$L__BB2_75:
	and.b32  	%r181, %r8, 3;
	setp.eq.s32 	%p126, %r181, 0;
	@%p126 bra 	$L__BB2_79;
	setp.eq.s32 	%p127, %r181, 1;
	add.s32 	%r1525, %r5064, %r101;
	mul.wide.s32 	%rd452, %r1525, 4;
	add.s64 	%rd39, %rd6, %rd452;
	ld.global.u32 	%r1526, [%rd39];
	add.s32 	%r5069, %r1526, %r5069;
	@%p127 bra 	$L__BB2_79;
	setp.eq.s32 	%p128, %r181, 2;
	ld.global.u32 	%r1527, [%rd39+4];
	add.s32 	%r5069, %r1527, %r5069;
	@%p128 bra 	$L__BB2_79;
	ld.global.u32 	%r1528, [%rd39+8];
	add.s32 	%r5069, %r1528, %r5069;
$L__BB2_79:
	setp.ne.s32 	%p129, %r5069, 0;
	@%p129 bra 	$L__BB2_120;
$L__BB2_80:
	add.s32 	%r5317, %r5317, 1;
	st.shared.u32 	[%r1+20], %r5317;
	bra.uni 	$L__BB2_1513;
$L__BB2_81:
	mul.lo.s32 	%r1381, %r5051, 3;
	mul.wide.s32 	%rd404, %r1381, 4;
	add.s64 	%rd31, %rd5, %rd404;
	ld.global.u32 	%r1382, [%rd31+8];
	and.b32  	%r1383, %r1382, 2;
	setp.eq.s32 	%p77, %r1383, 0;
	@%p77 bra 	$L__BB2_119;
	ld.global.u32 	%r106, [%rd31];
	add.s32 	%r1384, %r8, 8;
	add.s32 	%r107, %r106, 8;
	mad.lo.s32 	%r1385, %r1384, %r40, %r107;
	mul.wide.s32 	%rd405, %r1385, 4;
	add.s64 	%rd406, %rd6, %rd405;
	ld.global.u32 	%r1386, [%rd406];
	setp.ne.s32 	%p78, %r1386, 0;
	@%p78 bra 	$L__BB2_119;
	ld.shared.u32 	%r108, [%r1+4];
	mul.lo.s32 	%r1387, %r108, 10;
	mul.wide.s32 	%rd407, %r1387, 4;
	add.s64 	%rd408, %rd7, %rd407;
	ld.global.u32 	%r5052, [%rd408+12];
	ld.global.u32 	%r1388, [%rd408+16];
	setp.ge.s32 	%p79, %r5052, %r1388;
	@%p79 bra 	$L__BB2_119;
$L__BB2_84:
	mul.lo.s32 	%r1389, %r5052, 3;
	mul.wide.s32 	%rd409, %r1389, 4;
	add.s64 	%rd32, %rd5, %rd409;
	ld.global.u32 	%r1390, [%rd32];
	setp.ne.s32 	%p80, %r1390, %r106;
	@%p80 bra 	$L__BB2_118;
	ld.global.u32 	%r1391, [%rd32+8];
	and.b32  	%r1392, %r1391, 2;
	setp.eq.s32 	%p81, %r1392, 0;
	@%p81 bra 	$L__BB2_118;
	ld.shared.u32 	%r113, [%r1+12];
	mul.lo.s32 	%r1393, %r113, 10;
	mul.wide.s32 	%rd410, %r1393, 4;
	add.s64 	%rd411, %rd7, %rd410;
	ld.global.u32 	%r5053, [%rd411+12];
	ld.global.u32 	%r1394, [%rd411+16];
	setp.ge.s32 	%p82, %r5053, %r1394;
	@%p82 bra 	$L__BB2_118;
$L__BB2_87:
	mul.lo.s32 	%r1395, %r5053, 3;
	mul.wide.s32 	%rd412, %r1395, 4;
	add.s64 	%rd33, %rd5, %rd412;
	ld.global.u32 	%r1396, [%rd33];
	setp.ne.s32 	%p83, %r1396, %r106;
	@%p83 bra 	$L__BB2_117;
	ld.global.u32 	%r1397, [%rd33+8];
	and.b32  	%r1398, %r1397, 1;
	setp.eq.b32 	%p84, %r1398, 1;
	not.pred 	%p85, %p84;
	@%p85 bra 	$L__BB2_117;
	ld.shared.u32 	%r118, [%r1+16];
	mul.lo.s32 	%r1399, %r118, 10;
	mul.wide.s32 	%rd413, %r1399, 4;
	add.s64 	%rd414, %rd7, %rd413;
	ld.global.u32 	%r5054, [%rd414+12];
	ld.global.u32 	%r1400, [%rd414+16];
	setp.ge.s32 	%p86, %r5054, %r1400;
	@%p86 bra 	$L__BB2_117;
$L__BB2_90:
	mul.lo.s32 	%r1401, %r5054, 3;
	mul.wide.s32 	%rd415, %r1401, 4;
	add.s64 	%rd34, %rd5, %rd415;
	ld.global.u32 	%r1402, [%rd34];
	setp.ne.s32 	%p87, %r1402, %r106;
	@%p87 bra 	$L__BB2_116;
	ld.global.u32 	%r1403, [%rd34+8];
	and.b32  	%r1404, %r1403, 2;
	setp.eq.s32 	%p88, %r1404, 0;
	@%p88 bra 	$L__BB2_116;
	mul.wide.s32 	%rd416, %r1259, 4;
	add.s64 	%rd417, %rd7, %rd416;
	ld.global.u32 	%r5055, [%rd417+12];
	ld.global.u32 	%r1406, [%rd417+16];
	setp.ge.s32 	%p89, %r5055, %r1406;
	@%p89 bra 	$L__BB2_116;
$L__BB2_93:
	mul.lo.s32 	%r1407, %r5055, 3;
	mul.wide.s32 	%rd418, %r1407, 4;
	add.s64 	%rd35, %rd5, %rd418;
	ld.global.u32 	%r1408, [%rd35];
	setp.ne.s32 	%p90, %r1408, %r106;
	@%p90 bra 	$L__BB2_115;
	ld.global.u32 	%r1409, [%rd35+8];
	and.b32  	%r1410, %r1409, 1;
	setp.eq.b32 	%p91, %r1410, 1;
	not.pred 	%p92, %p91;
	@%p92 bra 	$L__BB2_115;
	ld.shared.u32 	%r127, [%r1+28];
	mul.lo.s32 	%r1411, %r127, 10;
	mul.wide.s32 	%rd419, %r1411, 4;
	add.s64 	%rd420, %rd7, %rd419;
	ld.global.u32 	%r5056, [%rd420+12];
	ld.global.u32 	%r1412, [%rd420+16];
	setp.ge.s32 	%p93, %r5056, %r1412;
	@%p93 bra 	$L__BB2_115;
$L__BB2_96:
	mul.lo.s32 	%r1413, %r5056, 3;
	mul.wide.s32 	%rd421, %r1413, 4;
	add.s64 	%rd36, %rd5, %rd421;
	ld.global.u32 	%r1414, [%rd36];
	setp.ne.s32 	%p94, %r1414, %r106;
	@%p94 bra 	$L__BB2_114;
	ld.global.u32 	%r1415, [%rd36+8];
	and.b32  	%r1416, %r1415, 1;
	setp.eq.b32 	%p95, %r1416, 1;
	not.pred 	%p96, %p95;
	@%p96 bra 	$L__BB2_114;
	ld.global.u32 	%r1417, [%rd31+4];
	ld.global.u32 	%r131, [%rd32+4];
	mul.wide.s32 	%rd422, %r1387, 4;
	add.s64 	%rd423, %rd7, %rd422;
	ld.global.u32 	%r1419, [%rd423+4];
	add.s32 	%r132, %r131, %r1419;
	sub.s32 	%r1420, %r1417, %r132;
	setp.gt.u32 	%p97, %r1420, 20;
	@%p97 bra 	$L__BB2_114;
	ld.global.u32 	%r133, [%rd33+4];
	mul.wide.s32 	%rd424, %r1393, 4;
	add.s64 	%rd425, %rd7, %rd424;
	ld.global.u32 	%r1422, [%rd425+4];
	add.s32 	%r134, %r1422, %r133;
	sub.s32 	%r1423, %r134, %r132;
	add.s32 	%r1424, %r1423, 61;
	setp.gt.u32 	%p98, %r1424, 20;
	@%p98 bra 	$L__BB2_114;
	ld.global.u32 	%r135, [%rd34+4];
	mul.wide.s32 	%rd426, %r1399, 4;
	add.s64 	%rd427, %rd7, %rd426;
	ld.global.u32 	%r1426, [%rd427+4];
	add.s32 	%r1427, %r135, %r1426;
	sub.s32 	%r1428, %r133, %r1427;
	setp.lt.s32 	%p99, %r1428, 0;
	@%p99 bra 	$L__BB2_114;
	ld.global.u32 	%r136, [%rd35+4];
	sub.s32 	%r1429, %r136, %r135;
	add.s32 	%r1430, %r1429, 61;
	setp.gt.u32 	%p100, %r1430, 20;
	@%p100 bra 	$L__BB2_114;
	sub.s32 	%r1431, %r136, %r132;
	add.s32 	%r1432, %r1431, 182;
	setp.gt.u32 	%p101, %r1432, 60;
	@%p101 bra 	$L__BB2_114;
	ld.global.u32 	%r1433, [%rd36+4];
	mul.wide.s32 	%rd428, %r1411, 4;
	add.s64 	%rd429, %rd7, %rd428;
	ld.global.u32 	%r1435, [%rd429+4];
	add.s32 	%r1436, %r1433, %r1435;
	sub.s32 	%r1437, %r136, %r1436;
	setp.gt.u32 	%p102, %r1437, 20;
	@%p102 bra 	$L__BB2_114;
	ld.shared.u32 	%r137, [%r1+8];
	setp.eq.s32 	%p103, %r137, -1;
	@%p103 bra 	$L__BB2_111;
	mul.lo.s32 	%r1438, %r137, 10;
	mul.wide.s32 	%rd430, %r1438, 4;
	add.s64 	%rd37, %rd7, %rd430;
	ld.global.u32 	%r5057, [%rd37+12];
	ld.global.u32 	%r139, [%rd37+16];
	setp.ge.s32 	%p104, %r5057, %r139;
	@%p104 bra 	$L__BB2_114;
$L__BB2_106:
	mul.lo.s32 	%r1439, %r5057, 3;
	mul.wide.s32 	%rd431, %r1439, 4;
	add.s64 	%rd38, %rd5, %rd431;
	ld.global.u32 	%r1440, [%rd38];
	setp.ne.s32 	%p105, %r1440, %r106;
	@%p105 bra 	$L__BB2_110;
	ld.global.u32 	%r1441, [%rd38+8];
	and.b32  	%r1442, %r1441, 1;
	setp.eq.b32 	%p106, %r1442, 1;
	not.pred 	%p107, %p106;
	@%p107 bra 	$L__BB2_110;
	ld.global.u32 	%r141, [%rd38+4];
	setp.gt.s32 	%p108, %r134, %r141;
	@%p108 bra 	$L__BB2_110;
	ld.global.u32 	%r1443, [%rd37+4];
	add.s32 	%r1444, %r1443, %r141;
	setp.le.s32 	%p109, %r1444, %r131;
	@%p109 bra 	$L__BB2_111;
$L__BB2_110:
	add.s32 	%r5057, %r5057, 1;
	setp.lt.s32 	%p110, %r5057, %r139;
	@%p110 bra 	$L__BB2_106;
	bra.uni 	$L__BB2_114;
$L__BB2_111:
	setp.eq.s32 	%p111, %r5317, -1;
	@%p111 bra 	$L__BB2_113;
	ld.global.u32 	%r1445, [%rd21+16];
	setp.eq.s32 	%p112, %r1445, 0;
	@%p112 bra 	$L__BB2_114;
$L__BB2_113:
	add.s32 	%r1446, %r8, 8;
	mad.lo.s32 	%r1447, %r1446, %r40, %r107;
	mul.wide.s32 	%rd432, %r1447, 4;
	add.s64 	%rd433, %rd6, %rd432;
	mov.b32 	%r1448, 1;
	st.global.u32 	[%rd433], %r1448;
$L__BB2_114:
	add.s32 	%r5056, %r5056, 1;
	mul.wide.s32 	%rd434, %r1411, 4;
	add.s64 	%rd435, %rd7, %rd434;
	ld.global.u32 	%r1450, [%rd435+16];
	setp.lt.s32 	%p113, %r5056, %r1450;
	@%p113 bra 	$L__BB2_96;
$L__BB2_115:
	add.s32 	%r5055, %r5055, 1;
	mul.wide.s32 	%rd436, %r1259, 4;
	add.s64 	%rd437, %rd7, %rd436;
	ld.global.u32 	%r1452, [%rd437+16];
	setp.lt.s32 	%p114, %r5055, %r1452;
	@%p114 bra 	$L__BB2_93;
$L__BB2_116:
	add.s32 	%r5054, %r5054, 1;
	mul.wide.s32 	%rd438, %r1399, 4;
	add.s64 	%rd439, %rd7, %rd438;
	ld.global.u32 	%r1454, [%rd439+16];
	setp.lt.s32 	%p115, %r5054, %r1454;
	@%p115 bra 	$L__BB2_90;
$L__BB2_117:
	add.s32 	%r5053, %r5053, 1;
	mul.wide.s32 	%rd440, %r1393, 4;
	add.s64 	%rd441, %rd7, %rd440;
	ld.global.u32 	%r1456, [%rd441+16];
	setp.lt.s32 	%p116, %r5053, %r1456;
	@%p116 bra 	$L__BB2_87;
$L__BB2_118:
	add.s32 	%r5052, %r5052, 1;
	mul.wide.s32 	%rd442, %r1387, 4;
	add.s64 	%rd443, %rd7, %rd442;
	ld.global.u32 	%r1458, [%rd443+16];
	setp.lt.s32 	%p117, %r5052, %r1458;
	@%p117 bra 	$L__BB2_84;
$L__BB2_119:
	add.s32 	%r5051, %r5051, 1;
	mul.lo.s32 	%r1459, %r40, 10;
	mul.wide.s32 	%rd444, %r1459, 4;
	add.s64 	%rd445, %rd7, %rd444;
	ld.global.u32 	%r1460, [%rd445+16];
	setp.lt.s32 	%p118, %r5051, %r1460;
	@%p118 bra 	$L__BB2_81;
	bra.uni 	$L__BB2_65;
$L__BB2_120:
	ld.const.u32 	%r1530, [const_int+24];
	setp.eq.s32 	%p130, %r1530, 0;
	mov.b32 	%r5401, 1;
	@%p130 bra 	$L__BB2_1511;
	mov.b32 	%r5070, 0;
$L__BB2_122:
	mov.u32 	%r5071, %r5070;
$L__BB2_123:
	mov.u32 	%r188, %r5071;
	add.s32 	%r5071, %r188, 1;
	mov.pred 	%p1509, -1;
	setp.eq.s32 	%p132, %r5070, 2;
	@%p132 bra 	$L__BB2_126;
	setp.eq.s32 	%p133, %r5070, 5;
	@%p133 bra 	$L__BB2_126;
	setp.eq.s32 	%p1509, %r5071, 2;
$L__BB2_126:
	setp.ne.s32 	%p134, %r5071, 5;
	not.pred 	%p135, %p1509;
	and.pred  	%p136, %p135, %p134;
	@%p136 bra 	$L__BB2_129;
	ld.shared.u32 	%r1532, [%r1+8];
	setp.ne.s32 	%p137, %r1532, -1;
	@%p137 bra 	$L__BB2_129;
	ld.shared.u32 	%r1533, [%r1+20];
	setp.eq.s32 	%p138, %r1533, -1;
	@%p138 bra 	$L__BB2_1509;
$L__BB2_129:
	shl.b32 	%r1534, %r5070, 2;
	add.s32 	%r1535, %r1, %r1534;
	ld.shared.u32 	%r1536, [%r1535];
	setp.eq.s32 	%p139, %r1536, -1;
	@%p139 bra 	$L__BB2_1509;
	setp.ne.s32 	%p140, %r5070, 3;
	shl.b32 	%r1537, %r188, 2;
	add.s32 	%r1538, %r1, %r1537;
	ld.shared.u32 	%r1539, [%r1538+4];
	setp.eq.s32 	%p141, %r1539, -1;
	setp.ne.s32 	%p142, %r5071, 4;
	or.pred  	%p143, %p140, %p142;
	or.pred  	%p144, %p143, %p141;
	@%p144 bra 	$L__BB2_1509;
	ld.shared.u32 	%r1540, [%r1+12];
	ld.shared.u32 	%r190, [%r1+16];
	mul.wide.u32 	%rd453, %r188, 4;
	mov.u64 	%rd454, const_int;
	add.s64 	%rd40, %rd454, %rd453;
	ld.const.u32 	%r191, [%rd40+48];
	mul.lo.s32 	%r1541, %r1540, 10;
	mul.wide.s32 	%rd455, %r1541, 4;
	add.s64 	%rd41, %rd7, %rd455;
	ld.global.u32 	%r192, [%rd41];
	ld.global.u32 	%r193, [%rd41+4];
	mov.b32 	%r1542, 0;
	st.global.u32 	[%rd8+216], %r1542;
	and.b32  	%r1543, %r193, -2147483647;
	setp.eq.s32 	%p145, %r1543, 1;
	@%p145 bra 	$L__BB2_155;
	setp.lt.s32 	%p146, %r193, 2;
	@%p146 bra 	$L__BB2_142;
	add.s32 	%r194, %r193, %r192;
	shr.u32 	%r1545, %r193, 31;
	add.s32 	%r1546, %r193, %r1545;
	shr.s32 	%r195, %r1546, 1;
	mov.b32 	%r5072, 0;
$L__BB2_134:
	add.s32 	%r1547, %r5072, %r192;
	cvt.s64.s32 	%rd456, %r1547;
	add.s64 	%rd457, %rd3, %rd456;
	ld.global.u8 	%rs1, [%rd457];
	setp.ne.s16 	%p147, %rs1, 65;
	not.b32 	%r1548, %r5072;
	add.s32 	%r1549, %r194, %r1548;
	cvt.s64.s32 	%rd458, %r1549;
	add.s64 	%rd459, %rd3, %rd458;
	ld.global.u8 	%rs2, [%rd459];
	@%p147 bra 	$L__BB2_136;
	setp.ne.s16 	%p148, %rs2, 84;
	@%p148 bra 	$L__BB2_155;
$L__BB2_136:
	setp.ne.s16 	%p149, %rs1, 84;
	@%p149 bra 	$L__BB2_138;
	setp.ne.s16 	%p150, %rs2, 65;
	@%p150 bra 	$L__BB2_155;
$L__BB2_138:
	setp.eq.s16 	%p151, %rs1, 84;
	setp.eq.s16 	%p152, %rs1, 65;
	setp.ne.s16 	%p153, %rs2, 65;
	or.pred  	%p154, %p153, %p151;
	setp.ne.s16 	%p155, %rs2, 84;
	or.pred  	%p156, %p155, %p152;
	and.pred  	%p157, %p154, %p156;
	not.pred 	%p158, %p157;
	@%p158 bra 	$L__BB2_155;
	setp.eq.s16 	%p159, %rs1, 67;
	setp.ne.s16 	%p160, %rs2, 71;
	and.pred  	%p161, %p160, %p159;
	@%p161 bra 	$L__BB2_155;
	setp.eq.s16 	%p164, %rs1, 71;
	setp.ne.s16 	%p165, %rs2, 67;
	xor.pred  	%p166, %p164, %p165;
	or.pred  	%p167, %p160, %p159;
	and.pred  	%p168, %p166, %p167;
	not.pred 	%p169, %p168;
	@%p169 bra 	$L__BB2_155;
	add.s32 	%r5072, %r5072, 1;
	st.global.u32 	[%rd8+216], %r5072;
	setp.lt.s32 	%p170, %r5072, %r195;
	@%p170 bra 	$L__BB2_134;
$L__BB2_142:
	mul.lo.s32 	%r1550, %r190, 10;
	mul.wide.s32 	%rd460, %r1550, 4;
	add.s64 	%rd461, %rd7, %rd460;
	ld.global.u32 	%r198, [%rd461];
	ld.global.u32 	%r199, [%rd461+4];
	mov.b32 	%r1551, 0;
	st.global.u32 	[%rd8+216], %r1551;
	and.b32  	%r1552, %r199, -2147483647;
	setp.eq.s32 	%p171, %r1552, 1;
	@%p171 bra 	$L__BB2_155;
	setp.lt.s32 	%p172, %r199, 2;
	@%p172 bra 	$L__BB2_153;
	add.s32 	%r200, %r199, %r198;
	shr.u32 	%r1554, %r199, 31;
	add.s32 	%r1555, %r199, %r1554;
	shr.s32 	%r201, %r1555, 1;
	mov.b32 	%r5073, 0;
$L__BB2_145:
	add.s32 	%r1556, %r5073, %r198;
	cvt.s64.s32 	%rd462, %r1556;
	add.s64 	%rd463, %rd3, %rd462;
	ld.global.u8 	%rs3, [%rd463];
	setp.ne.s16 	%p173, %rs3, 65;
	not.b32 	%r1557, %r5073;
	add.s32 	%r1558, %r200, %r1557;
	cvt.s64.s32 	%rd464, %r1558;
	add.s64 	%rd465, %rd3, %rd464;
	ld.global.u8 	%rs4, [%rd465];
	@%p173 bra 	$L__BB2_147;
	setp.ne.s16 	%p174, %rs4, 84;
	@%p174 bra 	$L__BB2_155;
$L__BB2_147:
	setp.ne.s16 	%p175, %rs3, 84;
	@%p175 bra 	$L__BB2_149;
	setp.ne.s16 	%p176, %rs4, 65;
	@%p176 bra 	$L__BB2_155;
$L__BB2_149:
	setp.eq.s16 	%p177, %rs3, 84;
	setp.eq.s16 	%p178, %rs3, 65;
	setp.ne.s16 	%p179, %rs4, 65;
	or.pred  	%p180, %p179, %p177;
	setp.ne.s16 	%p181, %rs4, 84;
	or.pred  	%p182, %p181, %p178;
	and.pred  	%p183, %p180, %p182;
	not.pred 	%p184, %p183;
	@%p184 bra 	$L__BB2_155;
	setp.eq.s16 	%p185, %rs3, 67;
	setp.ne.s16 	%p186, %rs4, 71;
	and.pred  	%p187, %p186, %p185;
	@%p187 bra 	$L__BB2_155;
	setp.eq.s16 	%p190, %rs3, 71;
	setp.ne.s16 	%p191, %rs4, 67;
	xor.pred  	%p192, %p190, %p191;
	or.pred  	%p193, %p186, %p185;
	and.pred  	%p194, %p192, %p193;
	not.pred 	%p195, %p194;
	@%p195 bra 	$L__BB2_155;
	add.s32 	%r5073, %r5073, 1;
	st.global.u32 	[%rd8+216], %r5073;
	setp.lt.s32 	%p196, %r5073, %r201;
	@%p196 bra 	$L__BB2_145;
$L__BB2_153:
	setp.gt.u32 	%p197, %r18, 2146435070;
	mov.f64 	%fd3424, %fd3;
	@%p197 bra 	$L__BB2_157;
	setp.gt.u32 	%p198, %r20, 1073127582;
	selp.f64 	%fd856, %fd5, %fd4, %p198;
	selp.u32 	%r1559, 1, 0, %p198;
	add.s32 	%r1560, %r19, %r1559;
	add.f64 	%fd857, %fd856, 0dBFF0000000000000;
	add.f64 	%fd858, %fd856, 0d3FF0000000000000;
	rcp.approx.ftz.f64 	%fd859, %fd858;
	neg.f64 	%fd860, %fd858;
	fma.rn.f64 	%fd861, %fd860, %fd859, 0d3FF0000000000000;
	fma.rn.f64 	%fd862, %fd861, %fd861, %fd861;
	fma.rn.f64 	%fd863, %fd862, %fd859, %fd859;
	mul.f64 	%fd864, %fd857, %fd863;
	fma.rn.f64 	%fd865, %fd857, %fd863, %fd864;
	mul.f64 	%fd866, %fd865, %fd865;
	fma.rn.f64 	%fd867, %fd866, 0d3EB1380B3AE80F1E, 0d3ED0EE258B7A8B04;
	fma.rn.f64 	%fd868, %fd867, %fd866, 0d3EF3B2669F02676F;
	fma.rn.f64 	%fd869, %fd868, %fd866, 0d3F1745CBA9AB0956;
	fma.rn.f64 	%fd870, %fd869, %fd866, 0d3F3C71C72D1B5154;
	fma.rn.f64 	%fd871, %fd870, %fd866, 0d3F624924923BE72D;
	fma.rn.f64 	%fd872, %fd871, %fd866, 0d3F8999999999A3C4;
	fma.rn.f64 	%fd873, %fd872, %fd866, 0d3FB5555555555554;
	sub.f64 	%fd874, %fd857, %fd865;
	add.f64 	%fd875, %fd874, %fd874;
	neg.f64 	%fd876, %fd865;
	fma.rn.f64 	%fd877, %fd876, %fd857, %fd875;
	mul.f64 	%fd878, %fd863, %fd877;
	mul.f64 	%fd879, %fd866, %fd873;
	fma.rn.f64 	%fd880, %fd879, %fd865, %fd878;
	xor.b32  	%r1561, %r1560, -2147483648;
	mov.b32 	%r1562, 1127219200;
	mov.b64 	%fd881, {%r1561, %r1562};
	sub.f64 	%fd882, %fd881, %fd1;
	fma.rn.f64 	%fd883, %fd882, 0d3FE62E42FEFA39EF, %fd865;
	fma.rn.f64 	%fd884, %fd882, 0dBFE62E42FEFA39EF, %fd883;
	sub.f64 	%fd885, %fd884, %fd865;
	sub.f64 	%fd886, %fd880, %fd885;
	fma.rn.f64 	%fd887, %fd882, 0d3C7ABC9E3B39803F, %fd886;
	add.f64 	%fd3424, %fd883, %fd887;
	bra.uni 	$L__BB2_157;
$L__BB2_155:
	setp.gt.u32 	%p199, %r21, 2146435070;
	mov.f64 	%fd3424, %fd6;
	@%p199 bra 	$L__BB2_157;
	setp.gt.u32 	%p200, %r23, 1073127582;
	selp.f64 	%fd888, %fd8, %fd7, %p200;
	selp.u32 	%r1563, 1, 0, %p200;
	add.s32 	%r1564, %r22, %r1563;
	add.f64 	%fd889, %fd888, 0dBFF0000000000000;
	add.f64 	%fd890, %fd888, 0d3FF0000000000000;
	rcp.approx.ftz.f64 	%fd891, %fd890;
	neg.f64 	%fd892, %fd890;
	fma.rn.f64 	%fd893, %fd892, %fd891, 0d3FF0000000000000;
	fma.rn.f64 	%fd894, %fd893, %fd893, %fd893;
	fma.rn.f64 	%fd895, %fd894, %fd891, %fd891;
	mul.f64 	%fd896, %fd889, %fd895;
	fma.rn.f64 	%fd897, %fd889, %fd895, %fd896;
	mul.f64 	%fd898, %fd897, %fd897;
	fma.rn.f64 	%fd899, %fd898, 0d3EB1380B3AE80F1E, 0d3ED0EE258B7A8B04;
	fma.rn.f64 	%fd900, %fd899, %fd898, 0d3EF3B2669F02676F;
	fma.rn.f64 	%fd901, %fd900, %fd898, 0d3F1745CBA9AB0956;
	fma.rn.f64 	%fd902, %fd901, %fd898, 0d3F3C71C72D1B5154;
	fma.rn.f64 	%fd903, %fd902, %fd898, 0d3F624924923BE72D;
	fma.rn.f64 	%fd904, %fd903, %fd898, 0d3F8999999999A3C4;
	fma.rn.f64 	%fd905, %fd904, %fd898, 0d3FB5555555555554;
	sub.f64 	%fd906, %fd889, %fd897;
	add.f64 	%fd907, %fd906, %fd906;
	neg.f64 	%fd908, %fd897;
	fma.rn.f64 	%fd909, %fd908, %fd889, %fd907;
	mul.f64 	%fd910, %fd895, %fd909;
	mul.f64 	%fd911, %fd898, %fd905;
	fma.rn.f64 	%fd912, %fd911, %fd897, %fd910;
	xor.b32  	%r1565, %r1564, -2147483648;
	mov.b32 	%r1566, 1127219200;
	mov.b64 	%fd913, {%r1565, %r1566};
	sub.f64 	%fd914, %fd913, %fd1;
	fma.rn.f64 	%fd915, %fd914, 0d3FE62E42FEFA39EF, %fd897;
	fma.rn.f64 	%fd916, %fd914, 0dBFE62E42FEFA39EF, %fd915;
	sub.f64 	%fd917, %fd916, %fd897;
	sub.f64 	%fd918, %fd912, %fd917;
	fma.rn.f64 	%fd919, %fd914, 0d3C7ABC9E3B39803F, %fd918;
	add.f64 	%fd3424, %fd915, %fd919;
$L__BB2_157:
	setp.eq.s32 	%p201, %r9, 0;
	mul.f64 	%fd920, %fd3424, 0d3FFFCB923A29C77A;
	st.global.f64 	[%rd9+10016], %fd920;
	ld.global.u32 	%r204, [%rd41+4];
	st.global.u32 	[%rd8+200], %r204;
	mul.lo.s32 	%r1567, %r190, 10;
	mul.wide.s32 	%rd466, %r1567, 4;
	add.s64 	%rd42, %rd7, %rd466;
	ld.global.u32 	%r1568, [%rd42+4];
	st.global.u32 	[%rd8+204], %r1568;
	@%p201 bra 	$L__BB2_163;
	setp.lt.s32 	%p202, %r204, 1;
	@%p202 bra 	$L__BB2_181;
	mov.b32 	%r5075, 1;
$L__BB2_160:
	mov.u32 	%r207, %r5075;
	ld.global.u32 	%r1570, [%rd41];
	ld.global.u32 	%r1571, [%rd41+4];
	sub.s32 	%r1572, %r1570, %r207;
	add.s32 	%r1573, %r1572, %r1571;
	cvt.s64.s32 	%rd467, %r1573;
	add.s64 	%rd468, %rd3, %rd467;
	ld.global.u8 	%rs92, [%rd468];
	mov.b16 	%rs454, 0;
	setp.gt.s16 	%p203, %rs92, 70;
	@%p203 bra 	$L__BB2_176;
	setp.eq.s16 	%p206, %rs92, 65;
	@%p206 bra 	$L__BB2_162;
	bra.uni 	$L__BB2_174;
$L__BB2_162:
	mov.b16 	%rs454, 3;
	bra.uni 	$L__BB2_180;
$L__BB2_163:
	setp.lt.s32 	%p209, %r204, 1;
	@%p209 bra 	$L__BB2_181;
	mov.b32 	%r5074, 1;
$L__BB2_165:
	mov.u32 	%r205, %r5074;
	ld.global.u32 	%r1576, [%rd41];
	add.s32 	%r1577, %r205, %r1576;
	add.s32 	%r1578, %r1577, -1;
	cvt.s64.s32 	%rd471, %r1578;
	add.s64 	%rd472, %rd3, %rd471;
	ld.global.u8 	%rs98, [%rd472];
	mov.b16 	%rs453, 0;
	setp.gt.s16 	%p210, %rs98, 70;
	@%p210 bra 	$L__BB2_169;
	setp.eq.s16 	%p213, %rs98, 65;
	@%p213 bra 	$L__BB2_173;
	setp.eq.s16 	%p214, %rs98, 67;
	@%p214 bra 	$L__BB2_168;
	bra.uni 	$L__BB2_172;
$L__BB2_168:
	mov.b16 	%rs453, 1;
	bra.uni 	$L__BB2_173;
$L__BB2_169:
	setp.eq.s16 	%p211, %rs98, 71;
	@%p211 bra 	$L__BB2_1769;
	setp.eq.s16 	%p212, %rs98, 84;
	@%p212 bra 	$L__BB2_171;
	bra.uni 	$L__BB2_172;
$L__BB2_171:
	mov.b16 	%rs453, 3;
	bra.uni 	$L__BB2_173;
$L__BB2_172:
	mov.b16 	%rs453, 4;
$L__BB2_173:
	cvt.s64.s32 	%rd473, %r205;
	add.s64 	%rd474, %rd11, %rd473;
	st.global.u8 	[%rd474], %rs453;
	add.s32 	%r5074, %r205, 1;
	ld.global.u32 	%r1579, [%rd8+200];
	setp.lt.s32 	%p215, %r205, %r1579;
	@%p215 bra 	$L__BB2_165;
	bra.uni 	$L__BB2_181;
$L__BB2_174:
	setp.eq.s16 	%p207, %rs92, 67;
	@%p207 bra 	$L__BB2_175;
	bra.uni 	$L__BB2_179;
$L__BB2_175:
	mov.b16 	%rs454, 2;
	bra.uni 	$L__BB2_180;
$L__BB2_176:
	setp.eq.s16 	%p204, %rs92, 84;
	@%p204 bra 	$L__BB2_180;
	setp.ne.s16 	%p205, %rs92, 71;
	@%p205 bra 	$L__BB2_179;
	mov.b16 	%rs454, 1;
	bra.uni 	$L__BB2_180;
$L__BB2_179:
	mov.b16 	%rs454, 4;
$L__BB2_180:
	cvt.u64.u32 	%rd469, %r207;
	add.s64 	%rd470, %rd11, %rd469;
	st.global.u8 	[%rd470], %rs454;
	add.s32 	%r5075, %r207, 1;
	ld.global.u32 	%r1574, [%rd8+200];
	setp.lt.s32 	%p208, %r207, %r1574;
	@%p208 bra 	$L__BB2_160;
$L__BB2_181:
	setp.eq.s32 	%p216, %r191, 0;
	@%p216 bra 	$L__BB2_187;
	ld.global.u32 	%r5078, [%rd10];
	setp.lt.s32 	%p217, %r5078, 1;
	@%p217 bra 	$L__BB2_205;
	mov.b32 	%r5077, 1;
$L__BB2_184:
	mov.u32 	%r214, %r5077;
	ld.global.u32 	%r1581, [%rd42];
	add.s32 	%r1582, %r214, %r1581;
	add.s32 	%r1583, %r1582, -1;
	cvt.s64.s32 	%rd475, %r1583;
	add.s64 	%rd476, %rd3, %rd475;
	ld.global.u8 	%rs104, [%rd476];
	mov.b16 	%rs456, 0;
	setp.gt.s16 	%p218, %rs104, 70;
	@%p218 bra 	$L__BB2_200;
	setp.eq.s16 	%p221, %rs104, 65;
	@%p221 bra 	$L__BB2_186;
	bra.uni 	$L__BB2_198;
$L__BB2_186:
	mov.b16 	%rs456, 3;
	bra.uni 	$L__BB2_204;
$L__BB2_187:
	ld.global.u32 	%r5078, [%rd10];
	setp.lt.s32 	%p224, %r5078, 1;
	@%p224 bra 	$L__BB2_205;
	mov.b32 	%r5076, 1;
$L__BB2_189:
	mov.u32 	%r211, %r5076;
	ld.global.u32 	%r1585, [%rd42];
	ld.global.u32 	%r1586, [%rd42+4];
	sub.s32 	%r1587, %r1585, %r211;
	add.s32 	%r1588, %r1587, %r1586;
	cvt.s64.s32 	%rd479, %r1588;
	add.s64 	%rd480, %rd3, %rd479;
	ld.global.u8 	%rs110, [%rd480];
	mov.b16 	%rs455, 0;
	setp.gt.s16 	%p225, %rs110, 70;
	@%p225 bra 	$L__BB2_193;
	setp.eq.s16 	%p228, %rs110, 65;
	@%p228 bra 	$L__BB2_197;
	setp.eq.s16 	%p229, %rs110, 67;
	@%p229 bra 	$L__BB2_192;
	bra.uni 	$L__BB2_196;
$L__BB2_192:
	mov.b16 	%rs455, 1;
	bra.uni 	$L__BB2_197;
$L__BB2_193:
	setp.eq.s16 	%p226, %rs110, 71;
	@%p226 bra 	$L__BB2_1770;
	setp.eq.s16 	%p227, %rs110, 84;
	@%p227 bra 	$L__BB2_195;
	bra.uni 	$L__BB2_196;
$L__BB2_195:
	mov.b16 	%rs455, 3;
	bra.uni 	$L__BB2_197;
$L__BB2_196:
	mov.b16 	%rs455, 4;
$L__BB2_197:
	cvt.u64.u32 	%rd481, %r211;
	add.s64 	%rd482, %rd11, %rd481;
	st.global.u8 	[%rd482+27], %rs455;
	add.s32 	%r5076, %r211, 1;
	ld.global.u32 	%r5078, [%rd10];
	setp.lt.s32 	%p230, %r211, %r5078;
	@%p230 bra 	$L__BB2_189;
	bra.uni 	$L__BB2_205;
$L__BB2_198:
	setp.eq.s16 	%p222, %rs104, 67;
	@%p222 bra 	$L__BB2_199;
	bra.uni 	$L__BB2_203;
$L__BB2_199:
	mov.b16 	%rs456, 2;
	bra.uni 	$L__BB2_204;
$L__BB2_200:
	setp.eq.s16 	%p219, %rs104, 84;
	@%p219 bra 	$L__BB2_204;
	setp.ne.s16 	%p220, %rs104, 71;
	@%p220 bra 	$L__BB2_203;
	mov.b16 	%rs456, 1;
	bra.uni 	$L__BB2_204;
$L__BB2_203:
	mov.b16 	%rs456, 4;
$L__BB2_204:
	cvt.s64.s32 	%rd477, %r214;
	add.s64 	%rd478, %rd11, %rd477;
	st.global.u8 	[%rd478+27], %rs456;
	add.s32 	%r5077, %r214, 1;
	ld.global.u32 	%r5078, [%rd10];
	setp.lt.s32 	%p223, %r214, %r5078;
	@%p223 bra 	$L__BB2_184;
$L__BB2_205:
	add.s32 	%r1589, %r11, %r5078;
	cvt.s64.s32 	%rd483, %r1589;
	add.s64 	%rd484, %rd1, %rd483;
	mov.b16 	%rs115, 4;
	st.global.u8 	[%rd484], %rs115;
	st.global.u8 	[%rd11+27], %rs115;
	ld.global.u32 	%r1590, [%rd8+200];
	add.s32 	%r1591, %r12, %r1590;
	cvt.s64.s32 	%rd485, %r1591;
	add.s64 	%rd486, %rd1, %rd485;
	st.global.u8 	[%rd486], %rs115;
	st.global.u8 	[%rd11], %rs115;
	mov.b32 	%r1592, 1;
	st.global.u32 	[%rd8+216], %r1592;
	ld.global.u32 	%r5085, [%rd8+200];
	setp.lt.s32 	%p231, %r5085, 1;
	@%p231 bra 	$L__BB2_211;
	ld.global.u32 	%r5083, [%rd10];
	mov.b32 	%r5086, 1;
$L__BB2_207:
	mov.b32 	%r1594, 1;
	st.global.u32 	[%rd8+220], %r1594;
	setp.lt.s32 	%p232, %r5083, 1;
	@%p232 bra 	$L__BB2_221;
	mov.b32 	%r5084, 1;
$L__BB2_209:
	ld.global.u32 	%r227, [%rd8+216];
	cvt.s64.s32 	%rd487, %r227;
	add.s64 	%rd488, %rd11, %rd487;
	ld.global.s8 	%r1596, [%rd488];
	cvt.s64.s32 	%rd489, %r5084;
	add.s64 	%rd490, %rd11, %rd489;
	ld.global.s8 	%r1597, [%rd490+27];
	add.s32 	%r1598, %r1597, %r1596;
	setp.eq.s32 	%p233, %r1598, 3;
	@%p233 bra 	$L__BB2_218;
	add.s32 	%r1599, %r227, -1;
	mad.lo.s32 	%r1600, %r1599, %r5083, %r13;
	add.s32 	%r1601, %r1600, %r5084;
	mul.wide.s32 	%rd491, %r1601, 8;
	add.s64 	%rd492, %rd2, %rd491;
	mov.b64 	%rd493, 9218868437227405312;
	st.global.u64 	[%rd492], %rd493;
	ld.global.u32 	%r1602, [%rd8+216];
	add.s32 	%r1603, %r1602, -1;
	ld.global.u32 	%r1604, [%rd8+204];
	ld.global.u32 	%r1605, [%rd8+220];
	mad.lo.s32 	%r1606, %r1603, %r1604, %r14;
	add.s32 	%r1607, %r1606, %r1605;
	mul.wide.s32 	%rd494, %r1607, 8;
	add.s64 	%rd495, %rd2, %rd494;
	mov.b64 	%rd496, -4616189618054758400;
	st.global.u64 	[%rd495], %rd496;
	bra.uni 	$L__BB2_219;
$L__BB2_211:
	setp.lt.s32 	%p236, %r5085, 1;
	@%p236 bra 	$L__BB2_309;
	ld.global.u32 	%r5101, [%rd10];
	mov.b32 	%r5091, 1;
$L__BB2_213:
	mov.b32 	%r1619, 1;
	st.global.u32 	[%rd8+232], %r1619;
	setp.lt.s32 	%p237, %r5101, 1;
	@%p237 bra 	$L__BB2_308;
	add.s32 	%r240, %r5091, -1;
	cvt.u64.u32 	%rd503, %r5091;
	add.s64 	%rd43, %rd11, %rd503;
	add.s32 	%r241, %r5091, -2;
	mov.b32 	%r5093, 1;
$L__BB2_215:
	mad.lo.s32 	%r1621, %r5101, %r240, %r13;
	add.s32 	%r1622, %r1621, %r5093;
	mul.wide.s32 	%rd504, %r1622, 8;
	add.s64 	%rd505, %rd2, %rd504;
	ld.global.f64 	%fd921, [%rd505];
	abs.f64 	%fd922, %fd921;
	setp.geu.f64 	%p238, %fd922, 0d41CDCD64FF800000;
	mov.u32 	%r5102, %r5093;
	@%p238 bra 	$L__BB2_306;
	mov.b64 	%rd506, -4616189618054758400;
	st.global.u64 	[%rd12], %rd506;
	mov.b64 	%rd507, 9218868437227405312;
	st.global.u64 	[%rd13], %rd507;
	ld.global.u32 	%r245, [%rd8+232];
	ld.global.u8 	%rs9, [%rd43];
	cvt.u32.u16 	%r1623, %rs9;
	cvt.s32.s8 	%r1624, %r1623;
	cvt.s64.s32 	%rd508, %r245;
	add.s64 	%rd44, %rd11, %rd508;
	ld.global.u8 	%rs10, [%rd44+27];
	cvt.u32.u16 	%r1625, %rs10;
	cvt.s32.s8 	%r1626, %r1625;
	add.s32 	%r1627, %r1626, %r1624;
	setp.eq.s32 	%p239, %r1627, 3;
	@%p239 bra 	$L__BB2_222;
	ld.global.u32 	%r1628, [%rd10];
	add.s32 	%r1629, %r14, %r245;
	mad.lo.s32 	%r1630, %r1628, %r240, %r1629;
	mul.wide.s32 	%rd509, %r1630, 8;
	add.s64 	%rd510, %rd2, %rd509;
	mov.b64 	%rd511, -4616189618054758400;
	st.global.u64 	[%rd510], %rd511;
	ld.global.u32 	%r1631, [%rd10];
	mad.lo.s32 	%r1632, %r1631, %r240, %r1629;
	add.s32 	%r1633, %r1632, -625;
	mul.wide.s32 	%rd512, %r1633, 8;
	add.s64 	%rd513, %rd2, %rd512;
	mov.b64 	%rd514, 9218868437227405312;
	st.global.u64 	[%rd513], %rd514;
	ld.global.f64 	%fd3436, [%rd13];
	bra.uni 	$L__BB2_251;
$L__BB2_218:
	add.s32 	%r1608, %r227, -1;
	mad.lo.s32 	%r1609, %r1608, %r5083, %r13;
	add.s32 	%r1610, %r1609, %r5084;
	mul.wide.s32 	%rd497, %r1610, 8;
	add.s64 	%rd498, %rd2, %rd497;
	mov.b64 	%rd499, 0;
	st.global.u64 	[%rd498], %rd499;
	ld.global.u32 	%r1611, [%rd8+216];
	add.s32 	%r1612, %r1611, -1;
	ld.global.u32 	%r1613, [%rd8+204];
	ld.global.u32 	%r1614, [%rd8+220];
	mad.lo.s32 	%r1615, %r1612, %r1613, %r14;
	add.s32 	%r1616, %r1615, %r1614;
	mul.wide.s32 	%rd500, %r1616, 8;
	add.s64 	%rd501, %rd2, %rd500;
	mov.b64 	%rd502, -4564063970805153792;
	st.global.u64 	[%rd501], %rd502;
$L__BB2_219:
	ld.global.u32 	%r1617, [%rd8+220];
	add.s32 	%r5084, %r1617, 1;
	st.global.u32 	[%rd8+220], %r5084;
	ld.global.u32 	%r5083, [%rd8+204];
	setp.lt.s32 	%p234, %r1617, %r5083;
	@%p234 bra 	$L__BB2_209;
	ld.global.u32 	%r5086, [%rd8+216];
	ld.global.u32 	%r5085, [%rd8+200];
$L__BB2_221:
	add.s32 	%r235, %r5086, 1;
	st.global.u32 	[%rd8+216], %r235;
	setp.lt.s32 	%p235, %r5086, %r5085;
	mov.u32 	%r5086, %r235;
	@%p235 bra 	$L__BB2_207;
	bra.uni 	$L__BB2_211;
$L__BB2_222:
	cvt.s32.s8 	%r1635, %r1623;
	mul.wide.s32 	%rd515, %r1635, 5;
	cvt.u64.u16 	%rd516, %rs10;
	cvt.s64.s8 	%rd517, %rd516;
	add.s64 	%rd518, %rd515, %rd517;
	shl.b64 	%rd519, %rd518, 3;
	mov.u64 	%rd520, parameter;
	add.s64 	%rd521, %rd520, %rd519;
	ld.const.f64 	%fd923, [%rd521+45440];
	ld.global.s8 	%r1636, [%rd43+-1];
	cvt.u32.u16 	%r1637, %rs10;
	ld.global.u8 	%r1638, [%rd44+26];
	prmt.b32 	%r1639, %r1638, %r1637, 0x3340U;
	prmt.b32 	%r1640, %r1623, 0, 0x3340U;
	prmt.b32 	%r1641, %r1639, %r1640, 0x5410U;
	mov.b32 	%r1642, 359705;
	dp4a.s32.u32 	%r1643, %r1641, %r1642, %r1636;
	mul.wide.s32 	%rd522, %r1643, 8;
	add.s64 	%rd523, %rd520, %rd522;
	ld.const.f64 	%fd924, [%rd523+35440];
	add.f64 	%fd3433, %fd923, %fd924;
	st.global.f64 	[%rd14], %fd3433;
	ld.global.s8 	%r1644, [%rd43];
	mul.wide.s32 	%rd524, %r1644, 5;
	ld.global.u8 	%rs116, [%rd44+27];
	cvt.u64.u16 	%rd525, %rs116;
	cvt.s64.s8 	%rd526, %rd525;
	add.s64 	%rd527, %rd524, %rd526;
	shl.b64 	%rd528, %rd527, 3;
	add.s64 	%rd529, %rd520, %rd528;
	ld.const.f64 	%fd925, [%rd529+45640];
	ld.global.s8 	%r1645, [%rd43+-1];
	ld.global.u8 	%r1646, [%rd44+26];
	cvt.u32.u16 	%r1647, %rs116;
	prmt.b32 	%r1648, %r1646, %r1647, 0x3340U;
	prmt.b32 	%r1649, %r1644, 0, 0x3340U;
	prmt.b32 	%r1650, %r1648, %r1649, 0x5410U;
	dp4a.s32.u32 	%r1651, %r1650, %r1642, %r1645;
	mul.wide.s32 	%rd530, %r1651, 8;
	add.s64 	%rd531, %rd520, %rd530;
	ld.const.f64 	%fd926, [%rd531+40440];
	add.f64 	%fd3434, %fd925, %fd926;
	st.global.f64 	[%rd15], %fd3434;
	abs.f64 	%fd927, %fd3434;
	setp.leu.f64 	%p240, %fd927, 0d41CDCD64FF800000;
	@%p240 bra 	$L__BB2_224;
	mov.b64 	%rd532, 9218868437227405312;
	st.global.u64 	[%rd15], %rd532;
	mov.b64 	%rd533, -4616189618054758400;
	st.global.u64 	[%rd14], %rd533;
	mov.f64 	%fd3434, 0d7FF0000000000000;
	mov.f64 	%fd3433, 0dBFF0000000000000;
$L__BB2_224:
	ld.global.s8 	%rs11, [%rd44+27];
	cvt.s64.s16 	%rd45, %rs11;
	ld.global.s8 	%rs117, [%rd44+26];
	ld.global.u8 	%rs118, [%rd43];
	cvt.u64.u16 	%rd534, %rs118;
	cvt.s64.s8 	%rd46, %rd534;
	mov.b32 	%r1652, {%rs117, %rs11};
	cvt.u32.u16 	%r1653, %rs118;
	cvt.s32.s8 	%r1654, %r1653;
	mov.b32 	%r1655, 6405;
	dp2a.lo.s32.u32 	%r1656, %r1652, %r1655, %r1654;
	mul.wide.s32 	%rd535, %r1656, 8;
	mov.u64 	%rd536, parameter;
	add.s64 	%rd47, %rd536, %rd535;
	ld.const.f64 	%fd930, [%rd47+21000];
	abs.f64 	%fd931, %fd930;
	setp.geu.f64 	%p241, %fd931, 0d41CDCD64FF800000;
	@%p241 bra 	$L__BB2_238;
	cvt.u16.u64 	%rs121, %rd46;
	mov.b32 	%r1664, {%rs11, %rs121};
	mov.b32 	%r1665, 0;
	mov.b32 	%r1666, 1305;
	dp2a.lo.s32.u32 	%r1667, %r1664, %r1666, %r1665;
	cvt.s64.s32 	%rd48, %r1667;
	ld.global.s8 	%rd559, [%rd43+-1];
	add.s64 	%rd560, %rd48, %rd559;
	shl.b64 	%rd561, %rd560, 3;
	mov.u64 	%rd562, parameter;
	add.s64 	%rd49, %rd562, %rd561;
	ld.const.f64 	%fd949, [%rd49+23000];
	abs.f64 	%fd950, %fd949;
	setp.geu.f64 	%p246, %fd950, 0d41CDCD64FF800000;
	@%p246 bra 	$L__BB2_232;
	mad.lo.s64 	%rd576, %rd45, -24, %rd48;
	shl.b64 	%rd577, %rd576, 3;
	mov.u64 	%rd578, parameter;
	add.s64 	%rd579, %rd578, %rd577;
	ld.const.f64 	%fd966, [%rd579+45440];
	ld.const.f64 	%fd967, [%rd47+20000];
	add.f64 	%fd968, %fd966, %fd967;
	ld.const.f64 	%fd969, [%rd49+22000];
	add.f64 	%fd3427, %fd968, %fd969;
	st.global.f64 	[%rd9+10080], %fd3427;
	ld.global.s8 	%r1672, [%rd43];
	mul.wide.s32 	%rd580, %r1672, 5;
	ld.global.s8 	%rs124, [%rd44+27];
	cvt.s64.s16 	%rd581, %rs124;
	add.s64 	%rd582, %rd580, %rd581;
	shl.b64 	%rd583, %rd582, 3;
	add.s64 	%rd584, %rd578, %rd583;
	ld.const.f64 	%fd970, [%rd584+45640];
	ld.global.s8 	%rs125, [%rd44+26];
	mov.b32 	%r1673, {%rs125, %rs124};
	mov.b32 	%r1674, 6405;
	dp2a.lo.s32.u32 	%r1675, %r1673, %r1674, %r1672;
	mul.wide.s32 	%rd585, %r1675, 8;
	add.s64 	%rd586, %rd578, %rd585;
	ld.const.f64 	%fd971, [%rd586+21000];
	add.f64 	%fd972, %fd970, %fd971;
	ld.global.s8 	%rd587, [%rd43+-1];
	cvt.s32.s16 	%r1676, %rs124;
	mul.wide.s32 	%rd588, %r1676, 24;
	add.s64 	%rd589, %rd582, %rd588;
	add.s64 	%rd590, %rd589, %rd587;
	shl.b64 	%rd591, %rd590, 3;
	add.s64 	%rd592, %rd578, %rd591;
	ld.const.f64 	%fd973, [%rd592+23000];
	add.f64 	%fd3428, %fd972, %fd973;
	st.global.f64 	[%rd9+10088], %fd3428;
	abs.f64 	%fd974, %fd3428;
	setp.leu.f64 	%p250, %fd974, 0d41CDCD64FF800000;
	@%p250 bra 	$L__BB2_228;
	mov.b64 	%rd593, 9218868437227405312;
	st.global.u64 	[%rd9+10088], %rd593;
	mov.b64 	%rd594, -4616189618054758400;
	st.global.u64 	[%rd9+10080], %rd594;
	mov.f64 	%fd3428, 0d7FF0000000000000;
	mov.f64 	%fd3427, 0dBFF0000000000000;
$L__BB2_228:
	add.f64 	%fd977, %fd3428, 0d4069000000000000;
	add.f64 	%fd978, %fd3427, 0dC016CCCCCCCCCCCD;
	ld.global.f64 	%fd3435, [%rd9+10016];
	add.f64 	%fd979, %fd978, %fd3435;
	div.rn.f64 	%fd22, %fd977, %fd979;
	st.global.f64 	[%rd9+10096], %fd22;
	abs.f64 	%fd980, %fd3434;
	setp.geu.f64 	%p251, %fd980, 0d41CDCD64FF800000;
	@%p251 bra 	$L__BB2_231;
	add.f64 	%fd981, %fd3434, 0d4069000000000000;
	add.f64 	%fd982, %fd3433, 0dC016CCCCCCCCCCCD;
	add.f64 	%fd983, %fd982, %fd3435;
	div.rn.f64 	%fd984, %fd981, %fd983;
	st.global.f64 	[%rd17], %fd984;
	setp.geu.f64 	%p252, %fd984, %fd22;
	@%p252 bra 	$L__BB2_246;
	st.global.f64 	[%rd14], %fd3427;
	st.global.f64 	[%rd15], %fd3428;
	st.global.f64 	[%rd17], %fd22;
	mov.f64 	%fd3433, %fd3427;
	mov.f64 	%fd3434, %fd3428;
	bra.uni 	$L__BB2_246;
$L__BB2_231:
	st.global.f64 	[%rd14], %fd3427;
	st.global.f64 	[%rd15], %fd3428;
	st.global.f64 	[%rd17], %fd22;
	mov.f64 	%fd3433, %fd3427;
	mov.f64 	%fd3434, %fd3428;
	bra.uni 	$L__BB2_246;
$L__BB2_232:
	mad.lo.s64 	%rd563, %rd45, -24, %rd48;
	shl.b64 	%rd564, %rd563, 3;
	mov.u64 	%rd565, parameter;
	add.s64 	%rd566, %rd565, %rd564;
	ld.const.f64 	%fd951, [%rd566+45440];
	ld.const.f64 	%fd952, [%rd47+20000];
	add.f64 	%fd3429, %fd951, %fd952;
	st.global.f64 	[%rd9+10080], %fd3429;
	ld.global.s8 	%r1668, [%rd43];
	mul.wide.s32 	%rd567, %r1668, 5;
	ld.global.s8 	%rs122, [%rd44+27];
	cvt.s64.s16 	%rd568, %rs122;
	add.s64 	%rd569, %rd567, %rd568;
	shl.b64 	%rd570, %rd569, 3;
	add.s64 	%rd571, %rd565, %rd570;
	ld.const.f64 	%fd953, [%rd571+45640];
	ld.global.s8 	%rs123, [%rd44+26];
	mov.b32 	%r1669, {%rs123, %rs122};
	mov.b32 	%r1670, 6405;
	dp2a.lo.s32.u32 	%r1671, %r1669, %r1670, %r1668;
	mul.wide.s32 	%rd572, %r1671, 8;
	add.s64 	%rd573, %rd565, %rd572;
	ld.const.f64 	%fd954, [%rd573+21000];
	add.f64 	%fd3430, %fd953, %fd954;
	st.global.f64 	[%rd9+10088], %fd3430;
	abs.f64 	%fd955, %fd3430;
	setp.leu.f64 	%p247, %fd955, 0d41CDCD64FF800000;
	@%p247 bra 	$L__BB2_234;
	mov.b64 	%rd574, 9218868437227405312;
	st.global.u64 	[%rd9+10088], %rd574;
	mov.b64 	%rd575, -4616189618054758400;
	st.global.u64 	[%rd9+10080], %rd575;
	mov.f64 	%fd3430, 0d7FF0000000000000;
	mov.f64 	%fd3429, 0dBFF0000000000000;
$L__BB2_234:
	add.f64 	%fd958, %fd3430, 0d4069000000000000;
	add.f64 	%fd959, %fd3429, 0dC016CCCCCCCCCCCD;
	ld.global.f64 	%fd3435, [%rd9+10016];
	add.f64 	%fd960, %fd959, %fd3435;
	div.rn.f64 	%fd28, %fd958, %fd960;
	st.global.f64 	[%rd9+10096], %fd28;
	abs.f64 	%fd961, %fd3434;
	setp.geu.f64 	%p248, %fd961, 0d41CDCD64FF800000;
	@%p248 bra 	$L__BB2_237;
	add.f64 	%fd962, %fd3434, 0d4069000000000000;
	add.f64 	%fd963, %fd3433, 0dC016CCCCCCCCCCCD;
	add.f64 	%fd964, %fd963, %fd3435;
	div.rn.f64 	%fd965, %fd962, %fd964;
	st.global.f64 	[%rd17], %fd965;
	setp.geu.f64 	%p249, %fd965, %fd28;
	@%p249 bra 	$L__BB2_246;
	st.global.f64 	[%rd14], %fd3429;
	st.global.f64 	[%rd15], %fd3430;
	st.global.f64 	[%rd17], %fd28;
	mov.f64 	%fd3433, %fd3429;
	mov.f64 	%fd3434, %fd3430;
	bra.uni 	$L__BB2_246;
$L__BB2_237:
	st.global.f64 	[%rd14], %fd3429;
	st.global.f64 	[%rd15], %fd3430;
	st.global.f64 	[%rd17], %fd28;
	mov.f64 	%fd3433, %fd3429;
	mov.f64 	%fd3434, %fd3430;
	bra.uni 	$L__BB2_246;
$L__BB2_238:
	cvt.u16.u64 	%rs119, %rd46;
	mov.b32 	%r1657, {%rs11, %rs119};
	mov.b32 	%r1658, 0;
	mov.b32 	%r1659, 1305;
	dp2a.lo.s32.u32 	%r1660, %r1657, %r1659, %r1658;
	cvt.s64.s32 	%rd50, %r1660;
	ld.global.s8 	%rd537, [%rd43+-1];
	add.s64 	%rd538, %rd50, %rd537;
	shl.b64 	%rd539, %rd538, 3;
	mov.u64 	%rd540, parameter;
	add.s64 	%rd51, %rd540, %rd539;
	ld.const.f64 	%fd932, [%rd51+23000];
	abs.f64 	%fd933, %fd932;
	setp.lt.f64 	%p242, %fd933, 0d41CDCD64FF800000;
	@%p242 bra 	$L__BB2_240;
	ld.global.f64 	%fd3435, [%rd9+10016];
	bra.uni 	$L__BB2_246;
$L__BB2_240:
	mad.lo.s64 	%rd541, %rd45, -24, %rd50;
	shl.b64 	%rd542, %rd541, 3;
	mov.u64 	%rd543, parameter;
	add.s64 	%rd544, %rd543, %rd542;
	ld.const.f64 	%fd934, [%rd544+45440];
	ld.const.f64 	%fd935, [%rd51+22000];
	add.f64 	%fd3431, %fd934, %fd935;
	st.global.f64 	[%rd9+10080], %fd3431;
	ld.global.s8 	%r1661, [%rd43];
	mul.wide.s32 	%rd545, %r1661, 5;
	ld.global.u8 	%rs120, [%rd44+27];
	cvt.u64.u16 	%rd546, %rs120;
	cvt.s64.s8 	%rd547, %rd546;
	add.s64 	%rd548, %rd545, %rd547;
	shl.b64 	%rd549, %rd548, 3;
	add.s64 	%rd550, %rd543, %rd549;
	ld.const.f64 	%fd936, [%rd550+45640];
	ld.global.s8 	%rd551, [%rd43+-1];
	cvt.u32.u16 	%r1662, %rs120;
	cvt.s32.s8 	%r1663, %r1662;
	mul.wide.s32 	%rd552, %r1663, 24;
	add.s64 	%rd553, %rd548, %rd552;
	add.s64 	%rd554, %rd553, %rd551;
	shl.b64 	%rd555, %rd554, 3;
	add.s64 	%rd556, %rd543, %rd555;
	ld.const.f64 	%fd937, [%rd556+23000];
	add.f64 	%fd3432, %fd936, %fd937;
	st.global.f64 	[%rd9+10088], %fd3432;
	abs.f64 	%fd938, %fd3432;
	setp.leu.f64 	%p243, %fd938, 0d41CDCD64FF800000;
	@%p243 bra 	$L__BB2_242;
	mov.b64 	%rd557, 9218868437227405312;
	st.global.u64 	[%rd9+10088], %rd557;
	mov.b64 	%rd558, -4616189618054758400;
	st.global.u64 	[%rd9+10080], %rd558;
	mov.f64 	%fd3432, 0d7FF0000000000000;
	mov.f64 	%fd3431, 0dBFF0000000000000;
$L__BB2_242:
	add.f64 	%fd941, %fd3432, 0d4069000000000000;
	add.f64 	%fd942, %fd3431, 0dC016CCCCCCCCCCCD;
	ld.global.f64 	%fd3435, [%rd9+10016];
	add.f64 	%fd943, %fd942, %fd3435;
	div.rn.f64 	%fd35, %fd941, %fd943;
	st.global.f64 	[%rd9+10096], %fd35;
	abs.f64 	%fd944, %fd3434;
	setp.geu.f64 	%p244, %fd944, 0d41CDCD64FF800000;
	@%p244 bra 	$L__BB2_245;
	add.f64 	%fd945, %fd3434, 0d4069000000000000;
	add.f64 	%fd946, %fd3433, 0dC016CCCCCCCCCCCD;
	add.f64 	%fd947, %fd946, %fd3435;
	div.rn.f64 	%fd948, %fd945, %fd947;
	st.global.f64 	[%rd17], %fd948;
	setp.geu.f64 	%p245, %fd948, %fd35;
	@%p245 bra 	$L__BB2_246;
	st.global.f64 	[%rd14], %fd3431;
	st.global.f64 	[%rd15], %fd3432;
	st.global.f64 	[%rd17], %fd35;
	mov.f64 	%fd3433, %fd3431;
	mov.f64 	%fd3434, %fd3432;
	bra.uni 	$L__BB2_246;
$L__BB2_245:
	st.global.f64 	[%rd14], %fd3431;
	st.global.f64 	[%rd15], %fd3432;
	st.global.f64 	[%rd17], %fd35;
	mov.f64 	%fd3433, %fd3431;
	mov.f64 	%fd3434, %fd3432;
$L__BB2_246:
	ld.global.s8 	%r1677, [%rd43];
	mul.wide.s32 	%rd595, %r1677, 5;
	ld.global.s8 	%rd596, [%rd44+27];
	add.s64 	%rd597, %rd595, %rd596;
	shl.b64 	%rd598, %rd597, 3;
	mov.u64 	%rd599, parameter;
	add.s64 	%rd600, %rd599, %rd598;
	ld.const.f64 	%fd39, [%rd600+45440];
	st.global.f64 	[%rd9+10080], %fd39;
	ld.global.s8 	%r1678, [%rd43];
	mul.wide.s32 	%rd601, %r1678, 5;
	ld.global.s8 	%rd602, [%rd44+27];
	add.s64 	%rd603, %rd601, %rd602;
	shl.b64 	%rd604, %rd603, 3;
	add.s64 	%rd605, %rd599, %rd604;
	ld.const.f64 	%fd3436, [%rd605+45640];
	st.global.f64 	[%rd9+10088], %fd3436;
	add.f64 	%fd985, %fd3436, 0d4069000000000000;
	add.f64 	%fd986, %fd39, 0dC016CCCCCCCCCCCD;
	add.f64 	%fd987, %fd986, %fd3435;
	div.rn.f64 	%fd41, %fd985, %fd987;
	st.global.f64 	[%rd9+10096], %fd41;
	abs.f64 	%fd988, %fd3434;
	setp.geu.f64 	%p253, %fd988, 0d41CDCD64FF800000;
	@%p253 bra 	$L__BB2_250;
	ld.global.f64 	%fd989, [%rd17];
	setp.geu.f64 	%p254, %fd989, %fd41;
	@%p254 bra 	$L__BB2_249;
	st.global.f64 	[%rd12], %fd39;
	st.global.f64 	[%rd13], %fd3436;
	bra.uni 	$L__BB2_251;
$L__BB2_249:
	st.global.f64 	[%rd12], %fd3433;
	st.global.f64 	[%rd13], %fd3434;
	mov.f64 	%fd3436, %fd3434;
	bra.uni 	$L__BB2_251;
$L__BB2_250:
	st.global.f64 	[%rd12], %fd39;
	st.global.f64 	[%rd13], %fd3436;
$L__BB2_251:
	abs.f64 	%fd990, %fd3436;
	setp.geu.f64 	%p255, %fd990, 0d41CDCD64FF800000;
	@%p255 bra 	$L__BB2_253;
	ld.global.f64 	%fd991, [%rd12];
	ld.global.u32 	%r1679, [%rd8+204];
	ld.global.u32 	%r1680, [%rd8+232];
	mad.lo.s32 	%r1681, %r1679, %r240, %r14;
	add.s32 	%r1682, %r1681, %r1680;
	mul.wide.s32 	%rd606, %r1682, 8;
	add.s64 	%rd607, %rd2, %rd606;
	st.global.f64 	[%rd607], %fd991;
	ld.global.f64 	%fd992, [%rd13];
	ld.global.u32 	%r1683, [%rd8+204];
	ld.global.u32 	%r1684, [%rd8+232];
	mad.lo.s32 	%r1685, %r1683, %r240, %r13;
	add.s32 	%r1686, %r1685, %r1684;
	mul.wide.s32 	%rd608, %r1686, 8;
	add.s64 	%rd609, %rd2, %rd608;
	st.global.f64 	[%rd609], %fd992;
$L__BB2_253:
	setp.lt.u32 	%p256, %r5091, 2;
	ld.global.u32 	%r5102, [%rd8+232];
	setp.lt.s32 	%p257, %r5102, 2;
	ld.global.u32 	%r5101, [%rd8+204];
	or.pred  	%p258, %p256, %p257;
	@%p258 bra 	$L__BB2_306;
	add.s32 	%r248, %r14, %r5102;
	mad.lo.s32 	%r1688, %r5101, %r240, %r248;
	mul.wide.s32 	%rd610, %r1688, 8;
	add.s64 	%rd611, %rd2, %rd610;
	ld.global.f64 	%fd3441, [%rd611];
	st.global.f64 	[%rd9+10072], %fd3441;
	ld.global.u32 	%r1689, [%rd10];
	add.s32 	%r249, %r248, -625;
	mad.lo.s32 	%r1690, %r1689, %r240, %r249;
	mul.wide.s32 	%rd612, %r1690, 8;
	add.s64 	%rd613, %rd2, %rd612;
	ld.global.f64 	%fd3440, [%rd613];
	st.global.f64 	[%rd9+10088], %fd3440;
	add.f64 	%fd993, %fd3440, 0d4069000000000000;
	add.f64 	%fd994, %fd3441, 0dC016CCCCCCCCCCCD;
	ld.global.f64 	%fd45, [%rd9+10016];
	add.f64 	%fd995, %fd994, %fd45;
	div.rn.f64 	%fd46, %fd993, %fd995;
	st.global.f64 	[%rd9+10056], %fd46;
	ld.global.u32 	%r1691, [%rd10];
	add.s32 	%r250, %r248, -626;
	mad.lo.s32 	%r1692, %r1691, %r241, %r250;
	mul.wide.s32 	%rd614, %r1692, 8;
	add.s64 	%rd52, %rd2, %rd614;
	ld.global.f64 	%fd996, [%rd52];
	abs.f64 	%fd997, %fd996;
	setp.geu.f64 	%p259, %fd997, 0d41CDCD64FF800000;
	@%p259 bra 	$L__BB2_257;
	add.s32 	%r1693, %r15, %r5102;
	cvt.s64.s32 	%rd615, %r1693;
	add.s64 	%rd53, %rd1, %rd615;
	ld.global.s8 	%r1694, [%rd53+1];
	ld.global.u8 	%r1695, [%rd43];
	ld.global.u8 	%r1696, [%rd43+-1];
	prmt.b32 	%r1697, %r1696, %r1695, 0x3340U;
	ld.global.u8 	%r1698, [%rd53];
	prmt.b32 	%r1699, %r1698, 0, 0x3340U;
	prmt.b32 	%r1700, %r1697, %r1699, 0x5410U;
	mov.b32 	%r1701, 334205;
	dp4a.s32.u32 	%r1702, %r1700, %r1701, %r1694;
	mul.wide.s32 	%rd616, %r1702, 8;
	mov.u64 	%rd617, parameter;
	add.s64 	%rd54, %rd617, %rd616;
	ld.const.f64 	%fd998, [%rd54+5000];
	abs.f64 	%fd999, %fd998;
	setp.geu.f64 	%p260, %fd999, 0d41CDCD64FF800000;
	@%p260 bra 	$L__BB2_257;
	ld.global.f64 	%fd1002, [%rd52+5000];
	ld.const.f64 	%fd1003, [%rd54];
	add.f64 	%fd3439, %fd1002, %fd1003;
	st.global.f64 	[%rd16], %fd3439;
	ld.global.u32 	%r1703, [%rd10];
	mad.lo.s32 	%r1704, %r1703, %r241, %r250;
	mul.wide.s32 	%rd619, %r1704, 8;
	add.s64 	%rd620, %rd2, %rd619;
	ld.global.f64 	%fd1004, [%rd620];
	ld.global.s8 	%r1705, [%rd53+1];
	ld.global.u8 	%r1706, [%rd43];
	ld.global.u8 	%r1707, [%rd43+-1];
	prmt.b32 	%r1708, %r1707, %r1706, 0x3340U;
	ld.global.u8 	%r1709, [%rd53];
	prmt.b32 	%r1710, %r1709, 0, 0x3340U;
	prmt.b32 	%r1711, %r1708, %r1710, 0x5410U;
	mov.b32 	%r1712, 334205;
	dp4a.s32.u32 	%r1713, %r1711, %r1712, %r1705;
	mul.wide.s32 	%rd621, %r1713, 8;
	mov.u64 	%rd622, parameter;
	add.s64 	%rd623, %rd622, %rd621;
	ld.const.f64 	%fd1005, [%rd623+5000];
	add.f64 	%fd3438, %fd1004, %fd1005;
	bra.uni 	$L__BB2_258;
$L__BB2_257:
	mov.b64 	%rd618, -4616189618054758400;
	st.global.u64 	[%rd16], %rd618;
	mov.f64 	%fd3438, 0d7FF0000000000000;
	mov.f64 	%fd3439, 0dBFF0000000000000;
$L__BB2_258:
	st.global.f64 	[%rd9+10096], %fd3438;
	add.f64 	%fd1006, %fd3438, 0d4069000000000000;
	add.f64 	%fd1007, %fd3439, 0dC016CCCCCCCCCCCD;
	add.f64 	%fd1008, %fd1007, %fd45;
	div.rn.f64 	%fd51, %fd1006, %fd1008;
	st.global.f64 	[%rd9+10064], %fd51;
	setp.geu.f64 	%p261, %fd3439, 0dC0A3880000000000;
	@%p261 bra 	$L__BB2_260;
	mov.b64 	%rd624, -4564063970805153792;
	st.global.u64 	[%rd9+10080], %rd624;
	mov.b64 	%rd625, 0;
	st.global.u64 	[%rd9+10096], %rd625;
	mov.f64 	%fd3439, 0dC0A9300000000000;
$L__BB2_260:
	setp.geu.f64 	%p262, %fd3441, 0dC0A3880000000000;
	@%p262 bra 	$L__BB2_262;
	mov.b64 	%rd626, -4564063970805153792;
	st.global.u64 	[%rd9+10072], %rd626;
	mov.b64 	%rd627, 0;
	st.global.u64 	[%rd9+10088], %rd627;
	mov.f64 	%fd3441, 0dC0A9300000000000;
	mov.f64 	%fd3440, 0d0000000000000000;
$L__BB2_262:
	setp.gt.f64 	%p263, %fd51, %fd46;
	@%p263 bra 	$L__BB2_264;
	setp.leu.f64 	%p264, %fd3441, 0d0000000000000000;
	setp.leu.f64 	%p265, %fd3440, 0d0000000000000000;
	or.pred  	%p266, %p264, %p265;
	@%p266 bra 	$L__BB2_265;
$L__BB2_264:
	ld.global.u32 	%r1718, [%rd10];
	mad.lo.s32 	%r1719, %r1718, %r240, %r248;
	mul.wide.s32 	%rd632, %r1719, 8;
	add.s64 	%rd633, %rd2, %rd632;
	st.global.f64 	[%rd633], %fd3439;
	ld.global.f64 	%fd1013, [%rd9+10096];
	ld.global.u32 	%r1720, [%rd10];
	mad.lo.s32 	%r1721, %r1720, %r240, %r249;
	mul.wide.s32 	%rd634, %r1721, 8;
	add.s64 	%rd635, %rd2, %rd634;
	st.global.f64 	[%rd635], %fd1013;
	bra.uni 	$L__BB2_267;
$L__BB2_265:
	setp.ltu.f64 	%p267, %fd46, %fd51;
	@%p267 bra 	$L__BB2_267;
	ld.global.u32 	%r1714, [%rd10];
	mad.lo.s32 	%r1715, %r1714, %r240, %r248;
	mul.wide.s32 	%rd628, %r1715, 8;
	add.s64 	%rd629, %rd2, %rd628;
	st.global.f64 	[%rd629], %fd3441;
	ld.global.f64 	%fd1012, [%rd9+10088];
	ld.global.u32 	%r1716, [%rd10];
	mad.lo.s32 	%r1717, %r1716, %r240, %r249;
	mul.wide.s32 	%rd630, %r1717, 8;
	add.s64 	%rd631, %rd2, %rd630;
	st.global.f64 	[%rd631], %fd1012;
$L__BB2_267:
	mov.b32 	%r5100, 3;
	st.global.u32 	[%rd8+216], %r5100;
$L__BB2_268:
	st.global.u32 	[%rd8+220], %r240;
	ld.global.u32 	%r1723, [%rd8+232];
	sub.s32 	%r252, %r1723, %r5100;
	add.s32 	%r5099, %r252, 1;
	st.global.u32 	[%rd8+224], %r5099;
	setp.lt.u32 	%p268, %r252, 2147483647;
	mov.u32 	%r5098, %r240;
	@%p268 bra 	$L__BB2_270;
	abs.s32 	%r1725, %r252;
	sub.s32 	%r5098, %r240, %r1725;
	st.global.u32 	[%rd8+220], %r5098;
	mov.b32 	%r5099, 1;
	st.global.u32 	[%rd8+224], %r5099;
$L__BB2_270:
	setp.lt.s32 	%p269, %r5098, 1;
	@%p269 bra 	$L__BB2_304;
$L__BB2_271:
	ld.global.u32 	%r1726, [%rd8+232];
	setp.ge.s32 	%p270, %r5099, %r1726;
	@%p270 bra 	$L__BB2_303;
	add.s32 	%r1727, %r5098, -1;
	ld.global.u32 	%r1728, [%rd10];
	mad.lo.s32 	%r1729, %r1727, %r1728, %r13;
	add.s32 	%r1730, %r1729, %r5099;
	mul.wide.s32 	%rd636, %r1730, 8;
	add.s64 	%rd637, %rd2, %rd636;
	ld.global.f64 	%fd1014, [%rd637];
	abs.f64 	%fd1015, %fd1014;
	setp.geu.f64 	%p271, %fd1015, 0d41CDCD64FF800000;
	@%p271 bra 	$L__BB2_302;
	mov.b64 	%rd638, -4616189618054758400;
	st.global.u64 	[%rd12], %rd638;
	mov.b64 	%rd639, 9218868437227405312;
	st.global.u64 	[%rd13], %rd639;
	ld.global.u32 	%r259, [%rd8+220];
	ld.global.u32 	%r260, [%rd8+224];
	ld.global.u32 	%r261, [%rd8+232];
	mov.b64 	%rd640, -4564063970805153792;
	st.global.u64 	[%rd17], %rd640;
	mov.b64 	%rd641, 0;
	st.global.u64 	[%rd16], %rd641;
	not.b32 	%r1731, %r259;
	add.s32 	%r262, %r5091, %r1731;
	st.global.u32 	[%rd8+236], %r262;
	not.b32 	%r1732, %r260;
	add.s32 	%r1733, %r261, %r1732;
	st.global.u32 	[%rd8+240], %r1733;
	add.s32 	%r1734, %r1733, %r262;
	add.s32 	%r264, %r1734, -1;
	st.global.u32 	[%rd8+244], %r264;
	setp.eq.s32 	%p272, %r262, 0;
	setp.gt.s32 	%p273, %r1733, 0;
	and.pred  	%p274, %p272, %p273;
	@%p274 bra 	$L__BB2_275;
	setp.ne.s32 	%p275, %r1733, 0;
	setp.lt.s32 	%p276, %r262, 1;
	or.pred  	%p277, %p275, %p276;
	@%p277 bra 	$L__BB2_288;
$L__BB2_275:
	setp.ne.s32 	%p287, %r1733, 1;
	setp.ne.s32 	%p288, %r262, 1;
	and.pred  	%p289, %p287, %p288;
	@%p289 bra 	$L__BB2_284;
	setp.eq.s32 	%p292, %r1733, 1;
	and.pred  	%p294, %p292, %p272;
	@%p294 bra 	$L__BB2_279;
	setp.eq.s32 	%p295, %r262, 1;
	setp.eq.s32 	%p296, %r1733, 0;
	and.pred  	%p297, %p296, %p295;
	@%p297 bra 	$L__BB2_279;
	ld.global.f64 	%fd3443, [%rd16];
	ld.global.f64 	%fd3442, [%rd17];
	bra.uni 	$L__BB2_280;
$L__BB2_279:
	mul.wide.s32 	%rd731, %r264, 8;
	mov.u64 	%rd732, parameter;
	add.s64 	%rd733, %rd732, %rd731;
	ld.const.f64 	%fd1093, [%rd733+25200];
	cvt.s64.s32 	%rd734, %r259;
	add.s64 	%rd735, %rd11, %rd734;
	cvt.s64.s32 	%rd736, %r260;
	add.s64 	%rd737, %rd11, %rd736;
	cvt.s64.s32 	%rd738, %r261;
	add.s64 	%rd739, %rd11, %rd738;
	ld.global.s8 	%r1843, [%rd739+27];
	ld.global.u8 	%r1844, [%rd735];
	ld.global.u8 	%r1845, [%rd43];
	prmt.b32 	%r1846, %r1844, %r1845, 0x3340U;
	ld.global.u8 	%r1847, [%rd737+27];
	prmt.b32 	%r1848, %r1847, 0, 0x3340U;
	prmt.b32 	%r1849, %r1846, %r1848, 0x5410U;
	mov.b32 	%r1850, 334205;
	dp4a.s32.u32 	%r1851, %r1849, %r1850, %r1843;
	mul.wide.s32 	%rd740, %r1851, 8;
	add.s64 	%rd741, %rd732, %rd740;
	ld.const.f64 	%fd1094, [%rd741+5000];
	add.f64 	%fd3443, %fd1093, %fd1094;
	st.global.f64 	[%rd16], %fd3443;
	ld.global.u32 	%r1852, [%rd8+244];
	mul.wide.s32 	%rd742, %r1852, 8;
	add.s64 	%rd743, %rd732, %rd742;
	ld.const.f64 	%fd1095, [%rd743+24480];
	ld.global.s8 	%r1853, [%rd739+27];
	ld.global.u8 	%r1854, [%rd735];
	ld.global.u8 	%r1855, [%rd43];
	prmt.b32 	%r1856, %r1855, %r1854, 0x3340U;
	ld.global.u8 	%r1857, [%rd737+27];
	prmt.b32 	%r1858, %r1857, 0, 0x3340U;
	prmt.b32 	%r1859, %r1856, %r1858, 0x5410U;
	mov.b32 	%r1860, 359705;
	dp4a.s32.u32 	%r1861, %r1859, %r1860, %r1853;
	mul.wide.s32 	%rd744, %r1861, 8;
	add.s64 	%rd745, %rd732, %rd744;
	ld.const.f64 	%fd1096, [%rd745];
	add.f64 	%fd3442, %fd1095, %fd1096;
	st.global.f64 	[%rd17], %fd3442;
$L__BB2_280:
	add.s32 	%r1862, %r259, -1;
	ld.global.u32 	%r1863, [%rd10];
	add.s32 	%r1864, %r13, %r260;
	mad.lo.s32 	%r1865, %r1863, %r1862, %r1864;
	mul.wide.s32 	%rd746, %r1865, 8;
	add.s64 	%rd747, %rd2, %rd746;
	ld.global.f64 	%fd1097, [%rd747];
	add.f64 	%fd3445, %fd1097, %fd3443;
	st.global.f64 	[%rd16], %fd3445;
	ld.global.u32 	%r1866, [%rd10];
	mad.lo.s32 	%r1867, %r1866, %r1862, %r1864;
	add.s32 	%r1868, %r1867, 625;
	mul.wide.s32 	%rd748, %r1868, 8;
	add.s64 	%rd749, %rd2, %rd748;
	ld.global.f64 	%fd1098, [%rd749];
	add.f64 	%fd3444, %fd1098, %fd3442;
	st.global.f64 	[%rd17], %fd3444;
	abs.f64 	%fd1099, %fd3445;
	setp.leu.f64 	%p298, %fd1099, 0d41CDCD64FF800000;
	@%p298 bra 	$L__BB2_282;
	mov.b64 	%rd750, 9218868437227405312;
	st.global.u64 	[%rd16], %rd750;
	mov.b64 	%rd751, -4616189618054758400;
	st.global.u64 	[%rd17], %rd751;
	mov.f64 	%fd3445, 0d7FF0000000000000;
	mov.f64 	%fd3444, 0dBFF0000000000000;
$L__BB2_282:
	add.f64 	%fd1102, %fd3445, 0d4069000000000000;
	add.f64 	%fd1103, %fd3444, 0dC016CCCCCCCCCCCD;
	ld.global.f64 	%fd1104, [%rd9+10016];
	add.f64 	%fd1105, %fd1103, %fd1104;
	div.rn.f64 	%fd1106, %fd1102, %fd1105;
	st.global.f64 	[%rd9+10056], %fd1106;
	ld.global.u32 	%r1869, [%rd10];
	add.s32 	%r1870, %r13, %r261;
	mad.lo.s32 	%r1871, %r1869, %r240, %r1870;
	mul.wide.s32 	%rd752, %r1871, 8;
	add.s64 	%rd753, %rd2, %rd752;
	ld.global.f64 	%fd1107, [%rd753];
	add.f64 	%fd1108, %fd1107, 0d4069000000000000;
	ld.global.f64 	%fd1109, [%rd753+5000];
	add.f64 	%fd1110, %fd1109, 0dC016CCCCCCCCCCCD;
	add.f64 	%fd1111, %fd1110, %fd1104;
	div.rn.f64 	%fd1112, %fd1108, %fd1111;
	st.global.f64 	[%rd9+10064], %fd1112;
	setp.leu.f64 	%p299, %fd1106, %fd1112;
	@%p299 bra 	$L__BB2_297;
	st.global.f64 	[%rd12], %fd3444;
	st.global.f64 	[%rd13], %fd3445;
	bra.uni 	$L__BB2_297;
$L__BB2_284:
	mul.wide.s32 	%rd692, %r264, 8;
	mov.u64 	%rd693, parameter;
	add.s64 	%rd694, %rd693, %rd692;
	ld.const.f64 	%fd1067, [%rd694+25200];
	cvt.s64.s32 	%rd695, %r259;
	add.s64 	%rd696, %rd11, %rd695;
	ld.global.s8 	%r1828, [%rd696];
	mul.wide.s32 	%rd697, %r1828, 5;
	cvt.s64.s32 	%rd698, %r260;
	add.s64 	%rd699, %rd11, %rd698;
	ld.global.s8 	%rd700, [%rd699+27];
	add.s64 	%rd701, %rd697, %rd700;
	shl.b64 	%rd702, %rd701, 3;
	add.s64 	%rd703, %rd693, %rd702;
	ld.const.f64 	%fd1068, [%rd703+45640];
	add.f64 	%fd1069, %fd1067, %fd1068;
	ld.global.s8 	%r1829, [%rd43];
	mul.wide.s32 	%rd704, %r1829, 5;
	cvt.s64.s32 	%rd705, %r261;
	add.s64 	%rd706, %rd11, %rd705;
	ld.global.s8 	%rd707, [%rd706+27];
	add.s64 	%rd708, %rd704, %rd707;
	shl.b64 	%rd709, %rd708, 3;
	add.s64 	%rd710, %rd693, %rd709;
	ld.const.f64 	%fd1070, [%rd710+45640];
	add.f64 	%fd1071, %fd1069, %fd1070;
	st.global.f64 	[%rd16], %fd1071;
	add.s32 	%r1830, %r259, -1;
	ld.global.u32 	%r1831, [%rd8+204];
	add.s32 	%r1832, %r13, %r260;
	mad.lo.s32 	%r1833, %r1831, %r1830, %r1832;
	mul.wide.s32 	%rd711, %r1833, 8;
	add.s64 	%rd712, %rd2, %rd711;
	ld.global.f64 	%fd1072, [%rd712];
	add.f64 	%fd3447, %fd1072, %fd1071;
	st.global.f64 	[%rd16], %fd3447;
	ld.global.u32 	%r1834, [%rd8+244];
	mul.wide.s32 	%rd713, %r1834, 8;
	add.s64 	%rd714, %rd693, %rd713;
	ld.const.f64 	%fd1073, [%rd714+24480];
	ld.global.s8 	%r1835, [%rd696];
	mul.wide.s32 	%rd715, %r1835, 5;
	ld.global.s8 	%rd716, [%rd699+27];
	add.s64 	%rd717, %rd715, %rd716;
	shl.b64 	%rd718, %rd717, 3;
	add.s64 	%rd719, %rd693, %rd718;
	ld.const.f64 	%fd1074, [%rd719+45440];
	add.f64 	%fd1075, %fd1073, %fd1074;
	ld.global.s8 	%r1836, [%rd43];
	mul.wide.s32 	%rd720, %r1836, 5;
	ld.global.s8 	%rd721, [%rd706+27];
	add.s64 	%rd722, %rd720, %rd721;
	shl.b64 	%rd723, %rd722, 3;
	add.s64 	%rd724, %rd693, %rd723;
	ld.const.f64 	%fd1076, [%rd724+45440];
	add.f64 	%fd1077, %fd1075, %fd1076;
	st.global.f64 	[%rd17], %fd1077;
	ld.global.u32 	%r1837, [%rd8+204];
	mad.lo.s32 	%r1838, %r1837, %r1830, %r1832;
	add.s32 	%r1839, %r1838, 625;
	mul.wide.s32 	%rd725, %r1839, 8;
	add.s64 	%rd726, %rd2, %rd725;
	ld.global.f64 	%fd1078, [%rd726];
	add.f64 	%fd3446, %fd1078, %fd1077;
	st.global.f64 	[%rd17], %fd3446;
	abs.f64 	%fd1079, %fd3447;
	setp.leu.f64 	%p290, %fd1079, 0d41CDCD64FF800000;
	@%p290 bra 	$L__BB2_286;
	mov.b64 	%rd727, 9218868437227405312;
	st.global.u64 	[%rd16], %rd727;
	mov.b64 	%rd728, -4616189618054758400;
	st.global.u64 	[%rd17], %rd728;
	mov.f64 	%fd3447, 0d7FF0000000000000;
	mov.f64 	%fd3446, 0dBFF0000000000000;
$L__BB2_286:
	add.f64 	%fd1082, %fd3447, 0d4069000000000000;
	add.f64 	%fd1083, %fd3446, 0dC016CCCCCCCCCCCD;
	ld.global.f64 	%fd1084, [%rd9+10016];
	add.f64 	%fd1085, %fd1083, %fd1084;
	div.rn.f64 	%fd1086, %fd1082, %fd1085;
	st.global.f64 	[%rd9+10056], %fd1086;
	ld.global.u32 	%r1840, [%rd10];
	add.s32 	%r1841, %r13, %r261;
	mad.lo.s32 	%r1842, %r1840, %r240, %r1841;
	mul.wide.s32 	%rd729, %r1842, 8;
	add.s64 	%rd730, %rd2, %rd729;
	ld.global.f64 	%fd1087, [%rd730];
	add.f64 	%fd1088, %fd1087, 0d4069000000000000;
	ld.global.f64 	%fd1089, [%rd730+5000];
	add.f64 	%fd1090, %fd1089, 0dC016CCCCCCCCCCCD;
	add.f64 	%fd1091, %fd1090, %fd1084;
	div.rn.f64 	%fd1092, %fd1088, %fd1091;
	st.global.f64 	[%rd9+10064], %fd1092;
	setp.leu.f64 	%p291, %fd1086, %fd1092;
	@%p291 bra 	$L__BB2_297;
	st.global.f64 	[%rd12], %fd3446;
	st.global.f64 	[%rd13], %fd3447;
	bra.uni 	$L__BB2_297;
$L__BB2_288:
	setp.ne.s32 	%p278, %r262, 1;
	setp.ne.s32 	%p279, %r1733, 1;
	or.pred  	%p280, %p278, %p279;
	@%p280 bra 	$L__BB2_293;
	cvt.s64.s32 	%rd669, %r259;
	add.s64 	%rd670, %rd11, %rd669;
	cvt.s64.s32 	%rd671, %r260;
	add.s64 	%rd672, %rd11, %rd671;
	ld.global.s8 	%r1784, [%rd672+28];
	ld.global.u8 	%r1785, [%rd670+1];
	ld.global.u8 	%r1786, [%rd670];
	prmt.b32 	%r1787, %r1786, %r1785, 0x3340U;
	ld.global.u8 	%r1788, [%rd672+27];
	prmt.b32 	%r1789, %r1788, 0, 0x3340U;
	prmt.b32 	%r1790, %r1787, %r1789, 0x5410U;
	mov.b32 	%r1791, 334205;
	dp4a.s32.u32 	%r1792, %r1790, %r1791, %r1784;
	mul.wide.s32 	%rd673, %r1792, 8;
	mov.u64 	%rd674, parameter;
	add.s64 	%rd675, %rd674, %rd673;
	ld.const.f64 	%fd1044, [%rd675+10000];
	cvt.s64.s32 	%rd676, %r261;
	add.s64 	%rd677, %rd11, %rd676;
	ld.global.s8 	%r1793, [%rd43+-1];
	ld.global.u8 	%r1794, [%rd677+27];
	ld.global.u8 	%r1795, [%rd677+26];
	prmt.b32 	%r1796, %r1795, %r1794, 0x3340U;
	ld.global.u8 	%r1797, [%rd43];
	prmt.b32 	%r1798, %r1797, 0, 0x3340U;
	prmt.b32 	%r1799, %r1796, %r1798, 0x5410U;
	mov.b32 	%r1800, 359705;
	dp4a.s32.u32 	%r1801, %r1799, %r1800, %r1793;
	mul.wide.s32 	%rd678, %r1801, 8;
	add.s64 	%rd679, %rd674, %rd678;
	ld.const.f64 	%fd1045, [%rd679+10000];
	add.f64 	%fd1046, %fd1044, %fd1045;
	st.global.f64 	[%rd17], %fd1046;
	add.s32 	%r1802, %r259, -1;
	ld.global.u32 	%r1803, [%rd10];
	add.s32 	%r1804, %r14, %r260;
	mad.lo.s32 	%r1805, %r1803, %r1802, %r1804;
	mul.wide.s32 	%rd680, %r1805, 8;
	add.s64 	%rd681, %rd2, %rd680;
	ld.global.f64 	%fd1047, [%rd681];
	add.f64 	%fd3448, %fd1047, %fd1046;
	st.global.f64 	[%rd17], %fd3448;
	ld.global.s8 	%r1806, [%rd672+28];
	ld.global.u8 	%r1807, [%rd670+1];
	ld.global.u8 	%r1808, [%rd670];
	prmt.b32 	%r1809, %r1808, %r1807, 0x3340U;
	ld.global.u8 	%r1810, [%rd672+27];
	prmt.b32 	%r1811, %r1810, 0, 0x3340U;
	prmt.b32 	%r1812, %r1809, %r1811, 0x5410U;
	dp4a.s32.u32 	%r1813, %r1812, %r1791, %r1806;
	mul.wide.s32 	%rd682, %r1813, 8;
	add.s64 	%rd683, %rd674, %rd682;
	ld.const.f64 	%fd1048, [%rd683+15000];
	ld.global.s8 	%r1814, [%rd43+-1];
	ld.global.u8 	%r1815, [%rd677+27];
	ld.global.u8 	%r1816, [%rd677+26];
	prmt.b32 	%r1817, %r1816, %r1815, 0x3340U;
	ld.global.u8 	%r1818, [%rd43];
	prmt.b32 	%r1819, %r1818, 0, 0x3340U;
	prmt.b32 	%r1820, %r1817, %r1819, 0x5410U;
	dp4a.s32.u32 	%r1821, %r1820, %r1800, %r1814;
	mul.wide.s32 	%rd684, %r1821, 8;
	add.s64 	%rd685, %rd674, %rd684;
	ld.const.f64 	%fd1049, [%rd685+15000];
	add.f64 	%fd1050, %fd1048, %fd1049;
	st.global.f64 	[%rd16], %fd1050;
	ld.global.u32 	%r1822, [%rd10];
	mad.lo.s32 	%r1823, %r1822, %r1802, %r1804;
	add.s32 	%r1824, %r1823, -625;
	mul.wide.s32 	%rd686, %r1824, 8;
	add.s64 	%rd687, %rd2, %rd686;
	ld.global.f64 	%fd1051, [%rd687];
	add.f64 	%fd3449, %fd1051, %fd1050;
	st.global.f64 	[%rd16], %fd3449;
	abs.f64 	%fd1052, %fd3449;
	setp.leu.f64 	%p283, %fd1052, 0d41CDCD64FF800000;
	@%p283 bra 	$L__BB2_291;
	mov.b64 	%rd688, 9218868437227405312;
	st.global.u64 	[%rd16], %rd688;
	mov.b64 	%rd689, -4616189618054758400;
	st.global.u64 	[%rd17], %rd689;
	mov.f64 	%fd3449, 0d7FF0000000000000;
	mov.f64 	%fd3448, 0dBFF0000000000000;
$L__BB2_291:
	add.f64 	%fd1055, %fd3449, 0d4069000000000000;
	add.f64 	%fd1056, %fd3448, 0dC016CCCCCCCCCCCD;
	ld.global.f64 	%fd1057, [%rd9+10016];
	add.f64 	%fd1058, %fd1056, %fd1057;
	div.rn.f64 	%fd1059, %fd1055, %fd1058;
	st.global.f64 	[%rd9+10056], %fd1059;
	ld.global.u32 	%r1825, [%rd10];
	add.s32 	%r1826, %r13, %r261;
	mad.lo.s32 	%r1827, %r1825, %r240, %r1826;
	mul.wide.s32 	%rd690, %r1827, 8;
	add.s64 	%rd691, %rd2, %rd690;
	ld.global.f64 	%fd1060, [%rd691];
	add.f64 	%fd1061, %fd1060, 0d4069000000000000;
	ld.global.f64 	%fd1062, [%rd691+5000];
	add.f64 	%fd1063, %fd1062, 0dC016CCCCCCCCCCCD;
	add.f64 	%fd1064, %fd1063, %fd1057;
	div.rn.f64 	%fd1065, %fd1061, %fd1064;
	st.global.f64 	[%rd9+10064], %fd1065;
	sub.f64 	%fd1066, %fd1059, %fd1065;
	setp.ltu.f64 	%p284, %fd1066, 0d3EB0C6F7A0B5ED8D;
	setp.leu.f64 	%p285, %fd1059, %fd1065;
	or.pred  	%p286, %p284, %p285;
	@%p286 bra 	$L__BB2_297;
	st.global.f64 	[%rd12], %fd3448;
	st.global.f64 	[%rd13], %fd3449;
	bra.uni 	$L__BB2_297;
$L__BB2_293:
	mul.wide.s32 	%rd642, %r264, 8;
	mov.u64 	%rd643, parameter;
	add.s64 	%rd644, %rd643, %rd642;
	ld.const.f64 	%fd1016, [%rd644+24960];
	cvt.s64.s32 	%rd645, %r259;
	add.s64 	%rd646, %rd11, %rd645;
	cvt.s64.s32 	%rd647, %r260;
	add.s64 	%rd648, %rd11, %rd647;
	ld.global.s8 	%r1735, [%rd648+28];
	ld.global.u8 	%r1736, [%rd646+1];
	ld.global.u8 	%r1737, [%rd646];
	prmt.b32 	%r1738, %r1737, %r1736, 0x3340U;
	ld.global.u8 	%r1739, [%rd648+27];
	prmt.b32 	%r1740, %r1739, 0, 0x3340U;
	prmt.b32 	%r1741, %r1738, %r1740, 0x5410U;
	mov.b32 	%r1742, 334205;
	dp4a.s32.u32 	%r1743, %r1741, %r1742, %r1735;
	mul.wide.s32 	%rd649, %r1743, 8;
	add.s64 	%rd650, %rd643, %rd649;
	ld.const.f64 	%fd1017, [%rd650+30440];
	add.f64 	%fd1018, %fd1016, %fd1017;
	cvt.s64.s32 	%rd651, %r261;
	add.s64 	%rd652, %rd11, %rd651;
	ld.global.s8 	%r1744, [%rd43+-1];
	ld.global.u8 	%r1745, [%rd652+27];
	ld.global.u8 	%r1746, [%rd652+26];
	prmt.b32 	%r1747, %r1746, %r1745, 0x3340U;
	ld.global.u8 	%r1748, [%rd43];
	prmt.b32 	%r1749, %r1748, 0, 0x3340U;
	prmt.b32 	%r1750, %r1747, %r1749, 0x5410U;
	mov.b32 	%r1751, 359705;
	dp4a.s32.u32 	%r1752, %r1750, %r1751, %r1744;
	mul.wide.s32 	%rd653, %r1752, 8;
	add.s64 	%rd654, %rd643, %rd653;
	ld.const.f64 	%fd1019, [%rd654+30440];
	add.f64 	%fd1020, %fd1018, %fd1019;
	st.global.f64 	[%rd16], %fd1020;
	add.s32 	%r1753, %r259, -1;
	ld.global.u32 	%r1754, [%rd8+204];
	add.s32 	%r1755, %r13, %r260;
	mad.lo.s32 	%r1756, %r1754, %r1753, %r1755;
	mul.wide.s32 	%rd655, %r1756, 8;
	add.s64 	%rd656, %rd2, %rd655;
	ld.global.f64 	%fd1021, [%rd656];
	add.f64 	%fd3451, %fd1021, %fd1020;
	st.global.f64 	[%rd16], %fd3451;
	ld.global.u32 	%r1757, [%rd8+244];
	mul.wide.s32 	%rd657, %r1757, 8;
	add.s64 	%rd658, %rd643, %rd657;
	ld.const.f64 	%fd1022, [%rd658+24240];
	ld.global.s8 	%r1758, [%rd648+28];
	ld.global.u8 	%r1759, [%rd646+1];
	ld.global.u8 	%r1760, [%rd646];
	prmt.b32 	%r1761, %r1760, %r1759, 0x3340U;
	ld.global.u8 	%r1762, [%rd648+27];
	prmt.b32 	%r1763, %r1762, 0, 0x3340U;
	prmt.b32 	%r1764, %r1761, %r1763, 0x5410U;
	dp4a.s32.u32 	%r1765, %r1764, %r1742, %r1758;
	mul.wide.s32 	%rd659, %r1765, 8;
	add.s64 	%rd660, %rd643, %rd659;
	ld.const.f64 	%fd1023, [%rd660+25440];
	add.f64 	%fd1024, %fd1022, %fd1023;
	ld.global.s8 	%r1766, [%rd43+-1];
	ld.global.u8 	%r1767, [%rd652+27];
	ld.global.u8 	%r1768, [%rd652+26];
	prmt.b32 	%r1769, %r1768, %r1767, 0x3340U;
	ld.global.u8 	%r1770, [%rd43];
	prmt.b32 	%r1771, %r1770, 0, 0x3340U;
	prmt.b32 	%r1772, %r1769, %r1771, 0x5410U;
	dp4a.s32.u32 	%r1773, %r1772, %r1751, %r1766;
	mul.wide.s32 	%rd661, %r1773, 8;
	add.s64 	%rd662, %rd643, %rd661;
	ld.const.f64 	%fd1025, [%rd662+25440];
	add.f64 	%fd1026, %fd1024, %fd1025;
	ld.global.u32 	%r1774, [%rd8+236];
	ld.global.u32 	%r1775, [%rd8+240];
	sub.s32 	%r1776, %r1774, %r1775;
	abs.s32 	%r1777, %r1776;
	cvt.rn.f64.s32 	%fd1027, %r1777;
	fma.rn.f64 	%fd1028, %fd1027, 0dBFEEF3E864B31D04, %fd1026;
	st.global.f64 	[%rd17], %fd1028;
	ld.global.u32 	%r1778, [%rd8+204];
	mad.lo.s32 	%r1779, %r1778, %r1753, %r1755;
	add.s32 	%r1780, %r1779, 625;
	mul.wide.s32 	%rd663, %r1780, 8;
	add.s64 	%rd664, %rd2, %rd663;
	ld.global.f64 	%fd1029, [%rd664];
	add.f64 	%fd3450, %fd1029, %fd1028;
	st.global.f64 	[%rd17], %fd3450;
	abs.f64 	%fd1030, %fd3451;
	setp.leu.f64 	%p281, %fd1030, 0d41CDCD64FF800000;
	@%p281 bra 	$L__BB2_295;
	mov.b64 	%rd665, 9218868437227405312;
	st.global.u64 	[%rd16], %rd665;
	mov.b64 	%rd666, -4616189618054758400;
	st.global.u64 	[%rd17], %rd666;
	mov.f64 	%fd3451, 0d7FF0000000000000;
	mov.f64 	%fd3450, 0dBFF0000000000000;
$L__BB2_295:
	add.f64 	%fd1033, %fd3451, 0d4069000000000000;
	add.f64 	%fd1034, %fd3450, 0dC016CCCCCCCCCCCD;
	ld.global.f64 	%fd1035, [%rd9+10016];
	add.f64 	%fd1036, %fd1034, %fd1035;
	div.rn.f64 	%fd1037, %fd1033, %fd1036;
	st.global.f64 	[%rd9+10056], %fd1037;
	ld.global.u32 	%r1781, [%rd10];
	add.s32 	%r1782, %r13, %r261;
	mad.lo.s32 	%r1783, %r1781, %r240, %r1782;
	mul.wide.s32 	%rd667, %r1783, 8;
	add.s64 	%rd668, %rd2, %rd667;
	ld.global.f64 	%fd1038, [%rd668];
	add.f64 	%fd1039, %fd1038, 0d4069000000000000;
	ld.global.f64 	%fd1040, [%rd668+5000];
	add.f64 	%fd1041, %fd1040, 0dC016CCCCCCCCCCCD;
	add.f64 	%fd1042, %fd1041, %fd1035;
	div.rn.f64 	%fd1043, %fd1039, %fd1042;
	st.global.f64 	[%rd9+10064], %fd1043;
	setp.leu.f64 	%p282, %fd1037, %fd1043;
	@%p282 bra 	$L__BB2_297;
	st.global.f64 	[%rd12], %fd3450;
	st.global.f64 	[%rd13], %fd3451;
$L__BB2_297:
	ld.global.f64 	%fd1113, [%rd12];
	setp.lt.f64 	%p300, %fd1113, 0dC0A3880000000000;
	@%p300 bra 	$L__BB2_299;
	ld.global.f64 	%fd3452, [%rd13];
	bra.uni 	$L__BB2_300;
$L__BB2_299:
	mov.b64 	%rd754, -4564063970805153792;
	st.global.u64 	[%rd12], %rd754;
	mov.b64 	%rd755, 0;
	st.global.u64 	[%rd13], %rd755;
	mov.f64 	%fd3452, 0d0000000000000000;
$L__BB2_300:
	abs.f64 	%fd1115, %fd3452;
	setp.geu.f64 	%p301, %fd1115, 0d41CDCD64FF800000;
	@%p301 bra 	$L__BB2_302;
	ld.global.u32 	%r1872, [%rd8+204];
	ld.global.u32 	%r1873, [%rd8+232];
	mad.lo.s32 	%r1874, %r1872, %r240, %r13;
	add.s32 	%r1875, %r1874, %r1873;
	mul.wide.s32 	%rd756, %r1875, 8;
	add.s64 	%rd757, %rd2, %rd756;
	st.global.f64 	[%rd757], %fd3452;
	ld.global.f64 	%fd1116, [%rd12];
	ld.global.u32 	%r1876, [%rd8+204];
	ld.global.u32 	%r1877, [%rd8+232];
	mad.lo.s32 	%r1878, %r1876, %r240, %r14;
	add.s32 	%r1879, %r1878, %r1877;
	mul.wide.s32 	%rd758, %r1879, 8;
	add.s64 	%rd759, %rd2, %rd758;
	st.global.f64 	[%rd759], %fd1116;
$L__BB2_302:
	ld.global.u32 	%r1880, [%rd8+220];
	add.s32 	%r5098, %r1880, -1;
	st.global.u32 	[%rd8+220], %r5098;
	ld.global.u32 	%r1881, [%rd8+224];
	add.s32 	%r5099, %r1881, 1;
	st.global.u32 	[%rd8+224], %r5099;
	setp.gt.s32 	%p302, %r1880, 1;
	@%p302 bra 	$L__BB2_271;
$L__BB2_303:
	ld.global.u32 	%r5100, [%rd8+216];
$L__BB2_304:
	add.s32 	%r269, %r5100, 1;
	st.global.u32 	[%rd8+216], %r269;
	setp.lt.s32 	%p303, %r5100, 32;
	mov.u32 	%r5100, %r269;
	@%p303 bra 	$L__BB2_268;
	ld.global.u32 	%r5102, [%rd8+232];
	ld.global.u32 	%r5101, [%rd8+204];
$L__BB2_306:
	add.s32 	%r5093, %r5102, 1;
	st.global.u32 	[%rd8+232], %r5093;
	setp.lt.s32 	%p304, %r5102, %r5101;
	@%p304 bra 	$L__BB2_215;
	ld.global.u32 	%r5085, [%rd8+200];
$L__BB2_308:
	add.s32 	%r279, %r5091, 1;
	setp.lt.s32 	%p305, %r5091, %r5085;
	mov.u32 	%r5091, %r279;
	@%p305 bra 	$L__BB2_213;
$L__BB2_309:
	mov.b64 	%rd760, -4503599627370496;
	st.global.u64 	[%rd9+10024], %rd760;
	mov.b32 	%r1882, 0;
	st.global.u32 	[%rd8+212], %r1882;
	st.global.u32 	[%rd8+208], %r1882;
	ld.global.u32 	%r5111, [%rd8+200];
	setp.lt.s32 	%p306, %r5111, 1;
	@%p306 bra 	$L__BB2_349;
	ld.global.u32 	%r5112, [%rd10];
	mov.b32 	%r5108, 1;
$L__BB2_311:
	setp.lt.s32 	%p307, %r5112, 1;
	@%p307 bra 	$L__BB2_348;
	cvt.u64.u32 	%rd761, %r5108;
	add.s64 	%rd55, %rd11, %rd761;
	add.s32 	%r285, %r5108, -1;
	mov.b32 	%r5109, 1;
$L__BB2_313:
	mov.u32 	%r286, %r5109;
	ld.global.u8 	%rs12, [%rd55];
	cvt.u32.u16 	%r1885, %rs12;
	cvt.s32.s8 	%r1886, %r1885;
	cvt.u64.u32 	%rd762, %r286;
	add.s64 	%rd56, %rd11, %rd762;
	ld.global.u8 	%rs13, [%rd56+27];
	cvt.u32.u16 	%r1887, %rs13;
	cvt.s32.s8 	%r1888, %r1887;
	add.s32 	%r1889, %r1888, %r1886;
	setp.eq.s32 	%p308, %r1889, 3;
	@%p308 bra 	$L__BB2_315;
	ld.global.f64 	%fd3467, [%rd9+10016];
	mov.f64 	%fd3470, 0dBFF0000000000000;
	mov.f64 	%fd3469, 0d7FF0000000000000;
	bra.uni 	$L__BB2_342;
$L__BB2_315:
	cvt.s32.s8 	%r1891, %r1885;
	mul.wide.s32 	%rd763, %r1891, 5;
	cvt.u64.u16 	%rd764, %rs13;
	cvt.s64.s8 	%rd765, %rd764;
	add.s64 	%rd766, %rd763, %rd765;
	shl.b64 	%rd767, %rd766, 3;
	mov.u64 	%rd768, parameter;
	add.s64 	%rd769, %rd768, %rd767;
	ld.const.f64 	%fd1119, [%rd769+45440];
	ld.global.s8 	%r1892, [%rd56+28];
	ld.global.u8 	%r1893, [%rd55+1];
	prmt.b32 	%r1894, %r1885, %r1893, 0x3340U;
	cvt.u32.u16 	%r1895, %rs13;
	prmt.b32 	%r1896, %r1895, 0, 0x3340U;
	prmt.b32 	%r1897, %r1894, %r1896, 0x5410U;
	mov.b32 	%r1898, 334205;
	dp4a.s32.u32 	%r1899, %r1897, %r1898, %r1892;
	mul.wide.s32 	%rd770, %r1899, 8;
	add.s64 	%rd771, %rd768, %rd770;
	ld.const.f64 	%fd1120, [%rd771+35440];
	add.f64 	%fd3457, %fd1119, %fd1120;
	st.global.f64 	[%rd12], %fd3457;
	ld.global.s8 	%r1900, [%rd55];
	mul.wide.s32 	%rd772, %r1900, 5;
	ld.global.u8 	%rs126, [%rd56+27];
	cvt.u64.u16 	%rd773, %rs126;
	cvt.s64.s8 	%rd774, %rd773;
	add.s64 	%rd775, %rd772, %rd774;
	shl.b64 	%rd776, %rd775, 3;
	add.s64 	%rd777, %rd768, %rd776;
	ld.const.f64 	%fd1121, [%rd777+45640];
	ld.global.s8 	%r1901, [%rd56+28];
	ld.global.u8 	%r1902, [%rd55+1];
	prmt.b32 	%r1903, %r1900, %r1902, 0x3340U;
	cvt.u32.u16 	%r1904, %rs126;
	prmt.b32 	%r1905, %r1904, 0, 0x3340U;
	prmt.b32 	%r1906, %r1903, %r1905, 0x5410U;
	dp4a.s32.u32 	%r1907, %r1906, %r1898, %r1901;
	mul.wide.s32 	%rd778, %r1907, 8;
	add.s64 	%rd779, %rd768, %rd778;
	ld.const.f64 	%fd1122, [%rd779+40440];
	add.f64 	%fd3458, %fd1121, %fd1122;
	st.global.f64 	[%rd14], %fd3458;
	abs.f64 	%fd1123, %fd3458;
	setp.leu.f64 	%p309, %fd1123, 0d41CDCD64FF800000;
	@%p309 bra 	$L__BB2_317;
	mov.b64 	%rd780, 9218868437227405312;
	st.global.u64 	[%rd14], %rd780;
	mov.b64 	%rd781, -4616189618054758400;
	st.global.u64 	[%rd12], %rd781;
	mov.f64 	%fd3458, 0d7FF0000000000000;
	mov.f64 	%fd3457, 0dBFF0000000000000;
$L__BB2_317:
	ld.global.s8 	%rs14, [%rd55];
	cvt.s64.s16 	%rd57, %rs14;
	ld.global.s8 	%rs127, [%rd55+1];
	ld.global.u8 	%rs128, [%rd56+27];
	cvt.u64.u16 	%rd782, %rs128;
	cvt.s64.s8 	%rd58, %rd782;
	mov.b32 	%r287, {%rs14, %rs129};
	mov.b32 	%r1908, {%rs14, %rs127};
	cvt.u32.u16 	%r1909, %rs128;
	cvt.s32.s8 	%r1910, %r1909;
	mov.b32 	%r1911, 1305;
	dp2a.lo.s32.u32 	%r1912, %r1908, %r1911, %r1910;
	mul.wide.s32 	%rd783, %r1912, 8;
	mov.u64 	%rd784, parameter;
	add.s64 	%rd59, %rd784, %rd783;
	ld.const.f64 	%fd1126, [%rd59+21000];
	abs.f64 	%fd1127, %fd1126;
	setp.geu.f64 	%p310, %fd1127, 0d41CDCD64FF800000;
	@%p310 bra 	$L__BB2_325;
	ld.global.s8 	%r1913, [%rd56+28];
	cvt.u16.u64 	%rs130, %rd58;
	{ .reg .b16 tmp; mov.b32 {%rs131, tmp}, %r287; }
	mov.b32 	%r1914, {%rs131, %rs130};
	mov.b32 	%r1915, 1305;
	dp2a.lo.s32.u32 	%r1916, %r1914, %r1915, %r1913;
	mul.wide.s32 	%rd785, %r1916, 8;
	mov.u64 	%rd786, parameter;
	add.s64 	%rd60, %rd786, %rd785;
	ld.const.f64 	%fd1128, [%rd60+23000];
	abs.f64 	%fd1129, %fd1128;
	setp.geu.f64 	%p311, %fd1129, 0d41CDCD64FF800000;
	@%p311 bra 	$L__BB2_325;
	mad.lo.s64 	%rd787, %rd57, 5, %rd58;
	shl.b64 	%rd788, %rd787, 3;
	mov.u64 	%rd789, parameter;
	add.s64 	%rd790, %rd789, %rd788;
	ld.const.f64 	%fd1130, [%rd790+45440];
	ld.const.f64 	%fd1131, [%rd59+20000];
	add.f64 	%fd1132, %fd1130, %fd1131;
	ld.const.f64 	%fd1133, [%rd60+22000];
	add.f64 	%fd3455, %fd1132, %fd1133;
	st.global.f64 	[%rd13], %fd3455;
	ld.global.s8 	%rs132, [%rd55];
	cvt.s32.s16 	%r1917, %rs132;
	mul.wide.s32 	%rd791, %r1917, 5;
	ld.global.s8 	%rs133, [%rd56+27];
	cvt.s64.s16 	%rd792, %rs133;
	add.s64 	%rd793, %rd791, %rd792;
	shl.b64 	%rd794, %rd793, 3;
	add.s64 	%rd795, %rd789, %rd794;
	ld.const.f64 	%fd1134, [%rd795+45640];
	ld.global.s8 	%rs134, [%rd55+1];
	mov.b32 	%r1918, {%rs132, %rs134};
	cvt.s32.s16 	%r1919, %rs133;
	mov.b32 	%r1920, 1305;
	dp2a.lo.s32.u32 	%r1921, %r1918, %r1920, %r1919;
	mul.wide.s32 	%rd796, %r1921, 8;
	add.s64 	%rd797, %rd789, %rd796;
	ld.const.f64 	%fd1135, [%rd797+21000];
	add.f64 	%fd1136, %fd1134, %fd1135;
	ld.global.s8 	%r1922, [%rd56+28];
	mov.b32 	%r1923, {%rs132, %rs133};
	dp2a.lo.s32.u32 	%r1924, %r1923, %r1920, %r1922;
	mul.wide.s32 	%rd798, %r1924, 8;
	add.s64 	%rd799, %rd789, %rd798;
	ld.const.f64 	%fd1137, [%rd799+23000];
	add.f64 	%fd3456, %fd1136, %fd1137;
	st.global.f64 	[%rd15], %fd3456;
	abs.f64 	%fd1138, %fd3456;
	setp.leu.f64 	%p312, %fd1138, 0d41CDCD64FF800000;
	@%p312 bra 	$L__BB2_321;
	mov.b64 	%rd800, 9218868437227405312;
	st.global.u64 	[%rd15], %rd800;
	mov.b64 	%rd801, -4616189618054758400;
	st.global.u64 	[%rd13], %rd801;
	mov.f64 	%fd3456, 0d7FF0000000000000;
	mov.f64 	%fd3455, 0dBFF0000000000000;
$L__BB2_321:
	add.f64 	%fd1141, %fd3456, 0d4069000000000000;
	add.f64 	%fd1142, %fd3455, 0dC016CCCCCCCCCCCD;
	ld.global.f64 	%fd88, [%rd9+10016];
	add.f64 	%fd1143, %fd1142, %fd88;
	div.rn.f64 	%fd89, %fd1141, %fd1143;
	st.global.f64 	[%rd9+10080], %fd89;
	abs.f64 	%fd1144, %fd3458;
	setp.geu.f64 	%p313, %fd1144, 0d41CDCD64FF800000;
	@%p313 bra 	$L__BB2_324;
	add.f64 	%fd1145, %fd3458, 0d4069000000000000;
	add.f64 	%fd1146, %fd3457, 0dC016CCCCCCCCCCCD;
	add.f64 	%fd1147, %fd1146, %fd88;
	div.rn.f64 	%fd1148, %fd1145, %fd1147;
	st.global.f64 	[%rd17], %fd1148;
	setp.geu.f64 	%p314, %fd1148, %fd89;
	@%p314 bra 	$L__BB2_325;
	st.global.f64 	[%rd12], %fd3455;
	st.global.f64 	[%rd14], %fd3456;
	st.global.f64 	[%rd17], %fd89;
	mov.f64 	%fd3457, %fd3455;
	mov.f64 	%fd3458, %fd3456;
	bra.uni 	$L__BB2_325;
$L__BB2_324:
	st.global.f64 	[%rd12], %fd3455;
	st.global.f64 	[%rd14], %fd3456;
	st.global.f64 	[%rd17], %fd89;
	mov.f64 	%fd3457, %fd3455;
	mov.f64 	%fd3458, %fd3456;
$L__BB2_325:
	ld.global.s8 	%rs135, [%rd55];
	cvt.s64.s16 	%rd61, %rs135;
	ld.global.s8 	%rs136, [%rd55+1];
	ld.global.u8 	%rs137, [%rd56+27];
	cvt.u64.u16 	%rd802, %rs137;
	cvt.s64.s8 	%rd62, %rd802;
	mov.b32 	%r1925, {%rs135, %rs136};
	cvt.u32.u16 	%r1926, %rs137;
	cvt.s32.s8 	%r1927, %r1926;
	mov.b32 	%r1928, 1305;
	dp2a.lo.s32.u32 	%r1929, %r1925, %r1928, %r1927;
	mul.wide.s32 	%rd803, %r1929, 8;
	mov.u64 	%rd804, parameter;
	add.s64 	%rd63, %rd804, %rd803;
	ld.const.f64 	%fd1149, [%rd63+21000];
	abs.f64 	%fd1150, %fd1149;
	setp.geu.f64 	%p315, %fd1150, 0d41CDCD64FF800000;
	@%p315 bra 	$L__BB2_332;
	mad.lo.s64 	%rd805, %rd61, 5, %rd62;
	shl.b64 	%rd806, %rd805, 3;
	mov.u64 	%rd807, parameter;
	add.s64 	%rd808, %rd807, %rd806;
	ld.const.f64 	%fd1151, [%rd808+45440];
	ld.const.f64 	%fd1152, [%rd63+20000];
	add.f64 	%fd3459, %fd1151, %fd1152;
	st.global.f64 	[%rd13], %fd3459;
	ld.global.s8 	%rs138, [%rd55];
	cvt.s32.s16 	%r1930, %rs138;
	mul.wide.s32 	%rd809, %r1930, 5;
	ld.global.u8 	%rs139, [%rd56+27];
	cvt.u64.u16 	%rd810, %rs139;
	cvt.s64.s8 	%rd811, %rd810;
	add.s64 	%rd812, %rd809, %rd811;
	shl.b64 	%rd813, %rd812, 3;
	add.s64 	%rd814, %rd807, %rd813;
	ld.const.f64 	%fd1153, [%rd814+45640];
	ld.global.s8 	%rs140, [%rd55+1];
	mov.b32 	%r1931, {%rs138, %rs140};
	cvt.u32.u16 	%r1932, %rs139;
	cvt.s32.s8 	%r1933, %r1932;
	mov.b32 	%r1934, 1305;
	dp2a.lo.s32.u32 	%r1935, %r1931, %r1934, %r1933;
	mul.wide.s32 	%rd815, %r1935, 8;
	add.s64 	%rd816, %rd807, %rd815;
	ld.const.f64 	%fd1154, [%rd816+21000];
	add.f64 	%fd3460, %fd1153, %fd1154;
	st.global.f64 	[%rd15], %fd3460;
	abs.f64 	%fd1155, %fd3460;
	setp.leu.f64 	%p316, %fd1155, 0d41CDCD64FF800000;
	@%p316 bra 	$L__BB2_328;
	mov.b64 	%rd817, 9218868437227405312;
	st.global.u64 	[%rd15], %rd817;
	mov.b64 	%rd818, -4616189618054758400;
	st.global.u64 	[%rd13], %rd818;
	mov.f64 	%fd3460, 0d7FF0000000000000;
	mov.f64 	%fd3459, 0dBFF0000000000000;
$L__BB2_328:
	add.f64 	%fd1158, %fd3460, 0d4069000000000000;
	add.f64 	%fd1159, %fd3459, 0dC016CCCCCCCCCCCD;
	ld.global.f64 	%fd96, [%rd9+10016];
	add.f64 	%fd1160, %fd1159, %fd96;
	div.rn.f64 	%fd97, %fd1158, %fd1160;
	st.global.f64 	[%rd9+10080], %fd97;
	abs.f64 	%fd1161, %fd3458;
	setp.geu.f64 	%p317, %fd1161, 0d41CDCD64FF800000;
	@%p317 bra 	$L__BB2_331;
	add.f64 	%fd1162, %fd3458, 0d4069000000000000;
	add.f64 	%fd1163, %fd3457, 0dC016CCCCCCCCCCCD;
	add.f64 	%fd1164, %fd1163, %fd96;
	div.rn.f64 	%fd1165, %fd1162, %fd1164;
	st.global.f64 	[%rd17], %fd1165;
	setp.geu.f64 	%p318, %fd1165, %fd97;
	@%p318 bra 	$L__BB2_332;
	st.global.f64 	[%rd12], %fd3459;
	st.global.f64 	[%rd14], %fd3460;
	st.global.f64 	[%rd17], %fd97;
	mov.f64 	%fd3457, %fd3459;
	mov.f64 	%fd3458, %fd3460;
	bra.uni 	$L__BB2_332;
$L__BB2_331:
	st.global.f64 	[%rd12], %fd3459;
	st.global.f64 	[%rd14], %fd3460;
	st.global.f64 	[%rd17], %fd97;
	mov.f64 	%fd3457, %fd3459;
	mov.f64 	%fd3458, %fd3460;
$L__BB2_332:
	ld.global.s8 	%rs141, [%rd55];
	cvt.s64.s16 	%rd64, %rs141;
	ld.global.s8 	%rs142, [%rd56+27];
	cvt.s64.s16 	%rd65, %rs142;
	ld.global.s8 	%r1936, [%rd56+28];
	mov.b32 	%r1937, {%rs141, %rs142};
	mov.b32 	%r1938, 1305;
	dp2a.lo.s32.u32 	%r1939, %r1937, %r1938, %r1936;
	mul.wide.s32 	%rd819, %r1939, 8;
	mov.u64 	%rd820, parameter;
	add.s64 	%rd66, %rd820, %rd819;
	ld.const.f64 	%fd1166, [%rd66+23000];
	abs.f64 	%fd1167, %fd1166;
	setp.lt.f64 	%p319, %fd1167, 0d41CDCD64FF800000;
	@%p319 bra 	$L__BB2_334;
	ld.global.f64 	%fd3467, [%rd9+10016];
	bra.uni 	$L__BB2_340;
$L__BB2_334:
	mad.lo.s64 	%rd821, %rd64, 5, %rd65;
	shl.b64 	%rd822, %rd821, 3;
	mov.u64 	%rd823, parameter;
	add.s64 	%rd824, %rd823, %rd822;
	ld.const.f64 	%fd1168, [%rd824+45440];
	ld.const.f64 	%fd1169, [%rd66+22000];
	add.f64 	%fd3463, %fd1168, %fd1169;
	st.global.f64 	[%rd13], %fd3463;
	ld.global.s8 	%rs143, [%rd55];
	cvt.s32.s16 	%r1940, %rs143;
	mul.wide.s32 	%rd825, %r1940, 5;
	ld.global.s8 	%rs144, [%rd56+27];
	cvt.s64.s16 	%rd826, %rs144;
	add.s64 	%rd827, %rd825, %rd826;
	shl.b64 	%rd828, %rd827, 3;
	add.s64 	%rd829, %rd823, %rd828;
	ld.const.f64 	%fd1170, [%rd829+45640];
	ld.global.s8 	%r1941, [%rd56+28];
	mov.b32 	%r1942, {%rs143, %rs144};
	mov.b32 	%r1943, 1305;
	dp2a.lo.s32.u32 	%r1944, %r1942, %r1943, %r1941;
	mul.wide.s32 	%rd830, %r1944, 8;
	add.s64 	%rd831, %rd823, %rd830;
	ld.const.f64 	%fd1171, [%rd831+23000];
	add.f64 	%fd3464, %fd1170, %fd1171;
	st.global.f64 	[%rd15], %fd3464;
	abs.f64 	%fd1172, %fd3464;
	setp.leu.f64 	%p320, %fd1172, 0d41CDCD64FF800000;
	@%p320 bra 	$L__BB2_336;
	mov.b64 	%rd832, 9218868437227405312;
	st.global.u64 	[%rd15], %rd832;
	mov.b64 	%rd833, -4616189618054758400;
	st.global.u64 	[%rd13], %rd833;
	mov.f64 	%fd3464, 0d7FF0000000000000;
	mov.f64 	%fd3463, 0dBFF0000000000000;
$L__BB2_336:
	add.f64 	%fd1175, %fd3464, 0d4069000000000000;
	add.f64 	%fd1176, %fd3463, 0dC016CCCCCCCCCCCD;
	ld.global.f64 	%fd3467, [%rd9+10016];
	add.f64 	%fd1177, %fd1176, %fd3467;
	div.rn.f64 	%fd106, %fd1175, %fd1177;
	st.global.f64 	[%rd9+10080], %fd106;
	abs.f64 	%fd1178, %fd3458;
	setp.geu.f64 	%p321, %fd1178, 0d41CDCD64FF800000;
	@%p321 bra 	$L__BB2_339;
	add.f64 	%fd1179, %fd3458, 0d4069000000000000;
	add.f64 	%fd1180, %fd3457, 0dC016CCCCCCCCCCCD;
	add.f64 	%fd1181, %fd1180, %fd3467;
	div.rn.f64 	%fd1182, %fd1179, %fd1181;
	st.global.f64 	[%rd17], %fd1182;
	setp.geu.f64 	%p322, %fd1182, %fd106;
	@%p322 bra 	$L__BB2_340;
	st.global.f64 	[%rd12], %fd3463;
	st.global.f64 	[%rd14], %fd3464;
	st.global.f64 	[%rd17], %fd106;
	mov.f64 	%fd3457, %fd3463;
	mov.f64 	%fd3458, %fd3464;
	bra.uni 	$L__BB2_340;
$L__BB2_339:
	st.global.f64 	[%rd12], %fd3463;
	st.global.f64 	[%rd14], %fd3464;
	st.global.f64 	[%rd17], %fd106;
	mov.f64 	%fd3457, %fd3463;
	mov.f64 	%fd3458, %fd3464;
$L__BB2_340:
	ld.global.s8 	%r1945, [%rd55];
	mul.wide.s32 	%rd834, %r1945, 5;
	ld.global.s8 	%rd835, [%rd56+27];
	add.s64 	%rd836, %rd834, %rd835;
	shl.b64 	%rd837, %rd836, 3;
	mov.u64 	%rd838, parameter;
	add.s64 	%rd839, %rd838, %rd837;
	ld.const.f64 	%fd3470, [%rd839+45440];
	st.global.f64 	[%rd13], %fd3470;
	ld.global.s8 	%r1946, [%rd55];
	mul.wide.s32 	%rd840, %r1946, 5;
	ld.global.s8 	%rd841, [%rd56+27];
	add.s64 	%rd842, %rd840, %rd841;
	shl.b64 	%rd843, %rd842, 3;
	add.s64 	%rd844, %rd838, %rd843;
	ld.const.f64 	%fd3469, [%rd844+45640];
	st.global.f64 	[%rd15], %fd3469;
	add.f64 	%fd1183, %fd3469, 0d4069000000000000;
	add.f64 	%fd1184, %fd3470, 0dC016CCCCCCCCCCCD;
	add.f64 	%fd1185, %fd1184, %fd3467;
	div.rn.f64 	%fd112, %fd1183, %fd1185;
	st.global.f64 	[%rd16], %fd112;
	abs.f64 	%fd1186, %fd3458;
	setp.geu.f64 	%p323, %fd1186, 0d41CDCD64FF800000;
	@%p323 bra 	$L__BB2_342;
	ld.global.f64 	%fd1187, [%rd17];
	setp.lt.f64 	%p324, %fd1187, %fd112;
	selp.f64 	%fd3469, %fd3469, %fd3458, %p324;
	selp.f64 	%fd3470, %fd3470, %fd3457, %p324;
$L__BB2_342:
	add.f64 	%fd118, %fd3470, 0d3EB0C6F7A0B5ED8D;
	st.global.f64 	[%rd9+10000], %fd118;
	add.f64 	%fd119, %fd3469, 0d3EB0C6F7A0B5ED8D;
	st.global.f64 	[%rd9+10008], %fd119;
	ld.global.u32 	%r1947, [%rd10];
	add.s32 	%r288, %r13, %r286;
	mad.lo.s32 	%r1948, %r1947, %r285, %r288;
	mul.wide.s32 	%rd845, %r1948, 8;
	add.s64 	%rd846, %rd2, %rd845;
	ld.global.f64 	%fd1188, [%rd846];
	add.f64 	%fd1189, %fd1188, %fd119;
	add.f64 	%fd1190, %fd1189, 0d4069000000000000;
	ld.global.f64 	%fd1191, [%rd846+5000];
	add.f64 	%fd1192, %fd1191, %fd118;
	add.f64 	%fd1193, %fd1192, 0dC016CCCCCCCCCCCD;
	add.f64 	%fd1194, %fd3467, %fd1193;
	div.rn.f64 	%fd1195, %fd1190, %fd1194;
	add.f64 	%fd120, %fd1195, 0dC071126666666666;
	st.global.f64 	[%rd9+10032], %fd120;
	ld.global.f64 	%fd1196, [%rd9+10024];
	setp.leu.f64 	%p325, %fd120, %fd1196;
	ld.global.u32 	%r5112, [%rd10];
	@%p325 bra 	$L__BB2_346;
	mad.lo.s32 	%r1949, %r5112, %r285, %r288;
	add.s32 	%r1950, %r1949, 625;
	mul.wide.s32 	%rd847, %r1950, 8;
	add.s64 	%rd67, %rd2, %rd847;
	ld.global.f64 	%fd1197, [%rd67];
	add.f64 	%fd1198, %fd1197, %fd118;
	setp.geu.f64 	%p326, %fd1198, 0d0000000000000000;
	@%p326 bra 	$L__BB2_346;
	ld.global.f64 	%fd1199, [%rd67+-5000];
	add.f64 	%fd1200, %fd119, %fd1199;
	setp.geu.f64 	%p327, %fd1200, 0d0000000000000000;
	@%p327 bra 	$L__BB2_346;
	st.global.f64 	[%rd9+10024], %fd120;
	st.global.u32 	[%rd8+208], %r5108;
	st.global.u32 	[%rd8+212], %r286;
	ld.global.u32 	%r5112, [%rd8+204];
$L__BB2_346:
	add.s32 	%r5109, %r286, 1;
	setp.lt.s32 	%p328, %r286, %r5112;
	@%p328 bra 	$L__BB2_313;
	ld.global.u32 	%r5111, [%rd8+200];
$L__BB2_348:
	add.s32 	%r296, %r5108, 1;
	setp.lt.s32 	%p329, %r5108, %r5111;
	mov.u32 	%r5108, %r296;
	@%p329 bra 	$L__BB2_311;
$L__BB2_349:
	ld.global.f64 	%fd1201, [%rd9+10024];
	abs.f64 	%fd1202, %fd1201;
	setp.gt.f64 	%p330, %fd1202, 0d41CDCD64FF800000;
	@%p330 bra 	$L__BB2_351;
	ld.global.s32 	%rd3633, [%rd8+208];
	ld.global.s32 	%rd3632, [%rd8+212];
	bra.uni 	$L__BB2_352;
$L__BB2_351:
	mov.b32 	%r1951, 1;
	st.global.u32 	[%rd8+212], %r1951;
	st.global.u32 	[%rd8+208], %r1951;
	mov.b64 	%rd3632, 1;
	mov.u64 	%rd3633, %rd3632;
$L__BB2_352:
	add.s64 	%rd72, %rd11, %rd3633;
	ld.global.u8 	%rs15, [%rd72];
	cvt.u32.u16 	%r1952, %rs15;
	cvt.s32.s8 	%r1953, %r1952;
	add.s64 	%rd73, %rd11, %rd3632;
	ld.global.u8 	%rs16, [%rd73+27];
	cvt.u32.u16 	%r1954, %rs16;
	cvt.s32.s8 	%r1955, %r1954;
	add.s32 	%r1956, %r1955, %r1953;
	setp.eq.s32 	%p331, %r1956, 3;
	@%p331 bra 	$L__BB2_354;
	mov.b64 	%rd849, -4616189618054758400;
	st.global.u64 	[%rd9+10000], %rd849;
	mov.b64 	%rd850, 9218868437227405312;
	st.global.u64 	[%rd9+10008], %rd850;
	bra.uni 	$L__BB2_384;
$L__BB2_354:
	cvt.s32.s8 	%r1958, %r1952;
	mul.wide.s32 	%rd851, %r1958, 5;
	cvt.u64.u16 	%rd852, %rs16;
	cvt.s64.s8 	%rd853, %rd852;
	add.s64 	%rd854, %rd851, %rd853;
	shl.b64 	%rd855, %rd854, 3;
	mov.u64 	%rd856, parameter;
	add.s64 	%rd857, %rd856, %rd855;
	ld.const.f64 	%fd1203, [%rd857+45440];
	ld.global.s8 	%r1959, [%rd73+28];
	ld.global.u8 	%r1960, [%rd72+1];
	prmt.b32 	%r1961, %r1952, %r1960, 0x3340U;
	cvt.u32.u16 	%r1962, %rs16;
	prmt.b32 	%r1963, %r1962, 0, 0x3340U;
	prmt.b32 	%r1964, %r1961, %r1963, 0x5410U;
	mov.b32 	%r1965, 334205;
	dp4a.s32.u32 	%r1966, %r1964, %r1965, %r1959;
	mul.wide.s32 	%rd858, %r1966, 8;
	add.s64 	%rd859, %rd856, %rd858;
	ld.const.f64 	%fd1204, [%rd859+35440];
	add.f64 	%fd3475, %fd1203, %fd1204;
	st.global.f64 	[%rd12], %fd3475;
	ld.global.s8 	%r1967, [%rd72];
	mul.wide.s32 	%rd860, %r1967, 5;
	ld.global.u8 	%rs145, [%rd73+27];
	cvt.u64.u16 	%rd861, %rs145;
	cvt.s64.s8 	%rd862, %rd861;
	add.s64 	%rd863, %rd860, %rd862;
	shl.b64 	%rd864, %rd863, 3;
	add.s64 	%rd865, %rd856, %rd864;
	ld.const.f64 	%fd1205, [%rd865+45640];
	ld.global.s8 	%r1968, [%rd73+28];
	ld.global.u8 	%r1969, [%rd72+1];
	prmt.b32 	%r1970, %r1967, %r1969, 0x3340U;
	cvt.u32.u16 	%r1971, %rs145;
	prmt.b32 	%r1972, %r1971, 0, 0x3340U;
	prmt.b32 	%r1973, %r1970, %r1972, 0x5410U;
	dp4a.s32.u32 	%r1974, %r1973, %r1965, %r1968;
	mul.wide.s32 	%rd866, %r1974, 8;
	add.s64 	%rd867, %rd856, %rd866;
	ld.const.f64 	%fd1206, [%rd867+40440];
	add.f64 	%fd3476, %fd1205, %fd1206;
	st.global.f64 	[%rd14], %fd3476;
	abs.f64 	%fd1207, %fd3476;
	setp.leu.f64 	%p332, %fd1207, 0d41CDCD64FF800000;
	@%p332 bra 	$L__BB2_356;
	mov.b64 	%rd868, 9218868437227405312;
	st.global.u64 	[%rd14], %rd868;
	mov.b64 	%rd869, -4616189618054758400;
	st.global.u64 	[%rd12], %rd869;
	mov.f64 	%fd3476, 0d7FF0000000000000;
	mov.f64 	%fd3475, 0dBFF0000000000000;
$L__BB2_356:
	ld.global.s8 	%rs17, [%rd72];
	cvt.s64.s16 	%rd74, %rs17;
	ld.global.s8 	%rs146, [%rd72+1];
	ld.global.u8 	%rs147, [%rd73+27];
	cvt.u64.u16 	%rd870, %rs147;
	cvt.s64.s8 	%rd75, %rd870;
	mov.b32 	%r297, {%rs17, %rs148};
	mov.b32 	%r1975, {%rs17, %rs146};
	cvt.u32.u16 	%r1976, %rs147;
	cvt.s32.s8 	%r1977, %r1976;
	mov.b32 	%r1978, 1305;
	dp2a.lo.s32.u32 	%r1979, %r1975, %r1978, %r1977;
	mul.wide.s32 	%rd871, %r1979, 8;
	mov.u64 	%rd872, parameter;
	add.s64 	%rd76, %rd872, %rd871;
	ld.const.f64 	%fd1210, [%rd76+21000];
	abs.f64 	%fd1211, %fd1210;
	setp.geu.f64 	%p333, %fd1211, 0d41CDCD64FF800000;
	@%p333 bra 	$L__BB2_364;
	ld.global.s8 	%r1980, [%rd73+28];
	cvt.u16.u64 	%rs149, %rd75;
	{ .reg .b16 tmp; mov.b32 {%rs150, tmp}, %r297; }
	mov.b32 	%r1981, {%rs150, %rs149};
	mov.b32 	%r1982, 1305;
	dp2a.lo.s32.u32 	%r1983, %r1981, %r1982, %r1980;
	mul.wide.s32 	%rd873, %r1983, 8;
	mov.u64 	%rd874, parameter;
	add.s64 	%rd77, %rd874, %rd873;
	ld.const.f64 	%fd1212, [%rd77+23000];
	abs.f64 	%fd1213, %fd1212;
	setp.geu.f64 	%p334, %fd1213, 0d41CDCD64FF800000;
	@%p334 bra 	$L__BB2_364;
	mad.lo.s64 	%rd875, %rd74, 5, %rd75;
	shl.b64 	%rd876, %rd875, 3;
	mov.u64 	%rd877, parameter;
	add.s64 	%rd878, %rd877, %rd876;
	ld.const.f64 	%fd1214, [%rd878+45440];
	ld.const.f64 	%fd1215, [%rd76+20000];
	add.f64 	%fd1216, %fd1214, %fd1215;
	ld.const.f64 	%fd1217, [%rd77+22000];
	add.f64 	%fd3473, %fd1216, %fd1217;
	st.global.f64 	[%rd13], %fd3473;
	ld.global.s8 	%rs151, [%rd72];
	cvt.s32.s16 	%r1984, %rs151;
	mul.wide.s32 	%rd879, %r1984, 5;
	ld.global.s8 	%rs152, [%rd73+27];
	cvt.s64.s16 	%rd880, %rs152;
	add.s64 	%rd881, %rd879, %rd880;
	shl.b64 	%rd882, %rd881, 3;
	add.s64 	%rd883, %rd877, %rd882;
	ld.const.f64 	%fd1218, [%rd883+45640];
	ld.global.s8 	%rs153, [%rd72+1];
	mov.b32 	%r1985, {%rs151, %rs153};
	cvt.s32.s16 	%r1986, %rs152;
	mov.b32 	%r1987, 1305;
	dp2a.lo.s32.u32 	%r1988, %r1985, %r1987, %r1986;
	mul.wide.s32 	%rd884, %r1988, 8;
	add.s64 	%rd885, %rd877, %rd884;
	ld.const.f64 	%fd1219, [%rd885+21000];
	add.f64 	%fd1220, %fd1218, %fd1219;
	ld.global.s8 	%r1989, [%rd73+28];
	mov.b32 	%r1990, {%rs151, %rs152};
	dp2a.lo.s32.u32 	%r1991, %r1990, %r1987, %r1989;
	mul.wide.s32 	%rd886, %r1991, 8;
	add.s64 	%rd887, %rd877, %rd886;
	ld.const.f64 	%fd1221, [%rd887+23000];
	add.f64 	%fd3474, %fd1220, %fd1221;
	st.global.f64 	[%rd15], %fd3474;
	abs.f64 	%fd1222, %fd3474;
	setp.leu.f64 	%p335, %fd1222, 0d41CDCD64FF800000;
	@%p335 bra 	$L__BB2_360;
	mov.b64 	%rd888, 9218868437227405312;
	st.global.u64 	[%rd15], %rd888;
	mov.b64 	%rd889, -4616189618054758400;
	st.global.u64 	[%rd13], %rd889;
	mov.f64 	%fd3474, 0d7FF0000000000000;
	mov.f64 	%fd3473, 0dBFF0000000000000;
$L__BB2_360:
	add.f64 	%fd1225, %fd3474, 0d4069000000000000;
	add.f64 	%fd1226, %fd3473, 0dC016CCCCCCCCCCCD;
	ld.global.f64 	%fd129, [%rd9+10016];
	add.f64 	%fd1227, %fd1226, %fd129;
	div.rn.f64 	%fd130, %fd1225, %fd1227;
	st.global.f64 	[%rd9+10080], %fd130;
	abs.f64 	%fd1228, %fd3476;
	setp.geu.f64 	%p336, %fd1228, 0d41CDCD64FF800000;
	@%p336 bra 	$L__BB2_363;
	add.f64 	%fd1229, %fd3476, 0d4069000000000000;
	add.f64 	%fd1230, %fd3475, 0dC016CCCCCCCCCCCD;
	add.f64 	%fd1231, %fd1230, %fd129;
	div.rn.f64 	%fd1232, %fd1229, %fd1231;
	st.global.f64 	[%rd17], %fd1232;
	setp.geu.f64 	%p337, %fd1232, %fd130;
	@%p337 bra 	$L__BB2_364;
	st.global.f64 	[%rd12], %fd3473;
	st.global.f64 	[%rd14], %fd3474;
	st.global.f64 	[%rd17], %fd130;
	mov.f64 	%fd3475, %fd3473;
	mov.f64 	%fd3476, %fd3474;
	bra.uni 	$L__BB2_364;
$L__BB2_363:
	st.global.f64 	[%rd12], %fd3473;
	st.global.f64 	[%rd14], %fd3474;
	st.global.f64 	[%rd17], %fd130;
	mov.f64 	%fd3475, %fd3473;
	mov.f64 	%fd3476, %fd3474;
$L__BB2_364:
	ld.global.s8 	%rs154, [%rd72];
	cvt.s64.s16 	%rd78, %rs154;
	ld.global.s8 	%rs155, [%rd72+1];
	ld.global.u8 	%rs156, [%rd73+27];
	cvt.u64.u16 	%rd890, %rs156;
	cvt.s64.s8 	%rd79, %rd890;
	mov.b32 	%r1992, {%rs154, %rs155};
	cvt.u32.u16 	%r1993, %rs156;
	cvt.s32.s8 	%r1994, %r1993;
	mov.b32 	%r1995, 1305;
	dp2a.lo.s32.u32 	%r1996, %r1992, %r1995, %r1994;
	mul.wide.s32 	%rd891, %r1996, 8;
	mov.u64 	%rd892, parameter;
	add.s64 	%rd80, %rd892, %rd891;
	ld.const.f64 	%fd1233, [%rd80+21000];
	abs.f64 	%fd1234, %fd1233;
	setp.geu.f64 	%p338, %fd1234, 0d41CDCD64FF800000;
	@%p338 bra 	$L__BB2_371;
	mad.lo.s64 	%rd893, %rd78, 5, %rd79;
	shl.b64 	%rd894, %rd893, 3;
	mov.u64 	%rd895, parameter;
	add.s64 	%rd896, %rd895, %rd894;
	ld.const.f64 	%fd1235, [%rd896+45440];
	ld.const.f64 	%fd1236, [%rd80+20000];
	add.f64 	%fd3477, %fd1235, %fd1236;
	st.global.f64 	[%rd13], %fd3477;
	ld.global.s8 	%rs157, [%rd72];
	cvt.s32.s16 	%r1997, %rs157;
	mul.wide.s32 	%rd897, %r1997, 5;
	ld.global.u8 	%rs158, [%rd73+27];
	cvt.u64.u16 	%rd898, %rs158;
	cvt.s64.s8 	%rd899, %rd898;
	add.s64 	%rd900, %rd897, %rd899;
	shl.b64 	%rd901, %rd900, 3;
	add.s64 	%rd902, %rd895, %rd901;
	ld.const.f64 	%fd1237, [%rd902+45640];
	ld.global.s8 	%rs159, [%rd72+1];
	mov.b32 	%r1998, {%rs157, %rs159};
	cvt.u32.u16 	%r1999, %rs158;
	cvt.s32.s8 	%r2000, %r1999;
	mov.b32 	%r2001, 1305;
	dp2a.lo.s32.u32 	%r2002, %r1998, %r2001, %r2000;
	mul.wide.s32 	%rd903, %r2002, 8;
	add.s64 	%rd904, %rd895, %rd903;
	ld.const.f64 	%fd1238, [%rd904+21000];
	add.f64 	%fd3478, %fd1237, %fd1238;
	st.global.f64 	[%rd15], %fd3478;
	abs.f64 	%fd1239, %fd3478;
	setp.leu.f64 	%p339, %fd1239, 0d41CDCD64FF800000;
	@%p339 bra 	$L__BB2_367;
	mov.b64 	%rd905, 9218868437227405312;
	st.global.u64 	[%rd15], %rd905;
	mov.b64 	%rd906, -4616189618054758400;
	st.global.u64 	[%rd13], %rd906;
	mov.f64 	%fd3478, 0d7FF0000000000000;
	mov.f64 	%fd3477, 0dBFF0000000000000;
$L__BB2_367:
	add.f64 	%fd1242, %fd3478, 0d4069000000000000;
	add.f64 	%fd1243, %fd3477, 0dC016CCCCCCCCCCCD;
	ld.global.f64 	%fd137, [%rd9+10016];
	add.f64 	%fd1244, %fd1243, %fd137;
	div.rn.f64 	%fd138, %fd1242, %fd1244;
	st.global.f64 	[%rd9+10080], %fd138;
	abs.f64 	%fd1245, %fd3476;
	setp.geu.f64 	%p340, %fd1245, 0d41CDCD64FF800000;
	@%p340 bra 	$L__BB2_370;
	add.f64 	%fd1246, %fd3476, 0d4069000000000000;
	add.f64 	%fd1247, %fd3475, 0dC016CCCCCCCCCCCD;
	add.f64 	%fd1248, %fd1247, %fd137;
	div.rn.f64 	%fd1249, %fd1246, %fd1248;
	st.global.f64 	[%rd17], %fd1249;
	setp.geu.f64 	%p341, %fd1249, %fd138;
	@%p341 bra 	$L__BB2_371;
	st.global.f64 	[%rd12], %fd3477;
	st.global.f64 	[%rd14], %fd3478;
	st.global.f64 	[%rd17], %fd138;
	mov.f64 	%fd3475, %fd3477;
	mov.f64 	%fd3476, %fd3478;
	bra.uni 	$L__BB2_371;
$L__BB2_370:
	st.global.f64 	[%rd12], %fd3477;
	st.global.f64 	[%rd14], %fd3478;
	st.global.f64 	[%rd17], %fd138;
	mov.f64 	%fd3475, %fd3477;
	mov.f64 	%fd3476, %fd3478;
$L__BB2_371:
	ld.global.s8 	%rs160, [%rd72];
	cvt.s64.s16 	%rd81, %rs160;
	ld.global.s8 	%rs161, [%rd73+27];
	cvt.s64.s16 	%rd82, %rs161;
	ld.global.s8 	%r2003, [%rd73+28];
	mov.b32 	%r2004, {%rs160, %rs161};
	mov.b32 	%r2005, 1305;
	dp2a.lo.s32.u32 	%r2006, %r2004, %r2005, %r2003;
	mul.wide.s32 	%rd907, %r2006, 8;
	mov.u64 	%rd908, parameter;
	add.s64 	%rd83, %rd908, %rd907;
	ld.const.f64 	%fd1250, [%rd83+23000];
	abs.f64 	%fd1251, %fd1250;
	setp.lt.f64 	%p342, %fd1251, 0d41CDCD64FF800000;
	@%p342 bra 	$L__BB2_373;
	ld.global.f64 	%fd3485, [%rd9+10016];
	bra.uni 	$L__BB2_379;
$L__BB2_373:
	mad.lo.s64 	%rd909, %rd81, 5, %rd82;
	shl.b64 	%rd910, %rd909, 3;
	mov.u64 	%rd911, parameter;
	add.s64 	%rd912, %rd911, %rd910;
	ld.const.f64 	%fd1252, [%rd912+45440];
	ld.const.f64 	%fd1253, [%rd83+22000];
	add.f64 	%fd3481, %fd1252, %fd1253;
	st.global.f64 	[%rd13], %fd3481;
	ld.global.s8 	%rs162, [%rd72];
	cvt.s32.s16 	%r2007, %rs162;
	mul.wide.s32 	%rd913, %r2007, 5;
	ld.global.s8 	%rs163, [%rd73+27];
	cvt.s64.s16 	%rd914, %rs163;
	add.s64 	%rd915, %rd913, %rd914;
	shl.b64 	%rd916, %rd915, 3;
	add.s64 	%rd917, %rd911, %rd916;
	ld.const.f64 	%fd1254, [%rd917+45640];
	ld.global.s8 	%r2008, [%rd73+28];
	mov.b32 	%r2009, {%rs162, %rs163};
	mov.b32 	%r2010, 1305;
	dp2a.lo.s32.u32 	%r2011, %r2009, %r2010, %r2008;
	mul.wide.s32 	%rd918, %r2011, 8;
	add.s64 	%rd919, %rd911, %rd918;
	ld.const.f64 	%fd1255, [%rd919+23000];
	add.f64 	%fd3482, %fd1254, %fd1255;
	st.global.f64 	[%rd15], %fd3482;
	abs.f64 	%fd1256, %fd3482;
	setp.leu.f64 	%p343, %fd1256, 0d41CDCD64FF800000;
	@%p343 bra 	$L__BB2_375;
	mov.b64 	%rd920, 9218868437227405312;
	st.global.u64 	[%rd15], %rd920;
	mov.b64 	%rd921, -4616189618054758400;
	st.global.u64 	[%rd13], %rd921;
	mov.f64 	%fd3482, 0d7FF0000000000000;
	mov.f64 	%fd3481, 0dBFF0000000000000;
$L__BB2_375:
	add.f64 	%fd1259, %fd3482, 0d4069000000000000;
	add.f64 	%fd1260, %fd3481, 0dC016CCCCCCCCCCCD;
	ld.global.f64 	%fd3485, [%rd9+10016];
	add.f64 	%fd1261, %fd1260, %fd3485;
	div.rn.f64 	%fd147, %fd1259, %fd1261;
	st.global.f64 	[%rd9+10080], %fd147;
	abs.f64 	%fd1262, %fd3476;
	setp.geu.f64 	%p344, %fd1262, 0d41CDCD64FF800000;
	@%p344 bra 	$L__BB2_378;
	add.f64 	%fd1263, %fd3476, 0d4069000000000000;
	add.f64 	%fd1264, %fd3475, 0dC016CCCCCCCCCCCD;
	add.f64 	%fd1265, %fd1264, %fd3485;
	div.rn.f64 	%fd1266, %fd1263, %fd1265;
	st.global.f64 	[%rd17], %fd1266;
	setp.geu.f64 	%p345, %fd1266, %fd147;
	@%p345 bra 	$L__BB2_379;
	st.global.f64 	[%rd12], %fd3481;
	st.global.f64 	[%rd14], %fd3482;
	st.global.f64 	[%rd17], %fd147;
	mov.f64 	%fd3475, %fd3481;
	mov.f64 	%fd3476, %fd3482;
	bra.uni 	$L__BB2_379;
$L__BB2_378:
	st.global.f64 	[%rd12], %fd3481;
	st.global.f64 	[%rd14], %fd3482;
	st.global.f64 	[%rd17], %fd147;
	mov.f64 	%fd3475, %fd3481;
	mov.f64 	%fd3476, %fd3482;
$L__BB2_379:
	ld.global.s8 	%r2012, [%rd72];
	mul.wide.s32 	%rd922, %r2012, 5;
	ld.global.s8 	%rd923, [%rd73+27];
	add.s64 	%rd924, %rd922, %rd923;
	shl.b64 	%rd925, %rd924, 3;
	mov.u64 	%rd926, parameter;
	add.s64 	%rd927, %rd926, %rd925;
	ld.const.f64 	%fd151, [%rd927+45440];
	st.global.f64 	[%rd13], %fd151;
	ld.global.s8 	%r2013, [%rd72];
	mul.wide.s32 	%rd928, %r2013, 5;
	ld.global.s8 	%rd929, [%rd73+27];
	add.s64 	%rd930, %rd928, %rd929;
	shl.b64 	%rd931, %rd930, 3;
	add.s64 	%rd932, %rd926, %rd931;
	ld.const.f64 	%fd152, [%rd932+45640];
	st.global.f64 	[%rd15], %fd152;
	add.f64 	%fd1267, %fd152, 0d4069000000000000;
	add.f64 	%fd1268, %fd151, 0dC016CCCCCCCCCCCD;
	add.f64 	%fd1269, %fd1268, %fd3485;
	div.rn.f64 	%fd153, %fd1267, %fd1269;
	st.global.f64 	[%rd16], %fd153;
	abs.f64 	%fd1270, %fd3476;
	setp.geu.f64 	%p346, %fd1270, 0d41CDCD64FF800000;
	@%p346 bra 	$L__BB2_383;
	ld.global.f64 	%fd1271, [%rd17];
	setp.geu.f64 	%p347, %fd1271, %fd153;
	@%p347 bra 	$L__BB2_382;
	st.global.f64 	[%rd9+10000], %fd151;
	st.global.f64 	[%rd9+10008], %fd152;
	bra.uni 	$L__BB2_384;
$L__BB2_382:
	st.global.f64 	[%rd9+10000], %fd3475;
	st.global.f64 	[%rd9+10008], %fd3476;
	bra.uni 	$L__BB2_384;
$L__BB2_383:
	st.global.f64 	[%rd9+10000], %fd151;
	st.global.f64 	[%rd9+10008], %fd152;
$L__BB2_384:
	ld.global.u32 	%r2014, [%rd8+200];
	setp.lt.s32 	%p348, %r2014, 1;
	@%p348 bra 	$L__BB2_387;
	mov.b32 	%r5113, 0;
$L__BB2_386:
	mul.wide.u32 	%rd933, %r5113, 4;
	add.s64 	%rd934, %rd8, %rd933;
	mov.b32 	%r2016, 0;
	st.global.u32 	[%rd934], %r2016;
	add.s32 	%r5113, %r5113, 1;
	ld.global.u32 	%r2017, [%rd8+200];
	setp.lt.s32 	%p349, %r5113, %r2017;
	@%p349 bra 	$L__BB2_386;
$L__BB2_387:
	ld.global.u32 	%r5115, [%rd10];
	setp.lt.s32 	%p350, %r5115, 1;
	@%p350 bra 	$L__BB2_390;
	mov.b32 	%r5114, 0;
$L__BB2_389:
	mul.wide.u32 	%rd935, %r5114, 4;
	add.s64 	%rd936, %rd8, %rd935;
	mov.b32 	%r2019, 0;
	st.global.u32 	[%rd936+100], %r2019;
	add.s32 	%r5114, %r5114, 1;
	ld.global.u32 	%r5115, [%rd8+204];
	setp.lt.s32 	%p351, %r5114, %r5115;
	@%p351 bra 	$L__BB2_389;
$L__BB2_390:
	ld.global.u32 	%r5117, [%rd8+208];
	add.s32 	%r306, %r5117, -1;
	ld.global.u32 	%r5116, [%rd8+212];
	mad.lo.s32 	%r2020, %r306, %r5115, %r13;
	add.s32 	%r2021, %r2020, %r5116;
	mul.wide.s32 	%rd937, %r2021, 8;
	add.s64 	%rd938, %rd2, %rd937;
	ld.global.f64 	%fd1273, [%rd938];
	abs.f64 	%fd1274, %fd1273;
	setp.geu.f64 	%p352, %fd1274, 0d41CDCD64FF800000;
	mov.f64 	%fd3510, 0d0000000000000000;
	@%p352 bra 	$L__BB2_475;
	mul.wide.s32 	%rd939, %r306, 4;
	add.s64 	%rd940, %rd8, %rd939;
	st.global.u32 	[%rd940], %r5116;
	add.s32 	%r2022, %r17, %r5116;
	mul.wide.s32 	%rd941, %r2022, 4;
	add.s64 	%rd942, %rd4, %rd941;
	st.global.u32 	[%rd942], %r5117;
$L__BB2_392:
	mov.b64 	%rd943, -4616189618054758400;
	st.global.u64 	[%rd12], %rd943;
	mov.b64 	%rd944, 9218868437227405312;
	st.global.u64 	[%rd13], %rd944;
	cvt.s64.s32 	%rd945, %r5117;
	add.s64 	%rd84, %rd11, %rd945;
	ld.global.u8 	%rs18, [%rd84];
	cvt.u32.u16 	%r2023, %rs18;
	cvt.s32.s8 	%r2024, %r2023;
	add.s32 	%r2025, %r5116, %r10;
	cvt.s64.s32 	%rd946, %r2025;
	add.s64 	%rd85, %rd1, %rd946;
	ld.global.u8 	%rs19, [%rd85];
	cvt.u32.u16 	%r2026, %rs19;
	cvt.s32.s8 	%r2027, %r2026;
	add.s32 	%r2028, %r2027, %r2024;
	setp.eq.s32 	%p353, %r2028, 3;
	@%p353 bra 	$L__BB2_394;
	add.s32 	%r2029, %r5117, -1;
	ld.global.u32 	%r2030, [%rd10];
	add.s32 	%r2031, %r14, %r5116;
	mad.lo.s32 	%r2032, %r2030, %r2029, %r2031;
	mul.wide.s32 	%rd947, %r2032, 8;
	add.s64 	%rd948, %rd2, %rd947;
	mov.b64 	%rd949, -4616189618054758400;
	st.global.u64 	[%rd948], %rd949;
	ld.global.u32 	%r2033, [%rd10];
	mad.lo.s32 	%r2034, %r2033, %r2029, %r2031;
	add.s32 	%r2035, %r2034, -625;
	mul.wide.s32 	%rd950, %r2035, 8;
	add.s64 	%rd951, %rd2, %rd950;
	mov.b64 	%rd952, 9218868437227405312;
	st.global.u64 	[%rd951], %rd952;
	ld.global.f64 	%fd3497, [%rd12];
	bra.uni 	$L__BB2_423;
$L__BB2_394:
	cvt.s32.s8 	%r2037, %r2023;
	mul.wide.s32 	%rd953, %r2037, 5;
	cvt.u64.u16 	%rd954, %rs19;
	cvt.s64.s8 	%rd955, %rd954;
	add.s64 	%rd956, %rd953, %rd955;
	shl.b64 	%rd957, %rd956, 3;
	mov.u64 	%rd958, parameter;
	add.s64 	%rd959, %rd958, %rd957;
	ld.const.f64 	%fd1275, [%rd959+45440];
	ld.global.s8 	%r2038, [%rd84+-1];
	cvt.u32.u16 	%r2039, %rs19;
	ld.global.u8 	%r2040, [%rd85+-1];
	prmt.b32 	%r2041, %r2040, %r2039, 0x3340U;
	prmt.b32 	%r2042, %r2023, 0, 0x3340U;
	prmt.b32 	%r2043, %r2041, %r2042, 0x5410U;
	mov.b32 	%r2044, 359705;
	dp4a.s32.u32 	%r2045, %r2043, %r2044, %r2038;
	mul.wide.s32 	%rd960, %r2045, 8;
	add.s64 	%rd961, %rd958, %rd960;
	ld.const.f64 	%fd1276, [%rd961+35440];
	add.f64 	%fd3494, %fd1275, %fd1276;
	st.global.f64 	[%rd14], %fd3494;
	ld.global.s8 	%r2046, [%rd84];
	mul.wide.s32 	%rd962, %r2046, 5;
	ld.global.u8 	%rs164, [%rd85];
	cvt.u64.u16 	%rd963, %rs164;
	cvt.s64.s8 	%rd964, %rd963;
	add.s64 	%rd965, %rd962, %rd964;
	shl.b64 	%rd966, %rd965, 3;
	add.s64 	%rd967, %rd958, %rd966;
	ld.const.f64 	%fd1277, [%rd967+45640];
	ld.global.s8 	%r2047, [%rd84+-1];
	ld.global.u8 	%r2048, [%rd85+-1];
	cvt.u32.u16 	%r2049, %rs164;
	prmt.b32 	%r2050, %r2048, %r2049, 0x3340U;
	prmt.b32 	%r2051, %r2046, 0, 0x3340U;
	prmt.b32 	%r2052, %r2050, %r2051, 0x5410U;
	dp4a.s32.u32 	%r2053, %r2052, %r2044, %r2047;
	mul.wide.s32 	%rd968, %r2053, 8;
	add.s64 	%rd969, %rd958, %rd968;
	ld.const.f64 	%fd1278, [%rd969+40440];
	add.f64 	%fd3495, %fd1277, %fd1278;
	st.global.f64 	[%rd15], %fd3495;
	abs.f64 	%fd1279, %fd3495;
	setp.leu.f64 	%p354, %fd1279, 0d41CDCD64FF800000;
	@%p354 bra 	$L__BB2_396;
	mov.b64 	%rd970, 9218868437227405312;
	st.global.u64 	[%rd15], %rd970;
	mov.b64 	%rd971, -4616189618054758400;
	st.global.u64 	[%rd14], %rd971;
	mov.f64 	%fd3495, 0d7FF0000000000000;
	mov.f64 	%fd3494, 0dBFF0000000000000;
$L__BB2_396:
	ld.global.s8 	%rs20, [%rd85];
	cvt.s64.s16 	%rd86, %rs20;
	ld.global.s8 	%rs165, [%rd85+-1];
	ld.global.u8 	%rs166, [%rd84];
	cvt.u64.u16 	%rd972, %rs166;
	cvt.s64.s8 	%rd87, %rd972;
	mov.b32 	%r2054, {%rs165, %rs20};
	cvt.u32.u16 	%r2055, %rs166;
	cvt.s32.s8 	%r2056, %r2055;
	mov.b32 	%r2057, 6405;
	dp2a.lo.s32.u32 	%r2058, %r2054, %r2057, %r2056;
	mul.wide.s32 	%rd973, %r2058, 8;
	mov.u64 	%rd974, parameter;
	add.s64 	%rd88, %rd974, %rd973;
	ld.const.f64 	%fd1282, [%rd88+21000];
	abs.f64 	%fd1283, %fd1282;
	setp.geu.f64 	%p355, %fd1283, 0d41CDCD64FF800000;
	@%p355 bra 	$L__BB2_410;
	cvt.u16.u64 	%rs169, %rd87;
	mov.b32 	%r2066, {%rs20, %rs169};
	mov.b32 	%r2067, 0;
	mov.b32 	%r2068, 1305;
	dp2a.lo.s32.u32 	%r2069, %r2066, %r2068, %r2067;
	cvt.s64.s32 	%rd89, %r2069;
	ld.global.s8 	%rd997, [%rd84+-1];
	add.s64 	%rd998, %rd89, %rd997;
	shl.b64 	%rd999, %rd998, 3;
	mov.u64 	%rd1000, parameter;
	add.s64 	%rd90, %rd1000, %rd999;
	ld.const.f64 	%fd1301, [%rd90+23000];
	abs.f64 	%fd1302, %fd1301;
	setp.geu.f64 	%p360, %fd1302, 0d41CDCD64FF800000;
	@%p360 bra 	$L__BB2_404;
	mad.lo.s64 	%rd1014, %rd86, -24, %rd89;
	shl.b64 	%rd1015, %rd1014, 3;
	mov.u64 	%rd1016, parameter;
	add.s64 	%rd1017, %rd1016, %rd1015;
	ld.const.f64 	%fd1318, [%rd1017+45440];
	ld.const.f64 	%fd1319, [%rd88+20000];
	add.f64 	%fd1320, %fd1318, %fd1319;
	ld.const.f64 	%fd1321, [%rd90+22000];
	add.f64 	%fd3488, %fd1320, %fd1321;
	st.global.f64 	[%rd9+10080], %fd3488;
	ld.global.s8 	%r2074, [%rd84];
	mul.wide.s32 	%rd1018, %r2074, 5;
	ld.global.s8 	%rs172, [%rd85];
	cvt.s64.s16 	%rd1019, %rs172;
	add.s64 	%rd1020, %rd1018, %rd1019;
	shl.b64 	%rd1021, %rd1020, 3;
	add.s64 	%rd1022, %rd1016, %rd1021;
	ld.const.f64 	%fd1322, [%rd1022+45640];
	ld.global.s8 	%rs173, [%rd85+-1];
	mov.b32 	%r2075, {%rs173, %rs172};
	mov.b32 	%r2076, 6405;
	dp2a.lo.s32.u32 	%r2077, %r2075, %r2076, %r2074;
	mul.wide.s32 	%rd1023, %r2077, 8;
	add.s64 	%rd1024, %rd1016, %rd1023;
	ld.const.f64 	%fd1323, [%rd1024+21000];
	add.f64 	%fd1324, %fd1322, %fd1323;
	ld.global.s8 	%rd1025, [%rd84+-1];
	cvt.s32.s16 	%r2078, %rs172;
	mul.wide.s32 	%rd1026, %r2078, 24;
	add.s64 	%rd1027, %rd1020, %rd1026;
	add.s64 	%rd1028, %rd1027, %rd1025;
	shl.b64 	%rd1029, %rd1028, 3;
	add.s64 	%rd1030, %rd1016, %rd1029;
	ld.const.f64 	%fd1325, [%rd1030+23000];
	add.f64 	%fd3489, %fd1324, %fd1325;
	st.global.f64 	[%rd9+10088], %fd3489;
	abs.f64 	%fd1326, %fd3489;
	setp.leu.f64 	%p364, %fd1326, 0d41CDCD64FF800000;
	@%p364 bra 	$L__BB2_400;
	mov.b64 	%rd1031, 9218868437227405312;
	st.global.u64 	[%rd9+10088], %rd1031;
	mov.b64 	%rd1032, -4616189618054758400;
	st.global.u64 	[%rd9+10080], %rd1032;
	mov.f64 	%fd3489, 0d7FF0000000000000;
	mov.f64 	%fd3488, 0dBFF0000000000000;
$L__BB2_400:
	add.f64 	%fd1329, %fd3489, 0d4069000000000000;
	add.f64 	%fd1330, %fd3488, 0dC016CCCCCCCCCCCD;
	ld.global.f64 	%fd3496, [%rd9+10016];
	add.f64 	%fd1331, %fd1330, %fd3496;
	div.rn.f64 	%fd164, %fd1329, %fd1331;
	st.global.f64 	[%rd9+10096], %fd164;
	abs.f64 	%fd1332, %fd3495;
	setp.geu.f64 	%p365, %fd1332, 0d41CDCD64FF800000;
	@%p365 bra 	$L__BB2_403;
	add.f64 	%fd1333, %fd3495, 0d4069000000000000;
	add.f64 	%fd1334, %fd3494, 0dC016CCCCCCCCCCCD;
	add.f64 	%fd1335, %fd1334, %fd3496;
	div.rn.f64 	%fd1336, %fd1333, %fd1335;
	st.global.f64 	[%rd17], %fd1336;
	setp.geu.f64 	%p366, %fd1336, %fd164;
	@%p366 bra 	$L__BB2_418;
	st.global.f64 	[%rd14], %fd3488;
	st.global.f64 	[%rd15], %fd3489;
	st.global.f64 	[%rd17], %fd164;
	mov.f64 	%fd3494, %fd3488;
	mov.f64 	%fd3495, %fd3489;
	bra.uni 	$L__BB2_418;
$L__BB2_403:
	st.global.f64 	[%rd14], %fd3488;
	st.global.f64 	[%rd15], %fd3489;
	st.global.f64 	[%rd17], %fd164;
	mov.f64 	%fd3494, %fd3488;
	mov.f64 	%fd3495, %fd3489;
	bra.uni 	$L__BB2_418;
$L__BB2_404:
	mad.lo.s64 	%rd1001, %rd86, -24, %rd89;
	shl.b64 	%rd1002, %rd1001, 3;
	mov.u64 	%rd1003, parameter;
	add.s64 	%rd1004, %rd1003, %rd1002;
	ld.const.f64 	%fd1303, [%rd1004+45440];
	ld.const.f64 	%fd1304, [%rd88+20000];
	add.f64 	%fd3490, %fd1303, %fd1304;
	st.global.f64 	[%rd9+10080], %fd3490;
	ld.global.s8 	%r2070, [%rd84];
	mul.wide.s32 	%rd1005, %r2070, 5;
	ld.global.s8 	%rs170, [%rd85];
	cvt.s64.s16 	%rd1006, %rs170;
	add.s64 	%rd1007, %rd1005, %rd1006;
	shl.b64 	%rd1008, %rd1007, 3;
	add.s64 	%rd1009, %rd1003, %rd1008;
	ld.const.f64 	%fd1305, [%rd1009+45640];
	ld.global.s8 	%rs171, [%rd85+-1];
	mov.b32 	%r2071, {%rs171, %rs170};
	mov.b32 	%r2072, 6405;
	dp2a.lo.s32.u32 	%r2073, %r2071, %r2072, %r2070;
	mul.wide.s32 	%rd1010, %r2073, 8;
	add.s64 	%rd1011, %rd1003, %rd1010;
	ld.const.f64 	%fd1306, [%rd1011+21000];
	add.f64 	%fd3491, %fd1305, %fd1306;
	st.global.f64 	[%rd9+10088], %fd3491;
	abs.f64 	%fd1307, %fd3491;
	setp.leu.f64 	%p361, %fd1307, 0d41CDCD64FF800000;
	@%p361 bra 	$L__BB2_406;
	mov.b64 	%rd1012, 9218868437227405312;
	st.global.u64 	[%rd9+10088], %rd1012;
	mov.b64 	%rd1013, -4616189618054758400;
	st.global.u64 	[%rd9+10080], %rd1013;
	mov.f64 	%fd3491, 0d7FF0000000000000;
	mov.f64 	%fd3490, 0dBFF0000000000000;
$L__BB2_406:
	add.f64 	%fd1310, %fd3491, 0d4069000000000000;
	add.f64 	%fd1311, %fd3490, 0dC016CCCCCCCCCCCD;
	ld.global.f64 	%fd3496, [%rd9+10016];
	add.f64 	%fd1312, %fd1311, %fd3496;
	div.rn.f64 	%fd170, %fd1310, %fd1312;
	st.global.f64 	[%rd9+10096], %fd170;
	abs.f64 	%fd1313, %fd3495;
	setp.geu.f64 	%p362, %fd1313, 0d41CDCD64FF800000;
	@%p362 bra 	$L__BB2_409;
	add.f64 	%fd1314, %fd3495, 0d4069000000000000;
	add.f64 	%fd1315, %fd3494, 0dC016CCCCCCCCCCCD;
	add.f64 	%fd1316, %fd1315, %fd3496;
	div.rn.f64 	%fd1317, %fd1314, %fd1316;
	st.global.f64 	[%rd17], %fd1317;
	setp.geu.f64 	%p363, %fd1317, %fd170;
	@%p363 bra 	$L__BB2_418;
	st.global.f64 	[%rd14], %fd3490;
	st.global.f64 	[%rd15], %fd3491;
	st.global.f64 	[%rd17], %fd170;
	mov.f64 	%fd3494, %fd3490;
	mov.f64 	%fd3495, %fd3491;
	bra.uni 	$L__BB2_418;
$L__BB2_409:
	st.global.f64 	[%rd14], %fd3490;
	st.global.f64 	[%rd15], %fd3491;
	st.global.f64 	[%rd17], %fd170;
	mov.f64 	%fd3494, %fd3490;
	mov.f64 	%fd3495, %fd3491;
	bra.uni 	$L__BB2_418;
$L__BB2_410:
	cvt.u16.u64 	%rs167, %rd87;
	mov.b32 	%r2059, {%rs20, %rs167};
	mov.b32 	%r2060, 0;
	mov.b32 	%r2061, 1305;
	dp2a.lo.s32.u32 	%r2062, %r2059, %r2061, %r2060;
	cvt.s64.s32 	%rd91, %r2062;
	ld.global.s8 	%rd975, [%rd84+-1];
	add.s64 	%rd976, %rd91, %rd975;
	shl.b64 	%rd977, %rd976, 3;
	mov.u64 	%rd978, parameter;
	add.s64 	%rd92, %rd978, %rd977;
	ld.const.f64 	%fd1284, [%rd92+23000];
	abs.f64 	%fd1285, %fd1284;
	setp.lt.f64 	%p356, %fd1285, 0d41CDCD64FF800000;
	@%p356 bra 	$L__BB2_412;
	ld.global.f64 	%fd3496, [%rd9+10016];
	bra.uni 	$L__BB2_418;
$L__BB2_412:
	mad.lo.s64 	%rd979, %rd86, -24, %rd91;
	shl.b64 	%rd980, %rd979, 3;
	mov.u64 	%rd981, parameter;
	add.s64 	%rd982, %rd981, %rd980;
	ld.const.f64 	%fd1286, [%rd982+45440];
	ld.const.f64 	%fd1287, [%rd92+22000];
	add.f64 	%fd3492, %fd1286, %fd1287;
	st.global.f64 	[%rd9+10080], %fd3492;
	ld.global.s8 	%r2063, [%rd84];
	mul.wide.s32 	%rd983, %r2063, 5;
	ld.global.u8 	%rs168, [%rd85];
	cvt.u64.u16 	%rd984, %rs168;
	cvt.s64.s8 	%rd985, %rd984;
	add.s64 	%rd986, %rd983, %rd985;
	shl.b64 	%rd987, %rd986, 3;
	add.s64 	%rd988, %rd981, %rd987;
	ld.const.f64 	%fd1288, [%rd988+45640];
	ld.global.s8 	%rd989, [%rd84+-1];
	cvt.u32.u16 	%r2064, %rs168;
	cvt.s32.s8 	%r2065, %r2064;
	mul.wide.s32 	%rd990, %r2065, 24;
	add.s64 	%rd991, %rd986, %rd990;
	add.s64 	%rd992, %rd991, %rd989;
	shl.b64 	%rd993, %rd992, 3;
	add.s64 	%rd994, %rd981, %rd993;
	ld.const.f64 	%fd1289, [%rd994+23000];
	add.f64 	%fd3493, %fd1288, %fd1289;
	st.global.f64 	[%rd9+10088], %fd3493;
	abs.f64 	%fd1290, %fd3493;
	setp.leu.f64 	%p357, %fd1290, 0d41CDCD64FF800000;
	@%p357 bra 	$L__BB2_414;
	mov.b64 	%rd995, 9218868437227405312;
	st.global.u64 	[%rd9+10088], %rd995;
	mov.b64 	%rd996, -4616189618054758400;
	st.global.u64 	[%rd9+10080], %rd996;
	mov.f64 	%fd3493, 0d7FF0000000000000;
	mov.f64 	%fd3492, 0dBFF0000000000000;
$L__BB2_414:
	add.f64 	%fd1293, %fd3493, 0d4069000000000000;
	add.f64 	%fd1294, %fd3492, 0dC016CCCCCCCCCCCD;
	ld.global.f64 	%fd3496, [%rd9+10016];
	add.f64 	%fd1295, %fd1294, %fd3496;
	div.rn.f64 	%fd177, %fd1293, %fd1295;
	st.global.f64 	[%rd9+10096], %fd177;
	abs.f64 	%fd1296, %fd3495;
	setp.geu.f64 	%p358, %fd1296, 0d41CDCD64FF800000;
	@%p358 bra 	$L__BB2_417;
	add.f64 	%fd1297, %fd3495, 0d4069000000000000;
	add.f64 	%fd1298, %fd3494, 0dC016CCCCCCCCCCCD;
	add.f64 	%fd1299, %fd1298, %fd3496;
	div.rn.f64 	%fd1300, %fd1297, %fd1299;
	st.global.f64 	[%rd17], %fd1300;
	setp.geu.f64 	%p359, %fd1300, %fd177;
	@%p359 bra 	$L__BB2_418;
	st.global.f64 	[%rd14], %fd3492;
	st.global.f64 	[%rd15], %fd3493;
	st.global.f64 	[%rd17], %fd177;
	mov.f64 	%fd3494, %fd3492;
	mov.f64 	%fd3495, %fd3493;
	bra.uni 	$L__BB2_418;
$L__BB2_417:
	st.global.f64 	[%rd14], %fd3492;
	st.global.f64 	[%rd15], %fd3493;
	st.global.f64 	[%rd17], %fd177;
	mov.f64 	%fd3494, %fd3492;
	mov.f64 	%fd3495, %fd3493;
$L__BB2_418:
	ld.global.s8 	%r2079, [%rd84];
	mul.wide.s32 	%rd1033, %r2079, 5;
	ld.global.s8 	%rd1034, [%rd85];
	add.s64 	%rd1035, %rd1033, %rd1034;
	shl.b64 	%rd1036, %rd1035, 3;
	mov.u64 	%rd1037, parameter;
	add.s64 	%rd1038, %rd1037, %rd1036;
	ld.const.f64 	%fd3497, [%rd1038+45440];
	st.global.f64 	[%rd9+10080], %fd3497;
	ld.global.s8 	%r2080, [%rd84];
	mul.wide.s32 	%rd1039, %r2080, 5;
	ld.global.s8 	%rd1040, [%rd85];
	add.s64 	%rd1041, %rd1039, %rd1040;
	shl.b64 	%rd1042, %rd1041, 3;
	add.s64 	%rd1043, %rd1037, %rd1042;
	ld.const.f64 	%fd182, [%rd1043+45640];
	st.global.f64 	[%rd9+10088], %fd182;
	add.f64 	%fd1337, %fd182, 0d4069000000000000;
	add.f64 	%fd1338, %fd3497, 0dC016CCCCCCCCCCCD;
	add.f64 	%fd1339, %fd1338, %fd3496;
	div.rn.f64 	%fd183, %fd1337, %fd1339;
	st.global.f64 	[%rd9+10096], %fd183;
	abs.f64 	%fd1340, %fd3495;
	setp.geu.f64 	%p367, %fd1340, 0d41CDCD64FF800000;
	@%p367 bra 	$L__BB2_422;
	ld.global.f64 	%fd1341, [%rd17];
	setp.geu.f64 	%p368, %fd1341, %fd183;
	@%p368 bra 	$L__BB2_421;
	st.global.f64 	[%rd12], %fd3497;
	st.global.f64 	[%rd13], %fd182;
	bra.uni 	$L__BB2_423;
$L__BB2_421:
	st.global.f64 	[%rd12], %fd3494;
	st.global.f64 	[%rd13], %fd3495;
	mov.f64 	%fd3497, %fd3494;
	bra.uni 	$L__BB2_423;
$L__BB2_422:
	st.global.f64 	[%rd12], %fd3497;
	st.global.f64 	[%rd13], %fd182;
$L__BB2_423:
	add.s32 	%r310, %r5117, -1;
	ld.global.u32 	%r311, [%rd10];
	mul.lo.s32 	%r312, %r311, %r310;
	add.s32 	%r313, %r14, %r5116;
	add.s32 	%r2081, %r313, %r312;
	mul.wide.s32 	%rd1044, %r2081, 8;
	add.s64 	%rd93, %rd2, %rd1044;
	ld.global.f64 	%fd1342, [%rd93];
	abs.f64 	%fd1343, %fd1342;
	abs.f64 	%fd1344, %fd3497;
	max.f64 	%fd1346, %fd1343, %fd1344;
	setp.gt.f64 	%p369, %fd1346, 0d41CDCD64FF800000;
	sub.f64 	%fd1347, %fd1342, %fd3497;
	abs.f64 	%fd1348, %fd1347;
	setp.geu.f64 	%p370, %fd1348, 0d3EE4F8B588E368F1;
	or.pred  	%p371, %p369, %p370;
	@%p371 bra 	$L__BB2_425;
	ld.global.f64 	%fd1350, [%rd93+-5000];
	ld.global.f64 	%fd1351, [%rd13];
	abs.f64 	%fd1352, %fd1350;
	abs.f64 	%fd1353, %fd1351;
	max.f64 	%fd1355, %fd1352, %fd1353;
	setp.leu.f64 	%p372, %fd1355, 0d41CDCD64FF800000;
	sub.f64 	%fd1356, %fd1350, %fd1351;
	abs.f64 	%fd1357, %fd1356;
	setp.lt.f64 	%p373, %fd1357, 0d3EE4F8B588E368F1;
	and.pred  	%p374, %p372, %p373;
	@%p374 bra 	$L__BB2_462;
$L__BB2_425:
	mov.b32 	%r4281, 0;
	st.global.u32 	[%rd8+228], %r4281;
	mov.pred 	%p1510, -1;
	min.s32 	%r4282, %r5116, %r5117;
	setp.lt.s32 	%p1222, %r4282, 2;
	@%p1222 bra 	$L__BB2_428;
	ld.global.f64 	%fd3300, [%rd93];
	cvt.u64.u32 	%rd3217, %r5117;
	add.s64 	%rd3218, %rd11, %rd3217;
	ld.global.s8 	%r4283, [%rd85];
	ld.global.u8 	%r4284, [%rd3218+-1];
	ld.global.u8 	%r4285, [%rd84];
	prmt.b32 	%r4286, %r4285, %r4284, 0x3340U;
	ld.global.u8 	%r4287, [%rd85+-1];
	prmt.b32 	%r4288, %r4287, 0, 0x3340U;
	prmt.b32 	%r4289, %r4286, %r4288, 0x5410U;
	mov.b32 	%r4290, 359705;
	dp4a.s32.u32 	%r4291, %r4289, %r4290, %r4283;
	mul.wide.s32 	%rd3219, %r4291, 8;
	mov.u64 	%rd3220, parameter;
	add.s64 	%rd3221, %rd3220, %rd3219;
	ld.const.f64 	%fd3301, [%rd3221];
	sub.s32 	%r4292, %r312, %r311;
	add.s32 	%r4293, %r313, %r4292;
	add.s32 	%r4294, %r4293, -1;
	mul.wide.s32 	%rd3222, %r4294, 8;
	add.s64 	%rd3223, %rd2, %rd3222;
	ld.global.f64 	%fd3302, [%rd3223];
	add.f64 	%fd3303, %fd3301, %fd3302;
	abs.f64 	%fd3304, %fd3300;
	abs.f64 	%fd3305, %fd3303;
	max.f64 	%fd3307, %fd3304, %fd3305;
	setp.gt.f64 	%p1224, %fd3307, 0d41CDCD64FF800000;
	sub.f64 	%fd3308, %fd3300, %fd3303;
	abs.f64 	%fd3309, %fd3308;
	setp.geu.f64 	%p1225, %fd3309, 0d3EE4F8B588E368F1;
	or.pred  	%p1226, %p1224, %p1225;
	@%p1226 bra 	$L__BB2_428;
	add.s32 	%r5116, %r5116, -1;
	mul.wide.s32 	%rd3224, %r5117, 4;
	add.s64 	%rd3225, %rd3224, %rd8;
	st.global.u32 	[%rd3225+-8], %r5116;
	add.s32 	%r4295, %r17, %r5116;
	mul.wide.s32 	%rd3226, %r4295, 4;
	add.s64 	%rd3227, %rd4, %rd3226;
	st.global.u32 	[%rd3227], %r310;
	mov.b32 	%r4296, 1;
	st.global.u32 	[%rd8+228], %r4296;
	mov.pred 	%p1510, 0;
	mov.u32 	%r5117, %r310;
$L__BB2_428:
	mov.b32 	%r4297, 3;
	st.global.u32 	[%rd8+216], %r4297;
	not.pred 	%p1228, %p1510;
	@%p1228 bra 	$L__BB2_392;
	mov.b32 	%r5120, 3;
$L__BB2_430:
	setp.gt.s32 	%p1229, %r5120, 32;
	@%p1229 bra 	$L__BB2_392;
	add.s32 	%r320, %r5117, -1;
	st.global.u32 	[%rd8+220], %r320;
	sub.s32 	%r4299, %r5116, %r5120;
	add.s32 	%r5125, %r4299, 1;
	st.global.u32 	[%rd8+224], %r5125;
	setp.gt.s32 	%p1230, %r5125, 0;
	mov.u32 	%r5126, %r320;
	@%p1230 bra 	$L__BB2_433;
	add.s32 	%r4301, %r5125, %r320;
	add.s32 	%r5126, %r4301, -1;
	st.global.u32 	[%rd8+220], %r5126;
	mov.b32 	%r5125, 1;
	st.global.u32 	[%rd8+224], %r5125;
$L__BB2_433:
	cvt.s64.s32 	%rd3228, %r5116;
	add.s64 	%rd94, %rd11, %rd3228;
	cvt.s64.s32 	%rd3229, %r5117;
	add.s64 	%rd95, %rd11, %rd3229;
	add.s32 	%r325, %r13, %r5116;
	add.s32 	%r326, %r325, 625;
$L__BB2_434:
	setp.lt.s32 	%p1231, %r5126, 1;
	setp.ge.s32 	%p1232, %r5125, %r5116;
	or.pred  	%p4, %p1231, %p1232;
	@%p4 bra 	$L__BB2_461;
	mov.b64 	%rd3230, -4616189618054758400;
	st.global.u64 	[%rd12], %rd3230;
	mov.b64 	%rd3231, 9218868437227405312;
	st.global.u64 	[%rd13], %rd3231;
	ld.global.u32 	%r329, [%rd8+220];
	ld.global.u32 	%r4302, [%rd8+224];
	mov.b64 	%rd3232, -4564063970805153792;
	st.global.u64 	[%rd17], %rd3232;
	mov.b64 	%rd3233, 0;
	st.global.u64 	[%rd16], %rd3233;
	not.b32 	%r4303, %r329;
	add.s32 	%r331, %r5117, %r4303;
	st.global.u32 	[%rd8+236], %r331;
	not.b32 	%r4304, %r4302;
	add.s32 	%r332, %r5116, %r4304;
	st.global.u32 	[%rd8+240], %r332;
	add.s32 	%r4305, %r332, %r331;
	add.s32 	%r333, %r4305, -1;
	st.global.u32 	[%rd8+244], %r333;
	setp.eq.s32 	%p1233, %r331, 0;
	setp.gt.s32 	%p1234, %r332, 0;
	and.pred  	%p1235, %p1233, %p1234;
	@%p1235 bra 	$L__BB2_437;
	setp.ne.s32 	%p1236, %r332, 0;
	setp.lt.s32 	%p1237, %r331, 1;
	or.pred  	%p1238, %p1236, %p1237;
	@%p1238 bra 	$L__BB2_448;
$L__BB2_437:
	setp.ne.s32 	%p1245, %r332, 1;
	setp.ne.s32 	%p1246, %r331, 1;
	and.pred  	%p1247, %p1245, %p1246;
	@%p1247 bra 	$L__BB2_445;
	setp.eq.s32 	%p1249, %r332, 1;
	and.pred  	%p1251, %p1249, %p1233;
	@%p1251 bra 	$L__BB2_441;
	setp.eq.s32 	%p1252, %r331, 1;
	setp.eq.s32 	%p1253, %r332, 0;
	and.pred  	%p1254, %p1253, %p1252;
	@%p1254 bra 	$L__BB2_441;
	ld.global.f64 	%fd3499, [%rd16];
	ld.global.f64 	%fd3498, [%rd17];
	bra.uni 	$L__BB2_442;
$L__BB2_441:
	mul.wide.s32 	%rd3317, %r333, 8;
	mov.u64 	%rd3318, parameter;
	add.s64 	%rd3319, %rd3318, %rd3317;
	ld.const.f64 	%fd3387, [%rd3319+25200];
	cvt.s64.s32 	%rd3320, %r329;
	add.s64 	%rd3321, %rd11, %rd3320;
	cvt.s64.s32 	%rd3322, %r4302;
	add.s64 	%rd3323, %rd11, %rd3322;
	ld.global.s8 	%r4411, [%rd94+27];
	ld.global.u8 	%r4412, [%rd3321];
	ld.global.u8 	%r4413, [%rd95];
	prmt.b32 	%r4414, %r4412, %r4413, 0x3340U;
	ld.global.u8 	%r4415, [%rd3323+27];
	prmt.b32 	%r4416, %r4415, 0, 0x3340U;
	prmt.b32 	%r4417, %r4414, %r4416, 0x5410U;
	mov.b32 	%r4418, 334205;
	dp4a.s32.u32 	%r4419, %r4417, %r4418, %r4411;
	mul.wide.s32 	%rd3324, %r4419, 8;
	add.s64 	%rd3325, %rd3318, %rd3324;
	ld.const.f64 	%fd3388, [%rd3325+5000];
	add.f64 	%fd3499, %fd3387, %fd3388;
	st.global.f64 	[%rd16], %fd3499;
	ld.global.u32 	%r4420, [%rd8+244];
	mul.wide.s32 	%rd3326, %r4420, 8;
	add.s64 	%rd3327, %rd3318, %rd3326;
	ld.const.f64 	%fd3389, [%rd3327+24480];
	ld.global.s8 	%r4421, [%rd94+27];
	ld.global.u8 	%r4422, [%rd3321];
	ld.global.u8 	%r4423, [%rd95];
	prmt.b32 	%r4424, %r4423, %r4422, 0x3340U;
	ld.global.u8 	%r4425, [%rd3323+27];
	prmt.b32 	%r4426, %r4425, 0, 0x3340U;
	prmt.b32 	%r4427, %r4424, %r4426, 0x5410U;
	mov.b32 	%r4428, 359705;
	dp4a.s32.u32 	%r4429, %r4427, %r4428, %r4421;
	mul.wide.s32 	%rd3328, %r4429, 8;
	add.s64 	%rd3329, %rd3318, %rd3328;
	ld.const.f64 	%fd3390, [%rd3329];
	add.f64 	%fd3498, %fd3389, %fd3390;
	st.global.f64 	[%rd17], %fd3498;
$L__BB2_442:
	add.s32 	%r4430, %r329, -1;
	ld.global.u32 	%r4431, [%rd10];
	add.s32 	%r4432, %r13, %r4302;
	mad.lo.s32 	%r4433, %r4431, %r4430, %r4432;
	mul.wide.s32 	%rd3330, %r4433, 8;
	add.s64 	%rd3331, %rd2, %rd3330;
	ld.global.f64 	%fd3391, [%rd3331];
	add.f64 	%fd3501, %fd3391, %fd3499;
	st.global.f64 	[%rd16], %fd3501;
	ld.global.u32 	%r4434, [%rd10];
	mad.lo.s32 	%r4435, %r4434, %r4430, %r4432;
	add.s32 	%r4436, %r4435, 625;
	mul.wide.s32 	%rd3332, %r4436, 8;
	add.s64 	%rd3333, %rd2, %rd3332;
	ld.global.f64 	%fd3392, [%rd3333];
	add.f64 	%fd3508, %fd3392, %fd3498;
	st.global.f64 	[%rd17], %fd3508;
	abs.f64 	%fd3393, %fd3501;
	setp.leu.f64 	%p1255, %fd3393, 0d41CDCD64FF800000;
	@%p1255 bra 	$L__BB2_444;
	mov.b64 	%rd3334, 9218868437227405312;
	st.global.u64 	[%rd16], %rd3334;
	mov.b64 	%rd3335, -4616189618054758400;
	st.global.u64 	[%rd17], %rd3335;
	mov.f64 	%fd3501, 0d7FF0000000000000;
	mov.f64 	%fd3508, 0dBFF0000000000000;
$L__BB2_444:
	add.f64 	%fd3396, %fd3501, 0d4069000000000000;
	add.f64 	%fd3397, %fd3508, 0dC016CCCCCCCCCCCD;
	ld.global.f64 	%fd3398, [%rd9+10016];
	add.f64 	%fd3399, %fd3397, %fd3398;
	div.rn.f64 	%fd3400, %fd3396, %fd3399;
	st.global.f64 	[%rd9+10056], %fd3400;
	ld.global.u32 	%r4437, [%rd10];
	mad.lo.s32 	%r4438, %r4437, %r320, %r325;
	mul.wide.s32 	%rd3336, %r4438, 8;
	add.s64 	%rd3337, %rd2, %rd3336;
	ld.global.f64 	%fd3401, [%rd3337];
	add.f64 	%fd3402, %fd3401, 0d4069000000000000;
	ld.global.f64 	%fd3403, [%rd3337+5000];
	add.f64 	%fd3404, %fd3403, 0dC016CCCCCCCCCCCD;
	add.f64 	%fd3405, %fd3404, %fd3398;
	div.rn.f64 	%fd3406, %fd3402, %fd3405;
	st.global.f64 	[%rd9+10064], %fd3406;
	st.global.f64 	[%rd9+10040], %fd3508;
	st.global.f64 	[%rd9+10048], %fd3501;
	bra.uni 	$L__BB2_457;
$L__BB2_445:
	mul.wide.s32 	%rd3280, %r333, 8;
	mov.u64 	%rd3281, parameter;
	add.s64 	%rd3282, %rd3281, %rd3280;
	ld.const.f64 	%fd3361, [%rd3282+25200];
	cvt.s64.s32 	%rd3283, %r329;
	add.s64 	%rd3284, %rd11, %rd3283;
	ld.global.s8 	%r4397, [%rd3284];
	mul.wide.s32 	%rd3285, %r4397, 5;
	cvt.s64.s32 	%rd3286, %r4302;
	add.s64 	%rd3287, %rd11, %rd3286;
	ld.global.s8 	%rd3288, [%rd3287+27];
	add.s64 	%rd3289, %rd3285, %rd3288;
	shl.b64 	%rd3290, %rd3289, 3;
	add.s64 	%rd3291, %rd3281, %rd3290;
	ld.const.f64 	%fd3362, [%rd3291+45640];
	add.f64 	%fd3363, %fd3361, %fd3362;
	ld.global.s8 	%r4398, [%rd95];
	mul.wide.s32 	%rd3292, %r4398, 5;
	ld.global.s8 	%rd3293, [%rd94+27];
	add.s64 	%rd3294, %rd3292, %rd3293;
	shl.b64 	%rd3295, %rd3294, 3;
	add.s64 	%rd3296, %rd3281, %rd3295;
	ld.const.f64 	%fd3364, [%rd3296+45640];
	add.f64 	%fd3365, %fd3363, %fd3364;
	st.global.f64 	[%rd16], %fd3365;
	add.s32 	%r4399, %r329, -1;
	ld.global.u32 	%r4400, [%rd8+204];
	add.s32 	%r4401, %r13, %r4302;
	mad.lo.s32 	%r4402, %r4400, %r4399, %r4401;
	mul.wide.s32 	%rd3297, %r4402, 8;
	add.s64 	%rd3298, %rd2, %rd3297;
	ld.global.f64 	%fd3366, [%rd3298];
	add.f64 	%fd3503, %fd3366, %fd3365;
	st.global.f64 	[%rd16], %fd3503;
	ld.global.u32 	%r4403, [%rd8+244];
	mul.wide.s32 	%rd3299, %r4403, 8;
	add.s64 	%rd3300, %rd3281, %rd3299;
	ld.const.f64 	%fd3367, [%rd3300+24480];
	ld.global.s8 	%r4404, [%rd3284];
	mul.wide.s32 	%rd3301, %r4404, 5;
	ld.global.s8 	%rd3302, [%rd3287+27];
	add.s64 	%rd3303, %rd3301, %rd3302;
	shl.b64 	%rd3304, %rd3303, 3;
	add.s64 	%rd3305, %rd3281, %rd3304;
	ld.const.f64 	%fd3368, [%rd3305+45440];
	add.f64 	%fd3369, %fd3367, %fd3368;
	ld.global.s8 	%r4405, [%rd95];
	mul.wide.s32 	%rd3306, %r4405, 5;
	ld.global.s8 	%rd3307, [%rd94+27];
	add.s64 	%rd3308, %rd3306, %rd3307;
	shl.b64 	%rd3309, %rd3308, 3;
	add.s64 	%rd3310, %rd3281, %rd3309;
	ld.const.f64 	%fd3370, [%rd3310+45440];
	add.f64 	%fd3371, %fd3369, %fd3370;
	st.global.f64 	[%rd17], %fd3371;
	ld.global.u32 	%r4406, [%rd8+204];
	mad.lo.s32 	%r4407, %r4406, %r4399, %r4401;
	add.s32 	%r4408, %r4407, 625;
	mul.wide.s32 	%rd3311, %r4408, 8;
	add.s64 	%rd3312, %rd2, %rd3311;
	ld.global.f64 	%fd3372, [%rd3312];
	add.f64 	%fd3508, %fd3372, %fd3371;
	st.global.f64 	[%rd17], %fd3508;
	abs.f64 	%fd3373, %fd3503;
	setp.leu.f64 	%p1248, %fd3373, 0d41CDCD64FF800000;
	@%p1248 bra 	$L__BB2_447;
	mov.b64 	%rd3313, 9218868437227405312;
	st.global.u64 	[%rd16], %rd3313;
	mov.b64 	%rd3314, -4616189618054758400;
	st.global.u64 	[%rd17], %rd3314;
	mov.f64 	%fd3503, 0d7FF0000000000000;
	mov.f64 	%fd3508, 0dBFF0000000000000;
$L__BB2_447:
	add.f64 	%fd3376, %fd3503, 0d4069000000000000;
	add.f64 	%fd3377, %fd3508, 0dC016CCCCCCCCCCCD;
	ld.global.f64 	%fd3378, [%rd9+10016];
	add.f64 	%fd3379, %fd3377, %fd3378;
	div.rn.f64 	%fd3380, %fd3376, %fd3379;
	st.global.f64 	[%rd9+10056], %fd3380;
	ld.global.u32 	%r4409, [%rd10];
	mad.lo.s32 	%r4410, %r4409, %r320, %r325;
	mul.wide.s32 	%rd3315, %r4410, 8;
	add.s64 	%rd3316, %rd2, %rd3315;
	ld.global.f64 	%fd3381, [%rd3316];
	add.f64 	%fd3382, %fd3381, 0d4069000000000000;
	ld.global.f64 	%fd3383, [%rd3316+5000];
	add.f64 	%fd3384, %fd3383, 0dC016CCCCCCCCCCCD;
	add.f64 	%fd3385, %fd3384, %fd3378;
	div.rn.f64 	%fd3386, %fd3382, %fd3385;
	st.global.f64 	[%rd9+10064], %fd3386;
	st.global.f64 	[%rd9+10040], %fd3508;
	st.global.f64 	[%rd9+10048], %fd3503;
	bra.uni 	$L__BB2_457;
$L__BB2_448:
	setp.ne.s32 	%p1239, %r331, 1;
	setp.ne.s32 	%p1240, %r332, 1;
	or.pred  	%p1241, %p1239, %p1240;
	@%p1241 bra 	$L__BB2_454;
	cvt.s64.s32 	%rd3259, %r329;
	add.s64 	%rd3260, %rd11, %rd3259;
	cvt.s64.s32 	%rd3261, %r4302;
	add.s64 	%rd3262, %rd11, %rd3261;
	ld.global.s8 	%r4354, [%rd3262+28];
	ld.global.u8 	%r4355, [%rd3260+1];
	ld.global.u8 	%r4356, [%rd3260];
	prmt.b32 	%r4357, %r4356, %r4355, 0x3340U;
	ld.global.u8 	%r4358, [%rd3262+27];
	prmt.b32 	%r4359, %r4358, 0, 0x3340U;
	prmt.b32 	%r4360, %r4357, %r4359, 0x5410U;
	mov.b32 	%r4361, 334205;
	dp4a.s32.u32 	%r4362, %r4360, %r4361, %r4354;
	mul.wide.s32 	%rd3263, %r4362, 8;
	mov.u64 	%rd3264, parameter;
	add.s64 	%rd3265, %rd3264, %rd3263;
	ld.const.f64 	%fd3339, [%rd3265+10000];
	ld.global.s8 	%r4363, [%rd95+-1];
	ld.global.u8 	%r4364, [%rd94+27];
	ld.global.u8 	%r4365, [%rd94+26];
	prmt.b32 	%r4366, %r4365, %r4364, 0x3340U;
	ld.global.u8 	%r4367, [%rd95];
	prmt.b32 	%r4368, %r4367, 0, 0x3340U;
	prmt.b32 	%r4369, %r4366, %r4368, 0x5410U;
	mov.b32 	%r4370, 359705;
	dp4a.s32.u32 	%r4371, %r4369, %r4370, %r4363;
	mul.wide.s32 	%rd3266, %r4371, 8;
	add.s64 	%rd3267, %rd3264, %rd3266;
	ld.const.f64 	%fd3340, [%rd3267+10000];
	add.f64 	%fd3341, %fd3339, %fd3340;
	st.global.f64 	[%rd17], %fd3341;
	add.s32 	%r4372, %r329, -1;
	ld.global.u32 	%r4373, [%rd10];
	add.s32 	%r4374, %r14, %r4302;
	mad.lo.s32 	%r4375, %r4373, %r4372, %r4374;
	mul.wide.s32 	%rd3268, %r4375, 8;
	add.s64 	%rd3269, %rd2, %rd3268;
	ld.global.f64 	%fd3342, [%rd3269];
	add.f64 	%fd3508, %fd3342, %fd3341;
	st.global.f64 	[%rd17], %fd3508;
	ld.global.s8 	%r4376, [%rd3262+28];
	ld.global.u8 	%r4377, [%rd3260+1];
	ld.global.u8 	%r4378, [%rd3260];
	prmt.b32 	%r4379, %r4378, %r4377, 0x3340U;
	ld.global.u8 	%r4380, [%rd3262+27];
	prmt.b32 	%r4381, %r4380, 0, 0x3340U;
	prmt.b32 	%r4382, %r4379, %r4381, 0x5410U;
	dp4a.s32.u32 	%r4383, %r4382, %r4361, %r4376;
	mul.wide.s32 	%rd3270, %r4383, 8;
	add.s64 	%rd3271, %rd3264, %rd3270;
	ld.const.f64 	%fd3343, [%rd3271+15000];
	ld.global.s8 	%r4384, [%rd95+-1];
	ld.global.u8 	%r4385, [%rd94+27];
	ld.global.u8 	%r4386, [%rd94+26];
	prmt.b32 	%r4387, %r4386, %r4385, 0x3340U;
	ld.global.u8 	%r4388, [%rd95];
	prmt.b32 	%r4389, %r4388, 0, 0x3340U;
	prmt.b32 	%r4390, %r4387, %r4389, 0x5410U;
	dp4a.s32.u32 	%r4391, %r4390, %r4370, %r4384;
	mul.wide.s32 	%rd3272, %r4391, 8;
	add.s64 	%rd3273, %rd3264, %rd3272;
	ld.const.f64 	%fd3344, [%rd3273+15000];
	add.f64 	%fd3345, %fd3343, %fd3344;
	st.global.f64 	[%rd16], %fd3345;
	ld.global.u32 	%r4392, [%rd10];
	mad.lo.s32 	%r4393, %r4392, %r4372, %r4374;
	add.s32 	%r4394, %r4393, -625;
	mul.wide.s32 	%rd3274, %r4394, 8;
	add.s64 	%rd3275, %rd2, %rd3274;
	ld.global.f64 	%fd3346, [%rd3275];
	add.f64 	%fd3505, %fd3346, %fd3345;
	st.global.f64 	[%rd16], %fd3505;
	abs.f64 	%fd3347, %fd3505;
	setp.leu.f64 	%p1243, %fd3347, 0d41CDCD64FF800000;
	@%p1243 bra 	$L__BB2_451;
	mov.b64 	%rd3276, 9218868437227405312;
	st.global.u64 	[%rd16], %rd3276;
	mov.b64 	%rd3277, -4616189618054758400;
	st.global.u64 	[%rd17], %rd3277;
	mov.f64 	%fd3505, 0d7FF0000000000000;
	mov.f64 	%fd3508, 0dBFF0000000000000;
$L__BB2_451:
	add.f64 	%fd3350, %fd3505, 0d4069000000000000;
	add.f64 	%fd3351, %fd3508, 0dC016CCCCCCCCCCCD;
	ld.global.f64 	%fd3352, [%rd9+10016];
	add.f64 	%fd3353, %fd3351, %fd3352;
	div.rn.f64 	%fd3354, %fd3350, %fd3353;
	st.global.f64 	[%rd9+10056], %fd3354;
	ld.global.u32 	%r4395, [%rd10];
	mad.lo.s32 	%r4396, %r4395, %r320, %r325;
	mul.wide.s32 	%rd3278, %r4396, 8;
	add.s64 	%rd3279, %rd2, %rd3278;
	ld.global.f64 	%fd3355, [%rd3279];
	add.f64 	%fd3356, %fd3355, 0d4069000000000000;
	ld.global.f64 	%fd3357, [%rd3279+5000];
	add.f64 	%fd3358, %fd3357, 0dC016CCCCCCCCCCCD;
	add.f64 	%fd3359, %fd3358, %fd3352;
	div.rn.f64 	%fd3360, %fd3356, %fd3359;
	st.global.f64 	[%rd9+10064], %fd3360;
	setp.ge.f64 	%p1244, %fd3354, %fd3360;
	@%p1244 bra 	$L__BB2_453;
	ld.global.f64 	%fd3508, [%rd12];
	bra.uni 	$L__BB2_457;
$L__BB2_453:
	st.global.f64 	[%rd12], %fd3508;
	st.global.f64 	[%rd13], %fd3505;
	bra.uni 	$L__BB2_457;
$L__BB2_454:
	mul.wide.s32 	%rd3234, %r333, 8;
	mov.u64 	%rd3235, parameter;
	add.s64 	%rd3236, %rd3235, %rd3234;
	ld.const.f64 	%fd3311, [%rd3236+24960];
	cvt.s64.s32 	%rd3237, %r329;
	add.s64 	%rd3238, %rd11, %rd3237;
	cvt.s64.s32 	%rd3239, %r4302;
	add.s64 	%rd3240, %rd11, %rd3239;
	ld.global.s8 	%r4306, [%rd3240+28];
	ld.global.u8 	%r4307, [%rd3238+1];
	ld.global.u8 	%r4308, [%rd3238];
	prmt.b32 	%r4309, %r4308, %r4307, 0x3340U;
	ld.global.u8 	%r4310, [%rd3240+27];
	prmt.b32 	%r4311, %r4310, 0, 0x3340U;
	prmt.b32 	%r4312, %r4309, %r4311, 0x5410U;
	mov.b32 	%r4313, 334205;
	dp4a.s32.u32 	%r4314, %r4312, %r4313, %r4306;
	mul.wide.s32 	%rd3241, %r4314, 8;
	add.s64 	%rd3242, %rd3235, %rd3241;
	ld.const.f64 	%fd3312, [%rd3242+30440];
	add.f64 	%fd3313, %fd3311, %fd3312;
	ld.global.s8 	%r4315, [%rd95+-1];
	ld.global.u8 	%r4316, [%rd94+27];
	ld.global.u8 	%r4317, [%rd94+26];
	prmt.b32 	%r4318, %r4317, %r4316, 0x3340U;
	ld.global.u8 	%r4319, [%rd95];
	prmt.b32 	%r4320, %r4319, 0, 0x3340U;
	prmt.b32 	%r4321, %r4318, %r4320, 0x5410U;
	mov.b32 	%r4322, 359705;
	dp4a.s32.u32 	%r4323, %r4321, %r4322, %r4315;
	mul.wide.s32 	%rd3243, %r4323, 8;
	add.s64 	%rd3244, %rd3235, %rd3243;
	ld.const.f64 	%fd3314, [%rd3244+30440];
	add.f64 	%fd3315, %fd3313, %fd3314;
	st.global.f64 	[%rd16], %fd3315;
	add.s32 	%r4324, %r329, -1;
	ld.global.u32 	%r4325, [%rd8+204];
	add.s32 	%r4326, %r13, %r4302;
	mad.lo.s32 	%r4327, %r4325, %r4324, %r4326;
	mul.wide.s32 	%rd3245, %r4327, 8;
	add.s64 	%rd3246, %rd2, %rd3245;
	ld.global.f64 	%fd3316, [%rd3246];
	add.f64 	%fd3507, %fd3316, %fd3315;
	st.global.f64 	[%rd16], %fd3507;
	ld.global.u32 	%r4328, [%rd8+244];
	mul.wide.s32 	%rd3247, %r4328, 8;
	add.s64 	%rd3248, %rd3235, %rd3247;
	ld.const.f64 	%fd3317, [%rd3248+24240];
	ld.global.s8 	%r4329, [%rd3240+28];
	ld.global.u8 	%r4330, [%rd3238+1];
	ld.global.u8 	%r4331, [%rd3238];
	prmt.b32 	%r4332, %r4331, %r4330, 0x3340U;
	ld.global.u8 	%r4333, [%rd3240+27];
	prmt.b32 	%r4334, %r4333, 0, 0x3340U;
	prmt.b32 	%r4335, %r4332, %r4334, 0x5410U;
	dp4a.s32.u32 	%r4336, %r4335, %r4313, %r4329;
	mul.wide.s32 	%rd3249, %r4336, 8;
	add.s64 	%rd3250, %rd3235, %rd3249;
	ld.const.f64 	%fd3318, [%rd3250+25440];
	add.f64 	%fd3319, %fd3317, %fd3318;
	ld.global.s8 	%r4337, [%rd95+-1];
	ld.global.u8 	%r4338, [%rd94+27];
	ld.global.u8 	%r4339, [%rd94+26];
	prmt.b32 	%r4340, %r4339, %r4338, 0x3340U;
	ld.global.u8 	%r4341, [%rd95];
	prmt.b32 	%r4342, %r4341, 0, 0x3340U;
	prmt.b32 	%r4343, %r4340, %r4342, 0x5410U;
	dp4a.s32.u32 	%r4344, %r4343, %r4322, %r4337;
	mul.wide.s32 	%rd3251, %r4344, 8;
	add.s64 	%rd3252, %rd3235, %rd3251;
	ld.const.f64 	%fd3320, [%rd3252+25440];
	add.f64 	%fd3321, %fd3319, %fd3320;
	ld.global.u32 	%r4345, [%rd8+236];
	ld.global.u32 	%r4346, [%rd8+240];
	sub.s32 	%r4347, %r4345, %r4346;
	abs.s32 	%r4348, %r4347;
	cvt.rn.f64.s32 	%fd3322, %r4348;
	fma.rn.f64 	%fd3323, %fd3322, 0dBFEEF3E864B31D04, %fd3321;
	st.global.f64 	[%rd17], %fd3323;
	ld.global.u32 	%r4349, [%rd8+204];
	mad.lo.s32 	%r4350, %r4349, %r4324, %r4326;
	add.s32 	%r4351, %r4350, 625;
	mul.wide.s32 	%rd3253, %r4351, 8;
	add.s64 	%rd3254, %rd2, %rd3253;
	ld.global.f64 	%fd3324, [%rd3254];
	add.f64 	%fd3508, %fd3324, %fd3323;
	st.global.f64 	[%rd17], %fd3508;
	abs.f64 	%fd3325, %fd3507;
	setp.leu.f64 	%p1242, %fd3325, 0d41CDCD64FF800000;
	@%p1242 bra 	$L__BB2_456;
	mov.b64 	%rd3255, 9218868437227405312;
	st.global.u64 	[%rd16], %rd3255;
	mov.b64 	%rd3256, -4616189618054758400;
	st.global.u64 	[%rd17], %rd3256;
	mov.f64 	%fd3507, 0d7FF0000000000000;
	mov.f64 	%fd3508, 0dBFF0000000000000;
$L__BB2_456:
	add.f64 	%fd3328, %fd3507, 0d4069000000000000;
	add.f64 	%fd3329, %fd3508, 0dC016CCCCCCCCCCCD;
	ld.global.f64 	%fd3330, [%rd9+10016];
	add.f64 	%fd3331, %fd3329, %fd3330;
	div.rn.f64 	%fd3332, %fd3328, %fd3331;
	st.global.f64 	[%rd9+10056], %fd3332;
	ld.global.u32 	%r4352, [%rd10];
	mad.lo.s32 	%r4353, %r4352, %r320, %r325;
	mul.wide.s32 	%rd3257, %r4353, 8;
	add.s64 	%rd3258, %rd2, %rd3257;
	ld.global.f64 	%fd3333, [%rd3258];
	add.f64 	%fd3334, %fd3333, 0d4069000000000000;
	ld.global.f64 	%fd3335, [%rd3258+5000];
	add.f64 	%fd3336, %fd3335, 0dC016CCCCCCCCCCCD;
	add.f64 	%fd3337, %fd3336, %fd3330;
	div.rn.f64 	%fd3338, %fd3334, %fd3337;
	st.global.f64 	[%rd9+10064], %fd3338;
	st.global.f64 	[%rd9+10040], %fd3508;
	st.global.f64 	[%rd9+10048], %fd3507;
$L__BB2_457:
	ld.global.u32 	%r4439, [%rd10];
	mad.lo.s32 	%r4440, %r4439, %r320, %r326;
	mul.wide.s32 	%rd3338, %r4440, 8;
	add.s64 	%rd96, %rd2, %rd3338;
	ld.global.f64 	%fd3407, [%rd96];
	abs.f64 	%fd3408, %fd3407;
	abs.f64 	%fd3409, %fd3508;
	max.f64 	%fd3411, %fd3408, %fd3409;
	setp.gt.f64 	%p1256, %fd3411, 0d41CDCD64FF800000;
	sub.f64 	%fd3412, %fd3407, %fd3508;
	abs.f64 	%fd3413, %fd3412;
	setp.geu.f64 	%p1257, %fd3413, 0d3EE4F8B588E368F1;
	or.pred  	%p1258, %p1256, %p1257;
	@%p1258 bra 	$L__BB2_460;
	ld.global.f64 	%fd3415, [%rd96+-5000];
	ld.global.f64 	%fd3416, [%rd13];
	abs.f64 	%fd3417, %fd3415;
	abs.f64 	%fd3418, %fd3416;
	max.f64 	%fd3420, %fd3417, %fd3418;
	setp.gt.f64 	%p1259, %fd3420, 0d41CDCD64FF800000;
	sub.f64 	%fd3421, %fd3415, %fd3416;
	abs.f64 	%fd3422, %fd3421;
	setp.geu.f64 	%p1260, %fd3422, 0d3EE4F8B588E368F1;
	or.pred  	%p1261, %p1259, %p1260;
	@%p1261 bra 	$L__BB2_460;
	ld.global.u32 	%r5117, [%rd8+220];
	ld.global.u32 	%r5116, [%rd8+224];
	add.s32 	%r4441, %r16, %r5117;
	mul.wide.s32 	%rd3339, %r4441, 4;
	add.s64 	%rd3340, %rd4, %rd3339;
	st.global.u32 	[%rd3340], %r5116;
	add.s32 	%r4442, %r17, %r5116;
	mul.wide.s32 	%rd3341, %r4442, 4;
	add.s64 	%rd3342, %rd4, %rd3341;
	st.global.u32 	[%rd3342], %r5117;
	mov.b32 	%r4443, 1;
	st.global.u32 	[%rd8+228], %r4443;
	bra.uni 	$L__BB2_461;
$L__BB2_460:
	ld.global.u32 	%r4444, [%rd8+220];
	add.s32 	%r5126, %r4444, -1;
	st.global.u32 	[%rd8+220], %r5126;
	ld.global.u32 	%r4445, [%rd8+224];
	add.s32 	%r5125, %r4445, 1;
	st.global.u32 	[%rd8+224], %r5125;
	ld.global.u32 	%r4446, [%rd8+228];
	setp.eq.s32 	%p1262, %r4446, 0;
	@%p1262 bra 	$L__BB2_434;
$L__BB2_461:
	ld.global.u32 	%r4447, [%rd8+216];
	add.s32 	%r5120, %r4447, 1;
	st.global.u32 	[%rd8+216], %r5120;
	@%p4 bra 	$L__BB2_430;
	bra.uni 	$L__BB2_392;
$L__BB2_462:
	ld.global.f64 	%fd1360, [%rd9+10024];
	abs.f64 	%fd1361, %fd1360;
	setp.gt.f64 	%p375, %fd1361, 0d41CDCD64FF800000;
	mov.f64 	%fd3509, 0d3FE0000000000000;
	@%p375 bra 	$L__BB2_474;
	ld.global.u32 	%r2083, [%rd8+208];
	ld.global.u32 	%r2084, [%rd8+212];
	add.s32 	%r2085, %r2083, -1;
	mad.lo.s32 	%r2086, %r2085, %r311, %r13;
	add.s32 	%r2087, %r2086, %r2084;
	mul.wide.s32 	%rd1045, %r2087, 8;
	add.s64 	%rd1046, %rd2, %rd1045;
	ld.global.f64 	%fd209, [%rd1046];
	ld.global.f64 	%fd210, [%rd9+10008];
	ld.global.f64 	%fd211, [%rd1046+5000];
	ld.global.f64 	%fd212, [%rd9+10000];
	mov.b32 	%r5135, 0;
	st.global.u32 	[%rd8+220], %r5135;
	st.global.u32 	[%rd8+216], %r5135;
	ld.global.u32 	%r341, [%rd8+200];
	setp.lt.s32 	%p376, %r341, 1;
	@%p376 bra 	$L__BB2_468;
	mov.b32 	%r5135, 0;
	mov.u32 	%r5131, %r5135;
$L__BB2_465:
	mul.wide.u32 	%rd1047, %r5131, 4;
	add.s64 	%rd1048, %rd8, %rd1047;
	ld.global.u32 	%r2089, [%rd1048];
	setp.lt.s32 	%p377, %r2089, 1;
	@%p377 bra 	$L__BB2_467;
	add.s32 	%r5135, %r5135, 1;
	st.global.u32 	[%rd8+220], %r5135;
$L__BB2_467:
	add.s32 	%r5131, %r5131, 1;
	st.global.u32 	[%rd8+216], %r5131;
	setp.lt.s32 	%p378, %r5131, %r341;
	@%p378 bra 	$L__BB2_465;
$L__BB2_468:
	mov.b32 	%r2090, 0;
	st.global.u32 	[%rd8+216], %r2090;
	setp.lt.s32 	%p379, %r311, 1;
	@%p379 bra 	$L__BB2_473;
	mov.b32 	%r5134, 0;
$L__BB2_470:
	mul.wide.u32 	%rd1049, %r5134, 4;
	add.s64 	%rd1050, %rd8, %rd1049;
	ld.global.u32 	%r2092, [%rd1050+100];
	setp.lt.s32 	%p380, %r2092, 1;
	@%p380 bra 	$L__BB2_472;
	add.s32 	%r5135, %r5135, 1;
	st.global.u32 	[%rd8+220], %r5135;
$L__BB2_472:
	add.s32 	%r5134, %r5134, 1;
	st.global.u32 	[%rd8+216], %r5134;
	setp.lt.s32 	%p381, %r5134, %r311;
	@%p381 bra 	$L__BB2_470;
$L__BB2_473:
	shr.u32 	%r2093, %r5135, 31;
	add.s32 	%r2094, %r5135, %r2093;
	shr.s32 	%r2095, %r2094, 1;
	add.s32 	%r2096, %r2095, -1;
	st.global.u32 	[%rd8+220], %r2096;
	cvt.rn.f64.s32 	%fd1362, %r2096;
	add.f64 	%fd1363, %fd211, %fd212;
	add.f64 	%fd1364, %fd1363, 0dC016CCCCCCCCCCCD;
	fma.rn.f64 	%fd1365, %fd1362, 0dBFE0A2B1704FF434, %fd1364;
	ld.global.f64 	%fd1366, [%rd9+10016];
	add.f64 	%fd1367, %fd1366, %fd1365;
	add.f64 	%fd1368, %fd209, %fd210;
	add.f64 	%fd1369, %fd1368, 0d4069000000000000;
	div.rn.f64 	%fd1370, %fd1369, %fd1367;
	add.f64 	%fd1371, %fd1370, 0dC071126666666666;
	fma.rn.f64 	%fd3509, %fd1371, 0d4059000000000000, 0d3FE0000000000000;
$L__BB2_474:
	cvt.rzi.s32.f64 	%r2097, %fd3509;
	cvt.rn.f64.s32 	%fd1372, %r2097;
	div.rn.f64 	%fd3510, %fd1372, 0d4059000000000000;
	st.global.f64 	[%rd9+10032], %fd3510;
$L__BB2_475:
	setp.gt.f64 	%p382, %fd3510, %fd2;
	@%p382 bra 	$L__BB2_1512;
	st.global.f64 	[%rd18], %fd3510;
	ld.shared.u32 	%r2098, [%r1+12];
	ld.shared.u32 	%r354, [%r1+16];
	mul.lo.s32 	%r2099, %r2098, 10;
	mul.wide.s32 	%rd1051, %r2099, 4;
	add.s64 	%rd97, %rd7, %rd1051;
	ld.global.u32 	%r355, [%rd97];
	ld.global.u32 	%r356, [%rd97+4];
	mov.b32 	%r2100, 0;
	st.global.u32 	[%rd8+216], %r2100;
	and.b32  	%r2101, %r356, -2147483647;
	setp.eq.s32 	%p383, %r2101, 1;
	@%p383 bra 	$L__BB2_500;
	setp.lt.s32 	%p384, %r356, 2;
	@%p384 bra 	$L__BB2_487;
	add.s32 	%r357, %r356, %r355;
	shr.u32 	%r2103, %r356, 31;
	add.s32 	%r2104, %r356, %r2103;
	shr.s32 	%r358, %r2104, 1;
	mov.b32 	%r5137, 0;
$L__BB2_479:
	add.s32 	%r2105, %r5137, %r355;
	cvt.s64.s32 	%rd1052, %r2105;
	add.s64 	%rd1053, %rd3, %rd1052;
	ld.global.u8 	%rs21, [%rd1053];
	setp.ne.s16 	%p385, %rs21, 65;
	not.b32 	%r2106, %r5137;
	add.s32 	%r2107, %r357, %r2106;
	cvt.s64.s32 	%rd1054, %r2107;
	add.s64 	%rd1055, %rd3, %rd1054;
	ld.global.u8 	%rs22, [%rd1055];
	@%p385 bra 	$L__BB2_481;
	setp.ne.s16 	%p386, %rs22, 84;
	@%p386 bra 	$L__BB2_500;
$L__BB2_481:
	setp.ne.s16 	%p387, %rs21, 84;
	@%p387 bra 	$L__BB2_483;
	setp.ne.s16 	%p388, %rs22, 65;
	@%p388 bra 	$L__BB2_500;
$L__BB2_483:
	setp.eq.s16 	%p389, %rs21, 84;
	setp.eq.s16 	%p390, %rs21, 65;
	setp.ne.s16 	%p391, %rs22, 65;
	or.pred  	%p392, %p391, %p389;
	setp.ne.s16 	%p393, %rs22, 84;
	or.pred  	%p394, %p393, %p390;
	and.pred  	%p395, %p392, %p394;
	not.pred 	%p396, %p395;
	@%p396 bra 	$L__BB2_500;
	setp.eq.s16 	%p397, %rs21, 67;
	setp.ne.s16 	%p398, %rs22, 71;
	and.pred  	%p399, %p398, %p397;
	@%p399 bra 	$L__BB2_500;
	setp.eq.s16 	%p402, %rs21, 71;
	setp.ne.s16 	%p403, %rs22, 67;
	xor.pred  	%p404, %p402, %p403;
	or.pred  	%p405, %p398, %p397;
	and.pred  	%p406, %p404, %p405;
	not.pred 	%p407, %p406;
	@%p407 bra 	$L__BB2_500;
	add.s32 	%r5137, %r5137, 1;
	st.global.u32 	[%rd8+216], %r5137;
	setp.lt.s32 	%p408, %r5137, %r358;
	@%p408 bra 	$L__BB2_479;
$L__BB2_487:
	mul.lo.s32 	%r2108, %r354, 10;
	mul.wide.s32 	%rd1056, %r2108, 4;
	add.s64 	%rd1057, %rd7, %rd1056;
	ld.global.u32 	%r361, [%rd1057];
	ld.global.u32 	%r362, [%rd1057+4];
	mov.b32 	%r2109, 0;
	st.global.u32 	[%rd8+216], %r2109;
	and.b32  	%r2110, %r362, -2147483647;
	setp.eq.s32 	%p409, %r2110, 1;
	@%p409 bra 	$L__BB2_500;
	setp.lt.s32 	%p410, %r362, 2;
	@%p410 bra 	$L__BB2_498;
	add.s32 	%r363, %r362, %r361;
	shr.u32 	%r2112, %r362, 31;
	add.s32 	%r2113, %r362, %r2112;
	shr.s32 	%r364, %r2113, 1;
	mov.b32 	%r5138, 0;
$L__BB2_490:
	add.s32 	%r2114, %r5138, %r361;
	cvt.s64.s32 	%rd1058, %r2114;
	add.s64 	%rd1059, %rd3, %rd1058;
	ld.global.u8 	%rs23, [%rd1059];
	setp.ne.s16 	%p411, %rs23, 65;
	not.b32 	%r2115, %r5138;
	add.s32 	%r2116, %r363, %r2115;
	cvt.s64.s32 	%rd1060, %r2116;
	add.s64 	%rd1061, %rd3, %rd1060;
	ld.global.u8 	%rs24, [%rd1061];
	@%p411 bra 	$L__BB2_492;
	setp.ne.s16 	%p412, %rs24, 84;
	@%p412 bra 	$L__BB2_500;
$L__BB2_492:
	setp.ne.s16 	%p413, %rs23, 84;
	@%p413 bra 	$L__BB2_494;
	setp.ne.s16 	%p414, %rs24, 65;
	@%p414 bra 	$L__BB2_500;
$L__BB2_494:
	setp.eq.s16 	%p415, %rs23, 84;
	setp.eq.s16 	%p416, %rs23, 65;
	setp.ne.s16 	%p417, %rs24, 65;
	or.pred  	%p418, %p417, %p415;
	setp.ne.s16 	%p419, %rs24, 84;
	or.pred  	%p420, %p419, %p416;
	and.pred  	%p421, %p418, %p420;
	not.pred 	%p422, %p421;
	@%p422 bra 	$L__BB2_500;
	setp.eq.s16 	%p423, %rs23, 67;
	setp.ne.s16 	%p424, %rs24, 71;
	and.pred  	%p425, %p424, %p423;
	@%p425 bra 	$L__BB2_500;
	setp.eq.s16 	%p428, %rs23, 71;
	setp.ne.s16 	%p429, %rs24, 67;
	xor.pred  	%p430, %p428, %p429;
	or.pred  	%p431, %p424, %p423;
	and.pred  	%p432, %p430, %p431;
	not.pred 	%p433, %p432;
	@%p433 bra 	$L__BB2_500;
	add.s32 	%r5138, %r5138, 1;
	st.global.u32 	[%rd8+216], %r5138;
	setp.lt.s32 	%p434, %r5138, %r364;
	@%p434 bra 	$L__BB2_490;
$L__BB2_498:
	setp.gt.u32 	%p435, %r18, 2146435070;
	mov.f64 	%fd3511, %fd3;
	@%p435 bra 	$L__BB2_502;
	setp.gt.u32 	%p436, %r20, 1073127582;
	selp.f64 	%fd1373, %fd5, %fd4, %p436;
	selp.u32 	%r2117, 1, 0, %p436;
	add.s32 	%r2118, %r19, %r2117;
	add.f64 	%fd1374, %fd1373, 0dBFF0000000000000;
	add.f64 	%fd1375, %fd1373, 0d3FF0000000000000;
	rcp.approx.ftz.f64 	%fd1376, %fd1375;
	neg.f64 	%fd1377, %fd1375;
	fma.rn.f64 	%fd1378, %fd1377, %fd1376, 0d3FF0000000000000;
	fma.rn.f64 	%fd1379, %fd1378, %fd1378, %fd1378;
	fma.rn.f64 	%fd1380, %fd1379, %fd1376, %fd1376;
	mul.f64 	%fd1381, %fd1374, %fd1380;
	fma.rn.f64 	%fd1382, %fd1374, %fd1380, %fd1381;
	mul.f64 	%fd1383, %fd1382, %fd1382;
	fma.rn.f64 	%fd1384, %fd1383, 0d3EB1380B3AE80F1E, 0d3ED0EE258B7A8B04;
	fma.rn.f64 	%fd1385, %fd1384, %fd1383, 0d3EF3B2669F02676F;
	fma.rn.f64 	%fd1386, %fd1385, %fd1383, 0d3F1745CBA9AB0956;
	fma.rn.f64 	%fd1387, %fd1386, %fd1383, 0d3F3C71C72D1B5154;
	fma.rn.f64 	%fd1388, %fd1387, %fd1383, 0d3F624924923BE72D;
	fma.rn.f64 	%fd1389, %fd1388, %fd1383, 0d3F8999999999A3C4;
	fma.rn.f64 	%fd1390, %fd1389, %fd1383, 0d3FB5555555555554;
	sub.f64 	%fd1391, %fd1374, %fd1382;
	add.f64 	%fd1392, %fd1391, %fd1391;
	neg.f64 	%fd1393, %fd1382;
	fma.rn.f64 	%fd1394, %fd1393, %fd1374, %fd1392;
	mul.f64 	%fd1395, %fd1380, %fd1394;
	mul.f64 	%fd1396, %fd1383, %fd1390;
	fma.rn.f64 	%fd1397, %fd1396, %fd1382, %fd1395;
	xor.b32  	%r2119, %r2118, -2147483648;
	mov.b32 	%r2120, 1127219200;
	mov.b64 	%fd1398, {%r2119, %r2120};
	sub.f64 	%fd1399, %fd1398, %fd1;
	fma.rn.f64 	%fd1400, %fd1399, 0d3FE62E42FEFA39EF, %fd1382;
	fma.rn.f64 	%fd1401, %fd1399, 0dBFE62E42FEFA39EF, %fd1400;
	sub.f64 	%fd1402, %fd1401, %fd1382;
	sub.f64 	%fd1403, %fd1397, %fd1402;
	fma.rn.f64 	%fd1404, %fd1399, 0d3C7ABC9E3B39803F, %fd1403;
	add.f64 	%fd3511, %fd1400, %fd1404;
	bra.uni 	$L__BB2_502;
$L__BB2_500:
	setp.gt.u32 	%p437, %r21, 2146435070;
	mov.f64 	%fd3511, %fd6;
	@%p437 bra 	$L__BB2_502;
	setp.gt.u32 	%p438, %r23, 1073127582;
	selp.f64 	%fd1405, %fd8, %fd7, %p438;
	selp.u32 	%r2121, 1, 0, %p438;
	add.s32 	%r2122, %r22, %r2121;
	add.f64 	%fd1406, %fd1405, 0dBFF0000000000000;
	add.f64 	%fd1407, %fd1405, 0d3FF0000000000000;
	rcp.approx.ftz.f64 	%fd1408, %fd1407;
	neg.f64 	%fd1409, %fd1407;
	fma.rn.f64 	%fd1410, %fd1409, %fd1408, 0d3FF0000000000000;
	fma.rn.f64 	%fd1411, %fd1410, %fd1410, %fd1410;
	fma.rn.f64 	%fd1412, %fd1411, %fd1408, %fd1408;
	mul.f64 	%fd1413, %fd1406, %fd1412;
	fma.rn.f64 	%fd1414, %fd1406, %fd1412, %fd1413;
	mul.f64 	%fd1415, %fd1414, %fd1414;
	fma.rn.f64 	%fd1416, %fd1415, 0d3EB1380B3AE80F1E, 0d3ED0EE258B7A8B04;
	fma.rn.f64 	%fd1417, %fd1416, %fd1415, 0d3EF3B2669F02676F;
	fma.rn.f64 	%fd1418, %fd1417, %fd1415, 0d3F1745CBA9AB0956;
	fma.rn.f64 	%fd1419, %fd1418, %fd1415, 0d3F3C71C72D1B5154;
	fma.rn.f64 	%fd1420, %fd1419, %fd1415, 0d3F624924923BE72D;
	fma.rn.f64 	%fd1421, %fd1420, %fd1415, 0d3F8999999999A3C4;
	fma.rn.f64 	%fd1422, %fd1421, %fd1415, 0d3FB5555555555554;
	sub.f64 	%fd1423, %fd1406, %fd1414;
	add.f64 	%fd1424, %fd1423, %fd1423;
	neg.f64 	%fd1425, %fd1414;
	fma.rn.f64 	%fd1426, %fd1425, %fd1406, %fd1424;
	mul.f64 	%fd1427, %fd1412, %fd1426;
	mul.f64 	%fd1428, %fd1415, %fd1422;
	fma.rn.f64 	%fd1429, %fd1428, %fd1414, %fd1427;
	xor.b32  	%r2123, %r2122, -2147483648;
	mov.b32 	%r2124, 1127219200;
	mov.b64 	%fd1430, {%r2123, %r2124};
	sub.f64 	%fd1431, %fd1430, %fd1;
	fma.rn.f64 	%fd1432, %fd1431, 0d3FE62E42FEFA39EF, %fd1414;
	fma.rn.f64 	%fd1433, %fd1431, 0dBFE62E42FEFA39EF, %fd1432;
	sub.f64 	%fd1434, %fd1433, %fd1414;
	sub.f64 	%fd1435, %fd1429, %fd1434;
	fma.rn.f64 	%fd1436, %fd1431, 0d3C7ABC9E3B39803F, %fd1435;
	add.f64 	%fd3511, %fd1432, %fd1436;
$L__BB2_502:
	setp.eq.s32 	%p439, %r9, 0;
	mul.f64 	%fd1437, %fd3511, 0d3FFFCB923A29C77A;
	st.global.f64 	[%rd9+10016], %fd1437;
	ld.global.u32 	%r367, [%rd97+4];
	st.global.u32 	[%rd8+200], %r367;
	mul.lo.s32 	%r2125, %r354, 10;
	mul.wide.s32 	%rd1062, %r2125, 4;
	add.s64 	%rd98, %rd7, %rd1062;
	ld.global.u32 	%r2126, [%rd98+4];
	st.global.u32 	[%rd8+204], %r2126;
	@%p439 bra 	$L__BB2_508;
	setp.lt.s32 	%p440, %r367, 1;
	@%p440 bra 	$L__BB2_526;
	mov.b32 	%r5140, 1;
$L__BB2_505:
	mov.u32 	%r370, %r5140;
	ld.global.u32 	%r2128, [%rd97];
	ld.global.u32 	%r2129, [%rd97+4];
	sub.s32 	%r2130, %r2128, %r370;
	add.s32 	%r2131, %r2130, %r2129;
	cvt.s64.s32 	%rd1063, %r2131;
	add.s64 	%rd1064, %rd3, %rd1063;
	ld.global.u8 	%rs185, [%rd1064];
	mov.b16 	%rs458, 0;
	setp.gt.s16 	%p441, %rs185, 70;
	@%p441 bra 	$L__BB2_521;
	setp.eq.s16 	%p444, %rs185, 65;
	@%p444 bra 	$L__BB2_507;
	bra.uni 	$L__BB2_519;
$L__BB2_507:
	mov.b16 	%rs458, 3;
	bra.uni 	$L__BB2_525;
$L__BB2_508:
	setp.lt.s32 	%p447, %r367, 1;
	@%p447 bra 	$L__BB2_526;
	mov.b32 	%r5139, 1;
$L__BB2_510:
	mov.u32 	%r368, %r5139;
	ld.global.u32 	%r2134, [%rd97];
	add.s32 	%r2135, %r368, %r2134;
	add.s32 	%r2136, %r2135, -1;
	cvt.s64.s32 	%rd1067, %r2136;
	add.s64 	%rd1068, %rd3, %rd1067;
	ld.global.u8 	%rs191, [%rd1068];
	mov.b16 	%rs457, 0;
	setp.gt.s16 	%p448, %rs191, 70;
	@%p448 bra 	$L__BB2_514;
	setp.eq.s16 	%p451, %rs191, 65;
	@%p451 bra 	$L__BB2_518;
	setp.eq.s16 	%p452, %rs191, 67;
	@%p452 bra 	$L__BB2_513;
	bra.uni 	$L__BB2_517;
$L__BB2_513:
	mov.b16 	%rs457, 1;
	bra.uni 	$L__BB2_518;
$L__BB2_514:
	setp.eq.s16 	%p449, %rs191, 71;
	@%p449 bra 	$L__BB2_1771;
	setp.eq.s16 	%p450, %rs191, 84;
	@%p450 bra 	$L__BB2_516;
	bra.uni 	$L__BB2_517;
$L__BB2_516:
	mov.b16 	%rs457, 3;
	bra.uni 	$L__BB2_518;
$L__BB2_517:
	mov.b16 	%rs457, 4;
$L__BB2_518:
	cvt.s64.s32 	%rd1069, %r368;
	add.s64 	%rd1070, %rd11, %rd1069;
	st.global.u8 	[%rd1070], %rs457;
	add.s32 	%r5139, %r368, 1;
	ld.global.u32 	%r2137, [%rd8+200];
	setp.lt.s32 	%p453, %r368, %r2137;
	@%p453 bra 	$L__BB2_510;
	bra.uni 	$L__BB2_526;
$L__BB2_519:
	setp.eq.s16 	%p445, %rs185, 67;
	@%p445 bra 	$L__BB2_520;
	bra.uni 	$L__BB2_524;
$L__BB2_520:
	mov.b16 	%rs458, 2;
	bra.uni 	$L__BB2_525;
$L__BB2_521:
	setp.eq.s16 	%p442, %rs185, 84;
	@%p442 bra 	$L__BB2_525;
	setp.ne.s16 	%p443, %rs185, 71;
	@%p443 bra 	$L__BB2_524;
	mov.b16 	%rs458, 1;
	bra.uni 	$L__BB2_525;
$L__BB2_524:
	mov.b16 	%rs458, 4;
$L__BB2_525:
	cvt.u64.u32 	%rd1065, %r370;
	add.s64 	%rd1066, %rd11, %rd1065;
	st.global.u8 	[%rd1066], %rs458;
	add.s32 	%r5140, %r370, 1;
	ld.global.u32 	%r2132, [%rd8+200];
	setp.lt.s32 	%p446, %r370, %r2132;
	@%p446 bra 	$L__BB2_505;
$L__BB2_526:
	ld.const.u32 	%r2138, [%rd40+48];
	setp.eq.s32 	%p454, %r2138, 0;
	@%p454 bra 	$L__BB2_532;
	ld.global.u32 	%r5143, [%rd10];
	setp.lt.s32 	%p455, %r5143, 1;
	@%p455 bra 	$L__BB2_550;
	mov.b32 	%r5142, 1;
$L__BB2_529:
	mov.u32 	%r377, %r5142;
	ld.global.u32 	%r2140, [%rd98];
	add.s32 	%r2141, %r377, %r2140;
	add.s32 	%r2142, %r2141, -1;
	cvt.s64.s32 	%rd1071, %r2142;
	add.s64 	%rd1072, %rd3, %rd1071;
	ld.global.u8 	%rs197, [%rd1072];
	mov.b16 	%rs460, 0;
	setp.gt.s16 	%p456, %rs197, 70;
	@%p456 bra 	$L__BB2_545;
	setp.eq.s16 	%p459, %rs197, 65;
	@%p459 bra 	$L__BB2_531;
	bra.uni 	$L__BB2_543;
$L__BB2_531:
	mov.b16 	%rs460, 3;
	bra.uni 	$L__BB2_549;
$L__BB2_532:
	ld.global.u32 	%r5143, [%rd10];
	setp.lt.s32 	%p462, %r5143, 1;
	@%p462 bra 	$L__BB2_550;
	mov.b32 	%r5141, 1;
$L__BB2_534:
	mov.u32 	%r374, %r5141;
	ld.global.u32 	%r2144, [%rd98];
	ld.global.u32 	%r2145, [%rd98+4];
	sub.s32 	%r2146, %r2144, %r374;
	add.s32 	%r2147, %r2146, %r2145;
	cvt.s64.s32 	%rd1075, %r2147;
	add.s64 	%rd1076, %rd3, %rd1075;
	ld.global.u8 	%rs203, [%rd1076];
	mov.b16 	%rs459, 0;
	setp.gt.s16 	%p463, %rs203, 70;
	@%p463 bra 	$L__BB2_538;
	setp.eq.s16 	%p466, %rs203, 65;
	@%p466 bra 	$L__BB2_542;
	setp.eq.s16 	%p467, %rs203, 67;
	@%p467 bra 	$L__BB2_537;
	bra.uni 	$L__BB2_541;
$L__BB2_537:
	mov.b16 	%rs459, 1;
	bra.uni 	$L__BB2_542;
$L__BB2_538:
	setp.eq.s16 	%p464, %rs203, 71;
	@%p464 bra 	$L__BB2_1772;
	setp.eq.s16 	%p465, %rs203, 84;
	@%p465 bra 	$L__BB2_540;
	bra.uni 	$L__BB2_541;
$L__BB2_540:
	mov.b16 	%rs459, 3;
	bra.uni 	$L__BB2_542;
$L__BB2_541:
	mov.b16 	%rs459, 4;
$L__BB2_542:
	cvt.u64.u32 	%rd1077, %r374;
	add.s64 	%rd1078, %rd11, %rd1077;
	st.global.u8 	[%rd1078+27], %rs459;
	add.s32 	%r5141, %r374, 1;
	ld.global.u32 	%r5143, [%rd10];
	setp.lt.s32 	%p468, %r374, %r5143;
	@%p468 bra 	$L__BB2_534;
	bra.uni 	$L__BB2_550;
$L__BB2_543:
	setp.eq.s16 	%p460, %rs197, 67;
	@%p460 bra 	$L__BB2_544;
	bra.uni 	$L__BB2_548;
$L__BB2_544:
	mov.b16 	%rs460, 2;
	bra.uni 	$L__BB2_549;
$L__BB2_545:
	setp.eq.s16 	%p457, %rs197, 84;
	@%p457 bra 	$L__BB2_549;
	setp.ne.s16 	%p458, %rs197, 71;
	@%p458 bra 	$L__BB2_548;
	mov.b16 	%rs460, 1;
	bra.uni 	$L__BB2_549;
$L__BB2_548:
	mov.b16 	%rs460, 4;
$L__BB2_549:
	cvt.s64.s32 	%rd1073, %r377;
	add.s64 	%rd1074, %rd11, %rd1073;
	st.global.u8 	[%rd1074+27], %rs460;
	add.s32 	%r5142, %r377, 1;
	ld.global.u32 	%r5143, [%rd10];
	setp.lt.s32 	%p461, %r377, %r5143;
	@%p461 bra 	$L__BB2_529;
$L__BB2_550:
	add.s32 	%r2148, %r11, %r5143;
	cvt.s64.s32 	%rd1079, %r2148;
	add.s64 	%rd1080, %rd1, %rd1079;
	mov.b16 	%rs208, 4;
	st.global.u8 	[%rd1080], %rs208;
	st.global.u8 	[%rd11+27], %rs208;
	ld.global.u32 	%r2149, [%rd8+200];
	add.s32 	%r2150, %r12, %r2149;
	cvt.s64.s32 	%rd1081, %r2150;
	add.s64 	%rd1082, %rd1, %rd1081;
	st.global.u8 	[%rd1082], %rs208;
	st.global.u8 	[%rd11], %rs208;
	mov.b32 	%r2151, 1;
	st.global.u32 	[%rd8+216], %r2151;
	ld.global.u32 	%r5150, [%rd8+200];
	setp.lt.s32 	%p469, %r5150, 1;
	@%p469 bra 	$L__BB2_556;
	ld.global.u32 	%r5148, [%rd10];
	mov.b32 	%r5151, 1;
$L__BB2_552:
	mov.b32 	%r2153, 1;
	st.global.u32 	[%rd8+220], %r2153;
	setp.lt.s32 	%p470, %r5148, 1;
	@%p470 bra 	$L__BB2_566;
	mov.b32 	%r5149, 1;
$L__BB2_554:
	ld.global.u32 	%r390, [%rd8+216];
	cvt.s64.s32 	%rd1083, %r390;
	add.s64 	%rd1084, %rd11, %rd1083;
	ld.global.s8 	%r2155, [%rd1084];
	cvt.s64.s32 	%rd1085, %r5149;
	add.s64 	%rd1086, %rd11, %rd1085;
	ld.global.s8 	%r2156, [%rd1086+27];
	add.s32 	%r2157, %r2156, %r2155;
	setp.eq.s32 	%p471, %r2157, 3;
	@%p471 bra 	$L__BB2_563;
	add.s32 	%r2158, %r390, -1;
	mad.lo.s32 	%r2159, %r2158, %r5148, %r13;
	add.s32 	%r2160, %r2159, %r5149;
	mul.wide.s32 	%rd1087, %r2160, 8;
	add.s64 	%rd1088, %rd2, %rd1087;
	mov.b64 	%rd1089, 9218868437227405312;
	st.global.u64 	[%rd1088], %rd1089;
	ld.global.u32 	%r2161, [%rd8+216];
	add.s32 	%r2162, %r2161, -1;
	ld.global.u32 	%r2163, [%rd8+204];
	ld.global.u32 	%r2164, [%rd8+220];
	mad.lo.s32 	%r2165, %r2162, %r2163, %r14;
	add.s32 	%r2166, %r2165, %r2164;
	mul.wide.s32 	%rd1090, %r2166, 8;
	add.s64 	%rd1091, %rd2, %rd1090;
	mov.b64 	%rd1092, -4616189618054758400;
	st.global.u64 	[%rd1091], %rd1092;
	bra.uni 	$L__BB2_564;
$L__BB2_556:
	setp.lt.s32 	%p474, %r5150, 1;
	@%p474 bra 	$L__BB2_654;
	ld.global.u32 	%r5166, [%rd10];
	mov.b32 	%r5156, 1;
$L__BB2_558:
	mov.b32 	%r2178, 1;
	st.global.u32 	[%rd8+232], %r2178;
	setp.lt.s32 	%p475, %r5166, 1;
	@%p475 bra 	$L__BB2_653;
	add.s32 	%r403, %r5156, -1;
	cvt.u64.u32 	%rd1099, %r5156;
	add.s64 	%rd99, %rd11, %rd1099;
	add.s32 	%r404, %r5156, -2;
	mov.b32 	%r5158, 1;
$L__BB2_560:
	mad.lo.s32 	%r2180, %r5166, %r403, %r13;
	add.s32 	%r2181, %r2180, %r5158;
	mul.wide.s32 	%rd1100, %r2181, 8;
	add.s64 	%rd1101, %rd2, %rd1100;
	ld.global.f64 	%fd1438, [%rd1101];
	abs.f64 	%fd1439, %fd1438;
	setp.geu.f64 	%p476, %fd1439, 0d41CDCD64FF800000;
	mov.u32 	%r5167, %r5158;
	@%p476 bra 	$L__BB2_651;
	mov.b64 	%rd1102, -4616189618054758400;
	st.global.u64 	[%rd12], %rd1102;
	mov.b64 	%rd1103, 9218868437227405312;
	st.global.u64 	[%rd13], %rd1103;
	ld.global.u32 	%r408, [%rd8+232];
	ld.global.u8 	%rs29, [%rd99];
	cvt.u32.u16 	%r2182, %rs29;
	cvt.s32.s8 	%r2183, %r2182;
	cvt.s64.s32 	%rd1104, %r408;
	add.s64 	%rd100, %rd11, %rd1104;
	ld.global.u8 	%rs30, [%rd100+27];
	cvt.u32.u16 	%r2184, %rs30;
	cvt.s32.s8 	%r2185, %r2184;
	add.s32 	%r2186, %r2185, %r2183;
	setp.eq.s32 	%p477, %r2186, 3;
	@%p477 bra 	$L__BB2_567;
	ld.global.u32 	%r2187, [%rd10];
	add.s32 	%r2188, %r14, %r408;
	mad.lo.s32 	%r2189, %r2187, %r403, %r2188;
	mul.wide.s32 	%rd1105, %r2189, 8;
	add.s64 	%rd1106, %rd2, %rd1105;
	mov.b64 	%rd1107, -4616189618054758400;
	st.global.u64 	[%rd1106], %rd1107;
	ld.global.u32 	%r2190, [%rd10];
	mad.lo.s32 	%r2191, %r2190, %r403, %r2188;
	add.s32 	%r2192, %r2191, -625;
	mul.wide.s32 	%rd1108, %r2192, 8;
	add.s64 	%rd1109, %rd2, %rd1108;
	mov.b64 	%rd1110, 9218868437227405312;
	st.global.u64 	[%rd1109], %rd1110;
	ld.global.f64 	%fd3523, [%rd13];
	bra.uni 	$L__BB2_596;
$L__BB2_563:
	add.s32 	%r2167, %r390, -1;
	mad.lo.s32 	%r2168, %r2167, %r5148, %r13;
	add.s32 	%r2169, %r2168, %r5149;
	mul.wide.s32 	%rd1093, %r2169, 8;
	add.s64 	%rd1094, %rd2, %rd1093;
	mov.b64 	%rd1095, 0;
	st.global.u64 	[%rd1094], %rd1095;
	ld.global.u32 	%r2170, [%rd8+216];
	add.s32 	%r2171, %r2170, -1;
	ld.global.u32 	%r2172, [%rd8+204];
	ld.global.u32 	%r2173, [%rd8+220];
	mad.lo.s32 	%r2174, %r2171, %r2172, %r14;
	add.s32 	%r2175, %r2174, %r2173;
	mul.wide.s32 	%rd1096, %r2175, 8;
	add.s64 	%rd1097, %rd2, %rd1096;
	mov.b64 	%rd1098, -4564063970805153792;
	st.global.u64 	[%rd1097], %rd1098;
$L__BB2_564:
	ld.global.u32 	%r2176, [%rd8+220];
	add.s32 	%r5149, %r2176, 1;
	st.global.u32 	[%rd8+220], %r5149;
	ld.global.u32 	%r5148, [%rd8+204];
	setp.lt.s32 	%p472, %r2176, %r5148;
	@%p472 bra 	$L__BB2_554;
	ld.global.u32 	%r5151, [%rd8+216];
	ld.global.u32 	%r5150, [%rd8+200];
$L__BB2_566:
	add.s32 	%r398, %r5151, 1;
	st.global.u32 	[%rd8+216], %r398;
	setp.lt.s32 	%p473, %r5151, %r5150;
	mov.u32 	%r5151, %r398;
	@%p473 bra 	$L__BB2_552;
	bra.uni 	$L__BB2_556;
$L__BB2_567:
	cvt.s32.s8 	%r2194, %r2182;
	mul.wide.s32 	%rd1111, %r2194, 5;
	cvt.u64.u16 	%rd1112, %rs30;
	cvt.s64.s8 	%rd1113, %rd1112;
	add.s64 	%rd1114, %rd1111, %rd1113;
	shl.b64 	%rd1115, %rd1114, 3;
	mov.u64 	%rd1116, parameter;
	add.s64 	%rd1117, %rd1116, %rd1115;
	ld.const.f64 	%fd1440, [%rd1117+45440];
	ld.global.s8 	%r2195, [%rd99+-1];
	cvt.u32.u16 	%r2196, %rs30;
	ld.global.u8 	%r2197, [%rd100+26];
	prmt.b32 	%r2198, %r2197, %r2196, 0x3340U;
	prmt.b32 	%r2199, %r2182, 0, 0x3340U;
	prmt.b32 	%r2200, %r2198, %r2199, 0x5410U;
	mov.b32 	%r2201, 359705;
	dp4a.s32.u32 	%r2202, %r2200, %r2201, %r2195;
	mul.wide.s32 	%rd1118, %r2202, 8;
	add.s64 	%rd1119, %rd1116, %rd1118;
	ld.const.f64 	%fd1441, [%rd1119+35440];
	add.f64 	%fd3520, %fd1440, %fd1441;
	st.global.f64 	[%rd14], %fd3520;
	ld.global.s8 	%r2203, [%rd99];
	mul.wide.s32 	%rd1120, %r2203, 5;
	ld.global.u8 	%rs209, [%rd100+27];
	cvt.u64.u16 	%rd1121, %rs209;
	cvt.s64.s8 	%rd1122, %rd1121;
	add.s64 	%rd1123, %rd1120, %rd1122;
	shl.b64 	%rd1124, %rd1123, 3;
	add.s64 	%rd1125, %rd1116, %rd1124;
	ld.const.f64 	%fd1442, [%rd1125+45640];
	ld.global.s8 	%r2204, [%rd99+-1];
	ld.global.u8 	%r2205, [%rd100+26];
	cvt.u32.u16 	%r2206, %rs209;
	prmt.b32 	%r2207, %r2205, %r2206, 0x3340U;
	prmt.b32 	%r2208, %r2203, 0, 0x3340U;
	prmt.b32 	%r2209, %r2207, %r2208, 0x5410U;
	dp4a.s32.u32 	%r2210, %r2209, %r2201, %r2204;
	mul.wide.s32 	%rd1126, %r2210, 8;
	add.s64 	%rd1127, %rd1116, %rd1126;
	ld.const.f64 	%fd1443, [%rd1127+40440];
	add.f64 	%fd3521, %fd1442, %fd1443;
	st.global.f64 	[%rd15], %fd3521;
	abs.f64 	%fd1444, %fd3521;
	setp.leu.f64 	%p478, %fd1444, 0d41CDCD64FF800000;
	@%p478 bra 	$L__BB2_569;
	mov.b64 	%rd1128, 9218868437227405312;
	st.global.u64 	[%rd15], %rd1128;
	mov.b64 	%rd1129, -4616189618054758400;
	st.global.u64 	[%rd14], %rd1129;
	mov.f64 	%fd3521, 0d7FF0000000000000;
	mov.f64 	%fd3520, 0dBFF0000000000000;
$L__BB2_569:
	ld.global.s8 	%rs31, [%rd100+27];
	cvt.s64.s16 	%rd101, %rs31;
	ld.global.s8 	%rs210, [%rd100+26];
	ld.global.u8 	%rs211, [%rd99];
	cvt.u64.u16 	%rd1130, %rs211;
	cvt.s64.s8 	%rd102, %rd1130;
	mov.b32 	%r2211, {%rs210, %rs31};
	cvt.u32.u16 	%r2212, %rs211;
	cvt.s32.s8 	%r2213, %r2212;
	mov.b32 	%r2214, 6405;
	dp2a.lo.s32.u32 	%r2215, %r2211, %r2214, %r2213;
	mul.wide.s32 	%rd1131, %r2215, 8;
	mov.u64 	%rd1132, parameter;
	add.s64 	%rd103, %rd1132, %rd1131;
	ld.const.f64 	%fd1447, [%rd103+21000];
	abs.f64 	%fd1448, %fd1447;
	setp.geu.f64 	%p479, %fd1448, 0d41CDCD64FF800000;
	@%p479 bra 	$L__BB2_583;
	cvt.u16.u64 	%rs214, %rd102;
	mov.b32 	%r2223, {%rs31, %rs214};
	mov.b32 	%r2224, 0;
	mov.b32 	%r2225, 1305;
	dp2a.lo.s32.u32 	%r2226, %r2223, %r2225, %r2224;
	cvt.s64.s32 	%rd104, %r2226;
	ld.global.s8 	%rd1155, [%rd99+-1];
	add.s64 	%rd1156, %rd104, %rd1155;
	shl.b64 	%rd1157, %rd1156, 3;
	mov.u64 	%rd1158, parameter;
	add.s64 	%rd105, %rd1158, %rd1157;
	ld.const.f64 	%fd1466, [%rd105+23000];
	abs.f64 	%fd1467, %fd1466;
	setp.geu.f64 	%p484, %fd1467, 0d41CDCD64FF800000;
	@%p484 bra 	$L__BB2_577;
	mad.lo.s64 	%rd1172, %rd101, -24, %rd104;
	shl.b64 	%rd1173, %rd1172, 3;
	mov.u64 	%rd1174, parameter;
	add.s64 	%rd1175, %rd1174, %rd1173;
	ld.const.f64 	%fd1483, [%rd1175+45440];
	ld.const.f64 	%fd1484, [%rd103+20000];
	add.f64 	%fd1485, %fd1483, %fd1484;
	ld.const.f64 	%fd1486, [%rd105+22000];
	add.f64 	%fd3514, %fd1485, %fd1486;
	st.global.f64 	[%rd9+10080], %fd3514;
	ld.global.s8 	%r2231, [%rd99];
	mul.wide.s32 	%rd1176, %r2231, 5;
	ld.global.s8 	%rs217, [%rd100+27];
	cvt.s64.s16 	%rd1177, %rs217;
	add.s64 	%rd1178, %rd1176, %rd1177;
	shl.b64 	%rd1179, %rd1178, 3;
	add.s64 	%rd1180, %rd1174, %rd1179;
	ld.const.f64 	%fd1487, [%rd1180+45640];
	ld.global.s8 	%rs218, [%rd100+26];
	mov.b32 	%r2232, {%rs218, %rs217};
	mov.b32 	%r2233, 6405;
	dp2a.lo.s32.u32 	%r2234, %r2232, %r2233, %r2231;
	mul.wide.s32 	%rd1181, %r2234, 8;
	add.s64 	%rd1182, %rd1174, %rd1181;
	ld.const.f64 	%fd1488, [%rd1182+21000];
	add.f64 	%fd1489, %fd1487, %fd1488;
	ld.global.s8 	%rd1183, [%rd99+-1];
	cvt.s32.s16 	%r2235, %rs217;
	mul.wide.s32 	%rd1184, %r2235, 24;
	add.s64 	%rd1185, %rd1178, %rd1184;
	add.s64 	%rd1186, %rd1185, %rd1183;
	shl.b64 	%rd1187, %rd1186, 3;
	add.s64 	%rd1188, %rd1174, %rd1187;
	ld.const.f64 	%fd1490, [%rd1188+23000];
	add.f64 	%fd3515, %fd1489, %fd1490;
	st.global.f64 	[%rd9+10088], %fd3515;
	abs.f64 	%fd1491, %fd3515;
	setp.leu.f64 	%p488, %fd1491, 0d41CDCD64FF800000;
	@%p488 bra 	$L__BB2_573;
	mov.b64 	%rd1189, 9218868437227405312;
	st.global.u64 	[%rd9+10088], %rd1189;
	mov.b64 	%rd1190, -4616189618054758400;
	st.global.u64 	[%rd9+10080], %rd1190;
	mov.f64 	%fd3515, 0d7FF0000000000000;
	mov.f64 	%fd3514, 0dBFF0000000000000;
$L__BB2_573:
	add.f64 	%fd1494, %fd3515, 0d4069000000000000;
	add.f64 	%fd1495, %fd3514, 0dC016CCCCCCCCCCCD;
	ld.global.f64 	%fd3522, [%rd9+10016];
	add.f64 	%fd1496, %fd1495, %fd3522;
	div.rn.f64 	%fd230, %fd1494, %fd1496;
	st.global.f64 	[%rd9+10096], %fd230;
	abs.f64 	%fd1497, %fd3521;
	setp.geu.f64 	%p489, %fd1497, 0d41CDCD64FF800000;
	@%p489 bra 	$L__BB2_576;
	add.f64 	%fd1498, %fd3521, 0d4069000000000000;
	add.f64 	%fd1499, %fd3520, 0dC016CCCCCCCCCCCD;
	add.f64 	%fd1500, %fd1499, %fd3522;
	div.rn.f64 	%fd1501, %fd1498, %fd1500;
	st.global.f64 	[%rd17], %fd1501;
	setp.geu.f64 	%p490, %fd1501, %fd230;
	@%p490 bra 	$L__BB2_591;
	st.global.f64 	[%rd14], %fd3514;
	st.global.f64 	[%rd15], %fd3515;
	st.global.f64 	[%rd17], %fd230;
	mov.f64 	%fd3520, %fd3514;
	mov.f64 	%fd3521, %fd3515;
	bra.uni 	$L__BB2_591;
$L__BB2_576:
	st.global.f64 	[%rd14], %fd3514;
	st.global.f64 	[%rd15], %fd3515;
	st.global.f64 	[%rd17], %fd230;
	mov.f64 	%fd3520, %fd3514;
	mov.f64 	%fd3521, %fd3515;
	bra.uni 	$L__BB2_591;
$L__BB2_577:
	mad.lo.s64 	%rd1159, %rd101, -24, %rd104;
	shl.b64 	%rd1160, %rd1159, 3;
	mov.u64 	%rd1161, parameter;
	add.s64 	%rd1162, %rd1161, %rd1160;
	ld.const.f64 	%fd1468, [%rd1162+45440];
	ld.const.f64 	%fd1469, [%rd103+20000];
	add.f64 	%fd3516, %fd1468, %fd1469;
	st.global.f64 	[%rd9+10080], %fd3516;
	ld.global.s8 	%r2227, [%rd99];
	mul.wide.s32 	%rd1163, %r2227, 5;
	ld.global.s8 	%rs215, [%rd100+27];
	cvt.s64.s16 	%rd1164, %rs215;
	add.s64 	%rd1165, %rd1163, %rd1164;
	shl.b64 	%rd1166, %rd1165, 3;
	add.s64 	%rd1167, %rd1161, %rd1166;
	ld.const.f64 	%fd1470, [%rd1167+45640];
	ld.global.s8 	%rs216, [%rd100+26];
	mov.b32 	%r2228, {%rs216, %rs215};
	mov.b32 	%r2229, 6405;
	dp2a.lo.s32.u32 	%r2230, %r2228, %r2229, %r2227;
	mul.wide.s32 	%rd1168, %r2230, 8;
	add.s64 	%rd1169, %rd1161, %rd1168;
	ld.const.f64 	%fd1471, [%rd1169+21000];
	add.f64 	%fd3517, %fd1470, %fd1471;
	st.global.f64 	[%rd9+10088], %fd3517;
	abs.f64 	%fd1472, %fd3517;
	setp.leu.f64 	%p485, %fd1472, 0d41CDCD64FF800000;
	@%p485 bra 	$L__BB2_579;
	mov.b64 	%rd1170, 9218868437227405312;
	st.global.u64 	[%rd9+10088], %rd1170;
	mov.b64 	%rd1171, -4616189618054758400;
	st.global.u64 	[%rd9+10080], %rd1171;
	mov.f64 	%fd3517, 0d7FF0000000000000;
	mov.f64 	%fd3516, 0dBFF0000000000000;
$L__BB2_579:
	add.f64 	%fd1475, %fd3517, 0d4069000000000000;
	add.f64 	%fd1476, %fd3516, 0dC016CCCCCCCCCCCD;
	ld.global.f64 	%fd3522, [%rd9+10016];
	add.f64 	%fd1477, %fd1476, %fd3522;
	div.rn.f64 	%fd236, %fd1475, %fd1477;
	st.global.f64 	[%rd9+10096], %fd236;
	abs.f64 	%fd1478, %fd3521;
	setp.geu.f64 	%p486, %fd1478, 0d41CDCD64FF800000;
	@%p486 bra 	$L__BB2_582;
	add.f64 	%fd1479, %fd3521, 0d4069000000000000;
	add.f64 	%fd1480, %fd3520, 0dC016CCCCCCCCCCCD;
	add.f64 	%fd1481, %fd1480, %fd3522;
	div.rn.f64 	%fd1482, %fd1479, %fd1481;
	st.global.f64 	[%rd17], %fd1482;
	setp.geu.f64 	%p487, %fd1482, %fd236;
	@%p487 bra 	$L__BB2_591;
	st.global.f64 	[%rd14], %fd3516;
	st.global.f64 	[%rd15], %fd3517;
	st.global.f64 	[%rd17], %fd236;
	mov.f64 	%fd3520, %fd3516;
	mov.f64 	%fd3521, %fd3517;
	bra.uni 	$L__BB2_591;
$L__BB2_582:
	st.global.f64 	[%rd14], %fd3516;
	st.global.f64 	[%rd15], %fd3517;
	st.global.f64 	[%rd17], %fd236;
	mov.f64 	%fd3520, %fd3516;
	mov.f64 	%fd3521, %fd3517;
	bra.uni 	$L__BB2_591;
$L__BB2_583:
	cvt.u16.u64 	%rs212, %rd102;
	mov.b32 	%r2216, {%rs31, %rs212};
	mov.b32 	%r2217, 0;
	mov.b32 	%r2218, 1305;
	dp2a.lo.s32.u32 	%r2219, %r2216, %r2218, %r2217;
	cvt.s64.s32 	%rd106, %r2219;
	ld.global.s8 	%rd1133, [%rd99+-1];
	add.s64 	%rd1134, %rd106, %rd1133;
	shl.b64 	%rd1135, %rd1134, 3;
	mov.u64 	%rd1136, parameter;
	add.s64 	%rd107, %rd1136, %rd1135;
	ld.const.f64 	%fd1449, [%rd107+23000];
	abs.f64 	%fd1450, %fd1449;
	setp.lt.f64 	%p480, %fd1450, 0d41CDCD64FF800000;
	@%p480 bra 	$L__BB2_585;
	ld.global.f64 	%fd3522, [%rd9+10016];
	bra.uni 	$L__BB2_591;
$L__BB2_585:
	mad.lo.s64 	%rd1137, %rd101, -24, %rd106;
	shl.b64 	%rd1138, %rd1137, 3;
	mov.u64 	%rd1139, parameter;
	add.s64 	%rd1140, %rd1139, %rd1138;
	ld.const.f64 	%fd1451, [%rd1140+45440];
	ld.const.f64 	%fd1452, [%rd107+22000];
	add.f64 	%fd3518, %fd1451, %fd1452;
	st.global.f64 	[%rd9+10080], %fd3518;
	ld.global.s8 	%r2220, [%rd99];
	mul.wide.s32 	%rd1141, %r2220, 5;
	ld.global.u8 	%rs213, [%rd100+27];
	cvt.u64.u16 	%rd1142, %rs213;
	cvt.s64.s8 	%rd1143, %rd1142;
	add.s64 	%rd1144, %rd1141, %rd1143;
	shl.b64 	%rd1145, %rd1144, 3;
	add.s64 	%rd1146, %rd1139, %rd1145;
	ld.const.f64 	%fd1453, [%rd1146+45640];
	ld.global.s8 	%rd1147, [%rd99+-1];
	cvt.u32.u16 	%r2221, %rs213;
	cvt.s32.s8 	%r2222, %r2221;
	mul.wide.s32 	%rd1148, %r2222, 24;
	add.s64 	%rd1149, %rd1144, %rd1148;
	add.s64 	%rd1150, %rd1149, %rd1147;
	shl.b64 	%rd1151, %rd1150, 3;
	add.s64 	%rd1152, %rd1139, %rd1151;
	ld.const.f64 	%fd1454, [%rd1152+23000];
	add.f64 	%fd3519, %fd1453, %fd1454;
	st.global.f64 	[%rd9+10088], %fd3519;
	abs.f64 	%fd1455, %fd3519;
	setp.leu.f64 	%p481, %fd1455, 0d41CDCD64FF800000;
	@%p481 bra 	$L__BB2_587;
	mov.b64 	%rd1153, 9218868437227405312;
	st.global.u64 	[%rd9+10088], %rd1153;
	mov.b64 	%rd1154, -4616189618054758400;
	st.global.u64 	[%rd9+10080], %rd1154;
	mov.f64 	%fd3519, 0d7FF0000000000000;
	mov.f64 	%fd3518, 0dBFF0000000000000;
$L__BB2_587:
	add.f64 	%fd1458, %fd3519, 0d4069000000000000;
	add.f64 	%fd1459, %fd3518, 0dC016CCCCCCCCCCCD;
	ld.global.f64 	%fd3522, [%rd9+10016];
	add.f64 	%fd1460, %fd1459, %fd3522;
	div.rn.f64 	%fd243, %fd1458, %fd1460;
	st.global.f64 	[%rd9+10096], %fd243;
	abs.f64 	%fd1461, %fd3521;
	setp.geu.f64 	%p482, %fd1461, 0d41CDCD64FF800000;
	@%p482 bra 	$L__BB2_590;
	add.f64 	%fd1462, %fd3521, 0d4069000000000000;
	add.f64 	%fd1463, %fd3520, 0dC016CCCCCCCCCCCD;
	add.f64 	%fd1464, %fd1463, %fd3522;
	div.rn.f64 	%fd1465, %fd1462, %fd1464;
	st.global.f64 	[%rd17], %fd1465;
	setp.geu.f64 	%p483, %fd1465, %fd243;
	@%p483 bra 	$L__BB2_591;
	st.global.f64 	[%rd14], %fd3518;
	st.global.f64 	[%rd15], %fd3519;
	st.global.f64 	[%rd17], %fd243;
	mov.f64 	%fd3520, %fd3518;
	mov.f64 	%fd3521, %fd3519;
	bra.uni 	$L__BB2_591;
$L__BB2_590:
	st.global.f64 	[%rd14], %fd3518;
	st.global.f64 	[%rd15], %fd3519;
	st.global.f64 	[%rd17], %fd243;
	mov.f64 	%fd3520, %fd3518;
	mov.f64 	%fd3521, %fd3519;
$L__BB2_591:
	ld.global.s8 	%r2236, [%rd99];
	mul.wide.s32 	%rd1191, %r2236, 5;
	ld.global.s8 	%rd1192, [%rd100+27];
	add.s64 	%rd1193, %rd1191, %rd1192;
	shl.b64 	%rd1194, %rd1193, 3;
	mov.u64 	%rd1195, parameter;
	add.s64 	%rd1196, %rd1195, %rd1194;
	ld.const.f64 	%fd247, [%rd1196+45440];
	st.global.f64 	[%rd9+10080], %fd247;
	ld.global.s8 	%r2237, [%rd99];
	mul.wide.s32 	%rd1197, %r2237, 5;
	ld.global.s8 	%rd1198, [%rd100+27];
	add.s64 	%rd1199, %rd1197, %rd1198;
	shl.b64 	%rd1200, %rd1199, 3;
	add.s64 	%rd1201, %rd1195, %rd1200;
	ld.const.f64 	%fd3523, [%rd1201+45640];
	st.global.f64 	[%rd9+10088], %fd3523;
	add.f64 	%fd1502, %fd3523, 0d4069000000000000;
	add.f64 	%fd1503, %fd247, 0dC016CCCCCCCCCCCD;
	add.f64 	%fd1504, %fd1503, %fd3522;
	div.rn.f64 	%fd249, %fd1502, %fd1504;
	st.global.f64 	[%rd9+10096], %fd249;
	abs.f64 	%fd1505, %fd3521;
	setp.geu.f64 	%p491, %fd1505, 0d41CDCD64FF800000;
	@%p491 bra 	$L__BB2_595;
	ld.global.f64 	%fd1506, [%rd17];
	setp.geu.f64 	%p492, %fd1506, %fd249;
	@%p492 bra 	$L__BB2_594;
	st.global.f64 	[%rd12], %fd247;
	st.global.f64 	[%rd13], %fd3523;
	bra.uni 	$L__BB2_596;
$L__BB2_594:
	st.global.f64 	[%rd12], %fd3520;
	st.global.f64 	[%rd13], %fd3521;
	mov.f64 	%fd3523, %fd3521;
	bra.uni 	$L__BB2_596;
$L__BB2_595:
	st.global.f64 	[%rd12], %fd247;
	st.global.f64 	[%rd13], %fd3523;
$L__BB2_596:
	abs.f64 	%fd1507, %fd3523;
	setp.geu.f64 	%p493, %fd1507, 0d41CDCD64FF800000;
	@%p493 bra 	$L__BB2_598;
	ld.global.f64 	%fd1508, [%rd12];
	ld.global.u32 	%r2238, [%rd8+204];
	ld.global.u32 	%r2239, [%rd8+232];
	mad.lo.s32 	%r2240, %r2238, %r403, %r14;
	add.s32 	%r2241, %r2240, %r2239;
	mul.wide.s32 	%rd1202, %r2241, 8;
	add.s64 	%rd1203, %rd2, %rd1202;
	st.global.f64 	[%rd1203], %fd1508;
	ld.global.f64 	%fd1509, [%rd13];
	ld.global.u32 	%r2242, [%rd8+204];
	ld.global.u32 	%r2243, [%rd8+232];
	mad.lo.s32 	%r2244, %r2242, %r403, %r13;
	add.s32 	%r2245, %r2244, %r2243;
	mul.wide.s32 	%rd1204, %r2245, 8;
	add.s64 	%rd1205, %rd2, %rd1204;
	st.global.f64 	[%rd1205], %fd1509;
$L__BB2_598:
	setp.lt.u32 	%p494, %r5156, 2;
	ld.global.u32 	%r5167, [%rd8+232];
	setp.lt.s32 	%p495, %r5167, 2;
	ld.global.u32 	%r5166, [%rd8+204];
	or.pred  	%p496, %p494, %p495;
	@%p496 bra 	$L__BB2_651;
	add.s32 	%r411, %r14, %r5167;
	mad.lo.s32 	%r2247, %r5166, %r403, %r411;
	mul.wide.s32 	%rd1206, %r2247, 8;
	add.s64 	%rd1207, %rd2, %rd1206;
	ld.global.f64 	%fd3528, [%rd1207];
	st.global.f64 	[%rd9+10072], %fd3528;
	ld.global.u32 	%r2248, [%rd10];
	add.s32 	%r412, %r411, -625;
	mad.lo.s32 	%r2249, %r2248, %r403, %r412;
	mul.wide.s32 	%rd1208, %r2249, 8;
	add.s64 	%rd1209, %rd2, %rd1208;
	ld.global.f64 	%fd3527, [%rd1209];
	st.global.f64 	[%rd9+10088], %fd3527;
	add.f64 	%fd1510, %fd3527, 0d4069000000000000;
	add.f64 	%fd1511, %fd3528, 0dC016CCCCCCCCCCCD;
	ld.global.f64 	%fd253, [%rd9+10016];
	add.f64 	%fd1512, %fd1511, %fd253;
	div.rn.f64 	%fd254, %fd1510, %fd1512;
	st.global.f64 	[%rd9+10056], %fd254;
	ld.global.u32 	%r2250, [%rd10];
	add.s32 	%r413, %r411, -626;
	mad.lo.s32 	%r2251, %r2250, %r404, %r413;
	mul.wide.s32 	%rd1210, %r2251, 8;
	add.s64 	%rd108, %rd2, %rd1210;
	ld.global.f64 	%fd1513, [%rd108];
	abs.f64 	%fd1514, %fd1513;
	setp.geu.f64 	%p497, %fd1514, 0d41CDCD64FF800000;
	@%p497 bra 	$L__BB2_602;
	add.s32 	%r2252, %r15, %r5167;
	cvt.s64.s32 	%rd1211, %r2252;
	add.s64 	%rd109, %rd1, %rd1211;
	ld.global.s8 	%r2253, [%rd109+1];
	ld.global.u8 	%r2254, [%rd99];
	ld.global.u8 	%r2255, [%rd99+-1];
	prmt.b32 	%r2256, %r2255, %r2254, 0x3340U;
	ld.global.u8 	%r2257, [%rd109];
	prmt.b32 	%r2258, %r2257, 0, 0x3340U;
	prmt.b32 	%r2259, %r2256, %r2258, 0x5410U;
	mov.b32 	%r2260, 334205;
	dp4a.s32.u32 	%r2261, %r2259, %r2260, %r2253;
	mul.wide.s32 	%rd1212, %r2261, 8;
	mov.u64 	%rd1213, parameter;
	add.s64 	%rd110, %rd1213, %rd1212;
	ld.const.f64 	%fd1515, [%rd110+5000];
	abs.f64 	%fd1516, %fd1515;
	setp.geu.f64 	%p498, %fd1516, 0d41CDCD64FF800000;
	@%p498 bra 	$L__BB2_602;
	ld.global.f64 	%fd1519, [%rd108+5000];
	ld.const.f64 	%fd1520, [%rd110];
	add.f64 	%fd3526, %fd1519, %fd1520;
	st.global.f64 	[%rd16], %fd3526;
	ld.global.u32 	%r2262, [%rd10];
	mad.lo.s32 	%r2263, %r2262, %r404, %r413;
	mul.wide.s32 	%rd1215, %r2263, 8;
	add.s64 	%rd1216, %rd2, %rd1215;
	ld.global.f64 	%fd1521, [%rd1216];
	ld.global.s8 	%r2264, [%rd109+1];
	ld.global.u8 	%r2265, [%rd99];
	ld.global.u8 	%r2266, [%rd99+-1];
	prmt.b32 	%r2267, %r2266, %r2265, 0x3340U;
	ld.global.u8 	%r2268, [%rd109];
	prmt.b32 	%r2269, %r2268, 0, 0x3340U;
	prmt.b32 	%r2270, %r2267, %r2269, 0x5410U;
	mov.b32 	%r2271, 334205;
	dp4a.s32.u32 	%r2272, %r2270, %r2271, %r2264;
	mul.wide.s32 	%rd1217, %r2272, 8;
	mov.u64 	%rd1218, parameter;
	add.s64 	%rd1219, %rd1218, %rd1217;
	ld.const.f64 	%fd1522, [%rd1219+5000];
	add.f64 	%fd3525, %fd1521, %fd1522;
	bra.uni 	$L__BB2_603;
$L__BB2_602:
	mov.b64 	%rd1214, -4616189618054758400;
	st.global.u64 	[%rd16], %rd1214;
	mov.f64 	%fd3525, 0d7FF0000000000000;
	mov.f64 	%fd3526, 0dBFF0000000000000;
$L__BB2_603:
	st.global.f64 	[%rd9+10096], %fd3525;
	add.f64 	%fd1523, %fd3525, 0d4069000000000000;
	add.f64 	%fd1524, %fd3526, 0dC016CCCCCCCCCCCD;
	add.f64 	%fd1525, %fd1524, %fd253;
	div.rn.f64 	%fd259, %fd1523, %fd1525;
	st.global.f64 	[%rd9+10064], %fd259;
	setp.geu.f64 	%p499, %fd3526, 0dC0A3880000000000;
	@%p499 bra 	$L__BB2_605;
	mov.b64 	%rd1220, -4564063970805153792;
	st.global.u64 	[%rd9+10080], %rd1220;
	mov.b64 	%rd1221, 0;
	st.global.u64 	[%rd9+10096], %rd1221;
	mov.f64 	%fd3526, 0dC0A9300000000000;
$L__BB2_605:
	setp.geu.f64 	%p500, %fd3528, 0dC0A3880000000000;
	@%p500 bra 	$L__BB2_607;
	mov.b64 	%rd1222, -4564063970805153792;
	st.global.u64 	[%rd9+10072], %rd1222;
	mov.b64 	%rd1223, 0;
	st.global.u64 	[%rd9+10088], %rd1223;
	mov.f64 	%fd3528, 0dC0A9300000000000;
	mov.f64 	%fd3527, 0d0000000000000000;
$L__BB2_607:
	setp.gt.f64 	%p501, %fd259, %fd254;
	@%p501 bra 	$L__BB2_609;
	setp.leu.f64 	%p502, %fd3528, 0d0000000000000000;
	setp.leu.f64 	%p503, %fd3527, 0d0000000000000000;
	or.pred  	%p504, %p502, %p503;
	@%p504 bra 	$L__BB2_610;
$L__BB2_609:
	ld.global.u32 	%r2277, [%rd10];
	mad.lo.s32 	%r2278, %r2277, %r403, %r411;
	mul.wide.s32 	%rd1228, %r2278, 8;
	add.s64 	%rd1229, %rd2, %rd1228;
	st.global.f64 	[%rd1229], %fd3526;
	ld.global.f64 	%fd1530, [%rd9+10096];
	ld.global.u32 	%r2279, [%rd10];
	mad.lo.s32 	%r2280, %r2279, %r403, %r412;
	mul.wide.s32 	%rd1230, %r2280, 8;
	add.s64 	%rd1231, %rd2, %rd1230;
	st.global.f64 	[%rd1231], %fd1530;
	bra.uni 	$L__BB2_612;
$L__BB2_610:
	setp.ltu.f64 	%p505, %fd254, %fd259;
	@%p505 bra 	$L__BB2_612;
	ld.global.u32 	%r2273, [%rd10];
	mad.lo.s32 	%r2274, %r2273, %r403, %r411;
	mul.wide.s32 	%rd1224, %r2274, 8;
	add.s64 	%rd1225, %rd2, %rd1224;
	st.global.f64 	[%rd1225], %fd3528;
	ld.global.f64 	%fd1529, [%rd9+10088];
	ld.global.u32 	%r2275, [%rd10];
	mad.lo.s32 	%r2276, %r2275, %r403, %r412;
	mul.wide.s32 	%rd1226, %r2276, 8;
	add.s64 	%rd1227, %rd2, %rd1226;
	st.global.f64 	[%rd1227], %fd1529;
$L__BB2_612:
	mov.b32 	%r5165, 3;
	st.global.u32 	[%rd8+216], %r5165;
$L__BB2_613:
	st.global.u32 	[%rd8+220], %r403;
	ld.global.u32 	%r2282, [%rd8+232];
	sub.s32 	%r415, %r2282, %r5165;
	add.s32 	%r5164, %r415, 1;
	st.global.u32 	[%rd8+224], %r5164;
	setp.lt.u32 	%p506, %r415, 2147483647;
	mov.u32 	%r5163, %r403;
	@%p506 bra 	$L__BB2_615;
	abs.s32 	%r2284, %r415;
	sub.s32 	%r5163, %r403, %r2284;
	st.global.u32 	[%rd8+220], %r5163;
	mov.b32 	%r5164, 1;
	st.global.u32 	[%rd8+224], %r5164;
$L__BB2_615:
	setp.lt.s32 	%p507, %r5163, 1;
	@%p507 bra 	$L__BB2_649;
$L__BB2_616:
	ld.global.u32 	%r2285, [%rd8+232];
	setp.ge.s32 	%p508, %r5164, %r2285;
	@%p508 bra 	$L__BB2_648;
	add.s32 	%r2286, %r5163, -1;
	ld.global.u32 	%r2287, [%rd10];
	mad.lo.s32 	%r2288, %r2286, %r2287, %r13;
	add.s32 	%r2289, %r2288, %r5164;
	mul.wide.s32 	%rd1232, %r2289, 8;
	add.s64 	%rd1233, %rd2, %rd1232;
	ld.global.f64 	%fd1531, [%rd1233];
	abs.f64 	%fd1532, %fd1531;
	setp.geu.f64 	%p509, %fd1532, 0d41CDCD64FF800000;
	@%p509 bra 	$L__BB2_647;
	mov.b64 	%rd1234, -4616189618054758400;
	st.global.u64 	[%rd12], %rd1234;
	mov.b64 	%rd1235, 9218868437227405312;
	st.global.u64 	[%rd13], %rd1235;
	ld.global.u32 	%r422, [%rd8+220];
	ld.global.u32 	%r423, [%rd8+224];
	ld.global.u32 	%r424, [%rd8+232];
	mov.b64 	%rd1236, -4564063970805153792;
	st.global.u64 	[%rd17], %rd1236;
	mov.b64 	%rd1237, 0;
	st.global.u64 	[%rd16], %rd1237;
	not.b32 	%r2290, %r422;
	add.s32 	%r425, %r5156, %r2290;
	st.global.u32 	[%rd8+236], %r425;
	not.b32 	%r2291, %r423;
	add.s32 	%r2292, %r424, %r2291;
	st.global.u32 	[%rd8+240], %r2292;
	add.s32 	%r2293, %r2292, %r425;
	add.s32 	%r427, %r2293, -1;
	st.global.u32 	[%rd8+244], %r427;
	setp.eq.s32 	%p510, %r425, 0;
	setp.gt.s32 	%p511, %r2292, 0;
	and.pred  	%p512, %p510, %p511;
	@%p512 bra 	$L__BB2_620;
	setp.ne.s32 	%p513, %r2292, 0;
	setp.lt.s32 	%p514, %r425, 1;
	or.pred  	%p515, %p513, %p514;
	@%p515 bra 	$L__BB2_633;
$L__BB2_620:
	setp.ne.s32 	%p525, %r2292, 1;
	setp.ne.s32 	%p526, %r425, 1;
	and.pred  	%p527, %p525, %p526;
	@%p527 bra 	$L__BB2_629;
	setp.eq.s32 	%p530, %r2292, 1;
	and.pred  	%p532, %p530, %p510;
	@%p532 bra 	$L__BB2_624;
	setp.eq.s32 	%p533, %r425, 1;
	setp.eq.s32 	%p534, %r2292, 0;
	and.pred  	%p535, %p534, %p533;
	@%p535 bra 	$L__BB2_624;
	ld.global.f64 	%fd3530, [%rd16];
	ld.global.f64 	%fd3529, [%rd17];
	bra.uni 	$L__BB2_625;
$L__BB2_624:
	mul.wide.s32 	%rd1327, %r427, 8;
	mov.u64 	%rd1328, parameter;
	add.s64 	%rd1329, %rd1328, %rd1327;
	ld.const.f64 	%fd1610, [%rd1329+25200];
	cvt.s64.s32 	%rd1330, %r422;
	add.s64 	%rd1331, %rd11, %rd1330;
	cvt.s64.s32 	%rd1332, %r423;
	add.s64 	%rd1333, %rd11, %rd1332;
	cvt.s64.s32 	%rd1334, %r424;
	add.s64 	%rd1335, %rd11, %rd1334;
	ld.global.s8 	%r2402, [%rd1335+27];
	ld.global.u8 	%r2403, [%rd1331];
	ld.global.u8 	%r2404, [%rd99];
	prmt.b32 	%r2405, %r2403, %r2404, 0x3340U;
	ld.global.u8 	%r2406, [%rd1333+27];
	prmt.b32 	%r2407, %r2406, 0, 0x3340U;
	prmt.b32 	%r2408, %r2405, %r2407, 0x5410U;
	mov.b32 	%r2409, 334205;
	dp4a.s32.u32 	%r2410, %r2408, %r2409, %r2402;
	mul.wide.s32 	%rd1336, %r2410, 8;
	add.s64 	%rd1337, %rd1328, %rd1336;
	ld.const.f64 	%fd1611, [%rd1337+5000];
	add.f64 	%fd3530, %fd1610, %fd1611;
	st.global.f64 	[%rd16], %fd3530;
	ld.global.u32 	%r2411, [%rd8+244];
	mul.wide.s32 	%rd1338, %r2411, 8;
	add.s64 	%rd1339, %rd1328, %rd1338;
	ld.const.f64 	%fd1612, [%rd1339+24480];
	ld.global.s8 	%r2412, [%rd1335+27];
	ld.global.u8 	%r2413, [%rd1331];
	ld.global.u8 	%r2414, [%rd99];
	prmt.b32 	%r2415, %r2414, %r2413, 0x3340U;
	ld.global.u8 	%r2416, [%rd1333+27];
	prmt.b32 	%r2417, %r2416, 0, 0x3340U;
	prmt.b32 	%r2418, %r2415, %r2417, 0x5410U;
	mov.b32 	%r2419, 359705;
	dp4a.s32.u32 	%r2420, %r2418, %r2419, %r2412;
	mul.wide.s32 	%rd1340, %r2420, 8;
	add.s64 	%rd1341, %rd1328, %rd1340;
	ld.const.f64 	%fd1613, [%rd1341];
	add.f64 	%fd3529, %fd1612, %fd1613;
	st.global.f64 	[%rd17], %fd3529;
$L__BB2_625:
	add.s32 	%r2421, %r422, -1;
	ld.global.u32 	%r2422, [%rd10];
	add.s32 	%r2423, %r13, %r423;
	mad.lo.s32 	%r2424, %r2422, %r2421, %r2423;
	mul.wide.s32 	%rd1342, %r2424, 8;
	add.s64 	%rd1343, %rd2, %rd1342;
	ld.global.f64 	%fd1614, [%rd1343];
	add.f64 	%fd3532, %fd1614, %fd3530;
	st.global.f64 	[%rd16], %fd3532;
	ld.global.u32 	%r2425, [%rd10];
	mad.lo.s32 	%r2426, %r2425, %r2421, %r2423;
	add.s32 	%r2427, %r2426, 625;
	mul.wide.s32 	%rd1344, %r2427, 8;
	add.s64 	%rd1345, %rd2, %rd1344;
	ld.global.f64 	%fd1615, [%rd1345];
	add.f64 	%fd3531, %fd1615, %fd3529;
	st.global.f64 	[%rd17], %fd3531;
	abs.f64 	%fd1616, %fd3532;
	setp.leu.f64 	%p536, %fd1616, 0d41CDCD64FF800000;
	@%p536 bra 	$L__BB2_627;
	mov.b64 	%rd1346, 9218868437227405312;
	st.global.u64 	[%rd16], %rd1346;
	mov.b64 	%rd1347, -4616189618054758400;
	st.global.u64 	[%rd17], %rd1347;
	mov.f64 	%fd3532, 0d7FF0000000000000;
	mov.f64 	%fd3531, 0dBFF0000000000000;
$L__BB2_627:
	add.f64 	%fd1619, %fd3532, 0d4069000000000000;
	add.f64 	%fd1620, %fd3531, 0dC016CCCCCCCCCCCD;
	ld.global.f64 	%fd1621, [%rd9+10016];
	add.f64 	%fd1622, %fd1620, %fd1621;
	div.rn.f64 	%fd1623, %fd1619, %fd1622;
	st.global.f64 	[%rd9+10056], %fd1623;
	ld.global.u32 	%r2428, [%rd10];
	add.s32 	%r2429, %r13, %r424;
	mad.lo.s32 	%r2430, %r2428, %r403, %r2429;
	mul.wide.s32 	%rd1348, %r2430, 8;
	add.s64 	%rd1349, %rd2, %rd1348;
	ld.global.f64 	%fd1624, [%rd1349];
	add.f64 	%fd1625, %fd1624, 0d4069000000000000;
	ld.global.f64 	%fd1626, [%rd1349+5000];
	add.f64 	%fd1627, %fd1626, 0dC016CCCCCCCCCCCD;
	add.f64 	%fd1628, %fd1627, %fd1621;
	div.rn.f64 	%fd1629, %fd1625, %fd1628;
	st.global.f64 	[%rd9+10064], %fd1629;
	setp.leu.f64 	%p537, %fd1623, %fd1629;
	@%p537 bra 	$L__BB2_642;
	st.global.f64 	[%rd12], %fd3531;
	st.global.f64 	[%rd13], %fd3532;
	bra.uni 	$L__BB2_642;
$L__BB2_629:
	mul.wide.s32 	%rd1288, %r427, 8;
	mov.u64 	%rd1289, parameter;
	add.s64 	%rd1290, %rd1289, %rd1288;
	ld.const.f64 	%fd1584, [%rd1290+25200];
	cvt.s64.s32 	%rd1291, %r422;
	add.s64 	%rd1292, %rd11, %rd1291;
	ld.global.s8 	%r2387, [%rd1292];
	mul.wide.s32 	%rd1293, %r2387, 5;
	cvt.s64.s32 	%rd1294, %r423;
	add.s64 	%rd1295, %rd11, %rd1294;
	ld.global.s8 	%rd1296, [%rd1295+27];
	add.s64 	%rd1297, %rd1293, %rd1296;
	shl.b64 	%rd1298, %rd1297, 3;
	add.s64 	%rd1299, %rd1289, %rd1298;
	ld.const.f64 	%fd1585, [%rd1299+45640];
	add.f64 	%fd1586, %fd1584, %fd1585;
	ld.global.s8 	%r2388, [%rd99];
	mul.wide.s32 	%rd1300, %r2388, 5;
	cvt.s64.s32 	%rd1301, %r424;
	add.s64 	%rd1302, %rd11, %rd1301;
	ld.global.s8 	%rd1303, [%rd1302+27];
	add.s64 	%rd1304, %rd1300, %rd1303;
	shl.b64 	%rd1305, %rd1304, 3;
	add.s64 	%rd1306, %rd1289, %rd1305;
	ld.const.f64 	%fd1587, [%rd1306+45640];
	add.f64 	%fd1588, %fd1586, %fd1587;
	st.global.f64 	[%rd16], %fd1588;
	add.s32 	%r2389, %r422, -1;
	ld.global.u32 	%r2390, [%rd8+204];
	add.s32 	%r2391, %r13, %r423;
	mad.lo.s32 	%r2392, %r2390, %r2389, %r2391;
	mul.wide.s32 	%rd1307, %r2392, 8;
	add.s64 	%rd1308, %rd2, %rd1307;
	ld.global.f64 	%fd1589, [%rd1308];
	add.f64 	%fd3534, %fd1589, %fd1588;
	st.global.f64 	[%rd16], %fd3534;
	ld.global.u32 	%r2393, [%rd8+244];
	mul.wide.s32 	%rd1309, %r2393, 8;
	add.s64 	%rd1310, %rd1289, %rd1309;
	ld.const.f64 	%fd1590, [%rd1310+24480];
	ld.global.s8 	%r2394, [%rd1292];
	mul.wide.s32 	%rd1311, %r2394, 5;
	ld.global.s8 	%rd1312, [%rd1295+27];
	add.s64 	%rd1313, %rd1311, %rd1312;
	shl.b64 	%rd1314, %rd1313, 3;
	add.s64 	%rd1315, %rd1289, %rd1314;
	ld.const.f64 	%fd1591, [%rd1315+45440];
	add.f64 	%fd1592, %fd1590, %fd1591;
	ld.global.s8 	%r2395, [%rd99];
	mul.wide.s32 	%rd1316, %r2395, 5;
	ld.global.s8 	%rd1317, [%rd1302+27];
	add.s64 	%rd1318, %rd1316, %rd1317;
	shl.b64 	%rd1319, %rd1318, 3;
	add.s64 	%rd1320, %rd1289, %rd1319;
	ld.const.f64 	%fd1593, [%rd1320+45440];
	add.f64 	%fd1594, %fd1592, %fd1593;
	st.global.f64 	[%rd17], %fd1594;
	ld.global.u32 	%r2396, [%rd8+204];
	mad.lo.s32 	%r2397, %r2396, %r2389, %r2391;
	add.s32 	%r2398, %r2397, 625;
	mul.wide.s32 	%rd1321, %r2398, 8;
	add.s64 	%rd1322, %rd2, %rd1321;
	ld.global.f64 	%fd1595, [%rd1322];
	add.f64 	%fd3533, %fd1595, %fd1594;
	st.global.f64 	[%rd17], %fd3533;
	abs.f64 	%fd1596, %fd3534;
	setp.leu.f64 	%p528, %fd1596, 0d41CDCD64FF800000;
	@%p528 bra 	$L__BB2_631;
	mov.b64 	%rd1323, 9218868437227405312;
	st.global.u64 	[%rd16], %rd1323;
	mov.b64 	%rd1324, -4616189618054758400;
	st.global.u64 	[%rd17], %rd1324;
	mov.f64 	%fd3534, 0d7FF0000000000000;
	mov.f64 	%fd3533, 0dBFF0000000000000;
$L__BB2_631:
	add.f64 	%fd1599, %fd3534, 0d4069000000000000;
	add.f64 	%fd1600, %fd3533, 0dC016CCCCCCCCCCCD;
	ld.global.f64 	%fd1601, [%rd9+10016];
	add.f64 	%fd1602, %fd1600, %fd1601;
	div.rn.f64 	%fd1603, %fd1599, %fd1602;
	st.global.f64 	[%rd9+10056], %fd1603;
	ld.global.u32 	%r2399, [%rd10];
	add.s32 	%r2400, %r13, %r424;
	mad.lo.s32 	%r2401, %r2399, %r403, %r2400;
	mul.wide.s32 	%rd1325, %r2401, 8;
	add.s64 	%rd1326, %rd2, %rd1325;
	ld.global.f64 	%fd1604, [%rd1326];
	add.f64 	%fd1605, %fd1604, 0d4069000000000000;
	ld.global.f64 	%fd1606, [%rd1326+5000];
	add.f64 	%fd1607, %fd1606, 0dC016CCCCCCCCCCCD;
	add.f64 	%fd1608, %fd1607, %fd1601;
	div.rn.f64 	%fd1609, %fd1605, %fd1608;
	st.global.f64 	[%rd9+10064], %fd1609;
	setp.leu.f64 	%p529, %fd1603, %fd1609;
	@%p529 bra 	$L__BB2_642;
	st.global.f64 	[%rd12], %fd3533;
	st.global.f64 	[%rd13], %fd3534;
	bra.uni 	$L__BB2_642;
$L__BB2_633:
	setp.ne.s32 	%p516, %r425, 1;
	setp.ne.s32 	%p517, %r2292, 1;
	or.pred  	%p518, %p516, %p517;
	@%p518 bra 	$L__BB2_638;
	cvt.s64.s32 	%rd1265, %r422;
	add.s64 	%rd1266, %rd11, %rd1265;
	cvt.s64.s32 	%rd1267, %r423;
	add.s64 	%rd1268, %rd11, %rd1267;
	ld.global.s8 	%r2343, [%rd1268+28];
	ld.global.u8 	%r2344, [%rd1266+1];
	ld.global.u8 	%r2345, [%rd1266];
	prmt.b32 	%r2346, %r2345, %r2344, 0x3340U;
	ld.global.u8 	%r2347, [%rd1268+27];
	prmt.b32 	%r2348, %r2347, 0, 0x3340U;
	prmt.b32 	%r2349, %r2346, %r2348, 0x5410U;
	mov.b32 	%r2350, 334205;
	dp4a.s32.u32 	%r2351, %r2349, %r2350, %r2343;
	mul.wide.s32 	%rd1269, %r2351, 8;
	mov.u64 	%rd1270, parameter;
	add.s64 	%rd1271, %rd1270, %rd1269;
	ld.const.f64 	%fd1561, [%rd1271+10000];
	cvt.s64.s32 	%rd1272, %r424;
	add.s64 	%rd1273, %rd11, %rd1272;
	ld.global.s8 	%r2352, [%rd99+-1];
	ld.global.u8 	%r2353, [%rd1273+27];
	ld.global.u8 	%r2354, [%rd1273+26];
	prmt.b32 	%r2355, %r2354, %r2353, 0x3340U;
	ld.global.u8 	%r2356, [%rd99];
	prmt.b32 	%r2357, %r2356, 0, 0x3340U;
	prmt.b32 	%r2358, %r2355, %r2357, 0x5410U;
	mov.b32 	%r2359, 359705;
	dp4a.s32.u32 	%r2360, %r2358, %r2359, %r2352;
	mul.wide.s32 	%rd1274, %r2360, 8;
	add.s64 	%rd1275, %rd1270, %rd1274;
	ld.const.f64 	%fd1562, [%rd1275+10000];
	add.f64 	%fd1563, %fd1561, %fd1562;
	st.global.f64 	[%rd17], %fd1563;
	add.s32 	%r2361, %r422, -1;
	ld.global.u32 	%r2362, [%rd10];
	add.s32 	%r2363, %r14, %r423;
	mad.lo.s32 	%r2364, %r2362, %r2361, %r2363;
	mul.wide.s32 	%rd1276, %r2364, 8;
	add.s64 	%rd1277, %rd2, %rd1276;
	ld.global.f64 	%fd1564, [%rd1277];
	add.f64 	%fd3535, %fd1564, %fd1563;
	st.global.f64 	[%rd17], %fd3535;
	ld.global.s8 	%r2365, [%rd1268+28];
	ld.global.u8 	%r2366, [%rd1266+1];
	ld.global.u8 	%r2367, [%rd1266];
	prmt.b32 	%r2368, %r2367, %r2366, 0x3340U;
	ld.global.u8 	%r2369, [%rd1268+27];
	prmt.b32 	%r2370, %r2369, 0, 0x3340U;
	prmt.b32 	%r2371, %r2368, %r2370, 0x5410U;
	dp4a.s32.u32 	%r2372, %r2371, %r2350, %r2365;
	mul.wide.s32 	%rd1278, %r2372, 8;
	add.s64 	%rd1279, %rd1270, %rd1278;
	ld.const.f64 	%fd1565, [%rd1279+15000];
	ld.global.s8 	%r2373, [%rd99+-1];
	ld.global.u8 	%r2374, [%rd1273+27];
	ld.global.u8 	%r2375, [%rd1273+26];
	prmt.b32 	%r2376, %r2375, %r2374, 0x3340U;
	ld.global.u8 	%r2377, [%rd99];
	prmt.b32 	%r2378, %r2377, 0, 0x3340U;
	prmt.b32 	%r2379, %r2376, %r2378, 0x5410U;
	dp4a.s32.u32 	%r2380, %r2379, %r2359, %r2373;
	mul.wide.s32 	%rd1280, %r2380, 8;
	add.s64 	%rd1281, %rd1270, %rd1280;
	ld.const.f64 	%fd1566, [%rd1281+15000];
	add.f64 	%fd1567, %fd1565, %fd1566;
	st.global.f64 	[%rd16], %fd1567;
	ld.global.u32 	%r2381, [%rd10];
	mad.lo.s32 	%r2382, %r2381, %r2361, %r2363;
	add.s32 	%r2383, %r2382, -625;
	mul.wide.s32 	%rd1282, %r2383, 8;
	add.s64 	%rd1283, %rd2, %rd1282;
	ld.global.f64 	%fd1568, [%rd1283];
	add.f64 	%fd3536, %fd1568, %fd1567;
	st.global.f64 	[%rd16], %fd3536;
	abs.f64 	%fd1569, %fd3536;
	setp.leu.f64 	%p521, %fd1569, 0d41CDCD64FF800000;
	@%p521 bra 	$L__BB2_636;
	mov.b64 	%rd1284, 9218868437227405312;
	st.global.u64 	[%rd16], %rd1284;
	mov.b64 	%rd1285, -4616189618054758400;
	st.global.u64 	[%rd17], %rd1285;
	mov.f64 	%fd3536, 0d7FF0000000000000;
	mov.f64 	%fd3535, 0dBFF0000000000000;
$L__BB2_636:
	add.f64 	%fd1572, %fd3536, 0d4069000000000000;
	add.f64 	%fd1573, %fd3535, 0dC016CCCCCCCCCCCD;
	ld.global.f64 	%fd1574, [%rd9+10016];
	add.f64 	%fd1575, %fd1573, %fd1574;
	div.rn.f64 	%fd1576, %fd1572, %fd1575;
	st.global.f64 	[%rd9+10056], %fd1576;
	ld.global.u32 	%r2384, [%rd10];
	add.s32 	%r2385, %r13, %r424;
	mad.lo.s32 	%r2386, %r2384, %r403, %r2385;
	mul.wide.s32 	%rd1286, %r2386, 8;
	add.s64 	%rd1287, %rd2, %rd1286;
	ld.global.f64 	%fd1577, [%rd1287];
	add.f64 	%fd1578, %fd1577, 0d4069000000000000;
	ld.global.f64 	%fd1579, [%rd1287+5000];
	add.f64 	%fd1580, %fd1579, 0dC016CCCCCCCCCCCD;
	add.f64 	%fd1581, %fd1580, %fd1574;
	div.rn.f64 	%fd1582, %fd1578, %fd1581;
	st.global.f64 	[%rd9+10064], %fd1582;
	sub.f64 	%fd1583, %fd1576, %fd1582;
	setp.ltu.f64 	%p522, %fd1583, 0d3EB0C6F7A0B5ED8D;
	setp.leu.f64 	%p523, %fd1576, %fd1582;
	or.pred  	%p524, %p522, %p523;
	@%p524 bra 	$L__BB2_642;
	st.global.f64 	[%rd12], %fd3535;
	st.global.f64 	[%rd13], %fd3536;
	bra.uni 	$L__BB2_642;
$L__BB2_638:
	mul.wide.s32 	%rd1238, %r427, 8;
	mov.u64 	%rd1239, parameter;
	add.s64 	%rd1240, %rd1239, %rd1238;
	ld.const.f64 	%fd1533, [%rd1240+24960];
	cvt.s64.s32 	%rd1241, %r422;
	add.s64 	%rd1242, %rd11, %rd1241;
	cvt.s64.s32 	%rd1243, %r423;
	add.s64 	%rd1244, %rd11, %rd1243;
	ld.global.s8 	%r2294, [%rd1244+28];
	ld.global.u8 	%r2295, [%rd1242+1];
	ld.global.u8 	%r2296, [%rd1242];
	prmt.b32 	%r2297, %r2296, %r2295, 0x3340U;
	ld.global.u8 	%r2298, [%rd1244+27];
	prmt.b32 	%r2299, %r2298, 0, 0x3340U;
	prmt.b32 	%r2300, %r2297, %r2299, 0x5410U;
	mov.b32 	%r2301, 334205;
	dp4a.s32.u32 	%r2302, %r2300, %r2301, %r2294;
	mul.wide.s32 	%rd1245, %r2302, 8;
	add.s64 	%rd1246, %rd1239, %rd1245;
	ld.const.f64 	%fd1534, [%rd1246+30440];
	add.f64 	%fd1535, %fd1533, %fd1534;
	cvt.s64.s32 	%rd1247, %r424;
	add.s64 	%rd1248, %rd11, %rd1247;
	ld.global.s8 	%r2303, [%rd99+-1];
	ld.global.u8 	%r2304, [%rd1248+27];
	ld.global.u8 	%r2305, [%rd1248+26];
	prmt.b32 	%r2306, %r2305, %r2304, 0x3340U;
	ld.global.u8 	%r2307, [%rd99];
	prmt.b32 	%r2308, %r2307, 0, 0x3340U;
	prmt.b32 	%r2309, %r2306, %r2308, 0x5410U;
	mov.b32 	%r2310, 359705;
	dp4a.s32.u32 	%r2311, %r2309, %r2310, %r2303;
	mul.wide.s32 	%rd1249, %r2311, 8;
	add.s64 	%rd1250, %rd1239, %rd1249;
	ld.const.f64 	%fd1536, [%rd1250+30440];
	add.f64 	%fd1537, %fd1535, %fd1536;
	st.global.f64 	[%rd16], %fd1537;
	add.s32 	%r2312, %r422, -1;
	ld.global.u32 	%r2313, [%rd8+204];
	add.s32 	%r2314, %r13, %r423;
	mad.lo.s32 	%r2315, %r2313, %r2312, %r2314;
	mul.wide.s32 	%rd1251, %r2315, 8;
	add.s64 	%rd1252, %rd2, %rd1251;
	ld.global.f64 	%fd1538, [%rd1252];
	add.f64 	%fd3538, %fd1538, %fd1537;
	st.global.f64 	[%rd16], %fd3538;
	ld.global.u32 	%r2316, [%rd8+244];
	mul.wide.s32 	%rd1253, %r2316, 8;
	add.s64 	%rd1254, %rd1239, %rd1253;
	ld.const.f64 	%fd1539, [%rd1254+24240];
	ld.global.s8 	%r2317, [%rd1244+28];
	ld.global.u8 	%r2318, [%rd1242+1];
	ld.global.u8 	%r2319, [%rd1242];
	prmt.b32 	%r2320, %r2319, %r2318, 0x3340U;
	ld.global.u8 	%r2321, [%rd1244+27];
	prmt.b32 	%r2322, %r2321, 0, 0x3340U;
	prmt.b32 	%r2323, %r2320, %r2322, 0x5410U;
	dp4a.s32.u32 	%r2324, %r2323, %r2301, %r2317;
	mul.wide.s32 	%rd1255, %r2324, 8;
	add.s64 	%rd1256, %rd1239, %rd1255;
	ld.const.f64 	%fd1540, [%rd1256+25440];
	add.f64 	%fd1541, %fd1539, %fd1540;
	ld.global.s8 	%r2325, [%rd99+-1];
	ld.global.u8 	%r2326, [%rd1248+27];
	ld.global.u8 	%r2327, [%rd1248+26];
	prmt.b32 	%r2328, %r2327, %r2326, 0x3340U;
	ld.global.u8 	%r2329, [%rd99];
	prmt.b32 	%r2330, %r2329, 0, 0x3340U;
	prmt.b32 	%r2331, %r2328, %r2330, 0x5410U;
	dp4a.s32.u32 	%r2332, %r2331, %r2310, %r2325;
	mul.wide.s32 	%rd1257, %r2332, 8;
	add.s64 	%rd1258, %rd1239, %rd1257;
	ld.const.f64 	%fd1542, [%rd1258+25440];
	add.f64 	%fd1543, %fd1541, %fd1542;
	ld.global.u32 	%r2333, [%rd8+236];
	ld.global.u32 	%r2334, [%rd8+240];
	sub.s32 	%r2335, %r2333, %r2334;
	abs.s32 	%r2336, %r2335;
	cvt.rn.f64.s32 	%fd1544, %r2336;
	fma.rn.f64 	%fd1545, %fd1544, 0dBFEEF3E864B31D04, %fd1543;
	st.global.f64 	[%rd17], %fd1545;
	ld.global.u32 	%r2337, [%rd8+204];
	mad.lo.s32 	%r2338, %r2337, %r2312, %r2314;
	add.s32 	%r2339, %r2338, 625;
	mul.wide.s32 	%rd1259, %r2339, 8;
	add.s64 	%rd1260, %rd2, %rd1259;
	ld.global.f64 	%fd1546, [%rd1260];
	add.f64 	%fd3537, %fd1546, %fd1545;
	st.global.f64 	[%rd17], %fd3537;
	abs.f64 	%fd1547, %fd3538;
	setp.leu.f64 	%p519, %fd1547, 0d41CDCD64FF800000;
	@%p519 bra 	$L__BB2_640;
	mov.b64 	%rd1261, 9218868437227405312;
	st.global.u64 	[%rd16], %rd1261;
	mov.b64 	%rd1262, -4616189618054758400;
	st.global.u64 	[%rd17], %rd1262;
	mov.f64 	%fd3538, 0d7FF0000000000000;
	mov.f64 	%fd3537, 0dBFF0000000000000;
$L__BB2_640:
	add.f64 	%fd1550, %fd3538, 0d4069000000000000;
	add.f64 	%fd1551, %fd3537, 0dC016CCCCCCCCCCCD;
	ld.global.f64 	%fd1552, [%rd9+10016];
	add.f64 	%fd1553, %fd1551, %fd1552;
	div.rn.f64 	%fd1554, %fd1550, %fd1553;
	st.global.f64 	[%rd9+10056], %fd1554;
	ld.global.u32 	%r2340, [%rd10];
	add.s32 	%r2341, %r13, %r424;
	mad.lo.s32 	%r2342, %r2340, %r403, %r2341;
	mul.wide.s32 	%rd1263, %r2342, 8;
	add.s64 	%rd1264, %rd2, %rd1263;
	ld.global.f64 	%fd1555, [%rd1264];
	add.f64 	%fd1556, %fd1555, 0d4069000000000000;
	ld.global.f64 	%fd1557, [%rd1264+5000];
	add.f64 	%fd1558, %fd1557, 0dC016CCCCCCCCCCCD;
	add.f64 	%fd1559, %fd1558, %fd1552;
	div.rn.f64 	%fd1560, %fd1556, %fd1559;
	st.global.f64 	[%rd9+10064], %fd1560;
	setp.leu.f64 	%p520, %fd1554, %fd1560;
	@%p520 bra 	$L__BB2_642;
	st.global.f64 	[%rd12], %fd3537;
	st.global.f64 	[%rd13], %fd3538;
$L__BB2_642:
	ld.global.f64 	%fd1630, [%rd12];
	setp.lt.f64 	%p538, %fd1630, 0dC0A3880000000000;
	@%p538 bra 	$L__BB2_644;
	ld.global.f64 	%fd3539, [%rd13];
	bra.uni 	$L__BB2_645;
$L__BB2_644:
	mov.b64 	%rd1350, -4564063970805153792;
	st.global.u64 	[%rd12], %rd1350;
	mov.b64 	%rd1351, 0;
	st.global.u64 	[%rd13], %rd1351;
	mov.f64 	%fd3539, 0d0000000000000000;
$L__BB2_645:
	abs.f64 	%fd1632, %fd3539;
	setp.geu.f64 	%p539, %fd1632, 0d41CDCD64FF800000;
	@%p539 bra 	$L__BB2_647;
	ld.global.u32 	%r2431, [%rd8+204];
	ld.global.u32 	%r2432, [%rd8+232];
	mad.lo.s32 	%r2433, %r2431, %r403, %r13;
	add.s32 	%r2434, %r2433, %r2432;
	mul.wide.s32 	%rd1352, %r2434, 8;
	add.s64 	%rd1353, %rd2, %rd1352;
	st.global.f64 	[%rd1353], %fd3539;
	ld.global.f64 	%fd1633, [%rd12];
	ld.global.u32 	%r2435, [%rd8+204];
	ld.global.u32 	%r2436, [%rd8+232];
	mad.lo.s32 	%r2437, %r2435, %r403, %r14;
	add.s32 	%r2438, %r2437, %r2436;
	mul.wide.s32 	%rd1354, %r2438, 8;
	add.s64 	%rd1355, %rd2, %rd1354;
	st.global.f64 	[%rd1355], %fd1633;
$L__BB2_647:
	ld.global.u32 	%r2439, [%rd8+220];
	add.s32 	%r5163, %r2439, -1;
	st.global.u32 	[%rd8+220], %r5163;
	ld.global.u32 	%r2440, [%rd8+224];
	add.s32 	%r5164, %r2440, 1;
	st.global.u32 	[%rd8+224], %r5164;
	setp.gt.s32 	%p540, %r2439, 1;
	@%p540 bra 	$L__BB2_616;
$L__BB2_648:
	ld.global.u32 	%r5165, [%rd8+216];
$L__BB2_649:
	add.s32 	%r432, %r5165, 1;
	st.global.u32 	[%rd8+216], %r432;
	setp.lt.s32 	%p541, %r5165, 32;
	mov.u32 	%r5165, %r432;
	@%p541 bra 	$L__BB2_613;
	ld.global.u32 	%r5167, [%rd8+232];
	ld.global.u32 	%r5166, [%rd8+204];
$L__BB2_651:
	add.s32 	%r5158, %r5167, 1;
	st.global.u32 	[%rd8+232], %r5158;
	setp.lt.s32 	%p542, %r5167, %r5166;
	@%p542 bra 	$L__BB2_560;
	ld.global.u32 	%r5150, [%rd8+200];
$L__BB2_653:
	add.s32 	%r442, %r5156, 1;
	setp.lt.s32 	%p543, %r5156, %r5150;
	mov.u32 	%r5156, %r442;
	@%p543 bra 	$L__BB2_558;
$L__BB2_654:
	mov.b64 	%rd1356, -4503599627370496;
	st.global.u64 	[%rd9+10024], %rd1356;
	mov.b32 	%r2441, 0;
	st.global.u32 	[%rd8+212], %r2441;
	ld.global.u32 	%r443, [%rd8+200];
	st.global.u32 	[%rd8+208], %r443;
	st.global.u64 	[%rd9+10024], %rd1356;
	ld.global.u32 	%r2442, [%rd8+204];
	setp.lt.s32 	%p544, %r2442, 1;
	mov.f64 	%fd3558, 0dFFF0000000000000;
	@%p544 bra 	$L__BB2_691;
	cvt.s64.s32 	%rd1357, %r443;
	add.s64 	%rd111, %rd11, %rd1357;
	add.s32 	%r444, %r443, -1;
	mov.b32 	%r5171, 1;
$L__BB2_656:
	mov.u32 	%r445, %r5171;
	ld.global.u8 	%rs32, [%rd111];
	cvt.u32.u16 	%r2444, %rs32;
	cvt.s32.s8 	%r2445, %r2444;
	cvt.u64.u32 	%rd1358, %r445;
	add.s64 	%rd112, %rd11, %rd1358;
	ld.global.u8 	%rs33, [%rd112+27];
	cvt.u32.u16 	%r2446, %rs33;
	cvt.s32.s8 	%r2447, %r2446;
	add.s32 	%r2448, %r2447, %r2445;
	setp.eq.s32 	%p545, %r2448, 3;
	@%p545 bra 	$L__BB2_658;
	ld.global.f64 	%fd3554, [%rd9+10016];
	mov.f64 	%fd3557, 0dBFF0000000000000;
	mov.f64 	%fd3556, 0d7FF0000000000000;
	bra.uni 	$L__BB2_685;
$L__BB2_658:
	cvt.s32.s8 	%r2450, %r2444;
	mul.wide.s32 	%rd1359, %r2450, 5;
	cvt.u64.u16 	%rd1360, %rs33;
	cvt.s64.s8 	%rd1361, %rd1360;
	add.s64 	%rd1362, %rd1359, %rd1361;
	shl.b64 	%rd1363, %rd1362, 3;
	mov.u64 	%rd1364, parameter;
	add.s64 	%rd1365, %rd1364, %rd1363;
	ld.const.f64 	%fd1637, [%rd1365+45440];
	ld.global.s8 	%r2451, [%rd112+28];
	ld.global.u8 	%r2452, [%rd111+1];
	prmt.b32 	%r2453, %r2444, %r2452, 0x3340U;
	cvt.u32.u16 	%r2454, %rs33;
	prmt.b32 	%r2455, %r2454, 0, 0x3340U;
	prmt.b32 	%r2456, %r2453, %r2455, 0x5410U;
	mov.b32 	%r2457, 334205;
	dp4a.s32.u32 	%r2458, %r2456, %r2457, %r2451;
	mul.wide.s32 	%rd1366, %r2458, 8;
	add.s64 	%rd1367, %rd1364, %rd1366;
	ld.const.f64 	%fd1638, [%rd1367+35440];
	add.f64 	%fd3544, %fd1637, %fd1638;
	st.global.f64 	[%rd12], %fd3544;
	ld.global.s8 	%r2459, [%rd111];
	mul.wide.s32 	%rd1368, %r2459, 5;
	ld.global.u8 	%rs219, [%rd112+27];
	cvt.u64.u16 	%rd1369, %rs219;
	cvt.s64.s8 	%rd1370, %rd1369;
	add.s64 	%rd1371, %rd1368, %rd1370;
	shl.b64 	%rd1372, %rd1371, 3;
	add.s64 	%rd1373, %rd1364, %rd1372;
	ld.const.f64 	%fd1639, [%rd1373+45640];
	ld.global.s8 	%r2460, [%rd112+28];
	ld.global.u8 	%r2461, [%rd111+1];
	prmt.b32 	%r2462, %r2459, %r2461, 0x3340U;
	cvt.u32.u16 	%r2463, %rs219;
	prmt.b32 	%r2464, %r2463, 0, 0x3340U;
	prmt.b32 	%r2465, %r2462, %r2464, 0x5410U;
	dp4a.s32.u32 	%r2466, %r2465, %r2457, %r2460;
	mul.wide.s32 	%rd1374, %r2466, 8;
	add.s64 	%rd1375, %rd1364, %rd1374;
	ld.const.f64 	%fd1640, [%rd1375+40440];
	add.f64 	%fd3545, %fd1639, %fd1640;
	st.global.f64 	[%rd14], %fd3545;
	abs.f64 	%fd1641, %fd3545;
	setp.leu.f64 	%p546, %fd1641, 0d41CDCD64FF800000;
	@%p546 bra 	$L__BB2_660;
	mov.b64 	%rd1376, 9218868437227405312;
	st.global.u64 	[%rd14], %rd1376;
	mov.b64 	%rd1377, -4616189618054758400;
	st.global.u64 	[%rd12], %rd1377;
	mov.f64 	%fd3545, 0d7FF0000000000000;
	mov.f64 	%fd3544, 0dBFF0000000000000;
$L__BB2_660:
	ld.global.s8 	%rs34, [%rd111];
	cvt.s64.s16 	%rd113, %rs34;
	ld.global.s8 	%rs220, [%rd111+1];
	ld.global.u8 	%rs221, [%rd112+27];
	cvt.u64.u16 	%rd1378, %rs221;
	cvt.s64.s8 	%rd114, %rd1378;
	mov.b32 	%r446, {%rs34, %rs222};
	mov.b32 	%r2467, {%rs34, %rs220};
	cvt.u32.u16 	%r2468, %rs221;
	cvt.s32.s8 	%r2469, %r2468;
	mov.b32 	%r2470, 1305;
	dp2a.lo.s32.u32 	%r2471, %r2467, %r2470, %r2469;
	mul.wide.s32 	%rd1379, %r2471, 8;
	mov.u64 	%rd1380, parameter;
	add.s64 	%rd115, %rd1380, %rd1379;
	ld.const.f64 	%fd1644, [%rd115+21000];
	abs.f64 	%fd1645, %fd1644;
	setp.geu.f64 	%p547, %fd1645, 0d41CDCD64FF800000;
	@%p547 bra 	$L__BB2_668;
	ld.global.s8 	%r2472, [%rd112+28];
	cvt.u16.u64 	%rs223, %rd114;
	{ .reg .b16 tmp; mov.b32 {%rs224, tmp}, %r446; }
	mov.b32 	%r2473, {%rs224, %rs223};
	mov.b32 	%r2474, 1305;
	dp2a.lo.s32.u32 	%r2475, %r2473, %r2474, %r2472;
	mul.wide.s32 	%rd1381, %r2475, 8;
	mov.u64 	%rd1382, parameter;
	add.s64 	%rd116, %rd1382, %rd1381;
	ld.const.f64 	%fd1646, [%rd116+23000];
	abs.f64 	%fd1647, %fd1646;
	setp.geu.f64 	%p548, %fd1647, 0d41CDCD64FF800000;
	@%p548 bra 	$L__BB2_668;
	mad.lo.s64 	%rd1383, %rd113, 5, %rd114;
	shl.b64 	%rd1384, %rd1383, 3;
	mov.u64 	%rd1385, parameter;
	add.s64 	%rd1386, %rd1385, %rd1384;
	ld.const.f64 	%fd1648, [%rd1386+45440];
	ld.const.f64 	%fd1649, [%rd115+20000];
	add.f64 	%fd1650, %fd1648, %fd1649;
	ld.const.f64 	%fd1651, [%rd116+22000];
	add.f64 	%fd3542, %fd1650, %fd1651;
	st.global.f64 	[%rd13], %fd3542;
	ld.global.s8 	%rs225, [%rd111];
	cvt.s32.s16 	%r2476, %rs225;
	mul.wide.s32 	%rd1387, %r2476, 5;
	ld.global.s8 	%rs226, [%rd112+27];
	cvt.s64.s16 	%rd1388, %rs226;
	add.s64 	%rd1389, %rd1387, %rd1388;
	shl.b64 	%rd1390, %rd1389, 3;
	add.s64 	%rd1391, %rd1385, %rd1390;
	ld.const.f64 	%fd1652, [%rd1391+45640];
	ld.global.s8 	%rs227, [%rd111+1];
	mov.b32 	%r2477, {%rs225, %rs227};
	cvt.s32.s16 	%r2478, %rs226;
	mov.b32 	%r2479, 1305;
	dp2a.lo.s32.u32 	%r2480, %r2477, %r2479, %r2478;
	mul.wide.s32 	%rd1392, %r2480, 8;
	add.s64 	%rd1393, %rd1385, %rd1392;
	ld.const.f64 	%fd1653, [%rd1393+21000];
	add.f64 	%fd1654, %fd1652, %fd1653;
	ld.global.s8 	%r2481, [%rd112+28];
	mov.b32 	%r2482, {%rs225, %rs226};
	dp2a.lo.s32.u32 	%r2483, %r2482, %r2479, %r2481;
	mul.wide.s32 	%rd1394, %r2483, 8;
	add.s64 	%rd1395, %rd1385, %rd1394;
	ld.const.f64 	%fd1655, [%rd1395+23000];
	add.f64 	%fd3543, %fd1654, %fd1655;
	st.global.f64 	[%rd15], %fd3543;
	abs.f64 	%fd1656, %fd3543;
	setp.leu.f64 	%p549, %fd1656, 0d41CDCD64FF800000;
	@%p549 bra 	$L__BB2_664;
	mov.b64 	%rd1396, 9218868437227405312;
	st.global.u64 	[%rd15], %rd1396;
	mov.b64 	%rd1397, -4616189618054758400;
	st.global.u64 	[%rd13], %rd1397;
	mov.f64 	%fd3543, 0d7FF0000000000000;
	mov.f64 	%fd3542, 0dBFF0000000000000;
$L__BB2_664:
	add.f64 	%fd1659, %fd3543, 0d4069000000000000;
	add.f64 	%fd1660, %fd3542, 0dC016CCCCCCCCCCCD;
	ld.global.f64 	%fd296, [%rd9+10016];
	add.f64 	%fd1661, %fd1660, %fd296;
	div.rn.f64 	%fd297, %fd1659, %fd1661;
	st.global.f64 	[%rd9+10080], %fd297;
	abs.f64 	%fd1662, %fd3545;
	setp.geu.f64 	%p550, %fd1662, 0d41CDCD64FF800000;
	@%p550 bra 	$L__BB2_667;
	add.f64 	%fd1663, %fd3545, 0d4069000000000000;
	add.f64 	%fd1664, %fd3544, 0dC016CCCCCCCCCCCD;
	add.f64 	%fd1665, %fd1664, %fd296;
	div.rn.f64 	%fd1666, %fd1663, %fd1665;
	st.global.f64 	[%rd17], %fd1666;
	setp.geu.f64 	%p551, %fd1666, %fd297;
	@%p551 bra 	$L__BB2_668;
	st.global.f64 	[%rd12], %fd3542;
	st.global.f64 	[%rd14], %fd3543;
	st.global.f64 	[%rd17], %fd297;
	mov.f64 	%fd3544, %fd3542;
	mov.f64 	%fd3545, %fd3543;
	bra.uni 	$L__BB2_668;
$L__BB2_667:
	st.global.f64 	[%rd12], %fd3542;
	st.global.f64 	[%rd14], %fd3543;
	st.global.f64 	[%rd17], %fd297;
	mov.f64 	%fd3544, %fd3542;
	mov.f64 	%fd3545, %fd3543;
$L__BB2_668:
	ld.global.s8 	%rs228, [%rd111];
	cvt.s64.s16 	%rd117, %rs228;
	ld.global.s8 	%rs229, [%rd111+1];
	ld.global.u8 	%rs230, [%rd112+27];
	cvt.u64.u16 	%rd1398, %rs230;
	cvt.s64.s8 	%rd118, %rd1398;
	mov.b32 	%r2484, {%rs228, %rs229};
	cvt.u32.u16 	%r2485, %rs230;
	cvt.s32.s8 	%r2486, %r2485;
	mov.b32 	%r2487, 1305;
	dp2a.lo.s32.u32 	%r2488, %r2484, %r2487, %r2486;
	mul.wide.s32 	%rd1399, %r2488, 8;
	mov.u64 	%rd1400, parameter;
	add.s64 	%rd119, %rd1400, %rd1399;
	ld.const.f64 	%fd1667, [%rd119+21000];
	abs.f64 	%fd1668, %fd1667;
	setp.geu.f64 	%p552, %fd1668, 0d41CDCD64FF800000;
	@%p552 bra 	$L__BB2_675;
	mad.lo.s64 	%rd1401, %rd117, 5, %rd118;
	shl.b64 	%rd1402, %rd1401, 3;
	mov.u64 	%rd1403, parameter;
	add.s64 	%rd1404, %rd1403, %rd1402;
	ld.const.f64 	%fd1669, [%rd1404+45440];
	ld.const.f64 	%fd1670, [%rd119+20000];
	add.f64 	%fd3546, %fd1669, %fd1670;
	st.global.f64 	[%rd13], %fd3546;
	ld.global.s8 	%rs231, [%rd111];
	cvt.s32.s16 	%r2489, %rs231;
	mul.wide.s32 	%rd1405, %r2489, 5;
	ld.global.u8 	%rs232, [%rd112+27];
	cvt.u64.u16 	%rd1406, %rs232;
	cvt.s64.s8 	%rd1407, %rd1406;
	add.s64 	%rd1408, %rd1405, %rd1407;
	shl.b64 	%rd1409, %rd1408, 3;
	add.s64 	%rd1410, %rd1403, %rd1409;
	ld.const.f64 	%fd1671, [%rd1410+45640];
	ld.global.s8 	%rs233, [%rd111+1];
	mov.b32 	%r2490, {%rs231, %rs233};
	cvt.u32.u16 	%r2491, %rs232;
	cvt.s32.s8 	%r2492, %r2491;
	mov.b32 	%r2493, 1305;
	dp2a.lo.s32.u32 	%r2494, %r2490, %r2493, %r2492;
	mul.wide.s32 	%rd1411, %r2494, 8;
	add.s64 	%rd1412, %rd1403, %rd1411;
	ld.const.f64 	%fd1672, [%rd1412+21000];
	add.f64 	%fd3547, %fd1671, %fd1672;
	st.global.f64 	[%rd15], %fd3547;
	abs.f64 	%fd1673, %fd3547;
	setp.leu.f64 	%p553, %fd1673, 0d41CDCD64FF800000;
	@%p553 bra 	$L__BB2_671;
	mov.b64 	%rd1413, 9218868437227405312;
	st.global.u64 	[%rd15], %rd1413;
	mov.b64 	%rd1414, -4616189618054758400;
	st.global.u64 	[%rd13], %rd1414;
	mov.f64 	%fd3547, 0d7FF0000000000000;
	mov.f64 	%fd3546, 0dBFF0000000000000;
$L__BB2_671:
	add.f64 	%fd1676, %fd3547, 0d4069000000000000;
	add.f64 	%fd1677, %fd3546, 0dC016CCCCCCCCCCCD;
	ld.global.f64 	%fd304, [%rd9+10016];
	add.f64 	%fd1678, %fd1677, %fd304;
	div.rn.f64 	%fd305, %fd1676, %fd1678;
	st.global.f64 	[%rd9+10080], %fd305;
	abs.f64 	%fd1679, %fd3545;
	setp.geu.f64 	%p554, %fd1679, 0d41CDCD64FF800000;
	@%p554 bra 	$L__BB2_674;
	add.f64 	%fd1680, %fd3545, 0d4069000000000000;
	add.f64 	%fd1681, %fd3544, 0dC016CCCCCCCCCCCD;
	add.f64 	%fd1682, %fd1681, %fd304;
	div.rn.f64 	%fd1683, %fd1680, %fd1682;
	st.global.f64 	[%rd17], %fd1683;
	setp.geu.f64 	%p555, %fd1683, %fd305;
	@%p555 bra 	$L__BB2_675;
	st.global.f64 	[%rd12], %fd3546;
	st.global.f64 	[%rd14], %fd3547;
	st.global.f64 	[%rd17], %fd305;
	mov.f64 	%fd3544, %fd3546;
	mov.f64 	%fd3545, %fd3547;
	bra.uni 	$L__BB2_675;
$L__BB2_674:
	st.global.f64 	[%rd12], %fd3546;
	st.global.f64 	[%rd14], %fd3547;
	st.global.f64 	[%rd17], %fd305;
	mov.f64 	%fd3544, %fd3546;
	mov.f64 	%fd3545, %fd3547;
$L__BB2_675:
	ld.global.s8 	%rs234, [%rd111];
	cvt.s64.s16 	%rd120, %rs234;
	ld.global.s8 	%rs235, [%rd112+27];
	cvt.s64.s16 	%rd121, %rs235;
	ld.global.s8 	%r2495, [%rd112+28];
	mov.b32 	%r2496, {%rs234, %rs235};
	mov.b32 	%r2497, 1305;
	dp2a.lo.s32.u32 	%r2498, %r2496, %r2497, %r2495;
	mul.wide.s32 	%rd1415, %r2498, 8;
	mov.u64 	%rd1416, parameter;
	add.s64 	%rd122, %rd1416, %rd1415;
	ld.const.f64 	%fd1684, [%rd122+23000];
	abs.f64 	%fd1685, %fd1684;
	setp.lt.f64 	%p556, %fd1685, 0d41CDCD64FF800000;
	@%p556 bra 	$L__BB2_677;
	ld.global.f64 	%fd3554, [%rd9+10016];
	bra.uni 	$L__BB2_683;
$L__BB2_677:
	mad.lo.s64 	%rd1417, %rd120, 5, %rd121;
	shl.b64 	%rd1418, %rd1417, 3;
	mov.u64 	%rd1419, parameter;
	add.s64 	%rd1420, %rd1419, %rd1418;
	ld.const.f64 	%fd1686, [%rd1420+45440];
	ld.const.f64 	%fd1687, [%rd122+22000];
	add.f64 	%fd3550, %fd1686, %fd1687;
	st.global.f64 	[%rd13], %fd3550;
	ld.global.s8 	%rs236, [%rd111];
	cvt.s32.s16 	%r2499, %rs236;
	mul.wide.s32 	%rd1421, %r2499, 5;
	ld.global.s8 	%rs237, [%rd112+27];
	cvt.s64.s16 	%rd1422, %rs237;
	add.s64 	%rd1423, %rd1421, %rd1422;
	shl.b64 	%rd1424, %rd1423, 3;
	add.s64 	%rd1425, %rd1419, %rd1424;
	ld.const.f64 	%fd1688, [%rd1425+45640];
	ld.global.s8 	%r2500, [%rd112+28];
	mov.b32 	%r2501, {%rs236, %rs237};
	mov.b32 	%r2502, 1305;
	dp2a.lo.s32.u32 	%r2503, %r2501, %r2502, %r2500;
	mul.wide.s32 	%rd1426, %r2503, 8;
	add.s64 	%rd1427, %rd1419, %rd1426;
	ld.const.f64 	%fd1689, [%rd1427+23000];
	add.f64 	%fd3551, %fd1688, %fd1689;
	st.global.f64 	[%rd15], %fd3551;
	abs.f64 	%fd1690, %fd3551;
	setp.leu.f64 	%p557, %fd1690, 0d41CDCD64FF800000;
	@%p557 bra 	$L__BB2_679;
	mov.b64 	%rd1428, 9218868437227405312;
	st.global.u64 	[%rd15], %rd1428;
	mov.b64 	%rd1429, -4616189618054758400;
	st.global.u64 	[%rd13], %rd1429;
	mov.f64 	%fd3551, 0d7FF0000000000000;
	mov.f64 	%fd3550, 0dBFF0000000000000;
$L__BB2_679:
	add.f64 	%fd1693, %fd3551, 0d4069000000000000;
	add.f64 	%fd1694, %fd3550, 0dC016CCCCCCCCCCCD;
	ld.global.f64 	%fd3554, [%rd9+10016];
	add.f64 	%fd1695, %fd1694, %fd3554;
	div.rn.f64 	%fd314, %fd1693, %fd1695;
	st.global.f64 	[%rd9+10080], %fd314;
	abs.f64 	%fd1696, %fd3545;
	setp.geu.f64 	%p558, %fd1696, 0d41CDCD64FF800000;
	@%p558 bra 	$L__BB2_682;
	add.f64 	%fd1697, %fd3545, 0d4069000000000000;
	add.f64 	%fd1698, %fd3544, 0dC016CCCCCCCCCCCD;
	add.f64 	%fd1699, %fd1698, %fd3554;
	div.rn.f64 	%fd1700, %fd1697, %fd1699;
	st.global.f64 	[%rd17], %fd1700;
	setp.geu.f64 	%p559, %fd1700, %fd314;
	@%p559 bra 	$L__BB2_683;
	st.global.f64 	[%rd12], %fd3550;
	st.global.f64 	[%rd14], %fd3551;
	st.global.f64 	[%rd17], %fd314;
	mov.f64 	%fd3544, %fd3550;
	mov.f64 	%fd3545, %fd3551;
	bra.uni 	$L__BB2_683;
$L__BB2_682:
	st.global.f64 	[%rd12], %fd3550;
	st.global.f64 	[%rd14], %fd3551;
	st.global.f64 	[%rd17], %fd314;
	mov.f64 	%fd3544, %fd3550;
	mov.f64 	%fd3545, %fd3551;
$L__BB2_683:
	ld.global.s8 	%r2504, [%rd111];
	mul.wide.s32 	%rd1430, %r2504, 5;
	ld.global.s8 	%rd1431, [%rd112+27];
	add.s64 	%rd1432, %rd1430, %rd1431;
	shl.b64 	%rd1433, %rd1432, 3;
	mov.u64 	%rd1434, parameter;
	add.s64 	%rd1435, %rd1434, %rd1433;
	ld.const.f64 	%fd3557, [%rd1435+45440];
	st.global.f64 	[%rd13], %fd3557;
	ld.global.s8 	%r2505, [%rd111];
	mul.wide.s32 	%rd1436, %r2505, 5;
	ld.global.s8 	%rd1437, [%rd112+27];
	add.s64 	%rd1438, %rd1436, %rd1437;
	shl.b64 	%rd1439, %rd1438, 3;
	add.s64 	%rd1440, %rd1434, %rd1439;
	ld.const.f64 	%fd3556, [%rd1440+45640];
	st.global.f64 	[%rd15], %fd3556;
	add.f64 	%fd1701, %fd3556, 0d4069000000000000;
	add.f64 	%fd1702, %fd3557, 0dC016CCCCCCCCCCCD;
	add.f64 	%fd1703, %fd1702, %fd3554;
	div.rn.f64 	%fd320, %fd1701, %fd1703;
	st.global.f64 	[%rd16], %fd320;
	abs.f64 	%fd1704, %fd3545;
	setp.geu.f64 	%p560, %fd1704, 0d41CDCD64FF800000;
	@%p560 bra 	$L__BB2_685;
	ld.global.f64 	%fd1705, [%rd17];
	setp.lt.f64 	%p561, %fd1705, %fd320;
	selp.f64 	%fd3556, %fd3556, %fd3545, %p561;
	selp.f64 	%fd3557, %fd3557, %fd3544, %p561;
$L__BB2_685:
	add.f64 	%fd326, %fd3557, 0d3EB0C6F7A0B5ED8D;
	st.global.f64 	[%rd9+10000], %fd326;
	add.f64 	%fd327, %fd3556, 0d3EB0C6F7A0B5ED8D;
	st.global.f64 	[%rd9+10008], %fd327;
	ld.global.u32 	%r2506, [%rd10];
	add.s32 	%r447, %r13, %r445;
	mad.lo.s32 	%r2507, %r2506, %r444, %r447;
	mul.wide.s32 	%rd1441, %r2507, 8;
	add.s64 	%rd1442, %rd2, %rd1441;
	ld.global.f64 	%fd1706, [%rd1442];
	add.f64 	%fd1707, %fd1706, %fd327;
	add.f64 	%fd1708, %fd1707, 0d4069000000000000;
	ld.global.f64 	%fd1709, [%rd1442+5000];
	add.f64 	%fd1710, %fd1709, %fd326;
	add.f64 	%fd1711, %fd1710, 0dC016CCCCCCCCCCCD;
	add.f64 	%fd1712, %fd3554, %fd1711;
	div.rn.f64 	%fd1713, %fd1708, %fd1712;
	add.f64 	%fd328, %fd1713, 0dC071126666666666;
	st.global.f64 	[%rd9+10032], %fd328;
	ld.global.f64 	%fd1714, [%rd9+10024];
	setp.leu.f64 	%p562, %fd328, %fd1714;
	ld.global.u32 	%r5172, [%rd10];
	@%p562 bra 	$L__BB2_689;
	mad.lo.s32 	%r2508, %r5172, %r444, %r447;
	add.s32 	%r2509, %r2508, 625;
	mul.wide.s32 	%rd1443, %r2509, 8;
	add.s64 	%rd123, %rd2, %rd1443;
	ld.global.f64 	%fd1715, [%rd123];
	add.f64 	%fd1716, %fd326, %fd1715;
	setp.geu.f64 	%p563, %fd1716, 0d0000000000000000;
	@%p563 bra 	$L__BB2_689;
	ld.global.f64 	%fd1717, [%rd123+-5000];
	add.f64 	%fd1718, %fd327, %fd1717;
	setp.geu.f64 	%p564, %fd1718, 0d0000000000000000;
	@%p564 bra 	$L__BB2_689;
	st.global.f64 	[%rd9+10024], %fd328;
	st.global.u32 	[%rd8+212], %r445;
	ld.global.u32 	%r5172, [%rd8+204];
$L__BB2_689:
	add.s32 	%r5171, %r445, 1;
	setp.lt.s32 	%p565, %r445, %r5172;
	@%p565 bra 	$L__BB2_656;
	ld.global.f64 	%fd3558, [%rd9+10024];
$L__BB2_691:
	abs.f64 	%fd1719, %fd3558;
	setp.gt.f64 	%p566, %fd1719, 0d41CDCD64FF800000;
	@%p566 bra 	$L__BB2_693;
	ld.global.s32 	%rd3635, [%rd8+208];
	ld.global.s32 	%rd3634, [%rd8+212];
	bra.uni 	$L__BB2_694;
$L__BB2_693:
	mov.b32 	%r2510, 1;
	st.global.u32 	[%rd8+212], %r2510;
	st.global.u32 	[%rd8+208], %r2510;
	mov.b64 	%rd3634, 1;
	mov.u64 	%rd3635, %rd3634;
$L__BB2_694:
	add.s64 	%rd128, %rd11, %rd3635;
	ld.global.u8 	%rs35, [%rd128];
	cvt.u32.u16 	%r2511, %rs35;
	cvt.s32.s8 	%r2512, %r2511;
	add.s64 	%rd129, %rd11, %rd3634;
	ld.global.u8 	%rs36, [%rd129+27];
	cvt.u32.u16 	%r2513, %rs36;
	cvt.s32.s8 	%r2514, %r2513;
	add.s32 	%r2515, %r2514, %r2512;
	setp.eq.s32 	%p567, %r2515, 3;
	@%p567 bra 	$L__BB2_696;
	mov.b64 	%rd1445, -4616189618054758400;
	st.global.u64 	[%rd9+10000], %rd1445;
	mov.b64 	%rd1446, 9218868437227405312;
	st.global.u64 	[%rd9+10008], %rd1446;
	bra.uni 	$L__BB2_726;
$L__BB2_696:
	cvt.s32.s8 	%r2517, %r2511;
	mul.wide.s32 	%rd1447, %r2517, 5;
	cvt.u64.u16 	%rd1448, %rs36;
	cvt.s64.s8 	%rd1449, %rd1448;
	add.s64 	%rd1450, %rd1447, %rd1449;
	shl.b64 	%rd1451, %rd1450, 3;
	mov.u64 	%rd1452, parameter;
	add.s64 	%rd1453, %rd1452, %rd1451;
	ld.const.f64 	%fd1720, [%rd1453+45440];
	ld.global.s8 	%r2518, [%rd129+28];
	ld.global.u8 	%r2519, [%rd128+1];
	prmt.b32 	%r2520, %r2511, %r2519, 0x3340U;
	cvt.u32.u16 	%r2521, %rs36;
	prmt.b32 	%r2522, %r2521, 0, 0x3340U;
	prmt.b32 	%r2523, %r2520, %r2522, 0x5410U;
	mov.b32 	%r2524, 334205;
	dp4a.s32.u32 	%r2525, %r2523, %r2524, %r2518;
	mul.wide.s32 	%rd1454, %r2525, 8;
	add.s64 	%rd1455, %rd1452, %rd1454;
	ld.const.f64 	%fd1721, [%rd1455+35440];
	add.f64 	%fd3563, %fd1720, %fd1721;
	st.global.f64 	[%rd12], %fd3563;
	ld.global.s8 	%r2526, [%rd128];
	mul.wide.s32 	%rd1456, %r2526, 5;
	ld.global.u8 	%rs238, [%rd129+27];
	cvt.u64.u16 	%rd1457, %rs238;
	cvt.s64.s8 	%rd1458, %rd1457;
	add.s64 	%rd1459, %rd1456, %rd1458;
	shl.b64 	%rd1460, %rd1459, 3;
	add.s64 	%rd1461, %rd1452, %rd1460;
	ld.const.f64 	%fd1722, [%rd1461+45640];
	ld.global.s8 	%r2527, [%rd129+28];
	ld.global.u8 	%r2528, [%rd128+1];
	prmt.b32 	%r2529, %r2526, %r2528, 0x3340U;
	cvt.u32.u16 	%r2530, %rs238;
	prmt.b32 	%r2531, %r2530, 0, 0x3340U;
	prmt.b32 	%r2532, %r2529, %r2531, 0x5410U;
	dp4a.s32.u32 	%r2533, %r2532, %r2524, %r2527;
	mul.wide.s32 	%rd1462, %r2533, 8;
	add.s64 	%rd1463, %rd1452, %rd1462;
	ld.const.f64 	%fd1723, [%rd1463+40440];
	add.f64 	%fd3564, %fd1722, %fd1723;
	st.global.f64 	[%rd14], %fd3564;
	abs.f64 	%fd1724, %fd3564;
	setp.leu.f64 	%p568, %fd1724, 0d41CDCD64FF800000;
	@%p568 bra 	$L__BB2_698;
	mov.b64 	%rd1464, 9218868437227405312;
	st.global.u64 	[%rd14], %rd1464;
	mov.b64 	%rd1465, -4616189618054758400;
	st.global.u64 	[%rd12], %rd1465;
	mov.f64 	%fd3564, 0d7FF0000000000000;
	mov.f64 	%fd3563, 0dBFF0000000000000;
$L__BB2_698:
	ld.global.s8 	%rs37, [%rd128];
	cvt.s64.s16 	%rd130, %rs37;
	ld.global.s8 	%rs239, [%rd128+1];
	ld.global.u8 	%rs240, [%rd129+27];
	cvt.u64.u16 	%rd1466, %rs240;
	cvt.s64.s8 	%rd131, %rd1466;
	mov.b32 	%r452, {%rs37, %rs241};
	mov.b32 	%r2534, {%rs37, %rs239};
	cvt.u32.u16 	%r2535, %rs240;
	cvt.s32.s8 	%r2536, %r2535;
	mov.b32 	%r2537, 1305;
	dp2a.lo.s32.u32 	%r2538, %r2534, %r2537, %r2536;
	mul.wide.s32 	%rd1467, %r2538, 8;
	mov.u64 	%rd1468, parameter;
	add.s64 	%rd132, %rd1468, %rd1467;
	ld.const.f64 	%fd1727, [%rd132+21000];
	abs.f64 	%fd1728, %fd1727;
	setp.geu.f64 	%p569, %fd1728, 0d41CDCD64FF800000;
	@%p569 bra 	$L__BB2_706;
	ld.global.s8 	%r2539, [%rd129+28];
	cvt.u16.u64 	%rs242, %rd131;
	{ .reg .b16 tmp; mov.b32 {%rs243, tmp}, %r452; }
	mov.b32 	%r2540, {%rs243, %rs242};
	mov.b32 	%r2541, 1305;
	dp2a.lo.s32.u32 	%r2542, %r2540, %r2541, %r2539;
	mul.wide.s32 	%rd1469, %r2542, 8;
	mov.u64 	%rd1470, parameter;
	add.s64 	%rd133, %rd1470, %rd1469;
	ld.const.f64 	%fd1729, [%rd133+23000];
	abs.f64 	%fd1730, %fd1729;
	setp.geu.f64 	%p570, %fd1730, 0d41CDCD64FF800000;
	@%p570 bra 	$L__BB2_706;
	mad.lo.s64 	%rd1471, %rd130, 5, %rd131;
	shl.b64 	%rd1472, %rd1471, 3;
	mov.u64 	%rd1473, parameter;
	add.s64 	%rd1474, %rd1473, %rd1472;
	ld.const.f64 	%fd1731, [%rd1474+45440];
	ld.const.f64 	%fd1732, [%rd132+20000];
	add.f64 	%fd1733, %fd1731, %fd1732;
	ld.const.f64 	%fd1734, [%rd133+22000];
	add.f64 	%fd3561, %fd1733, %fd1734;
	st.global.f64 	[%rd13], %fd3561;
	ld.global.s8 	%rs244, [%rd128];
	cvt.s32.s16 	%r2543, %rs244;
	mul.wide.s32 	%rd1475, %r2543, 5;
	ld.global.s8 	%rs245, [%rd129+27];
	cvt.s64.s16 	%rd1476, %rs245;
	add.s64 	%rd1477, %rd1475, %rd1476;
	shl.b64 	%rd1478, %rd1477, 3;
	add.s64 	%rd1479, %rd1473, %rd1478;
	ld.const.f64 	%fd1735, [%rd1479+45640];
	ld.global.s8 	%rs246, [%rd128+1];
	mov.b32 	%r2544, {%rs244, %rs246};
	cvt.s32.s16 	%r2545, %rs245;
	mov.b32 	%r2546, 1305;
	dp2a.lo.s32.u32 	%r2547, %r2544, %r2546, %r2545;
	mul.wide.s32 	%rd1480, %r2547, 8;
	add.s64 	%rd1481, %rd1473, %rd1480;
	ld.const.f64 	%fd1736, [%rd1481+21000];
	add.f64 	%fd1737, %fd1735, %fd1736;
	ld.global.s8 	%r2548, [%rd129+28];
	mov.b32 	%r2549, {%rs244, %rs245};
	dp2a.lo.s32.u32 	%r2550, %r2549, %r2546, %r2548;
	mul.wide.s32 	%rd1482, %r2550, 8;
	add.s64 	%rd1483, %rd1473, %rd1482;
	ld.const.f64 	%fd1738, [%rd1483+23000];
	add.f64 	%fd3562, %fd1737, %fd1738;
	st.global.f64 	[%rd15], %fd3562;
	abs.f64 	%fd1739, %fd3562;
	setp.leu.f64 	%p571, %fd1739, 0d41CDCD64FF800000;
	@%p571 bra 	$L__BB2_702;
	mov.b64 	%rd1484, 9218868437227405312;
	st.global.u64 	[%rd15], %rd1484;
	mov.b64 	%rd1485, -4616189618054758400;
	st.global.u64 	[%rd13], %rd1485;
	mov.f64 	%fd3562, 0d7FF0000000000000;
	mov.f64 	%fd3561, 0dBFF0000000000000;
$L__BB2_702:
	add.f64 	%fd1742, %fd3562, 0d4069000000000000;
	add.f64 	%fd1743, %fd3561, 0dC016CCCCCCCCCCCD;
	ld.global.f64 	%fd339, [%rd9+10016];
	add.f64 	%fd1744, %fd1743, %fd339;
	div.rn.f64 	%fd340, %fd1742, %fd1744;
	st.global.f64 	[%rd9+10080], %fd340;
	abs.f64 	%fd1745, %fd3564;
	setp.geu.f64 	%p572, %fd1745, 0d41CDCD64FF800000;
	@%p572 bra 	$L__BB2_705;
	add.f64 	%fd1746, %fd3564, 0d4069000000000000;
	add.f64 	%fd1747, %fd3563, 0dC016CCCCCCCCCCCD;
	add.f64 	%fd1748, %fd1747, %fd339;
	div.rn.f64 	%fd1749, %fd1746, %fd1748;
	st.global.f64 	[%rd17], %fd1749;
	setp.geu.f64 	%p573, %fd1749, %fd340;
	@%p573 bra 	$L__BB2_706;
	st.global.f64 	[%rd12], %fd3561;
	st.global.f64 	[%rd14], %fd3562;
	st.global.f64 	[%rd17], %fd340;
	mov.f64 	%fd3563, %fd3561;
	mov.f64 	%fd3564, %fd3562;
	bra.uni 	$L__BB2_706;
$L__BB2_705:
	st.global.f64 	[%rd12], %fd3561;
	st.global.f64 	[%rd14], %fd3562;
	st.global.f64 	[%rd17], %fd340;
	mov.f64 	%fd3563, %fd3561;
	mov.f64 	%fd3564, %fd3562;
$L__BB2_706:
	ld.global.s8 	%rs247, [%rd128];
	cvt.s64.s16 	%rd134, %rs247;
	ld.global.s8 	%rs248, [%rd128+1];
	ld.global.u8 	%rs249, [%rd129+27];
	cvt.u64.u16 	%rd1486, %rs249;
	cvt.s64.s8 	%rd135, %rd1486;
	mov.b32 	%r2551, {%rs247, %rs248};
	cvt.u32.u16 	%r2552, %rs249;
	cvt.s32.s8 	%r2553, %r2552;
	mov.b32 	%r2554, 1305;
	dp2a.lo.s32.u32 	%r2555, %r2551, %r2554, %r2553;
	mul.wide.s32 	%rd1487, %r2555, 8;
	mov.u64 	%rd1488, parameter;
	add.s64 	%rd136, %rd1488, %rd1487;
	ld.const.f64 	%fd1750, [%rd136+21000];
	abs.f64 	%fd1751, %fd1750;
	setp.geu.f64 	%p574, %fd1751, 0d41CDCD64FF800000;
	@%p574 bra 	$L__BB2_713;
	mad.lo.s64 	%rd1489, %rd134, 5, %rd135;
	shl.b64 	%rd1490, %rd1489, 3;
	mov.u64 	%rd1491, parameter;
	add.s64 	%rd1492, %rd1491, %rd1490;
	ld.const.f64 	%fd1752, [%rd1492+45440];
	ld.const.f64 	%fd1753, [%rd136+20000];
	add.f64 	%fd3565, %fd1752, %fd1753;
	st.global.f64 	[%rd13], %fd3565;
	ld.global.s8 	%rs250, [%rd128];
	cvt.s32.s16 	%r2556, %rs250;
	mul.wide.s32 	%rd1493, %r2556, 5;
	ld.global.u8 	%rs251, [%rd129+27];
	cvt.u64.u16 	%rd1494, %rs251;
	cvt.s64.s8 	%rd1495, %rd1494;
	add.s64 	%rd1496, %rd1493, %rd1495;
	shl.b64 	%rd1497, %rd1496, 3;
	add.s64 	%rd1498, %rd1491, %rd1497;
	ld.const.f64 	%fd1754, [%rd1498+45640];
	ld.global.s8 	%rs252, [%rd128+1];
	mov.b32 	%r2557, {%rs250, %rs252};
	cvt.u32.u16 	%r2558, %rs251;
	cvt.s32.s8 	%r2559, %r2558;
	mov.b32 	%r2560, 1305;
	dp2a.lo.s32.u32 	%r2561, %r2557, %r2560, %r2559;
	mul.wide.s32 	%rd1499, %r2561, 8;
	add.s64 	%rd1500, %rd1491, %rd1499;
	ld.const.f64 	%fd1755, [%rd1500+21000];
	add.f64 	%fd3566, %fd1754, %fd1755;
	st.global.f64 	[%rd15], %fd3566;
	abs.f64 	%fd1756, %fd3566;
	setp.leu.f64 	%p575, %fd1756, 0d41CDCD64FF800000;
	@%p575 bra 	$L__BB2_709;
	mov.b64 	%rd1501, 9218868437227405312;
	st.global.u64 	[%rd15], %rd1501;
	mov.b64 	%rd1502, -4616189618054758400;
	st.global.u64 	[%rd13], %rd1502;
	mov.f64 	%fd3566, 0d7FF0000000000000;
	mov.f64 	%fd3565, 0dBFF0000000000000;
$L__BB2_709:
	add.f64 	%fd1759, %fd3566, 0d4069000000000000;
	add.f64 	%fd1760, %fd3565, 0dC016CCCCCCCCCCCD;
	ld.global.f64 	%fd347, [%rd9+10016];
	add.f64 	%fd1761, %fd1760, %fd347;
	div.rn.f64 	%fd348, %fd1759, %fd1761;
	st.global.f64 	[%rd9+10080], %fd348;
	abs.f64 	%fd1762, %fd3564;
	setp.geu.f64 	%p576, %fd1762, 0d41CDCD64FF800000;
	@%p576 bra 	$L__BB2_712;
	add.f64 	%fd1763, %fd3564, 0d4069000000000000;
	add.f64 	%fd1764, %fd3563, 0dC016CCCCCCCCCCCD;
	add.f64 	%fd1765, %fd1764, %fd347;
	div.rn.f64 	%fd1766, %fd1763, %fd1765;
	st.global.f64 	[%rd17], %fd1766;
	setp.geu.f64 	%p577, %fd1766, %fd348;
	@%p577 bra 	$L__BB2_713;
	st.global.f64 	[%rd12], %fd3565;
	st.global.f64 	[%rd14], %fd3566;
	st.global.f64 	[%rd17], %fd348;
	mov.f64 	%fd3563, %fd3565;
	mov.f64 	%fd3564, %fd3566;
	bra.uni 	$L__BB2_713;
$L__BB2_712:
	st.global.f64 	[%rd12], %fd3565;
	st.global.f64 	[%rd14], %fd3566;
	st.global.f64 	[%rd17], %fd348;
	mov.f64 	%fd3563, %fd3565;
	mov.f64 	%fd3564, %fd3566;
$L__BB2_713:
	ld.global.s8 	%rs253, [%rd128];
	cvt.s64.s16 	%rd137, %rs253;
	ld.global.s8 	%rs254, [%rd129+27];
	cvt.s64.s16 	%rd138, %rs254;
	ld.global.s8 	%r2562, [%rd129+28];
	mov.b32 	%r2563, {%rs253, %rs254};
	mov.b32 	%r2564, 1305;
	dp2a.lo.s32.u32 	%r2565, %r2563, %r2564, %r2562;
	mul.wide.s32 	%rd1503, %r2565, 8;
	mov.u64 	%rd1504, parameter;
	add.s64 	%rd139, %rd1504, %rd1503;
	ld.const.f64 	%fd1767, [%rd139+23000];
	abs.f64 	%fd1768, %fd1767;
	setp.lt.f64 	%p578, %fd1768, 0d41CDCD64FF800000;
	@%p578 bra 	$L__BB2_715;
	ld.global.f64 	%fd3573, [%rd9+10016];
	bra.uni 	$L__BB2_721;
$L__BB2_715:
	mad.lo.s64 	%rd1505, %rd137, 5, %rd138;
	shl.b64 	%rd1506, %rd1505, 3;
	mov.u64 	%rd1507, parameter;
	add.s64 	%rd1508, %rd1507, %rd1506;
	ld.const.f64 	%fd1769, [%rd1508+45440];
	ld.const.f64 	%fd1770, [%rd139+22000];
	add.f64 	%fd3569, %fd1769, %fd1770;
	st.global.f64 	[%rd13], %fd3569;
	ld.global.s8 	%rs255, [%rd128];
	cvt.s32.s16 	%r2566, %rs255;
	mul.wide.s32 	%rd1509, %r2566, 5;
	ld.global.s8 	%rs256, [%rd129+27];
	cvt.s64.s16 	%rd1510, %rs256;
	add.s64 	%rd1511, %rd1509, %rd1510;
	shl.b64 	%rd1512, %rd1511, 3;
	add.s64 	%rd1513, %rd1507, %rd1512;
	ld.const.f64 	%fd1771, [%rd1513+45640];
	ld.global.s8 	%r2567, [%rd129+28];
	mov.b32 	%r2568, {%rs255, %rs256};
	mov.b32 	%r2569, 1305;
	dp2a.lo.s32.u32 	%r2570, %r2568, %r2569, %r2567;
	mul.wide.s32 	%rd1514, %r2570, 8;
	add.s64 	%rd1515, %rd1507, %rd1514;
	ld.const.f64 	%fd1772, [%rd1515+23000];
	add.f64 	%fd3570, %fd1771, %fd1772;
	st.global.f64 	[%rd15], %fd3570;
	abs.f64 	%fd1773, %fd3570;
	setp.leu.f64 	%p579, %fd1773, 0d41CDCD64FF800000;
	@%p579 bra 	$L__BB2_717;
	mov.b64 	%rd1516, 9218868437227405312;
	st.global.u64 	[%rd15], %rd1516;
	mov.b64 	%rd1517, -4616189618054758400;
	st.global.u64 	[%rd13], %rd1517;
	mov.f64 	%fd3570, 0d7FF0000000000000;
	mov.f64 	%fd3569, 0dBFF0000000000000;
$L__BB2_717:
	add.f64 	%fd1776, %fd3570, 0d4069000000000000;
	add.f64 	%fd1777, %fd3569, 0dC016CCCCCCCCCCCD;
	ld.global.f64 	%fd3573, [%rd9+10016];
	add.f64 	%fd1778, %fd1777, %fd3573;
	div.rn.f64 	%fd357, %fd1776, %fd1778;
	st.global.f64 	[%rd9+10080], %fd357;
	abs.f64 	%fd1779, %fd3564;
	setp.geu.f64 	%p580, %fd1779, 0d41CDCD64FF800000;
	@%p580 bra 	$L__BB2_720;
	add.f64 	%fd1780, %fd3564, 0d4069000000000000;
	add.f64 	%fd1781, %fd3563, 0dC016CCCCCCCCCCCD;
	add.f64 	%fd1782, %fd1781, %fd3573;
	div.rn.f64 	%fd1783, %fd1780, %fd1782;
	st.global.f64 	[%rd17], %fd1783;
	setp.geu.f64 	%p581, %fd1783, %fd357;
	@%p581 bra 	$L__BB2_721;
	st.global.f64 	[%rd12], %fd3569;
	st.global.f64 	[%rd14], %fd3570;
	st.global.f64 	[%rd17], %fd357;
	mov.f64 	%fd3563, %fd3569;
	mov.f64 	%fd3564, %fd3570;
	bra.uni 	$L__BB2_721;
$L__BB2_720:
	st.global.f64 	[%rd12], %fd3569;
	st.global.f64 	[%rd14], %fd3570;
	st.global.f64 	[%rd17], %fd357;
	mov.f64 	%fd3563, %fd3569;
	mov.f64 	%fd3564, %fd3570;
$L__BB2_721:
	ld.global.s8 	%r2571, [%rd128];
	mul.wide.s32 	%rd1518, %r2571, 5;
	ld.global.s8 	%rd1519, [%rd129+27];
	add.s64 	%rd1520, %rd1518, %rd1519;
	shl.b64 	%rd1521, %rd1520, 3;
	mov.u64 	%rd1522, parameter;
	add.s64 	%rd1523, %rd1522, %rd1521;
	ld.const.f64 	%fd361, [%rd1523+45440];
	st.global.f64 	[%rd13], %fd361;
	ld.global.s8 	%r2572, [%rd128];
	mul.wide.s32 	%rd1524, %r2572, 5;
	ld.global.s8 	%rd1525, [%rd129+27];
	add.s64 	%rd1526, %rd1524, %rd1525;
	shl.b64 	%rd1527, %rd1526, 3;
	add.s64 	%rd1528, %rd1522, %rd1527;
	ld.const.f64 	%fd362, [%rd1528+45640];
	st.global.f64 	[%rd15], %fd362;
	add.f64 	%fd1784, %fd362, 0d4069000000000000;
	add.f64 	%fd1785, %fd361, 0dC016CCCCCCCCCCCD;
	add.f64 	%fd1786, %fd1785, %fd3573;
	div.rn.f64 	%fd363, %fd1784, %fd1786;
	st.global.f64 	[%rd16], %fd363;
	abs.f64 	%fd1787, %fd3564;
	setp.geu.f64 	%p582, %fd1787, 0d41CDCD64FF800000;
	@%p582 bra 	$L__BB2_725;
	ld.global.f64 	%fd1788, [%rd17];
	setp.geu.f64 	%p583, %fd1788, %fd363;
	@%p583 bra 	$L__BB2_724;
	st.global.f64 	[%rd9+10000], %fd361;
	st.global.f64 	[%rd9+10008], %fd362;
	bra.uni 	$L__BB2_726;
$L__BB2_724:
	st.global.f64 	[%rd9+10000], %fd3563;
	st.global.f64 	[%rd9+10008], %fd3564;
	bra.uni 	$L__BB2_726;
$L__BB2_725:
	st.global.f64 	[%rd9+10000], %fd361;
	st.global.f64 	[%rd9+10008], %fd362;
$L__BB2_726:
	ld.global.u32 	%r2573, [%rd8+200];
	setp.lt.s32 	%p584, %r2573, 1;
	@%p584 bra 	$L__BB2_729;
	mov.b32 	%r5173, 0;
$L__BB2_728:
	mul.wide.u32 	%rd1529, %r5173, 4;
	add.s64 	%rd1530, %rd8, %rd1529;
	mov.b32 	%r2575, 0;
	st.global.u32 	[%rd1530], %r2575;
	add.s32 	%r5173, %r5173, 1;
	ld.global.u32 	%r2576, [%rd8+200];
	setp.lt.s32 	%p585, %r5173, %r2576;
	@%p585 bra 	$L__BB2_728;
$L__BB2_729:
	ld.global.u32 	%r5175, [%rd10];
	setp.lt.s32 	%p586, %r5175, 1;
	@%p586 bra 	$L__BB2_732;
	mov.b32 	%r5174, 0;
$L__BB2_731:
	mul.wide.u32 	%rd1531, %r5174, 4;
	add.s64 	%rd1532, %rd8, %rd1531;
	mov.b32 	%r2578, 0;
	st.global.u32 	[%rd1532+100], %r2578;
	add.s32 	%r5174, %r5174, 1;
	ld.global.u32 	%r5175, [%rd8+204];
	setp.lt.s32 	%p587, %r5174, %r5175;
	@%p587 bra 	$L__BB2_731;
$L__BB2_732:
	ld.global.u32 	%r5177, [%rd8+208];
	add.s32 	%r461, %r5177, -1;
	ld.global.u32 	%r5176, [%rd8+212];
	mad.lo.s32 	%r2579, %r461, %r5175, %r13;
	add.s32 	%r2580, %r2579, %r5176;
	mul.wide.s32 	%rd1533, %r2580, 8;
	add.s64 	%rd1534, %rd2, %rd1533;
	ld.global.f64 	%fd1790, [%rd1534];
	abs.f64 	%fd1791, %fd1790;
	setp.geu.f64 	%p588, %fd1791, 0d41CDCD64FF800000;
	mov.f64 	%fd3598, 0d0000000000000000;
	@%p588 bra 	$L__BB2_817;
	mul.wide.s32 	%rd1535, %r461, 4;
	add.s64 	%rd1536, %rd8, %rd1535;
	st.global.u32 	[%rd1536], %r5176;
	add.s32 	%r2581, %r17, %r5176;
	mul.wide.s32 	%rd1537, %r2581, 4;
	add.s64 	%rd1538, %rd4, %rd1537;
	st.global.u32 	[%rd1538], %r5177;
$L__BB2_734:
	mov.b64 	%rd1539, -4616189618054758400;
	st.global.u64 	[%rd12], %rd1539;
	mov.b64 	%rd1540, 9218868437227405312;
	st.global.u64 	[%rd13], %rd1540;
	cvt.s64.s32 	%rd1541, %r5177;
	add.s64 	%rd140, %rd11, %rd1541;
	ld.global.u8 	%rs38, [%rd140];
	cvt.u32.u16 	%r2582, %rs38;
	cvt.s32.s8 	%r2583, %r2582;
	add.s32 	%r2584, %r5176, %r10;
	cvt.s64.s32 	%rd1542, %r2584;
	add.s64 	%rd141, %rd1, %rd1542;
	ld.global.u8 	%rs39, [%rd141];
	cvt.u32.u16 	%r2585, %rs39;
	cvt.s32.s8 	%r2586, %r2585;
	add.s32 	%r2587, %r2586, %r2583;
	setp.eq.s32 	%p589, %r2587, 3;
	@%p589 bra 	$L__BB2_736;
	add.s32 	%r2588, %r5177, -1;
	ld.global.u32 	%r2589, [%rd10];
	add.s32 	%r2590, %r14, %r5176;
	mad.lo.s32 	%r2591, %r2589, %r2588, %r2590;
	mul.wide.s32 	%rd1543, %r2591, 8;
	add.s64 	%rd1544, %rd2, %rd1543;
	mov.b64 	%rd1545, -4616189618054758400;
	st.global.u64 	[%rd1544], %rd1545;
	ld.global.u32 	%r2592, [%rd10];
	mad.lo.s32 	%r2593, %r2592, %r2588, %r2590;
	add.s32 	%r2594, %r2593, -625;
	mul.wide.s32 	%rd1546, %r2594, 8;
	add.s64 	%rd1547, %rd2, %rd1546;
	mov.b64 	%rd1548, 9218868437227405312;
	st.global.u64 	[%rd1547], %rd1548;
	ld.global.f64 	%fd3585, [%rd12];
	bra.uni 	$L__BB2_765;
$L__BB2_736:
	cvt.s32.s8 	%r2596, %r2582;
	mul.wide.s32 	%rd1549, %r2596, 5;
	cvt.u64.u16 	%rd1550, %rs39;
	cvt.s64.s8 	%rd1551, %rd1550;
	add.s64 	%rd1552, %rd1549, %rd1551;
	shl.b64 	%rd1553, %rd1552, 3;
	mov.u64 	%rd1554, parameter;
	add.s64 	%rd1555, %rd1554, %rd1553;
	ld.const.f64 	%fd1792, [%rd1555+45440];
	ld.global.s8 	%r2597, [%rd140+-1];
	cvt.u32.u16 	%r2598, %rs39;
	ld.global.u8 	%r2599, [%rd141+-1];
	prmt.b32 	%r2600, %r2599, %r2598, 0x3340U;
	prmt.b32 	%r2601, %r2582, 0, 0x3340U;
	prmt.b32 	%r2602, %r2600, %r2601, 0x5410U;
	mov.b32 	%r2603, 359705;
	dp4a.s32.u32 	%r2604, %r2602, %r2603, %r2597;
	mul.wide.s32 	%rd1556, %r2604, 8;
	add.s64 	%rd1557, %rd1554, %rd1556;
	ld.const.f64 	%fd1793, [%rd1557+35440];
	add.f64 	%fd3582, %fd1792, %fd1793;
	st.global.f64 	[%rd14], %fd3582;
	ld.global.s8 	%r2605, [%rd140];
	mul.wide.s32 	%rd1558, %r2605, 5;
	ld.global.u8 	%rs257, [%rd141];
	cvt.u64.u16 	%rd1559, %rs257;
	cvt.s64.s8 	%rd1560, %rd1559;
	add.s64 	%rd1561, %rd1558, %rd1560;
	shl.b64 	%rd1562, %rd1561, 3;
	add.s64 	%rd1563, %rd1554, %rd1562;
	ld.const.f64 	%fd1794, [%rd1563+45640];
	ld.global.s8 	%r2606, [%rd140+-1];
	ld.global.u8 	%r2607, [%rd141+-1];
	cvt.u32.u16 	%r2608, %rs257;
	prmt.b32 	%r2609, %r2607, %r2608, 0x3340U;
	prmt.b32 	%r2610, %r2605, 0, 0x3340U;
	prmt.b32 	%r2611, %r2609, %r2610, 0x5410U;
	dp4a.s32.u32 	%r2612, %r2611, %r2603, %r2606;
	mul.wide.s32 	%rd1564, %r2612, 8;
	add.s64 	%rd1565, %rd1554, %rd1564;
	ld.const.f64 	%fd1795, [%rd1565+40440];
	add.f64 	%fd3583, %fd1794, %fd1795;
	st.global.f64 	[%rd15], %fd3583;
	abs.f64 	%fd1796, %fd3583;
	setp.leu.f64 	%p590, %fd1796, 0d41CDCD64FF800000;
	@%p590 bra 	$L__BB2_738;
	mov.b64 	%rd1566, 9218868437227405312;
	st.global.u64 	[%rd15], %rd1566;
	mov.b64 	%rd1567, -4616189618054758400;
	st.global.u64 	[%rd14], %rd1567;
	mov.f64 	%fd3583, 0d7FF0000000000000;
	mov.f64 	%fd3582, 0dBFF0000000000000;
$L__BB2_738:
	ld.global.s8 	%rs40, [%rd141];
	cvt.s64.s16 	%rd142, %rs40;
	ld.global.s8 	%rs258, [%rd141+-1];
	ld.global.u8 	%rs259, [%rd140];
	cvt.u64.u16 	%rd1568, %rs259;
	cvt.s64.s8 	%rd143, %rd1568;
	mov.b32 	%r2613, {%rs258, %rs40};
	cvt.u32.u16 	%r2614, %rs259;
	cvt.s32.s8 	%r2615, %r2614;
	mov.b32 	%r2616, 6405;
	dp2a.lo.s32.u32 	%r2617, %r2613, %r2616, %r2615;
	mul.wide.s32 	%rd1569, %r2617, 8;
	mov.u64 	%rd1570, parameter;
	add.s64 	%rd144, %rd1570, %rd1569;
	ld.const.f64 	%fd1799, [%rd144+21000];
	abs.f64 	%fd1800, %fd1799;
	setp.geu.f64 	%p591, %fd1800, 0d41CDCD64FF800000;
	@%p591 bra 	$L__BB2_752;
	cvt.u16.u64 	%rs262, %rd143;
	mov.b32 	%r2625, {%rs40, %rs262};
	mov.b32 	%r2626, 0;
	mov.b32 	%r2627, 1305;
	dp2a.lo.s32.u32 	%r2628, %r2625, %r2627, %r2626;
	cvt.s64.s32 	%rd145, %r2628;
	ld.global.s8 	%rd1593, [%rd140+-1];
	add.s64 	%rd1594, %rd145, %rd1593;
	shl.b64 	%rd1595, %rd1594, 3;
	mov.u64 	%rd1596, parameter;
	add.s64 	%rd146, %rd1596, %rd1595;
	ld.const.f64 	%fd1818, [%rd146+23000];
	abs.f64 	%fd1819, %fd1818;
	setp.geu.f64 	%p596, %fd1819, 0d41CDCD64FF800000;
	@%p596 bra 	$L__BB2_746;
	mad.lo.s64 	%rd1610, %rd142, -24, %rd145;
	shl.b64 	%rd1611, %rd1610, 3;
	mov.u64 	%rd1612, parameter;
	add.s64 	%rd1613, %rd1612, %rd1611;
	ld.const.f64 	%fd1835, [%rd1613+45440];
	ld.const.f64 	%fd1836, [%rd144+20000];
	add.f64 	%fd1837, %fd1835, %fd1836;
	ld.const.f64 	%fd1838, [%rd146+22000];
	add.f64 	%fd3576, %fd1837, %fd1838;
	st.global.f64 	[%rd9+10080], %fd3576;
	ld.global.s8 	%r2633, [%rd140];
	mul.wide.s32 	%rd1614, %r2633, 5;
	ld.global.s8 	%rs265, [%rd141];
	cvt.s64.s16 	%rd1615, %rs265;
	add.s64 	%rd1616, %rd1614, %rd1615;
	shl.b64 	%rd1617, %rd1616, 3;
	add.s64 	%rd1618, %rd1612, %rd1617;
	ld.const.f64 	%fd1839, [%rd1618+45640];
	ld.global.s8 	%rs266, [%rd141+-1];
	mov.b32 	%r2634, {%rs266, %rs265};
	mov.b32 	%r2635, 6405;
	dp2a.lo.s32.u32 	%r2636, %r2634, %r2635, %r2633;
	mul.wide.s32 	%rd1619, %r2636, 8;
	add.s64 	%rd1620, %rd1612, %rd1619;
	ld.const.f64 	%fd1840, [%rd1620+21000];
	add.f64 	%fd1841, %fd1839, %fd1840;
	ld.global.s8 	%rd1621, [%rd140+-1];
	cvt.s32.s16 	%r2637, %rs265;
	mul.wide.s32 	%rd1622, %r2637, 24;
	add.s64 	%rd1623, %rd1616, %rd1622;
	add.s64 	%rd1624, %rd1623, %rd1621;
	shl.b64 	%rd1625, %rd1624, 3;
	add.s64 	%rd1626, %rd1612, %rd1625;
	ld.const.f64 	%fd1842, [%rd1626+23000];
	add.f64 	%fd3577, %fd1841, %fd1842;
	st.global.f64 	[%rd9+10088], %fd3577;
	abs.f64 	%fd1843, %fd3577;
	setp.leu.f64 	%p600, %fd1843, 0d41CDCD64FF800000;
	@%p600 bra 	$L__BB2_742;
	mov.b64 	%rd1627, 9218868437227405312;
	st.global.u64 	[%rd9+10088], %rd1627;
	mov.b64 	%rd1628, -4616189618054758400;
	st.global.u64 	[%rd9+10080], %rd1628;
	mov.f64 	%fd3577, 0d7FF0000000000000;
	mov.f64 	%fd3576, 0dBFF0000000000000;
$L__BB2_742:
	add.f64 	%fd1846, %fd3577, 0d4069000000000000;
	add.f64 	%fd1847, %fd3576, 0dC016CCCCCCCCCCCD;
	ld.global.f64 	%fd3584, [%rd9+10016];
	add.f64 	%fd1848, %fd1847, %fd3584;
	div.rn.f64 	%fd374, %fd1846, %fd1848;
	st.global.f64 	[%rd9+10096], %fd374;
	abs.f64 	%fd1849, %fd3583;
	setp.geu.f64 	%p601, %fd1849, 0d41CDCD64FF800000;
	@%p601 bra 	$L__BB2_745;
	add.f64 	%fd1850, %fd3583, 0d4069000000000000;
	add.f64 	%fd1851, %fd3582, 0dC016CCCCCCCCCCCD;
	add.f64 	%fd1852, %fd1851, %fd3584;
	div.rn.f64 	%fd1853, %fd1850, %fd1852;
	st.global.f64 	[%rd17], %fd1853;
	setp.geu.f64 	%p602, %fd1853, %fd374;
	@%p602 bra 	$L__BB2_760;
	st.global.f64 	[%rd14], %fd3576;
	st.global.f64 	[%rd15], %fd3577;
	st.global.f64 	[%rd17], %fd374;
	mov.f64 	%fd3582, %fd3576;
	mov.f64 	%fd3583, %fd3577;
	bra.uni 	$L__BB2_760;
$L__BB2_745:
	st.global.f64 	[%rd14], %fd3576;
	st.global.f64 	[%rd15], %fd3577;
	st.global.f64 	[%rd17], %fd374;
	mov.f64 	%fd3582, %fd3576;
	mov.f64 	%fd3583, %fd3577;
	bra.uni 	$L__BB2_760;
$L__BB2_746:
	mad.lo.s64 	%rd1597, %rd142, -24, %rd145;
	shl.b64 	%rd1598, %rd1597, 3;
	mov.u64 	%rd1599, parameter;
	add.s64 	%rd1600, %rd1599, %rd1598;
	ld.const.f64 	%fd1820, [%rd1600+45440];
	ld.const.f64 	%fd1821, [%rd144+20000];
	add.f64 	%fd3578, %fd1820, %fd1821;
	st.global.f64 	[%rd9+10080], %fd3578;
	ld.global.s8 	%r2629, [%rd140];
	mul.wide.s32 	%rd1601, %r2629, 5;
	ld.global.s8 	%rs263, [%rd141];
	cvt.s64.s16 	%rd1602, %rs263;
	add.s64 	%rd1603, %rd1601, %rd1602;
	shl.b64 	%rd1604, %rd1603, 3;
	add.s64 	%rd1605, %rd1599, %rd1604;
	ld.const.f64 	%fd1822, [%rd1605+45640];
	ld.global.s8 	%rs264, [%rd141+-1];
	mov.b32 	%r2630, {%rs264, %rs263};
	mov.b32 	%r2631, 6405;
	dp2a.lo.s32.u32 	%r2632, %r2630, %r2631, %r2629;
	mul.wide.s32 	%rd1606, %r2632, 8;
	add.s64 	%rd1607, %rd1599, %rd1606;
	ld.const.f64 	%fd1823, [%rd1607+21000];
	add.f64 	%fd3579, %fd1822, %fd1823;
	st.global.f64 	[%rd9+10088], %fd3579;
	abs.f64 	%fd1824, %fd3579;
	setp.leu.f64 	%p597, %fd1824, 0d41CDCD64FF800000;
	@%p597 bra 	$L__BB2_748;
	mov.b64 	%rd1608, 9218868437227405312;
	st.global.u64 	[%rd9+10088], %rd1608;
	mov.b64 	%rd1609, -4616189618054758400;
	st.global.u64 	[%rd9+10080], %rd1609;
	mov.f64 	%fd3579, 0d7FF0000000000000;
	mov.f64 	%fd3578, 0dBFF0000000000000;
$L__BB2_748:
	add.f64 	%fd1827, %fd3579, 0d4069000000000000;
	add.f64 	%fd1828, %fd3578, 0dC016CCCCCCCCCCCD;
	ld.global.f64 	%fd3584, [%rd9+10016];
	add.f64 	%fd1829, %fd1828, %fd3584;
	div.rn.f64 	%fd380, %fd1827, %fd1829;
	st.global.f64 	[%rd9+10096], %fd380;
	abs.f64 	%fd1830, %fd3583;
	setp.geu.f64 	%p598, %fd1830, 0d41CDCD64FF800000;
	@%p598 bra 	$L__BB2_751;
	add.f64 	%fd1831, %fd3583, 0d4069000000000000;
	add.f64 	%fd1832, %fd3582, 0dC016CCCCCCCCCCCD;
	add.f64 	%fd1833, %fd1832, %fd3584;
	div.rn.f64 	%fd1834, %fd1831, %fd1833;
	st.global.f64 	[%rd17], %fd1834;
	setp.geu.f64 	%p599, %fd1834, %fd380;
	@%p599 bra 	$L__BB2_760;
	st.global.f64 	[%rd14], %fd3578;
	st.global.f64 	[%rd15], %fd3579;
	st.global.f64 	[%rd17], %fd380;
	mov.f64 	%fd3582, %fd3578;
	mov.f64 	%fd3583, %fd3579;
	bra.uni 	$L__BB2_760;
$L__BB2_751:
	st.global.f64 	[%rd14], %fd3578;
	st.global.f64 	[%rd15], %fd3579;
	st.global.f64 	[%rd17], %fd380;
	mov.f64 	%fd3582, %fd3578;
	mov.f64 	%fd3583, %fd3579;
	bra.uni 	$L__BB2_760;
$L__BB2_752:
	cvt.u16.u64 	%rs260, %rd143;
	mov.b32 	%r2618, {%rs40, %rs260};
	mov.b32 	%r2619, 0;
	mov.b32 	%r2620, 1305;
	dp2a.lo.s32.u32 	%r2621, %r2618, %r2620, %r2619;
	cvt.s64.s32 	%rd147, %r2621;
	ld.global.s8 	%rd1571, [%rd140+-1];
	add.s64 	%rd1572, %rd147, %rd1571;
	shl.b64 	%rd1573, %rd1572, 3;
	mov.u64 	%rd1574, parameter;
	add.s64 	%rd148, %rd1574, %rd1573;
	ld.const.f64 	%fd1801, [%rd148+23000];
	abs.f64 	%fd1802, %fd1801;
	setp.lt.f64 	%p592, %fd1802, 0d41CDCD64FF800000;
	@%p592 bra 	$L__BB2_754;
	ld.global.f64 	%fd3584, [%rd9+10016];
	bra.uni 	$L__BB2_760;
$L__BB2_754:
	mad.lo.s64 	%rd1575, %rd142, -24, %rd147;
	shl.b64 	%rd1576, %rd1575, 3;
	mov.u64 	%rd1577, parameter;
	add.s64 	%rd1578, %rd1577, %rd1576;
	ld.const.f64 	%fd1803, [%rd1578+45440];
	ld.const.f64 	%fd1804, [%rd148+22000];
	add.f64 	%fd3580, %fd1803, %fd1804;
	st.global.f64 	[%rd9+10080], %fd3580;
	ld.global.s8 	%r2622, [%rd140];
	mul.wide.s32 	%rd1579, %r2622, 5;
	ld.global.u8 	%rs261, [%rd141];
	cvt.u64.u16 	%rd1580, %rs261;
	cvt.s64.s8 	%rd1581, %rd1580;
	add.s64 	%rd1582, %rd1579, %rd1581;
	shl.b64 	%rd1583, %rd1582, 3;
	add.s64 	%rd1584, %rd1577, %rd1583;
	ld.const.f64 	%fd1805, [%rd1584+45640];
	ld.global.s8 	%rd1585, [%rd140+-1];
	cvt.u32.u16 	%r2623, %rs261;
	cvt.s32.s8 	%r2624, %r2623;
	mul.wide.s32 	%rd1586, %r2624, 24;
	add.s64 	%rd1587, %rd1582, %rd1586;
	add.s64 	%rd1588, %rd1587, %rd1585;
	shl.b64 	%rd1589, %rd1588, 3;
	add.s64 	%rd1590, %rd1577, %rd1589;
	ld.const.f64 	%fd1806, [%rd1590+23000];
	add.f64 	%fd3581, %fd1805, %fd1806;
	st.global.f64 	[%rd9+10088], %fd3581;
	abs.f64 	%fd1807, %fd3581;
	setp.leu.f64 	%p593, %fd1807, 0d41CDCD64FF800000;
	@%p593 bra 	$L__BB2_756;
	mov.b64 	%rd1591, 9218868437227405312;
	st.global.u64 	[%rd9+10088], %rd1591;
	mov.b64 	%rd1592, -4616189618054758400;
	st.global.u64 	[%rd9+10080], %rd1592;
	mov.f64 	%fd3581, 0d7FF0000000000000;
	mov.f64 	%fd3580, 0dBFF0000000000000;
$L__BB2_756:
	add.f64 	%fd1810, %fd3581, 0d4069000000000000;
	add.f64 	%fd1811, %fd3580, 0dC016CCCCCCCCCCCD;
	ld.global.f64 	%fd3584, [%rd9+10016];
	add.f64 	%fd1812, %fd1811, %fd3584;
	div.rn.f64 	%fd387, %fd1810, %fd1812;
	st.global.f64 	[%rd9+10096], %fd387;
	abs.f64 	%fd1813, %fd3583;
	setp.geu.f64 	%p594, %fd1813, 0d41CDCD64FF800000;
	@%p594 bra 	$L__BB2_759;
	add.f64 	%fd1814, %fd3583, 0d4069000000000000;
	add.f64 	%fd1815, %fd3582, 0dC016CCCCCCCCCCCD;
	add.f64 	%fd1816, %fd1815, %fd3584;
	div.rn.f64 	%fd1817, %fd1814, %fd1816;
	st.global.f64 	[%rd17], %fd1817;
	setp.geu.f64 	%p595, %fd1817, %fd387;
	@%p595 bra 	$L__BB2_760;
	st.global.f64 	[%rd14], %fd3580;
	st.global.f64 	[%rd15], %fd3581;
	st.global.f64 	[%rd17], %fd387;
	mov.f64 	%fd3582, %fd3580;
	mov.f64 	%fd3583, %fd3581;
	bra.uni 	$L__BB2_760;
$L__BB2_759:
	st.global.f64 	[%rd14], %fd3580;
	st.global.f64 	[%rd15], %fd3581;
	st.global.f64 	[%rd17], %fd387;
	mov.f64 	%fd3582, %fd3580;
	mov.f64 	%fd3583, %fd3581;
$L__BB2_760:
	ld.global.s8 	%r2638, [%rd140];
	mul.wide.s32 	%rd1629, %r2638, 5;
	ld.global.s8 	%rd1630, [%rd141];
	add.s64 	%rd1631, %rd1629, %rd1630;
	shl.b64 	%rd1632, %rd1631, 3;
	mov.u64 	%rd1633, parameter;
	add.s64 	%rd1634, %rd1633, %rd1632;
	ld.const.f64 	%fd3585, [%rd1634+45440];
	st.global.f64 	[%rd9+10080], %fd3585;
	ld.global.s8 	%r2639, [%rd140];
	mul.wide.s32 	%rd1635, %r2639, 5;
	ld.global.s8 	%rd1636, [%rd141];
	add.s64 	%rd1637, %rd1635, %rd1636;
	shl.b64 	%rd1638, %rd1637, 3;
	add.s64 	%rd1639, %rd1633, %rd1638;
	ld.const.f64 	%fd392, [%rd1639+45640];
	st.global.f64 	[%rd9+10088], %fd392;
	add.f64 	%fd1854, %fd392, 0d4069000000000000;
	add.f64 	%fd1855, %fd3585, 0dC016CCCCCCCCCCCD;
	add.f64 	%fd1856, %fd1855, %fd3584;
	div.rn.f64 	%fd393, %fd1854, %fd1856;
	st.global.f64 	[%rd9+10096], %fd393;
	abs.f64 	%fd1857, %fd3583;
	setp.geu.f64 	%p603, %fd1857, 0d41CDCD64FF800000;
	@%p603 bra 	$L__BB2_764;
	ld.global.f64 	%fd1858, [%rd17];
	setp.geu.f64 	%p604, %fd1858, %fd393;
	@%p604 bra 	$L__BB2_763;
	st.global.f64 	[%rd12], %fd3585;
	st.global.f64 	[%rd13], %fd392;
	bra.uni 	$L__BB2_765;
$L__BB2_763:
	st.global.f64 	[%rd12], %fd3582;
	st.global.f64 	[%rd13], %fd3583;
	mov.f64 	%fd3585, %fd3582;
	bra.uni 	$L__BB2_765;
$L__BB2_764:
	st.global.f64 	[%rd12], %fd3585;
	st.global.f64 	[%rd13], %fd392;
$L__BB2_765:
	add.s32 	%r465, %r5177, -1;
	ld.global.u32 	%r466, [%rd10];
	mul.lo.s32 	%r467, %r466, %r465;
	add.s32 	%r468, %r14, %r5176;
	add.s32 	%r2640, %r468, %r467;
	mul.wide.s32 	%rd1640, %r2640, 8;
	add.s64 	%rd149, %rd2, %rd1640;
	ld.global.f64 	%fd1859, [%rd149];
	abs.f64 	%fd1860, %fd1859;
	abs.f64 	%fd1861, %fd3585;
	max.f64 	%fd1863, %fd1860, %fd1861;
	setp.gt.f64 	%p605, %fd1863, 0d41CDCD64FF800000;
	sub.f64 	%fd1864, %fd1859, %fd3585;
	abs.f64 	%fd1865, %fd1864;
	setp.geu.f64 	%p606, %fd1865, 0d3EE4F8B588E368F1;
	or.pred  	%p607, %p605, %p606;
	@%p607 bra 	$L__BB2_767;
	ld.global.f64 	%fd1867, [%rd149+-5000];
	ld.global.f64 	%fd1868, [%rd13];
	abs.f64 	%fd1869, %fd1867;
	abs.f64 	%fd1870, %fd1868;
	max.f64 	%fd1872, %fd1869, %fd1870;
	setp.leu.f64 	%p608, %fd1872, 0d41CDCD64FF800000;
	sub.f64 	%fd1873, %fd1867, %fd1868;
	abs.f64 	%fd1874, %fd1873;
	setp.lt.f64 	%p609, %fd1874, 0d3EE4F8B588E368F1;
	and.pred  	%p610, %p608, %p609;
	@%p610 bra 	$L__BB2_804;
$L__BB2_767:
	mov.b32 	%r4113, 0;
	st.global.u32 	[%rd8+228], %r4113;
	mov.pred 	%p1511, -1;
	min.s32 	%r4114, %r5176, %r5177;
	setp.lt.s32 	%p1180, %r4114, 2;
	@%p1180 bra 	$L__BB2_770;
	ld.global.f64 	%fd3176, [%rd149];
	cvt.u64.u32 	%rd3091, %r5177;
	add.s64 	%rd3092, %rd11, %rd3091;
	ld.global.s8 	%r4115, [%rd141];
	ld.global.u8 	%r4116, [%rd3092+-1];
	ld.global.u8 	%r4117, [%rd140];
	prmt.b32 	%r4118, %r4117, %r4116, 0x3340U;
	ld.global.u8 	%r4119, [%rd141+-1];
	prmt.b32 	%r4120, %r4119, 0, 0x3340U;
	prmt.b32 	%r4121, %r4118, %r4120, 0x5410U;
	mov.b32 	%r4122, 359705;
	dp4a.s32.u32 	%r4123, %r4121, %r4122, %r4115;
	mul.wide.s32 	%rd3093, %r4123, 8;
	mov.u64 	%rd3094, parameter;
	add.s64 	%rd3095, %rd3094, %rd3093;
	ld.const.f64 	%fd3177, [%rd3095];
	sub.s32 	%r4124, %r467, %r466;
	add.s32 	%r4125, %r468, %r4124;
	add.s32 	%r4126, %r4125, -1;
	mul.wide.s32 	%rd3096, %r4126, 8;
	add.s64 	%rd3097, %rd2, %rd3096;
	ld.global.f64 	%fd3178, [%rd3097];
	add.f64 	%fd3179, %fd3177, %fd3178;
	abs.f64 	%fd3180, %fd3176;
	abs.f64 	%fd3181, %fd3179;
	max.f64 	%fd3183, %fd3180, %fd3181;
	setp.gt.f64 	%p1182, %fd3183, 0d41CDCD64FF800000;
	sub.f64 	%fd3184, %fd3176, %fd3179;
	abs.f64 	%fd3185, %fd3184;
	setp.geu.f64 	%p1183, %fd3185, 0d3EE4F8B588E368F1;
	or.pred  	%p1184, %p1182, %p1183;
	@%p1184 bra 	$L__BB2_770;
	add.s32 	%r5176, %r5176, -1;
	mul.wide.s32 	%rd3098, %r5177, 4;
	add.s64 	%rd3099, %rd3098, %rd8;
	st.global.u32 	[%rd3099+-8], %r5176;
	add.s32 	%r4127, %r17, %r5176;
	mul.wide.s32 	%rd3100, %r4127, 4;
	add.s64 	%rd3101, %rd4, %rd3100;
	st.global.u32 	[%rd3101], %r465;
	mov.b32 	%r4128, 1;
	st.global.u32 	[%rd8+228], %r4128;
	mov.pred 	%p1511, 0;
	mov.u32 	%r5177, %r465;
$L__BB2_770:
	mov.b32 	%r4129, 3;
	st.global.u32 	[%rd8+216], %r4129;
	not.pred 	%p1186, %p1511;
	@%p1186 bra 	$L__BB2_734;
	mov.b32 	%r5180, 3;
$L__BB2_772:
	setp.gt.s32 	%p1187, %r5180, 32;
	@%p1187 bra 	$L__BB2_734;
	add.s32 	%r475, %r5177, -1;
	st.global.u32 	[%rd8+220], %r475;
	sub.s32 	%r4131, %r5176, %r5180;
	add.s32 	%r5185, %r4131, 1;
	st.global.u32 	[%rd8+224], %r5185;
	setp.gt.s32 	%p1188, %r5185, 0;
	mov.u32 	%r5186, %r475;
	@%p1188 bra 	$L__BB2_775;
	add.s32 	%r4133, %r5185, %r475;
	add.s32 	%r5186, %r4133, -1;
	st.global.u32 	[%rd8+220], %r5186;
	mov.b32 	%r5185, 1;
	st.global.u32 	[%rd8+224], %r5185;
$L__BB2_775:
	cvt.s64.s32 	%rd3102, %r5176;
	add.s64 	%rd150, %rd11, %rd3102;
	cvt.s64.s32 	%rd3103, %r5177;
	add.s64 	%rd151, %rd11, %rd3103;
	add.s32 	%r480, %r13, %r5176;
	add.s32 	%r481, %r480, 625;
$L__BB2_776:
	setp.lt.s32 	%p1189, %r5186, 1;
	setp.ge.s32 	%p1190, %r5185, %r5176;
	or.pred  	%p6, %p1189, %p1190;
	@%p6 bra 	$L__BB2_803;
	mov.b64 	%rd3104, -4616189618054758400;
	st.global.u64 	[%rd12], %rd3104;
	mov.b64 	%rd3105, 9218868437227405312;
	st.global.u64 	[%rd13], %rd3105;
	ld.global.u32 	%r484, [%rd8+220];
	ld.global.u32 	%r4134, [%rd8+224];
	mov.b64 	%rd3106, -4564063970805153792;
	st.global.u64 	[%rd17], %rd3106;
	mov.b64 	%rd3107, 0;
	st.global.u64 	[%rd16], %rd3107;
	not.b32 	%r4135, %r484;
	add.s32 	%r486, %r5177, %r4135;
	st.global.u32 	[%rd8+236], %r486;
	not.b32 	%r4136, %r4134;
	add.s32 	%r487, %r5176, %r4136;
	st.global.u32 	[%rd8+240], %r487;
	add.s32 	%r4137, %r487, %r486;
	add.s32 	%r488, %r4137, -1;
	st.global.u32 	[%rd8+244], %r488;
	setp.eq.s32 	%p1191, %r486, 0;
	setp.gt.s32 	%p1192, %r487, 0;
	and.pred  	%p1193, %p1191, %p1192;
	@%p1193 bra 	$L__BB2_779;
	setp.ne.s32 	%p1194, %r487, 0;
	setp.lt.s32 	%p1195, %r486, 1;
	or.pred  	%p1196, %p1194, %p1195;
	@%p1196 bra 	$L__BB2_790;
$L__BB2_779:
	setp.ne.s32 	%p1203, %r487, 1;
	setp.ne.s32 	%p1204, %r486, 1;
	and.pred  	%p1205, %p1203, %p1204;
	@%p1205 bra 	$L__BB2_787;
	setp.eq.s32 	%p1207, %r487, 1;
	and.pred  	%p1209, %p1207, %p1191;
	@%p1209 bra 	$L__BB2_783;
	setp.eq.s32 	%p1210, %r486, 1;
	setp.eq.s32 	%p1211, %r487, 0;
	and.pred  	%p1212, %p1211, %p1210;
	@%p1212 bra 	$L__BB2_783;
	ld.global.f64 	%fd3587, [%rd16];
	ld.global.f64 	%fd3586, [%rd17];
	bra.uni 	$L__BB2_784;
$L__BB2_783:
	mul.wide.s32 	%rd3191, %r488, 8;
	mov.u64 	%rd3192, parameter;
	add.s64 	%rd3193, %rd3192, %rd3191;
	ld.const.f64 	%fd3263, [%rd3193+25200];
	cvt.s64.s32 	%rd3194, %r484;
	add.s64 	%rd3195, %rd11, %rd3194;
	cvt.s64.s32 	%rd3196, %r4134;
	add.s64 	%rd3197, %rd11, %rd3196;
	ld.global.s8 	%r4243, [%rd150+27];
	ld.global.u8 	%r4244, [%rd3195];
	ld.global.u8 	%r4245, [%rd151];
	prmt.b32 	%r4246, %r4244, %r4245, 0x3340U;
	ld.global.u8 	%r4247, [%rd3197+27];
	prmt.b32 	%r4248, %r4247, 0, 0x3340U;
	prmt.b32 	%r4249, %r4246, %r4248, 0x5410U;
	mov.b32 	%r4250, 334205;
	dp4a.s32.u32 	%r4251, %r4249, %r4250, %r4243;
	mul.wide.s32 	%rd3198, %r4251, 8;
	add.s64 	%rd3199, %rd3192, %rd3198;
	ld.const.f64 	%fd3264, [%rd3199+5000];
	add.f64 	%fd3587, %fd3263, %fd3264;
	st.global.f64 	[%rd16], %fd3587;
	ld.global.u32 	%r4252, [%rd8+244];
	mul.wide.s32 	%rd3200, %r4252, 8;
	add.s64 	%rd3201, %rd3192, %rd3200;
	ld.const.f64 	%fd3265, [%rd3201+24480];
	ld.global.s8 	%r4253, [%rd150+27];
	ld.global.u8 	%r4254, [%rd3195];
	ld.global.u8 	%r4255, [%rd151];
	prmt.b32 	%r4256, %r4255, %r4254, 0x3340U;
	ld.global.u8 	%r4257, [%rd3197+27];
	prmt.b32 	%r4258, %r4257, 0, 0x3340U;
	prmt.b32 	%r4259, %r4256, %r4258, 0x5410U;
	mov.b32 	%r4260, 359705;
	dp4a.s32.u32 	%r4261, %r4259, %r4260, %r4253;
	mul.wide.s32 	%rd3202, %r4261, 8;
	add.s64 	%rd3203, %rd3192, %rd3202;
	ld.const.f64 	%fd3266, [%rd3203];
	add.f64 	%fd3586, %fd3265, %fd3266;
	st.global.f64 	[%rd17], %fd3586;
$L__BB2_784:
	add.s32 	%r4262, %r484, -1;
	ld.global.u32 	%r4263, [%rd10];
	add.s32 	%r4264, %r13, %r4134;
	mad.lo.s32 	%r4265, %r4263, %r4262, %r4264;
	mul.wide.s32 	%rd3204, %r4265, 8;
	add.s64 	%rd3205, %rd2, %rd3204;
	ld.global.f64 	%fd3267, [%rd3205];
	add.f64 	%fd3589, %fd3267, %fd3587;
	st.global.f64 	[%rd16], %fd3589;
	ld.global.u32 	%r4266, [%rd10];
	mad.lo.s32 	%r4267, %r4266, %r4262, %r4264;
	add.s32 	%r4268, %r4267, 625;
	mul.wide.s32 	%rd3206, %r4268, 8;
	add.s64 	%rd3207, %rd2, %rd3206;
	ld.global.f64 	%fd3268, [%rd3207];
	add.f64 	%fd3596, %fd3268, %fd3586;
	st.global.f64 	[%rd17], %fd3596;
	abs.f64 	%fd3269, %fd3589;
	setp.leu.f64 	%p1213, %fd3269, 0d41CDCD64FF800000;
	@%p1213 bra 	$L__BB2_786;
	mov.b64 	%rd3208, 9218868437227405312;
	st.global.u64 	[%rd16], %rd3208;
	mov.b64 	%rd3209, -4616189618054758400;
	st.global.u64 	[%rd17], %rd3209;
	mov.f64 	%fd3589, 0d7FF0000000000000;
	mov.f64 	%fd3596, 0dBFF0000000000000;
$L__BB2_786:
	add.f64 	%fd3272, %fd3589, 0d4069000000000000;
	add.f64 	%fd3273, %fd3596, 0dC016CCCCCCCCCCCD;
	ld.global.f64 	%fd3274, [%rd9+10016];
	add.f64 	%fd3275, %fd3273, %fd3274;
	div.rn.f64 	%fd3276, %fd3272, %fd3275;
	st.global.f64 	[%rd9+10056], %fd3276;
	ld.global.u32 	%r4269, [%rd10];
	mad.lo.s32 	%r4270, %r4269, %r475, %r480;
	mul.wide.s32 	%rd3210, %r4270, 8;
	add.s64 	%rd3211, %rd2, %rd3210;
	ld.global.f64 	%fd3277, [%rd3211];
	add.f64 	%fd3278, %fd3277, 0d4069000000000000;
	ld.global.f64 	%fd3279, [%rd3211+5000];
	add.f64 	%fd3280, %fd3279, 0dC016CCCCCCCCCCCD;
	add.f64 	%fd3281, %fd3280, %fd3274;
	div.rn.f64 	%fd3282, %fd3278, %fd3281;
	st.global.f64 	[%rd9+10064], %fd3282;
	st.global.f64 	[%rd9+10040], %fd3596;
	st.global.f64 	[%rd9+10048], %fd3589;
	bra.uni 	$L__BB2_799;
$L__BB2_787:
	mul.wide.s32 	%rd3154, %r488, 8;
	mov.u64 	%rd3155, parameter;
	add.s64 	%rd3156, %rd3155, %rd3154;
	ld.const.f64 	%fd3237, [%rd3156+25200];
	cvt.s64.s32 	%rd3157, %r484;
	add.s64 	%rd3158, %rd11, %rd3157;
	ld.global.s8 	%r4229, [%rd3158];
	mul.wide.s32 	%rd3159, %r4229, 5;
	cvt.s64.s32 	%rd3160, %r4134;
	add.s64 	%rd3161, %rd11, %rd3160;
	ld.global.s8 	%rd3162, [%rd3161+27];
	add.s64 	%rd3163, %rd3159, %rd3162;
	shl.b64 	%rd3164, %rd3163, 3;
	add.s64 	%rd3165, %rd3155, %rd3164;
	ld.const.f64 	%fd3238, [%rd3165+45640];
	add.f64 	%fd3239, %fd3237, %fd3238;
	ld.global.s8 	%r4230, [%rd151];
	mul.wide.s32 	%rd3166, %r4230, 5;
	ld.global.s8 	%rd3167, [%rd150+27];
	add.s64 	%rd3168, %rd3166, %rd3167;
	shl.b64 	%rd3169, %rd3168, 3;
	add.s64 	%rd3170, %rd3155, %rd3169;
	ld.const.f64 	%fd3240, [%rd3170+45640];
	add.f64 	%fd3241, %fd3239, %fd3240;
	st.global.f64 	[%rd16], %fd3241;
	add.s32 	%r4231, %r484, -1;
	ld.global.u32 	%r4232, [%rd8+204];
	add.s32 	%r4233, %r13, %r4134;
	mad.lo.s32 	%r4234, %r4232, %r4231, %r4233;
	mul.wide.s32 	%rd3171, %r4234, 8;
	add.s64 	%rd3172, %rd2, %rd3171;
	ld.global.f64 	%fd3242, [%rd3172];
	add.f64 	%fd3591, %fd3242, %fd3241;
	st.global.f64 	[%rd16], %fd3591;
	ld.global.u32 	%r4235, [%rd8+244];
	mul.wide.s32 	%rd3173, %r4235, 8;
	add.s64 	%rd3174, %rd3155, %rd3173;
	ld.const.f64 	%fd3243, [%rd3174+24480];
	ld.global.s8 	%r4236, [%rd3158];
	mul.wide.s32 	%rd3175, %r4236, 5;
	ld.global.s8 	%rd3176, [%rd3161+27];
	add.s64 	%rd3177, %rd3175, %rd3176;
	shl.b64 	%rd3178, %rd3177, 3;
	add.s64 	%rd3179, %rd3155, %rd3178;
	ld.const.f64 	%fd3244, [%rd3179+45440];
	add.f64 	%fd3245, %fd3243, %fd3244;
	ld.global.s8 	%r4237, [%rd151];
	mul.wide.s32 	%rd3180, %r4237, 5;
	ld.global.s8 	%rd3181, [%rd150+27];
	add.s64 	%rd3182, %rd3180, %rd3181;
	shl.b64 	%rd3183, %rd3182, 3;
	add.s64 	%rd3184, %rd3155, %rd3183;
	ld.const.f64 	%fd3246, [%rd3184+45440];
	add.f64 	%fd3247, %fd3245, %fd3246;
	st.global.f64 	[%rd17], %fd3247;
	ld.global.u32 	%r4238, [%rd8+204];
	mad.lo.s32 	%r4239, %r4238, %r4231, %r4233;
	add.s32 	%r4240, %r4239, 625;
	mul.wide.s32 	%rd3185, %r4240, 8;
	add.s64 	%rd3186, %rd2, %rd3185;
	ld.global.f64 	%fd3248, [%rd3186];
	add.f64 	%fd3596, %fd3248, %fd3247;
	st.global.f64 	[%rd17], %fd3596;
	abs.f64 	%fd3249, %fd3591;
	setp.leu.f64 	%p1206, %fd3249, 0d41CDCD64FF800000;
	@%p1206 bra 	$L__BB2_789;
	mov.b64 	%rd3187, 9218868437227405312;
	st.global.u64 	[%rd16], %rd3187;
	mov.b64 	%rd3188, -4616189618054758400;
	st.global.u64 	[%rd17], %rd3188;
	mov.f64 	%fd3591, 0d7FF0000000000000;
	mov.f64 	%fd3596, 0dBFF0000000000000;
$L__BB2_789:
	add.f64 	%fd3252, %fd3591, 0d4069000000000000;
	add.f64 	%fd3253, %fd3596, 0dC016CCCCCCCCCCCD;
	ld.global.f64 	%fd3254, [%rd9+10016];
	add.f64 	%fd3255, %fd3253, %fd3254;
	div.rn.f64 	%fd3256, %fd3252, %fd3255;
	st.global.f64 	[%rd9+10056], %fd3256;
	ld.global.u32 	%r4241, [%rd10];
	mad.lo.s32 	%r4242, %r4241, %r475, %r480;
	mul.wide.s32 	%rd3189, %r4242, 8;
	add.s64 	%rd3190, %rd2, %rd3189;
	ld.global.f64 	%fd3257, [%rd3190];
	add.f64 	%fd3258, %fd3257, 0d4069000000000000;
	ld.global.f64 	%fd3259, [%rd3190+5000];
	add.f64 	%fd3260, %fd3259, 0dC016CCCCCCCCCCCD;
	add.f64 	%fd3261, %fd3260, %fd3254;
	div.rn.f64 	%fd3262, %fd3258, %fd3261;
	st.global.f64 	[%rd9+10064], %fd3262;
	st.global.f64 	[%rd9+10040], %fd3596;
	st.global.f64 	[%rd9+10048], %fd3591;
	bra.uni 	$L__BB2_799;
$L__BB2_790:
	setp.ne.s32 	%p1197, %r486, 1;
	setp.ne.s32 	%p1198, %r487, 1;
	or.pred  	%p1199, %p1197, %p1198;
	@%p1199 bra 	$L__BB2_796;
	cvt.s64.s32 	%rd3133, %r484;
	add.s64 	%rd3134, %rd11, %rd3133;
	cvt.s64.s32 	%rd3135, %r4134;
	add.s64 	%rd3136, %rd11, %rd3135;
	ld.global.s8 	%r4186, [%rd3136+28];
	ld.global.u8 	%r4187, [%rd3134+1];
	ld.global.u8 	%r4188, [%rd3134];
	prmt.b32 	%r4189, %r4188, %r4187, 0x3340U;
	ld.global.u8 	%r4190, [%rd3136+27];
	prmt.b32 	%r4191, %r4190, 0, 0x3340U;
	prmt.b32 	%r4192, %r4189, %r4191, 0x5410U;
	mov.b32 	%r4193, 334205;
	dp4a.s32.u32 	%r4194, %r4192, %r4193, %r4186;
	mul.wide.s32 	%rd3137, %r4194, 8;
	mov.u64 	%rd3138, parameter;
	add.s64 	%rd3139, %rd3138, %rd3137;
	ld.const.f64 	%fd3215, [%rd3139+10000];
	ld.global.s8 	%r4195, [%rd151+-1];
	ld.global.u8 	%r4196, [%rd150+27];
	ld.global.u8 	%r4197, [%rd150+26];
	prmt.b32 	%r4198, %r4197, %r4196, 0x3340U;
	ld.global.u8 	%r4199, [%rd151];
	prmt.b32 	%r4200, %r4199, 0, 0x3340U;
	prmt.b32 	%r4201, %r4198, %r4200, 0x5410U;
	mov.b32 	%r4202, 359705;
	dp4a.s32.u32 	%r4203, %r4201, %r4202, %r4195;
	mul.wide.s32 	%rd3140, %r4203, 8;
	add.s64 	%rd3141, %rd3138, %rd3140;
	ld.const.f64 	%fd3216, [%rd3141+10000];
	add.f64 	%fd3217, %fd3215, %fd3216;
	st.global.f64 	[%rd17], %fd3217;
	add.s32 	%r4204, %r484, -1;
	ld.global.u32 	%r4205, [%rd10];
	add.s32 	%r4206, %r14, %r4134;
	mad.lo.s32 	%r4207, %r4205, %r4204, %r4206;
	mul.wide.s32 	%rd3142, %r4207, 8;
	add.s64 	%rd3143, %rd2, %rd3142;
	ld.global.f64 	%fd3218, [%rd3143];
	add.f64 	%fd3596, %fd3218, %fd3217;
	st.global.f64 	[%rd17], %fd3596;
	ld.global.s8 	%r4208, [%rd3136+28];
	ld.global.u8 	%r4209, [%rd3134+1];
	ld.global.u8 	%r4210, [%rd3134];
	prmt.b32 	%r4211, %r4210, %r4209, 0x3340U;
	ld.global.u8 	%r4212, [%rd3136+27];
	prmt.b32 	%r4213, %r4212, 0, 0x3340U;
	prmt.b32 	%r4214, %r4211, %r4213, 0x5410U;
	dp4a.s32.u32 	%r4215, %r4214, %r4193, %r4208;
	mul.wide.s32 	%rd3144, %r4215, 8;
	add.s64 	%rd3145, %rd3138, %rd3144;
	ld.const.f64 	%fd3219, [%rd3145+15000];
	ld.global.s8 	%r4216, [%rd151+-1];
	ld.global.u8 	%r4217, [%rd150+27];
	ld.global.u8 	%r4218, [%rd150+26];
	prmt.b32 	%r4219, %r4218, %r4217, 0x3340U;
	ld.global.u8 	%r4220, [%rd151];
	prmt.b32 	%r4221, %r4220, 0, 0x3340U;
	prmt.b32 	%r4222, %r4219, %r4221, 0x5410U;
	dp4a.s32.u32 	%r4223, %r4222, %r4202, %r4216;
	mul.wide.s32 	%rd3146, %r4223, 8;
	add.s64 	%rd3147, %rd3138, %rd3146;
	ld.const.f64 	%fd3220, [%rd3147+15000];
	add.f64 	%fd3221, %fd3219, %fd3220;
	st.global.f64 	[%rd16], %fd3221;
	ld.global.u32 	%r4224, [%rd10];
	mad.lo.s32 	%r4225, %r4224, %r4204, %r4206;
	add.s32 	%r4226, %r4225, -625;
	mul.wide.s32 	%rd3148, %r4226, 8;
	add.s64 	%rd3149, %rd2, %rd3148;
	ld.global.f64 	%fd3222, [%rd3149];
	add.f64 	%fd3593, %fd3222, %fd3221;
	st.global.f64 	[%rd16], %fd3593;
	abs.f64 	%fd3223, %fd3593;
	setp.leu.f64 	%p1201, %fd3223, 0d41CDCD64FF800000;
	@%p1201 bra 	$L__BB2_793;
	mov.b64 	%rd3150, 9218868437227405312;
	st.global.u64 	[%rd16], %rd3150;
	mov.b64 	%rd3151, -4616189618054758400;
	st.global.u64 	[%rd17], %rd3151;
	mov.f64 	%fd3593, 0d7FF0000000000000;
	mov.f64 	%fd3596, 0dBFF0000000000000;
$L__BB2_793:
	add.f64 	%fd3226, %fd3593, 0d4069000000000000;
	add.f64 	%fd3227, %fd3596, 0dC016CCCCCCCCCCCD;
	ld.global.f64 	%fd3228, [%rd9+10016];
	add.f64 	%fd3229, %fd3227, %fd3228;
	div.rn.f64 	%fd3230, %fd3226, %fd3229;
	st.global.f64 	[%rd9+10056], %fd3230;
	ld.global.u32 	%r4227, [%rd10];
	mad.lo.s32 	%r4228, %r4227, %r475, %r480;
	mul.wide.s32 	%rd3152, %r4228, 8;
	add.s64 	%rd3153, %rd2, %rd3152;
	ld.global.f64 	%fd3231, [%rd3153];
	add.f64 	%fd3232, %fd3231, 0d4069000000000000;
	ld.global.f64 	%fd3233, [%rd3153+5000];
	add.f64 	%fd3234, %fd3233, 0dC016CCCCCCCCCCCD;
	add.f64 	%fd3235, %fd3234, %fd3228;
	div.rn.f64 	%fd3236, %fd3232, %fd3235;
	st.global.f64 	[%rd9+10064], %fd3236;
	setp.ge.f64 	%p1202, %fd3230, %fd3236;
	@%p1202 bra 	$L__BB2_795;
	ld.global.f64 	%fd3596, [%rd12];
	bra.uni 	$L__BB2_799;
$L__BB2_795:
	st.global.f64 	[%rd12], %fd3596;
	st.global.f64 	[%rd13], %fd3593;
	bra.uni 	$L__BB2_799;
$L__BB2_796:
	mul.wide.s32 	%rd3108, %r488, 8;
	mov.u64 	%rd3109, parameter;
	add.s64 	%rd3110, %rd3109, %rd3108;
	ld.const.f64 	%fd3187, [%rd3110+24960];
	cvt.s64.s32 	%rd3111, %r484;
	add.s64 	%rd3112, %rd11, %rd3111;
	cvt.s64.s32 	%rd3113, %r4134;
	add.s64 	%rd3114, %rd11, %rd3113;
	ld.global.s8 	%r4138, [%rd3114+28];
	ld.global.u8 	%r4139, [%rd3112+1];
	ld.global.u8 	%r4140, [%rd3112];
	prmt.b32 	%r4141, %r4140, %r4139, 0x3340U;
	ld.global.u8 	%r4142, [%rd3114+27];
	prmt.b32 	%r4143, %r4142, 0, 0x3340U;
	prmt.b32 	%r4144, %r4141, %r4143, 0x5410U;
	mov.b32 	%r4145, 334205;
	dp4a.s32.u32 	%r4146, %r4144, %r4145, %r4138;
	mul.wide.s32 	%rd3115, %r4146, 8;
	add.s64 	%rd3116, %rd3109, %rd3115;
	ld.const.f64 	%fd3188, [%rd3116+30440];
	add.f64 	%fd3189, %fd3187, %fd3188;
	ld.global.s8 	%r4147, [%rd151+-1];
	ld.global.u8 	%r4148, [%rd150+27];
	ld.global.u8 	%r4149, [%rd150+26];
	prmt.b32 	%r4150, %r4149, %r4148, 0x3340U;
	ld.global.u8 	%r4151, [%rd151];
	prmt.b32 	%r4152, %r4151, 0, 0x3340U;
	prmt.b32 	%r4153, %r4150, %r4152, 0x5410U;
	mov.b32 	%r4154, 359705;
	dp4a.s32.u32 	%r4155, %r4153, %r4154, %r4147;
	mul.wide.s32 	%rd3117, %r4155, 8;
	add.s64 	%rd3118, %rd3109, %rd3117;
	ld.const.f64 	%fd3190, [%rd3118+30440];
	add.f64 	%fd3191, %fd3189, %fd3190;
	st.global.f64 	[%rd16], %fd3191;
	add.s32 	%r4156, %r484, -1;
	ld.global.u32 	%r4157, [%rd8+204];
	add.s32 	%r4158, %r13, %r4134;
	mad.lo.s32 	%r4159, %r4157, %r4156, %r4158;
	mul.wide.s32 	%rd3119, %r4159, 8;
	add.s64 	%rd3120, %rd2, %rd3119;
	ld.global.f64 	%fd3192, [%rd3120];
	add.f64 	%fd3595, %fd3192, %fd3191;
	st.global.f64 	[%rd16], %fd3595;
	ld.global.u32 	%r4160, [%rd8+244];
	mul.wide.s32 	%rd3121, %r4160, 8;
	add.s64 	%rd3122, %rd3109, %rd3121;
	ld.const.f64 	%fd3193, [%rd3122+24240];
	ld.global.s8 	%r4161, [%rd3114+28];
	ld.global.u8 	%r4162, [%rd3112+1];
	ld.global.u8 	%r4163, [%rd3112];
	prmt.b32 	%r4164, %r4163, %r4162, 0x3340U;
	ld.global.u8 	%r4165, [%rd3114+27];
	prmt.b32 	%r4166, %r4165, 0, 0x3340U;
	prmt.b32 	%r4167, %r4164, %r4166, 0x5410U;
	dp4a.s32.u32 	%r4168, %r4167, %r4145, %r4161;
	mul.wide.s32 	%rd3123, %r4168, 8;
	add.s64 	%rd3124, %rd3109, %rd3123;
	ld.const.f64 	%fd3194, [%rd3124+25440];
	add.f64 	%fd3195, %fd3193, %fd3194;
	ld.global.s8 	%r4169, [%rd151+-1];
	ld.global.u8 	%r4170, [%rd150+27];
	ld.global.u8 	%r4171, [%rd150+26];
	prmt.b32 	%r4172, %r4171, %r4170, 0x3340U;
	ld.global.u8 	%r4173, [%rd151];
	prmt.b32 	%r4174, %r4173, 0, 0x3340U;
	prmt.b32 	%r4175, %r4172, %r4174, 0x5410U;
	dp4a.s32.u32 	%r4176, %r4175, %r4154, %r4169;
	mul.wide.s32 	%rd3125, %r4176, 8;
	add.s64 	%rd3126, %rd3109, %rd3125;
	ld.const.f64 	%fd3196, [%rd3126+25440];
	add.f64 	%fd3197, %fd3195, %fd3196;
	ld.global.u32 	%r4177, [%rd8+236];
	ld.global.u32 	%r4178, [%rd8+240];
	sub.s32 	%r4179, %r4177, %r4178;
	abs.s32 	%r4180, %r4179;
	cvt.rn.f64.s32 	%fd3198, %r4180;
	fma.rn.f64 	%fd3199, %fd3198, 0dBFEEF3E864B31D04, %fd3197;
	st.global.f64 	[%rd17], %fd3199;
	ld.global.u32 	%r4181, [%rd8+204];
	mad.lo.s32 	%r4182, %r4181, %r4156, %r4158;
	add.s32 	%r4183, %r4182, 625;
	mul.wide.s32 	%rd3127, %r4183, 8;
	add.s64 	%rd3128, %rd2, %rd3127;
	ld.global.f64 	%fd3200, [%rd3128];
	add.f64 	%fd3596, %fd3200, %fd3199;
	st.global.f64 	[%rd17], %fd3596;
	abs.f64 	%fd3201, %fd3595;
	setp.leu.f64 	%p1200, %fd3201, 0d41CDCD64FF800000;
	@%p1200 bra 	$L__BB2_798;
	mov.b64 	%rd3129, 9218868437227405312;
	st.global.u64 	[%rd16], %rd3129;
	mov.b64 	%rd3130, -4616189618054758400;
	st.global.u64 	[%rd17], %rd3130;
	mov.f64 	%fd3595, 0d7FF0000000000000;
	mov.f64 	%fd3596, 0dBFF0000000000000;
$L__BB2_798:
	add.f64 	%fd3204, %fd3595, 0d4069000000000000;
	add.f64 	%fd3205, %fd3596, 0dC016CCCCCCCCCCCD;
	ld.global.f64 	%fd3206, [%rd9+10016];
	add.f64 	%fd3207, %fd3205, %fd3206;
	div.rn.f64 	%fd3208, %fd3204, %fd3207;
	st.global.f64 	[%rd9+10056], %fd3208;
	ld.global.u32 	%r4184, [%rd10];
	mad.lo.s32 	%r4185, %r4184, %r475, %r480;
	mul.wide.s32 	%rd3131, %r4185, 8;
	add.s64 	%rd3132, %rd2, %rd3131;
	ld.global.f64 	%fd3209, [%rd3132];
	add.f64 	%fd3210, %fd3209, 0d4069000000000000;
	ld.global.f64 	%fd3211, [%rd3132+5000];
	add.f64 	%fd3212, %fd3211, 0dC016CCCCCCCCCCCD;
	add.f64 	%fd3213, %fd3212, %fd3206;
	div.rn.f64 	%fd3214, %fd3210, %fd3213;
	st.global.f64 	[%rd9+10064], %fd3214;
	st.global.f64 	[%rd9+10040], %fd3596;
	st.global.f64 	[%rd9+10048], %fd3595;
$L__BB2_799:
	ld.global.u32 	%r4271, [%rd10];
	mad.lo.s32 	%r4272, %r4271, %r475, %r481;
	mul.wide.s32 	%rd3212, %r4272, 8;
	add.s64 	%rd152, %rd2, %rd3212;
	ld.global.f64 	%fd3283, [%rd152];
	abs.f64 	%fd3284, %fd3283;
	abs.f64 	%fd3285, %fd3596;
	max.f64 	%fd3287, %fd3284, %fd3285;
	setp.gt.f64 	%p1214, %fd3287, 0d41CDCD64FF800000;
	sub.f64 	%fd3288, %fd3283, %fd3596;
	abs.f64 	%fd3289, %fd3288;
	setp.geu.f64 	%p1215, %fd3289, 0d3EE4F8B588E368F1;
	or.pred  	%p1216, %p1214, %p1215;
	@%p1216 bra 	$L__BB2_802;
	ld.global.f64 	%fd3291, [%rd152+-5000];
	ld.global.f64 	%fd3292, [%rd13];
	abs.f64 	%fd3293, %fd3291;
	abs.f64 	%fd3294, %fd3292;
	max.f64 	%fd3296, %fd3293, %fd3294;
	setp.gt.f64 	%p1217, %fd3296, 0d41CDCD64FF800000;
	sub.f64 	%fd3297, %fd3291, %fd3292;
	abs.f64 	%fd3298, %fd3297;
	setp.geu.f64 	%p1218, %fd3298, 0d3EE4F8B588E368F1;
	or.pred  	%p1219, %p1217, %p1218;
	@%p1219 bra 	$L__BB2_802;
	ld.global.u32 	%r5177, [%rd8+220];
	ld.global.u32 	%r5176, [%rd8+224];
	add.s32 	%r4273, %r16, %r5177;
	mul.wide.s32 	%rd3213, %r4273, 4;
	add.s64 	%rd3214, %rd4, %rd3213;
	st.global.u32 	[%rd3214], %r5176;
	add.s32 	%r4274, %r17, %r5176;
	mul.wide.s32 	%rd3215, %r4274, 4;
	add.s64 	%rd3216, %rd4, %rd3215;
	st.global.u32 	[%rd3216], %r5177;
	mov.b32 	%r4275, 1;
	st.global.u32 	[%rd8+228], %r4275;
	bra.uni 	$L__BB2_803;
$L__BB2_802:
	ld.global.u32 	%r4276, [%rd8+220];
	add.s32 	%r5186, %r4276, -1;
	st.global.u32 	[%rd8+220], %r5186;
	ld.global.u32 	%r4277, [%rd8+224];
	add.s32 	%r5185, %r4277, 1;
	st.global.u32 	[%rd8+224], %r5185;
	ld.global.u32 	%r4278, [%rd8+228];
	setp.eq.s32 	%p1220, %r4278, 0;
	@%p1220 bra 	$L__BB2_776;
$L__BB2_803:
	ld.global.u32 	%r4279, [%rd8+216];
	add.s32 	%r5180, %r4279, 1;
	st.global.u32 	[%rd8+216], %r5180;
	@%p6 bra 	$L__BB2_772;
	bra.uni 	$L__BB2_734;
$L__BB2_804:
	ld.global.f64 	%fd1877, [%rd9+10024];
	abs.f64 	%fd1878, %fd1877;
	setp.gt.f64 	%p611, %fd1878, 0d41CDCD64FF800000;
	mov.f64 	%fd3597, 0d3FE0000000000000;
	@%p611 bra 	$L__BB2_816;
	ld.global.u32 	%r2642, [%rd8+208];
	ld.global.u32 	%r2643, [%rd8+212];
	add.s32 	%r2644, %r2642, -1;
	mad.lo.s32 	%r2645, %r2644, %r466, %r13;
	add.s32 	%r2646, %r2645, %r2643;
	mul.wide.s32 	%rd1641, %r2646, 8;
	add.s64 	%rd1642, %rd2, %rd1641;
	ld.global.f64 	%fd419, [%rd1642];
	ld.global.f64 	%fd420, [%rd9+10008];
	ld.global.f64 	%fd421, [%rd1642+5000];
	ld.global.f64 	%fd422, [%rd9+10000];
	mov.b32 	%r5195, 0;
	st.global.u32 	[%rd8+220], %r5195;
	st.global.u32 	[%rd8+216], %r5195;
	ld.global.u32 	%r496, [%rd8+200];
	setp.lt.s32 	%p612, %r496, 1;
	@%p612 bra 	$L__BB2_810;
	mov.b32 	%r5195, 0;
	mov.u32 	%r5191, %r5195;
$L__BB2_807:
	mul.wide.u32 	%rd1643, %r5191, 4;
	add.s64 	%rd1644, %rd8, %rd1643;
	ld.global.u32 	%r2648, [%rd1644];
	setp.lt.s32 	%p613, %r2648, 1;
	@%p613 bra 	$L__BB2_809;
	add.s32 	%r5195, %r5195, 1;
	st.global.u32 	[%rd8+220], %r5195;
$L__BB2_809:
	add.s32 	%r5191, %r5191, 1;
	st.global.u32 	[%rd8+216], %r5191;
	setp.lt.s32 	%p614, %r5191, %r496;
	@%p614 bra 	$L__BB2_807;
$L__BB2_810:
	mov.b32 	%r2649, 0;
	st.global.u32 	[%rd8+216], %r2649;
	setp.lt.s32 	%p615, %r466, 1;
	@%p615 bra 	$L__BB2_815;
	mov.b32 	%r5194, 0;
$L__BB2_812:
	mul.wide.u32 	%rd1645, %r5194, 4;
	add.s64 	%rd1646, %rd8, %rd1645;
	ld.global.u32 	%r2651, [%rd1646+100];
	setp.lt.s32 	%p616, %r2651, 1;
	@%p616 bra 	$L__BB2_814;
	add.s32 	%r5195, %r5195, 1;
	st.global.u32 	[%rd8+220], %r5195;
$L__BB2_814:
	add.s32 	%r5194, %r5194, 1;
	st.global.u32 	[%rd8+216], %r5194;
	setp.lt.s32 	%p617, %r5194, %r466;
	@%p617 bra 	$L__BB2_812;
$L__BB2_815:
	shr.u32 	%r2652, %r5195, 31;
	add.s32 	%r2653, %r5195, %r2652;
	shr.s32 	%r2654, %r2653, 1;
	add.s32 	%r2655, %r2654, -1;
	st.global.u32 	[%rd8+220], %r2655;
	cvt.rn.f64.s32 	%fd1879, %r2655;
	add.f64 	%fd1880, %fd421, %fd422;
	add.f64 	%fd1881, %fd1880, 0dC016CCCCCCCCCCCD;
	fma.rn.f64 	%fd1882, %fd1879, 0dBFE0A2B1704FF434, %fd1881;
	ld.global.f64 	%fd1883, [%rd9+10016];
	add.f64 	%fd1884, %fd1883, %fd1882;
	add.f64 	%fd1885, %fd419, %fd420;
	add.f64 	%fd1886, %fd1885, 0d4069000000000000;
	div.rn.f64 	%fd1887, %fd1886, %fd1884;
	add.f64 	%fd1888, %fd1887, 0dC071126666666666;
	fma.rn.f64 	%fd3597, %fd1888, 0d4059000000000000, 0d3FE0000000000000;
$L__BB2_816:
	cvt.rzi.s32.f64 	%r2656, %fd3597;
	cvt.rn.f64.s32 	%fd1889, %r2656;
	div.rn.f64 	%fd3598, %fd1889, 0d4059000000000000;
	st.global.f64 	[%rd9+10032], %fd3598;
$L__BB2_817:
	setp.gt.f64 	%p618, %fd3598, %fd2;
	@%p618 bra 	$L__BB2_1512;
	st.global.f64 	[%rd18+8], %fd3598;
	ld.shared.u32 	%r2657, [%r1+12];
	ld.shared.u32 	%r509, [%r1+16];
	ld.const.u32 	%r510, [%rd40+48];
	mul.lo.s32 	%r2658, %r2657, 10;
	mul.wide.s32 	%rd1647, %r2658, 4;
	add.s64 	%rd153, %rd7, %rd1647;
	ld.global.u32 	%r511, [%rd153];
	ld.global.u32 	%r512, [%rd153+4];
	mov.b32 	%r2659, 0;
	st.global.u32 	[%rd8+216], %r2659;
	and.b32  	%r2660, %r512, -2147483647;
	setp.eq.s32 	%p619, %r2660, 1;
	@%p619 bra 	$L__BB2_842;
	setp.lt.s32 	%p620, %r512, 2;
	@%p620 bra 	$L__BB2_829;
	add.s32 	%r513, %r512, %r511;
	shr.u32 	%r2662, %r512, 31;
	add.s32 	%r2663, %r512, %r2662;
	shr.s32 	%r514, %r2663, 1;
	mov.b32 	%r5197, 0;
$L__BB2_821:
	add.s32 	%r2664, %r5197, %r511;
	cvt.s64.s32 	%rd1648, %r2664;
	add.s64 	%rd1649, %rd3, %rd1648;
	ld.global.u8 	%rs41, [%rd1649];
	setp.ne.s16 	%p621, %rs41, 65;
	not.b32 	%r2665, %r5197;
	add.s32 	%r2666, %r513, %r2665;
	cvt.s64.s32 	%rd1650, %r2666;
	add.s64 	%rd1651, %rd3, %rd1650;
	ld.global.u8 	%rs42, [%rd1651];
	@%p621 bra 	$L__BB2_823;
	setp.ne.s16 	%p622, %rs42, 84;
	@%p622 bra 	$L__BB2_842;
$L__BB2_823:
	setp.ne.s16 	%p623, %rs41, 84;
	@%p623 bra 	$L__BB2_825;
	setp.ne.s16 	%p624, %rs42, 65;
	@%p624 bra 	$L__BB2_842;
$L__BB2_825:
	setp.eq.s16 	%p625, %rs41, 84;
	setp.eq.s16 	%p626, %rs41, 65;
	setp.ne.s16 	%p627, %rs42, 65;
	or.pred  	%p628, %p627, %p625;
	setp.ne.s16 	%p629, %rs42, 84;
	or.pred  	%p630, %p629, %p626;
	and.pred  	%p631, %p628, %p630;
	not.pred 	%p632, %p631;
	@%p632 bra 	$L__BB2_842;
	setp.eq.s16 	%p633, %rs41, 67;
	setp.ne.s16 	%p634, %rs42, 71;
	and.pred  	%p635, %p634, %p633;
	@%p635 bra 	$L__BB2_842;
	setp.eq.s16 	%p638, %rs41, 71;
	setp.ne.s16 	%p639, %rs42, 67;
	xor.pred  	%p640, %p638, %p639;
	or.pred  	%p641, %p634, %p633;
	and.pred  	%p642, %p640, %p641;
	not.pred 	%p643, %p642;
	@%p643 bra 	$L__BB2_842;
	add.s32 	%r5197, %r5197, 1;
	st.global.u32 	[%rd8+216], %r5197;
	setp.lt.s32 	%p644, %r5197, %r514;
	@%p644 bra 	$L__BB2_821;
$L__BB2_829:
	mul.lo.s32 	%r2667, %r509, 10;
	mul.wide.s32 	%rd1652, %r2667, 4;
	add.s64 	%rd1653, %rd7, %rd1652;
	ld.global.u32 	%r517, [%rd1653];
	ld.global.u32 	%r518, [%rd1653+4];
	mov.b32 	%r2668, 0;
	st.global.u32 	[%rd8+216], %r2668;
	and.b32  	%r2669, %r518, -2147483647;
	setp.eq.s32 	%p645, %r2669, 1;
	@%p645 bra 	$L__BB2_842;
	setp.lt.s32 	%p646, %r518, 2;
	@%p646 bra 	$L__BB2_840;
	add.s32 	%r519, %r518, %r517;
	shr.u32 	%r2671, %r518, 31;
	add.s32 	%r2672, %r518, %r2671;
	shr.s32 	%r520, %r2672, 1;
	mov.b32 	%r5198, 0;
$L__BB2_832:
	add.s32 	%r2673, %r5198, %r517;
	cvt.s64.s32 	%rd1654, %r2673;
	add.s64 	%rd1655, %rd3, %rd1654;
	ld.global.u8 	%rs43, [%rd1655];
	setp.ne.s16 	%p647, %rs43, 65;
	not.b32 	%r2674, %r5198;
	add.s32 	%r2675, %r519, %r2674;
	cvt.s64.s32 	%rd1656, %r2675;
	add.s64 	%rd1657, %rd3, %rd1656;
	ld.global.u8 	%rs44, [%rd1657];
	@%p647 bra 	$L__BB2_834;
	setp.ne.s16 	%p648, %rs44, 84;
	@%p648 bra 	$L__BB2_842;
$L__BB2_834:
	setp.ne.s16 	%p649, %rs43, 84;
	@%p649 bra 	$L__BB2_836;
	setp.ne.s16 	%p650, %rs44, 65;
	@%p650 bra 	$L__BB2_842;
$L__BB2_836:
	setp.eq.s16 	%p651, %rs43, 84;
	setp.eq.s16 	%p652, %rs43, 65;
	setp.ne.s16 	%p653, %rs44, 65;
	or.pred  	%p654, %p653, %p651;
	setp.ne.s16 	%p655, %rs44, 84;
	or.pred  	%p656, %p655, %p652;
	and.pred  	%p657, %p654, %p656;
	not.pred 	%p658, %p657;
	@%p658 bra 	$L__BB2_842;
	setp.eq.s16 	%p659, %rs43, 67;
	setp.ne.s16 	%p660, %rs44, 71;
	and.pred  	%p661, %p660, %p659;
	@%p661 bra 	$L__BB2_842;
	setp.eq.s16 	%p664, %rs43, 71;
	setp.ne.s16 	%p665, %rs44, 67;
	xor.pred  	%p666, %p664, %p665;
	or.pred  	%p667, %p660, %p659;
	and.pred  	%p668, %p666, %p667;
	not.pred 	%p669, %p668;
	@%p669 bra 	$L__BB2_842;
	add.s32 	%r5198, %r5198, 1;
	st.global.u32 	[%rd8+216], %r5198;
	setp.lt.s32 	%p670, %r5198, %r520;
	@%p670 bra 	$L__BB2_832;
$L__BB2_840:
	setp.gt.u32 	%p671, %r18, 2146435070;
	mov.f64 	%fd3599, %fd3;
	@%p671 bra 	$L__BB2_844;
	setp.gt.u32 	%p672, %r20, 1073127582;
	selp.f64 	%fd1890, %fd5, %fd4, %p672;
	selp.u32 	%r2676, 1, 0, %p672;
	add.s32 	%r2677, %r19, %r2676;
	add.f64 	%fd1891, %fd1890, 0dBFF0000000000000;
	add.f64 	%fd1892, %fd1890, 0d3FF0000000000000;
	rcp.approx.ftz.f64 	%fd1893, %fd1892;
	neg.f64 	%fd1894, %fd1892;
	fma.rn.f64 	%fd1895, %fd1894, %fd1893, 0d3FF0000000000000;
	fma.rn.f64 	%fd1896, %fd1895, %fd1895, %fd1895;
	fma.rn.f64 	%fd1897, %fd1896, %fd1893, %fd1893;
	mul.f64 	%fd1898, %fd1891, %fd1897;
	fma.rn.f64 	%fd1899, %fd1891, %fd1897, %fd1898;
	mul.f64 	%fd1900, %fd1899, %fd1899;
	fma.rn.f64 	%fd1901, %fd1900, 0d3EB1380B3AE80F1E, 0d3ED0EE258B7A8B04;
	fma.rn.f64 	%fd1902, %fd1901, %fd1900, 0d3EF3B2669F02676F;
	fma.rn.f64 	%fd1903, %fd1902, %fd1900, 0d3F1745CBA9AB0956;
	fma.rn.f64 	%fd1904, %fd1903, %fd1900, 0d3F3C71C72D1B5154;
	fma.rn.f64 	%fd1905, %fd1904, %fd1900, 0d3F624924923BE72D;
	fma.rn.f64 	%fd1906, %fd1905, %fd1900, 0d3F8999999999A3C4;
	fma.rn.f64 	%fd1907, %fd1906, %fd1900, 0d3FB5555555555554;
	sub.f64 	%fd1908, %fd1891, %fd1899;
	add.f64 	%fd1909, %fd1908, %fd1908;
	neg.f64 	%fd1910, %fd1899;
	fma.rn.f64 	%fd1911, %fd1910, %fd1891, %fd1909;
	mul.f64 	%fd1912, %fd1897, %fd1911;
	mul.f64 	%fd1913, %fd1900, %fd1907;
	fma.rn.f64 	%fd1914, %fd1913, %fd1899, %fd1912;
	xor.b32  	%r2678, %r2677, -2147483648;
	mov.b32 	%r2679, 1127219200;
	mov.b64 	%fd1915, {%r2678, %r2679};
	sub.f64 	%fd1916, %fd1915, %fd1;
	fma.rn.f64 	%fd1917, %fd1916, 0d3FE62E42FEFA39EF, %fd1899;
	fma.rn.f64 	%fd1918, %fd1916, 0dBFE62E42FEFA39EF, %fd1917;
	sub.f64 	%fd1919, %fd1918, %fd1899;
	sub.f64 	%fd1920, %fd1914, %fd1919;
	fma.rn.f64 	%fd1921, %fd1916, 0d3C7ABC9E3B39803F, %fd1920;
	add.f64 	%fd3599, %fd1917, %fd1921;
	bra.uni 	$L__BB2_844;
$L__BB2_842:
	setp.gt.u32 	%p673, %r21, 2146435070;
	mov.f64 	%fd3599, %fd6;
	@%p673 bra 	$L__BB2_844;
	setp.gt.u32 	%p674, %r23, 1073127582;
	selp.f64 	%fd1922, %fd8, %fd7, %p674;
	selp.u32 	%r2680, 1, 0, %p674;
	add.s32 	%r2681, %r22, %r2680;
	add.f64 	%fd1923, %fd1922, 0dBFF0000000000000;
	add.f64 	%fd1924, %fd1922, 0d3FF0000000000000;
	rcp.approx.ftz.f64 	%fd1925, %fd1924;
	neg.f64 	%fd1926, %fd1924;
	fma.rn.f64 	%fd1927, %fd1926, %fd1925, 0d3FF0000000000000;
	fma.rn.f64 	%fd1928, %fd1927, %fd1927, %fd1927;
	fma.rn.f64 	%fd1929, %fd1928, %fd1925, %fd1925;
	mul.f64 	%fd1930, %fd1923, %fd1929;
	fma.rn.f64 	%fd1931, %fd1923, %fd1929, %fd1930;
	mul.f64 	%fd1932, %fd1931, %fd1931;
	fma.rn.f64 	%fd1933, %fd1932, 0d3EB1380B3AE80F1E, 0d3ED0EE258B7A8B04;
	fma.rn.f64 	%fd1934, %fd1933, %fd1932, 0d3EF3B2669F02676F;
	fma.rn.f64 	%fd1935, %fd1934, %fd1932, 0d3F1745CBA9AB0956;
	fma.rn.f64 	%fd1936, %fd1935, %fd1932, 0d3F3C71C72D1B5154;
	fma.rn.f64 	%fd1937, %fd1936, %fd1932, 0d3F624924923BE72D;
	fma.rn.f64 	%fd1938, %fd1937, %fd1932, 0d3F8999999999A3C4;
	fma.rn.f64 	%fd1939, %fd1938, %fd1932, 0d3FB5555555555554;
	sub.f64 	%fd1940, %fd1923, %fd1931;
	add.f64 	%fd1941, %fd1940, %fd1940;
	neg.f64 	%fd1942, %fd1931;
	fma.rn.f64 	%fd1943, %fd1942, %fd1923, %fd1941;
	mul.f64 	%fd1944, %fd1929, %fd1943;
	mul.f64 	%fd1945, %fd1932, %fd1939;
	fma.rn.f64 	%fd1946, %fd1945, %fd1931, %fd1944;
	xor.b32  	%r2682, %r2681, -2147483648;
	mov.b32 	%r2683, 1127219200;
	mov.b64 	%fd1947, {%r2682, %r2683};
	sub.f64 	%fd1948, %fd1947, %fd1;
	fma.rn.f64 	%fd1949, %fd1948, 0d3FE62E42FEFA39EF, %fd1931;
	fma.rn.f64 	%fd1950, %fd1948, 0dBFE62E42FEFA39EF, %fd1949;
	sub.f64 	%fd1951, %fd1950, %fd1931;
	sub.f64 	%fd1952, %fd1946, %fd1951;
	fma.rn.f64 	%fd1953, %fd1948, 0d3C7ABC9E3B39803F, %fd1952;
	add.f64 	%fd3599, %fd1949, %fd1953;
$L__BB2_844:
	mul.f64 	%fd1954, %fd3599, 0d3FFFCB923A29C77A;
	st.global.f64 	[%rd9+10016], %fd1954;
	mul.lo.s32 	%r2684, %r509, 10;
	mul.wide.s32 	%rd1658, %r2684, 4;
	add.s64 	%rd154, %rd7, %rd1658;
	ld.global.u32 	%r523, [%rd154+4];
	st.global.u32 	[%rd8+200], %r523;
	ld.global.u32 	%r2685, [%rd153+4];
	st.global.u32 	[%rd8+204], %r2685;
	setp.eq.s32 	%p675, %r510, 0;
	@%p675 bra 	$L__BB2_850;
	setp.lt.s32 	%p676, %r523, 1;
	@%p676 bra 	$L__BB2_868;
	mov.b32 	%r5200, 1;
$L__BB2_847:
	mov.u32 	%r526, %r5200;
	ld.global.u32 	%r2687, [%rd154];
	ld.global.u32 	%r2688, [%rd154+4];
	sub.s32 	%r2689, %r2687, %r526;
	add.s32 	%r2690, %r2689, %r2688;
	cvt.s64.s32 	%rd1659, %r2690;
	add.s64 	%rd1660, %rd3, %rd1659;
	ld.global.u8 	%rs278, [%rd1660];
	mov.b16 	%rs462, 0;
	setp.gt.s16 	%p677, %rs278, 70;
	@%p677 bra 	$L__BB2_863;
	setp.eq.s16 	%p680, %rs278, 65;
	@%p680 bra 	$L__BB2_849;
	bra.uni 	$L__BB2_861;
$L__BB2_849:
	mov.b16 	%rs462, 3;
	bra.uni 	$L__BB2_867;
$L__BB2_850:
	setp.lt.s32 	%p683, %r523, 1;
	@%p683 bra 	$L__BB2_868;
	mov.b32 	%r5199, 1;
$L__BB2_852:
	mov.u32 	%r524, %r5199;
	ld.global.u32 	%r2693, [%rd154];
	add.s32 	%r2694, %r524, %r2693;
	add.s32 	%r2695, %r2694, -1;
	cvt.s64.s32 	%rd1663, %r2695;
	add.s64 	%rd1664, %rd3, %rd1663;
	ld.global.u8 	%rs284, [%rd1664];
	mov.b16 	%rs461, 0;
	setp.gt.s16 	%p684, %rs284, 70;
	@%p684 bra 	$L__BB2_856;
	setp.eq.s16 	%p687, %rs284, 65;
	@%p687 bra 	$L__BB2_860;
	setp.eq.s16 	%p688, %rs284, 67;
	@%p688 bra 	$L__BB2_855;
	bra.uni 	$L__BB2_859;
$L__BB2_855:
	mov.b16 	%rs461, 1;
	bra.uni 	$L__BB2_860;
$L__BB2_856:
	setp.eq.s16 	%p685, %rs284, 71;
	@%p685 bra 	$L__BB2_1773;
	setp.eq.s16 	%p686, %rs284, 84;
	@%p686 bra 	$L__BB2_858;
	bra.uni 	$L__BB2_859;
$L__BB2_858:
	mov.b16 	%rs461, 3;
	bra.uni 	$L__BB2_860;
$L__BB2_859:
	mov.b16 	%rs461, 4;
$L__BB2_860:
	cvt.s64.s32 	%rd1665, %r524;
	add.s64 	%rd1666, %rd11, %rd1665;
	st.global.u8 	[%rd1666], %rs461;
	add.s32 	%r5199, %r524, 1;
	ld.global.u32 	%r2696, [%rd8+200];
	setp.lt.s32 	%p689, %r524, %r2696;
	@%p689 bra 	$L__BB2_852;
	bra.uni 	$L__BB2_868;
$L__BB2_861:
	setp.eq.s16 	%p681, %rs278, 67;
	@%p681 bra 	$L__BB2_862;
	bra.uni 	$L__BB2_866;
$L__BB2_862:
	mov.b16 	%rs462, 2;
	bra.uni 	$L__BB2_867;
$L__BB2_863:
	setp.eq.s16 	%p678, %rs278, 84;
	@%p678 bra 	$L__BB2_867;
	setp.ne.s16 	%p679, %rs278, 71;
	@%p679 bra 	$L__BB2_866;
	mov.b16 	%rs462, 1;
	bra.uni 	$L__BB2_867;
$L__BB2_866:
	mov.b16 	%rs462, 4;
$L__BB2_867:
	cvt.u64.u32 	%rd1661, %r526;
	add.s64 	%rd1662, %rd11, %rd1661;
	st.global.u8 	[%rd1662], %rs462;
	add.s32 	%r5200, %r526, 1;
	ld.global.u32 	%r2691, [%rd8+200];
	setp.lt.s32 	%p682, %r526, %r2691;
	@%p682 bra 	$L__BB2_847;
$L__BB2_868:
	setp.eq.s32 	%p690, %r9, 0;
	@%p690 bra 	$L__BB2_874;
	ld.global.u32 	%r5203, [%rd10];
	setp.lt.s32 	%p691, %r5203, 1;
	@%p691 bra 	$L__BB2_892;
	mov.b32 	%r5202, 1;
$L__BB2_871:
	mov.u32 	%r533, %r5202;
	ld.global.u32 	%r2698, [%rd153];
	add.s32 	%r2699, %r533, %r2698;
	add.s32 	%r2700, %r2699, -1;
	cvt.s64.s32 	%rd1667, %r2700;
	add.s64 	%rd1668, %rd3, %rd1667;
	ld.global.u8 	%rs290, [%rd1668];
	mov.b16 	%rs464, 0;
	setp.gt.s16 	%p692, %rs290, 70;
	@%p692 bra 	$L__BB2_887;
	setp.eq.s16 	%p695, %rs290, 65;
	@%p695 bra 	$L__BB2_873;
	bra.uni 	$L__BB2_885;
$L__BB2_873:
	mov.b16 	%rs464, 3;
	bra.uni 	$L__BB2_891;
$L__BB2_874:
	ld.global.u32 	%r5203, [%rd10];
	setp.lt.s32 	%p698, %r5203, 1;
	@%p698 bra 	$L__BB2_892;
	mov.b32 	%r5201, 1;
$L__BB2_876:
	mov.u32 	%r530, %r5201;
	ld.global.u32 	%r2702, [%rd153];
	ld.global.u32 	%r2703, [%rd153+4];
	sub.s32 	%r2704, %r2702, %r530;
	add.s32 	%r2705, %r2704, %r2703;
	cvt.s64.s32 	%rd1671, %r2705;
	add.s64 	%rd1672, %rd3, %rd1671;
	ld.global.u8 	%rs296, [%rd1672];
	mov.b16 	%rs463, 0;
	setp.gt.s16 	%p699, %rs296, 70;
	@%p699 bra 	$L__BB2_880;
	setp.eq.s16 	%p702, %rs296, 65;
	@%p702 bra 	$L__BB2_884;
	setp.eq.s16 	%p703, %rs296, 67;
	@%p703 bra 	$L__BB2_879;
	bra.uni 	$L__BB2_883;
$L__BB2_879:
	mov.b16 	%rs463, 1;
	bra.uni 	$L__BB2_884;
$L__BB2_880:
	setp.eq.s16 	%p700, %rs296, 71;
	@%p700 bra 	$L__BB2_1774;
	setp.eq.s16 	%p701, %rs296, 84;
	@%p701 bra 	$L__BB2_882;
	bra.uni 	$L__BB2_883;
$L__BB2_882:
	mov.b16 	%rs463, 3;
	bra.uni 	$L__BB2_884;
$L__BB2_883:
	mov.b16 	%rs463, 4;
$L__BB2_884:
	cvt.u64.u32 	%rd1673, %r530;
	add.s64 	%rd1674, %rd11, %rd1673;
	st.global.u8 	[%rd1674+27], %rs463;
	add.s32 	%r5201, %r530, 1;
	ld.global.u32 	%r5203, [%rd10];
	setp.lt.s32 	%p704, %r530, %r5203;
	@%p704 bra 	$L__BB2_876;
	bra.uni 	$L__BB2_892;
$L__BB2_885:
	setp.eq.s16 	%p696, %rs290, 67;
	@%p696 bra 	$L__BB2_886;
	bra.uni 	$L__BB2_890;
$L__BB2_886:
	mov.b16 	%rs464, 2;
	bra.uni 	$L__BB2_891;
$L__BB2_887:
	setp.eq.s16 	%p693, %rs290, 84;
	@%p693 bra 	$L__BB2_891;
	setp.ne.s16 	%p694, %rs290, 71;
	@%p694 bra 	$L__BB2_890;
	mov.b16 	%rs464, 1;
	bra.uni 	$L__BB2_891;
$L__BB2_890:
	mov.b16 	%rs464, 4;
$L__BB2_891:
	cvt.s64.s32 	%rd1669, %r533;
	add.s64 	%rd1670, %rd11, %rd1669;
	st.global.u8 	[%rd1670+27], %rs464;
	add.s32 	%r5202, %r533, 1;
	ld.global.u32 	%r5203, [%rd10];
	setp.lt.s32 	%p697, %r533, %r5203;
	@%p697 bra 	$L__BB2_871;
$L__BB2_892:
	add.s32 	%r2706, %r11, %r5203;
	cvt.s64.s32 	%rd1675, %r2706;
	add.s64 	%rd1676, %rd1, %rd1675;
	mov.b16 	%rs301, 4;
	st.global.u8 	[%rd1676], %rs301;
	st.global.u8 	[%rd11+27], %rs301;
	ld.global.u32 	%r2707, [%rd8+200];
	add.s32 	%r2708, %r12, %r2707;
	cvt.s64.s32 	%rd1677, %r2708;
	add.s64 	%rd1678, %rd1, %rd1677;
	st.global.u8 	[%rd1678], %rs301;
	st.global.u8 	[%rd11], %rs301;
	mov.b32 	%r2709, 1;
	st.global.u32 	[%rd8+216], %r2709;
	ld.global.u32 	%r5210, [%rd8+200];
	setp.lt.s32 	%p705, %r5210, 1;
	@%p705 bra 	$L__BB2_898;
	ld.global.u32 	%r5208, [%rd10];
	mov.b32 	%r5211, 1;
$L__BB2_894:
	mov.b32 	%r2711, 1;
	st.global.u32 	[%rd8+220], %r2711;
	setp.lt.s32 	%p706, %r5208, 1;
	@%p706 bra 	$L__BB2_908;
	mov.b32 	%r5209, 1;
$L__BB2_896:
	ld.global.u32 	%r546, [%rd8+216];
	cvt.s64.s32 	%rd1679, %r546;
	add.s64 	%rd1680, %rd11, %rd1679;
	ld.global.s8 	%r2713, [%rd1680];
	cvt.s64.s32 	%rd1681, %r5209;
	add.s64 	%rd1682, %rd11, %rd1681;
	ld.global.s8 	%r2714, [%rd1682+27];
	add.s32 	%r2715, %r2714, %r2713;
	setp.eq.s32 	%p707, %r2715, 3;
	@%p707 bra 	$L__BB2_905;
	add.s32 	%r2716, %r546, -1;
	mad.lo.s32 	%r2717, %r2716, %r5208, %r13;
	add.s32 	%r2718, %r2717, %r5209;
	mul.wide.s32 	%rd1683, %r2718, 8;
	add.s64 	%rd1684, %rd2, %rd1683;
	mov.b64 	%rd1685, 9218868437227405312;
	st.global.u64 	[%rd1684], %rd1685;
	ld.global.u32 	%r2719, [%rd8+216];
	add.s32 	%r2720, %r2719, -1;
	ld.global.u32 	%r2721, [%rd8+204];
	ld.global.u32 	%r2722, [%rd8+220];
	mad.lo.s32 	%r2723, %r2720, %r2721, %r14;
	add.s32 	%r2724, %r2723, %r2722;
	mul.wide.s32 	%rd1686, %r2724, 8;
	add.s64 	%rd1687, %rd2, %rd1686;
	mov.b64 	%rd1688, -4616189618054758400;
	st.global.u64 	[%rd1687], %rd1688;
	bra.uni 	$L__BB2_906;
$L__BB2_898:
	setp.lt.s32 	%p710, %r5210, 1;
	@%p710 bra 	$L__BB2_996;
	ld.global.u32 	%r5226, [%rd10];
	mov.b32 	%r5216, 1;
$L__BB2_900:
	mov.b32 	%r2736, 1;
	st.global.u32 	[%rd8+232], %r2736;
	setp.lt.s32 	%p711, %r5226, 1;
	@%p711 bra 	$L__BB2_995;
	add.s32 	%r559, %r5216, -1;
	cvt.u64.u32 	%rd1695, %r5216;
	add.s64 	%rd155, %rd11, %rd1695;
	add.s32 	%r560, %r5216, -2;
	mov.b32 	%r5218, 1;
$L__BB2_902:
	mad.lo.s32 	%r2738, %r5226, %r559, %r13;
	add.s32 	%r2739, %r2738, %r5218;
	mul.wide.s32 	%rd1696, %r2739, 8;
	add.s64 	%rd1697, %rd2, %rd1696;
	ld.global.f64 	%fd1955, [%rd1697];
	abs.f64 	%fd1956, %fd1955;
	setp.geu.f64 	%p712, %fd1956, 0d41CDCD64FF800000;
	mov.u32 	%r5227, %r5218;
	@%p712 bra 	$L__BB2_993;
	mov.b64 	%rd1698, -4616189618054758400;
	st.global.u64 	[%rd12], %rd1698;
	mov.b64 	%rd1699, 9218868437227405312;
	st.global.u64 	[%rd13], %rd1699;
	ld.global.u32 	%r564, [%rd8+232];
	ld.global.u8 	%rs49, [%rd155];
	cvt.u32.u16 	%r2740, %rs49;
	cvt.s32.s8 	%r2741, %r2740;
	cvt.s64.s32 	%rd1700, %r564;
	add.s64 	%rd156, %rd11, %rd1700;
	ld.global.u8 	%rs50, [%rd156+27];
	cvt.u32.u16 	%r2742, %rs50;
	cvt.s32.s8 	%r2743, %r2742;
	add.s32 	%r2744, %r2743, %r2741;
	setp.eq.s32 	%p713, %r2744, 3;
	@%p713 bra 	$L__BB2_909;
	ld.global.u32 	%r2745, [%rd10];
	add.s32 	%r2746, %r14, %r564;
	mad.lo.s32 	%r2747, %r2745, %r559, %r2746;
	mul.wide.s32 	%rd1701, %r2747, 8;
	add.s64 	%rd1702, %rd2, %rd1701;
	mov.b64 	%rd1703, -4616189618054758400;
	st.global.u64 	[%rd1702], %rd1703;
	ld.global.u32 	%r2748, [%rd10];
	mad.lo.s32 	%r2749, %r2748, %r559, %r2746;
	add.s32 	%r2750, %r2749, -625;
	mul.wide.s32 	%rd1704, %r2750, 8;
	add.s64 	%rd1705, %rd2, %rd1704;
	mov.b64 	%rd1706, 9218868437227405312;
	st.global.u64 	[%rd1705], %rd1706;
	ld.global.f64 	%fd3611, [%rd13];
	bra.uni 	$L__BB2_938;
$L__BB2_905:
	add.s32 	%r2725, %r546, -1;
	mad.lo.s32 	%r2726, %r2725, %r5208, %r13;
	add.s32 	%r2727, %r2726, %r5209;
	mul.wide.s32 	%rd1689, %r2727, 8;
	add.s64 	%rd1690, %rd2, %rd1689;
	mov.b64 	%rd1691, 0;
	st.global.u64 	[%rd1690], %rd1691;
	ld.global.u32 	%r2728, [%rd8+216];
	add.s32 	%r2729, %r2728, -1;
	ld.global.u32 	%r2730, [%rd8+204];
	ld.global.u32 	%r2731, [%rd8+220];
	mad.lo.s32 	%r2732, %r2729, %r2730, %r14;
	add.s32 	%r2733, %r2732, %r2731;
	mul.wide.s32 	%rd1692, %r2733, 8;
	add.s64 	%rd1693, %rd2, %rd1692;
	mov.b64 	%rd1694, -4564063970805153792;
	st.global.u64 	[%rd1693], %rd1694;
$L__BB2_906:
	ld.global.u32 	%r2734, [%rd8+220];
	add.s32 	%r5209, %r2734, 1;
	st.global.u32 	[%rd8+220], %r5209;
	ld.global.u32 	%r5208, [%rd8+204];
	setp.lt.s32 	%p708, %r2734, %r5208;
	@%p708 bra 	$L__BB2_896;
	ld.global.u32 	%r5211, [%rd8+216];
	ld.global.u32 	%r5210, [%rd8+200];
$L__BB2_908:
	add.s32 	%r554, %r5211, 1;
	st.global.u32 	[%rd8+216], %r554;
	setp.lt.s32 	%p709, %r5211, %r5210;
	mov.u32 	%r5211, %r554;
	@%p709 bra 	$L__BB2_894;
	bra.uni 	$L__BB2_898;
$L__BB2_909:
	cvt.s32.s8 	%r2752, %r2740;
	mul.wide.s32 	%rd1707, %r2752, 5;
	cvt.u64.u16 	%rd1708, %rs50;
	cvt.s64.s8 	%rd1709, %rd1708;
	add.s64 	%rd1710, %rd1707, %rd1709;
	shl.b64 	%rd1711, %rd1710, 3;
	mov.u64 	%rd1712, parameter;
	add.s64 	%rd1713, %rd1712, %rd1711;
	ld.const.f64 	%fd1957, [%rd1713+45440];
	ld.global.s8 	%r2753, [%rd155+-1];
	cvt.u32.u16 	%r2754, %rs50;
	ld.global.u8 	%r2755, [%rd156+26];
	prmt.b32 	%r2756, %r2755, %r2754, 0x3340U;
	prmt.b32 	%r2757, %r2740, 0, 0x3340U;
	prmt.b32 	%r2758, %r2756, %r2757, 0x5410U;
	mov.b32 	%r2759, 359705;
	dp4a.s32.u32 	%r2760, %r2758, %r2759, %r2753;
	mul.wide.s32 	%rd1714, %r2760, 8;
	add.s64 	%rd1715, %rd1712, %rd1714;
	ld.const.f64 	%fd1958, [%rd1715+35440];
	add.f64 	%fd3608, %fd1957, %fd1958;
	st.global.f64 	[%rd14], %fd3608;
	ld.global.s8 	%r2761, [%rd155];
	mul.wide.s32 	%rd1716, %r2761, 5;
	ld.global.u8 	%rs302, [%rd156+27];
	cvt.u64.u16 	%rd1717, %rs302;
	cvt.s64.s8 	%rd1718, %rd1717;
	add.s64 	%rd1719, %rd1716, %rd1718;
	shl.b64 	%rd1720, %rd1719, 3;
	add.s64 	%rd1721, %rd1712, %rd1720;
	ld.const.f64 	%fd1959, [%rd1721+45640];
	ld.global.s8 	%r2762, [%rd155+-1];
	ld.global.u8 	%r2763, [%rd156+26];
	cvt.u32.u16 	%r2764, %rs302;
	prmt.b32 	%r2765, %r2763, %r2764, 0x3340U;
	prmt.b32 	%r2766, %r2761, 0, 0x3340U;
	prmt.b32 	%r2767, %r2765, %r2766, 0x5410U;
	dp4a.s32.u32 	%r2768, %r2767, %r2759, %r2762;
	mul.wide.s32 	%rd1722, %r2768, 8;
	add.s64 	%rd1723, %rd1712, %rd1722;
	ld.const.f64 	%fd1960, [%rd1723+40440];
	add.f64 	%fd3609, %fd1959, %fd1960;
	st.global.f64 	[%rd15], %fd3609;
	abs.f64 	%fd1961, %fd3609;
	setp.leu.f64 	%p714, %fd1961, 0d41CDCD64FF800000;
	@%p714 bra 	$L__BB2_911;
	mov.b64 	%rd1724, 9218868437227405312;
	st.global.u64 	[%rd15], %rd1724;
	mov.b64 	%rd1725, -4616189618054758400;
	st.global.u64 	[%rd14], %rd1725;
	mov.f64 	%fd3609, 0d7FF0000000000000;
	mov.f64 	%fd3608, 0dBFF0000000000000;
$L__BB2_911:
	ld.global.s8 	%rs51, [%rd156+27];
	cvt.s64.s16 	%rd157, %rs51;
	ld.global.s8 	%rs303, [%rd156+26];
	ld.global.u8 	%rs304, [%rd155];
	cvt.u64.u16 	%rd1726, %rs304;
	cvt.s64.s8 	%rd158, %rd1726;
	mov.b32 	%r2769, {%rs303, %rs51};
	cvt.u32.u16 	%r2770, %rs304;
	cvt.s32.s8 	%r2771, %r2770;
	mov.b32 	%r2772, 6405;
	dp2a.lo.s32.u32 	%r2773, %r2769, %r2772, %r2771;
	mul.wide.s32 	%rd1727, %r2773, 8;
	mov.u64 	%rd1728, parameter;
	add.s64 	%rd159, %rd1728, %rd1727;
	ld.const.f64 	%fd1964, [%rd159+21000];
	abs.f64 	%fd1965, %fd1964;
	setp.geu.f64 	%p715, %fd1965, 0d41CDCD64FF800000;
	@%p715 bra 	$L__BB2_925;
	cvt.u16.u64 	%rs307, %rd158;
	mov.b32 	%r2781, {%rs51, %rs307};
	mov.b32 	%r2782, 0;
	mov.b32 	%r2783, 1305;
	dp2a.lo.s32.u32 	%r2784, %r2781, %r2783, %r2782;
	cvt.s64.s32 	%rd160, %r2784;
	ld.global.s8 	%rd1751, [%rd155+-1];
	add.s64 	%rd1752, %rd160, %rd1751;
	shl.b64 	%rd1753, %rd1752, 3;
	mov.u64 	%rd1754, parameter;
	add.s64 	%rd161, %rd1754, %rd1753;
	ld.const.f64 	%fd1983, [%rd161+23000];
	abs.f64 	%fd1984, %fd1983;
	setp.geu.f64 	%p720, %fd1984, 0d41CDCD64FF800000;
	@%p720 bra 	$L__BB2_919;
	mad.lo.s64 	%rd1768, %rd157, -24, %rd160;
	shl.b64 	%rd1769, %rd1768, 3;
	mov.u64 	%rd1770, parameter;
	add.s64 	%rd1771, %rd1770, %rd1769;
	ld.const.f64 	%fd2000, [%rd1771+45440];
	ld.const.f64 	%fd2001, [%rd159+20000];
	add.f64 	%fd2002, %fd2000, %fd2001;
	ld.const.f64 	%fd2003, [%rd161+22000];
	add.f64 	%fd3602, %fd2002, %fd2003;
	st.global.f64 	[%rd9+10080], %fd3602;
	ld.global.s8 	%r2789, [%rd155];
	mul.wide.s32 	%rd1772, %r2789, 5;
	ld.global.s8 	%rs310, [%rd156+27];
	cvt.s64.s16 	%rd1773, %rs310;
	add.s64 	%rd1774, %rd1772, %rd1773;
	shl.b64 	%rd1775, %rd1774, 3;
	add.s64 	%rd1776, %rd1770, %rd1775;
	ld.const.f64 	%fd2004, [%rd1776+45640];
	ld.global.s8 	%rs311, [%rd156+26];
	mov.b32 	%r2790, {%rs311, %rs310};
	mov.b32 	%r2791, 6405;
	dp2a.lo.s32.u32 	%r2792, %r2790, %r2791, %r2789;
	mul.wide.s32 	%rd1777, %r2792, 8;
	add.s64 	%rd1778, %rd1770, %rd1777;
	ld.const.f64 	%fd2005, [%rd1778+21000];
	add.f64 	%fd2006, %fd2004, %fd2005;
	ld.global.s8 	%rd1779, [%rd155+-1];
	cvt.s32.s16 	%r2793, %rs310;
	mul.wide.s32 	%rd1780, %r2793, 24;
	add.s64 	%rd1781, %rd1774, %rd1780;
	add.s64 	%rd1782, %rd1781, %rd1779;
	shl.b64 	%rd1783, %rd1782, 3;
	add.s64 	%rd1784, %rd1770, %rd1783;
	ld.const.f64 	%fd2007, [%rd1784+23000];
	add.f64 	%fd3603, %fd2006, %fd2007;
	st.global.f64 	[%rd9+10088], %fd3603;
	abs.f64 	%fd2008, %fd3603;
	setp.leu.f64 	%p724, %fd2008, 0d41CDCD64FF800000;
	@%p724 bra 	$L__BB2_915;
	mov.b64 	%rd1785, 9218868437227405312;
	st.global.u64 	[%rd9+10088], %rd1785;
	mov.b64 	%rd1786, -4616189618054758400;
	st.global.u64 	[%rd9+10080], %rd1786;
	mov.f64 	%fd3603, 0d7FF0000000000000;
	mov.f64 	%fd3602, 0dBFF0000000000000;
$L__BB2_915:
	add.f64 	%fd2011, %fd3603, 0d4069000000000000;
	add.f64 	%fd2012, %fd3602, 0dC016CCCCCCCCCCCD;
	ld.global.f64 	%fd3610, [%rd9+10016];
	add.f64 	%fd2013, %fd2012, %fd3610;
	div.rn.f64 	%fd440, %fd2011, %fd2013;
	st.global.f64 	[%rd9+10096], %fd440;
	abs.f64 	%fd2014, %fd3609;
	setp.geu.f64 	%p725, %fd2014, 0d41CDCD64FF800000;
	@%p725 bra 	$L__BB2_918;
	add.f64 	%fd2015, %fd3609, 0d4069000000000000;
	add.f64 	%fd2016, %fd3608, 0dC016CCCCCCCCCCCD;
	add.f64 	%fd2017, %fd2016, %fd3610;
	div.rn.f64 	%fd2018, %fd2015, %fd2017;
	st.global.f64 	[%rd17], %fd2018;
	setp.geu.f64 	%p726, %fd2018, %fd440;
	@%p726 bra 	$L__BB2_933;
	st.global.f64 	[%rd14], %fd3602;
	st.global.f64 	[%rd15], %fd3603;
	st.global.f64 	[%rd17], %fd440;
	mov.f64 	%fd3608, %fd3602;
	mov.f64 	%fd3609, %fd3603;
	bra.uni 	$L__BB2_933;
$L__BB2_918:
	st.global.f64 	[%rd14], %fd3602;
	st.global.f64 	[%rd15], %fd3603;
	st.global.f64 	[%rd17], %fd440;
	mov.f64 	%fd3608, %fd3602;
	mov.f64 	%fd3609, %fd3603;
	bra.uni 	$L__BB2_933;
$L__BB2_919:
	mad.lo.s64 	%rd1755, %rd157, -24, %rd160;
	shl.b64 	%rd1756, %rd1755, 3;
	mov.u64 	%rd1757, parameter;
	add.s64 	%rd1758, %rd1757, %rd1756;
	ld.const.f64 	%fd1985, [%rd1758+45440];
	ld.const.f64 	%fd1986, [%rd159+20000];
	add.f64 	%fd3604, %fd1985, %fd1986;
	st.global.f64 	[%rd9+10080], %fd3604;
	ld.global.s8 	%r2785, [%rd155];
	mul.wide.s32 	%rd1759, %r2785, 5;
	ld.global.s8 	%rs308, [%rd156+27];
	cvt.s64.s16 	%rd1760, %rs308;
	add.s64 	%rd1761, %rd1759, %rd1760;
	shl.b64 	%rd1762, %rd1761, 3;
	add.s64 	%rd1763, %rd1757, %rd1762;
	ld.const.f64 	%fd1987, [%rd1763+45640];
	ld.global.s8 	%rs309, [%rd156+26];
	mov.b32 	%r2786, {%rs309, %rs308};
	mov.b32 	%r2787, 6405;
	dp2a.lo.s32.u32 	%r2788, %r2786, %r2787, %r2785;
	mul.wide.s32 	%rd1764, %r2788, 8;
	add.s64 	%rd1765, %rd1757, %rd1764;
	ld.const.f64 	%fd1988, [%rd1765+21000];
	add.f64 	%fd3605, %fd1987, %fd1988;
	st.global.f64 	[%rd9+10088], %fd3605;
	abs.f64 	%fd1989, %fd3605;
	setp.leu.f64 	%p721, %fd1989, 0d41CDCD64FF800000;
	@%p721 bra 	$L__BB2_921;
	mov.b64 	%rd1766, 9218868437227405312;
	st.global.u64 	[%rd9+10088], %rd1766;
	mov.b64 	%rd1767, -4616189618054758400;
	st.global.u64 	[%rd9+10080], %rd1767;
	mov.f64 	%fd3605, 0d7FF0000000000000;
	mov.f64 	%fd3604, 0dBFF0000000000000;
$L__BB2_921:
	add.f64 	%fd1992, %fd3605, 0d4069000000000000;
	add.f64 	%fd1993, %fd3604, 0dC016CCCCCCCCCCCD;
	ld.global.f64 	%fd3610, [%rd9+10016];
	add.f64 	%fd1994, %fd1993, %fd3610;
	div.rn.f64 	%fd446, %fd1992, %fd1994;
	st.global.f64 	[%rd9+10096], %fd446;
	abs.f64 	%fd1995, %fd3609;
	setp.geu.f64 	%p722, %fd1995, 0d41CDCD64FF800000;
	@%p722 bra 	$L__BB2_924;
	add.f64 	%fd1996, %fd3609, 0d4069000000000000;
	add.f64 	%fd1997, %fd3608, 0dC016CCCCCCCCCCCD;
	add.f64 	%fd1998, %fd1997, %fd3610;
	div.rn.f64 	%fd1999, %fd1996, %fd1998;
	st.global.f64 	[%rd17], %fd1999;
	setp.geu.f64 	%p723, %fd1999, %fd446;
	@%p723 bra 	$L__BB2_933;
	st.global.f64 	[%rd14], %fd3604;
	st.global.f64 	[%rd15], %fd3605;
	st.global.f64 	[%rd17], %fd446;
	mov.f64 	%fd3608, %fd3604;
	mov.f64 	%fd3609, %fd3605;
	bra.uni 	$L__BB2_933;
$L__BB2_924:
	st.global.f64 	[%rd14], %fd3604;
	st.global.f64 	[%rd15], %fd3605;
	st.global.f64 	[%rd17], %fd446;
	mov.f64 	%fd3608, %fd3604;
	mov.f64 	%fd3609, %fd3605;
	bra.uni 	$L__BB2_933;
$L__BB2_925:
	cvt.u16.u64 	%rs305, %rd158;
	mov.b32 	%r2774, {%rs51, %rs305};
	mov.b32 	%r2775, 0;
	mov.b32 	%r2776, 1305;
	dp2a.lo.s32.u32 	%r2777, %r2774, %r2776, %r2775;
	cvt.s64.s32 	%rd162, %r2777;
	ld.global.s8 	%rd1729, [%rd155+-1];
	add.s64 	%rd1730, %rd162, %rd1729;
	shl.b64 	%rd1731, %rd1730, 3;
	mov.u64 	%rd1732, parameter;
	add.s64 	%rd163, %rd1732, %rd1731;
	ld.const.f64 	%fd1966, [%rd163+23000];
	abs.f64 	%fd1967, %fd1966;
	setp.lt.f64 	%p716, %fd1967, 0d41CDCD64FF800000;
	@%p716 bra 	$L__BB2_927;
	ld.global.f64 	%fd3610, [%rd9+10016];
	bra.uni 	$L__BB2_933;
$L__BB2_927:
	mad.lo.s64 	%rd1733, %rd157, -24, %rd162;
	shl.b64 	%rd1734, %rd1733, 3;
	mov.u64 	%rd1735, parameter;
	add.s64 	%rd1736, %rd1735, %rd1734;
	ld.const.f64 	%fd1968, [%rd1736+45440];
	ld.const.f64 	%fd1969, [%rd163+22000];
	add.f64 	%fd3606, %fd1968, %fd1969;
	st.global.f64 	[%rd9+10080], %fd3606;
	ld.global.s8 	%r2778, [%rd155];
	mul.wide.s32 	%rd1737, %r2778, 5;
	ld.global.u8 	%rs306, [%rd156+27];
	cvt.u64.u16 	%rd1738, %rs306;
	cvt.s64.s8 	%rd1739, %rd1738;
	add.s64 	%rd1740, %rd1737, %rd1739;
	shl.b64 	%rd1741, %rd1740, 3;
	add.s64 	%rd1742, %rd1735, %rd1741;
	ld.const.f64 	%fd1970, [%rd1742+45640];
	ld.global.s8 	%rd1743, [%rd155+-1];
	cvt.u32.u16 	%r2779, %rs306;
	cvt.s32.s8 	%r2780, %r2779;
	mul.wide.s32 	%rd1744, %r2780, 24;
	add.s64 	%rd1745, %rd1740, %rd1744;
	add.s64 	%rd1746, %rd1745, %rd1743;
	shl.b64 	%rd1747, %rd1746, 3;
	add.s64 	%rd1748, %rd1735, %rd1747;
	ld.const.f64 	%fd1971, [%rd1748+23000];
	add.f64 	%fd3607, %fd1970, %fd1971;
	st.global.f64 	[%rd9+10088], %fd3607;
	abs.f64 	%fd1972, %fd3607;
	setp.leu.f64 	%p717, %fd1972, 0d41CDCD64FF800000;
	@%p717 bra 	$L__BB2_929;
	mov.b64 	%rd1749, 9218868437227405312;
	st.global.u64 	[%rd9+10088], %rd1749;
	mov.b64 	%rd1750, -4616189618054758400;
	st.global.u64 	[%rd9+10080], %rd1750;
	mov.f64 	%fd3607, 0d7FF0000000000000;
	mov.f64 	%fd3606, 0dBFF0000000000000;
$L__BB2_929:
	add.f64 	%fd1975, %fd3607, 0d4069000000000000;
	add.f64 	%fd1976, %fd3606, 0dC016CCCCCCCCCCCD;
	ld.global.f64 	%fd3610, [%rd9+10016];
	add.f64 	%fd1977, %fd1976, %fd3610;
	div.rn.f64 	%fd453, %fd1975, %fd1977;
	st.global.f64 	[%rd9+10096], %fd453;
	abs.f64 	%fd1978, %fd3609;
	setp.geu.f64 	%p718, %fd1978, 0d41CDCD64FF800000;
	@%p718 bra 	$L__BB2_932;
	add.f64 	%fd1979, %fd3609, 0d4069000000000000;
	add.f64 	%fd1980, %fd3608, 0dC016CCCCCCCCCCCD;
	add.f64 	%fd1981, %fd1980, %fd3610;
	div.rn.f64 	%fd1982, %fd1979, %fd1981;
	st.global.f64 	[%rd17], %fd1982;
	setp.geu.f64 	%p719, %fd1982, %fd453;
	@%p719 bra 	$L__BB2_933;
	st.global.f64 	[%rd14], %fd3606;
	st.global.f64 	[%rd15], %fd3607;
	st.global.f64 	[%rd17], %fd453;
	mov.f64 	%fd3608, %fd3606;
	mov.f64 	%fd3609, %fd3607;
	bra.uni 	$L__BB2_933;
$L__BB2_932:
	st.global.f64 	[%rd14], %fd3606;
	st.global.f64 	[%rd15], %fd3607;
	st.global.f64 	[%rd17], %fd453;
	mov.f64 	%fd3608, %fd3606;
	mov.f64 	%fd3609, %fd3607;
$L__BB2_933:
	ld.global.s8 	%r2794, [%rd155];
	mul.wide.s32 	%rd1787, %r2794, 5;
	ld.global.s8 	%rd1788, [%rd156+27];
	add.s64 	%rd1789, %rd1787, %rd1788;
	shl.b64 	%rd1790, %rd1789, 3;
	mov.u64 	%rd1791, parameter;
	add.s64 	%rd1792, %rd1791, %rd1790;
	ld.const.f64 	%fd457, [%rd1792+45440];
	st.global.f64 	[%rd9+10080], %fd457;
	ld.global.s8 	%r2795, [%rd155];
	mul.wide.s32 	%rd1793, %r2795, 5;
	ld.global.s8 	%rd1794, [%rd156+27];
	add.s64 	%rd1795, %rd1793, %rd1794;
	shl.b64 	%rd1796, %rd1795, 3;
	add.s64 	%rd1797, %rd1791, %rd1796;
	ld.const.f64 	%fd3611, [%rd1797+45640];
	st.global.f64 	[%rd9+10088], %fd3611;
	add.f64 	%fd2019, %fd3611, 0d4069000000000000;
	add.f64 	%fd2020, %fd457, 0dC016CCCCCCCCCCCD;
	add.f64 	%fd2021, %fd2020, %fd3610;
	div.rn.f64 	%fd459, %fd2019, %fd2021;
	st.global.f64 	[%rd9+10096], %fd459;
	abs.f64 	%fd2022, %fd3609;
	setp.geu.f64 	%p727, %fd2022, 0d41CDCD64FF800000;
	@%p727 bra 	$L__BB2_937;
	ld.global.f64 	%fd2023, [%rd17];
	setp.geu.f64 	%p728, %fd2023, %fd459;
	@%p728 bra 	$L__BB2_936;
	st.global.f64 	[%rd12], %fd457;
	st.global.f64 	[%rd13], %fd3611;
	bra.uni 	$L__BB2_938;
$L__BB2_936:
	st.global.f64 	[%rd12], %fd3608;
	st.global.f64 	[%rd13], %fd3609;
	mov.f64 	%fd3611, %fd3609;
	bra.uni 	$L__BB2_938;
$L__BB2_937:
	st.global.f64 	[%rd12], %fd457;
	st.global.f64 	[%rd13], %fd3611;
$L__BB2_938:
	abs.f64 	%fd2024, %fd3611;
	setp.geu.f64 	%p729, %fd2024, 0d41CDCD64FF800000;
	@%p729 bra 	$L__BB2_940;
	ld.global.f64 	%fd2025, [%rd12];
	ld.global.u32 	%r2796, [%rd8+204];
	ld.global.u32 	%r2797, [%rd8+232];
	mad.lo.s32 	%r2798, %r2796, %r559, %r14;
	add.s32 	%r2799, %r2798, %r2797;
	mul.wide.s32 	%rd1798, %r2799, 8;
	add.s64 	%rd1799, %rd2, %rd1798;
	st.global.f64 	[%rd1799], %fd2025;
	ld.global.f64 	%fd2026, [%rd13];
	ld.global.u32 	%r2800, [%rd8+204];
	ld.global.u32 	%r2801, [%rd8+232];
	mad.lo.s32 	%r2802, %r2800, %r559, %r13;
	add.s32 	%r2803, %r2802, %r2801;
	mul.wide.s32 	%rd1800, %r2803, 8;
	add.s64 	%rd1801, %rd2, %rd1800;
	st.global.f64 	[%rd1801], %fd2026;
$L__BB2_940:
	setp.lt.u32 	%p730, %r5216, 2;
	ld.global.u32 	%r5227, [%rd8+232];
	setp.lt.s32 	%p731, %r5227, 2;
	ld.global.u32 	%r5226, [%rd8+204];
	or.pred  	%p732, %p730, %p731;
	@%p732 bra 	$L__BB2_993;
	add.s32 	%r567, %r14, %r5227;
	mad.lo.s32 	%r2805, %r5226, %r559, %r567;
	mul.wide.s32 	%rd1802, %r2805, 8;
	add.s64 	%rd1803, %rd2, %rd1802;
	ld.global.f64 	%fd3616, [%rd1803];
	st.global.f64 	[%rd9+10072], %fd3616;
	ld.global.u32 	%r2806, [%rd10];
	add.s32 	%r568, %r567, -625;
	mad.lo.s32 	%r2807, %r2806, %r559, %r568;
	mul.wide.s32 	%rd1804, %r2807, 8;
	add.s64 	%rd1805, %rd2, %rd1804;
	ld.global.f64 	%fd3615, [%rd1805];
	st.global.f64 	[%rd9+10088], %fd3615;
	add.f64 	%fd2027, %fd3615, 0d4069000000000000;
	add.f64 	%fd2028, %fd3616, 0dC016CCCCCCCCCCCD;
	ld.global.f64 	%fd463, [%rd9+10016];
	add.f64 	%fd2029, %fd2028, %fd463;
	div.rn.f64 	%fd464, %fd2027, %fd2029;
	st.global.f64 	[%rd9+10056], %fd464;
	ld.global.u32 	%r2808, [%rd10];
	add.s32 	%r569, %r567, -626;
	mad.lo.s32 	%r2809, %r2808, %r560, %r569;
	mul.wide.s32 	%rd1806, %r2809, 8;
	add.s64 	%rd164, %rd2, %rd1806;
	ld.global.f64 	%fd2030, [%rd164];
	abs.f64 	%fd2031, %fd2030;
	setp.geu.f64 	%p733, %fd2031, 0d41CDCD64FF800000;
	@%p733 bra 	$L__BB2_944;
	add.s32 	%r2810, %r15, %r5227;
	cvt.s64.s32 	%rd1807, %r2810;
	add.s64 	%rd165, %rd1, %rd1807;
	ld.global.s8 	%r2811, [%rd165+1];
	ld.global.u8 	%r2812, [%rd155];
	ld.global.u8 	%r2813, [%rd155+-1];
	prmt.b32 	%r2814, %r2813, %r2812, 0x3340U;
	ld.global.u8 	%r2815, [%rd165];
	prmt.b32 	%r2816, %r2815, 0, 0x3340U;
	prmt.b32 	%r2817, %r2814, %r2816, 0x5410U;
	mov.b32 	%r2818, 334205;
	dp4a.s32.u32 	%r2819, %r2817, %r2818, %r2811;
	mul.wide.s32 	%rd1808, %r2819, 8;
	mov.u64 	%rd1809, parameter;
	add.s64 	%rd166, %rd1809, %rd1808;
	ld.const.f64 	%fd2032, [%rd166+5000];
	abs.f64 	%fd2033, %fd2032;
	setp.geu.f64 	%p734, %fd2033, 0d41CDCD64FF800000;
	@%p734 bra 	$L__BB2_944;
	ld.global.f64 	%fd2036, [%rd164+5000];
	ld.const.f64 	%fd2037, [%rd166];
	add.f64 	%fd3614, %fd2036, %fd2037;
	st.global.f64 	[%rd16], %fd3614;
	ld.global.u32 	%r2820, [%rd10];
	mad.lo.s32 	%r2821, %r2820, %r560, %r569;
	mul.wide.s32 	%rd1811, %r2821, 8;
	add.s64 	%rd1812, %rd2, %rd1811;
	ld.global.f64 	%fd2038, [%rd1812];
	ld.global.s8 	%r2822, [%rd165+1];
	ld.global.u8 	%r2823, [%rd155];
	ld.global.u8 	%r2824, [%rd155+-1];
	prmt.b32 	%r2825, %r2824, %r2823, 0x3340U;
	ld.global.u8 	%r2826, [%rd165];
	prmt.b32 	%r2827, %r2826, 0, 0x3340U;
	prmt.b32 	%r2828, %r2825, %r2827, 0x5410U;
	mov.b32 	%r2829, 334205;
	dp4a.s32.u32 	%r2830, %r2828, %r2829, %r2822;
	mul.wide.s32 	%rd1813, %r2830, 8;
	mov.u64 	%rd1814, parameter;
	add.s64 	%rd1815, %rd1814, %rd1813;
	ld.const.f64 	%fd2039, [%rd1815+5000];
	add.f64 	%fd3613, %fd2038, %fd2039;
	bra.uni 	$L__BB2_945;
$L__BB2_944:
	mov.b64 	%rd1810, -4616189618054758400;
	st.global.u64 	[%rd16], %rd1810;
	mov.f64 	%fd3613, 0d7FF0000000000000;
	mov.f64 	%fd3614, 0dBFF0000000000000;
$L__BB2_945:
	st.global.f64 	[%rd9+10096], %fd3613;
	add.f64 	%fd2040, %fd3613, 0d4069000000000000;
	add.f64 	%fd2041, %fd3614, 0dC016CCCCCCCCCCCD;
	add.f64 	%fd2042, %fd2041, %fd463;
	div.rn.f64 	%fd469, %fd2040, %fd2042;
	st.global.f64 	[%rd9+10064], %fd469;
	setp.geu.f64 	%p735, %fd3614, 0dC0A3880000000000;
	@%p735 bra 	$L__BB2_947;
	mov.b64 	%rd1816, -4564063970805153792;
	st.global.u64 	[%rd9+10080], %rd1816;
	mov.b64 	%rd1817, 0;
	st.global.u64 	[%rd9+10096], %rd1817;
	mov.f64 	%fd3614, 0dC0A9300000000000;
$L__BB2_947:
	setp.geu.f64 	%p736, %fd3616, 0dC0A3880000000000;
	@%p736 bra 	$L__BB2_949;
	mov.b64 	%rd1818, -4564063970805153792;
	st.global.u64 	[%rd9+10072], %rd1818;
	mov.b64 	%rd1819, 0;
	st.global.u64 	[%rd9+10088], %rd1819;
	mov.f64 	%fd3616, 0dC0A9300000000000;
	mov.f64 	%fd3615, 0d0000000000000000;
$L__BB2_949:
	setp.gt.f64 	%p737, %fd469, %fd464;
	@%p737 bra 	$L__BB2_951;
	setp.leu.f64 	%p738, %fd3616, 0d0000000000000000;
	setp.leu.f64 	%p739, %fd3615, 0d0000000000000000;
	or.pred  	%p740, %p738, %p739;
	@%p740 bra 	$L__BB2_952;
$L__BB2_951:
	ld.global.u32 	%r2835, [%rd10];
	mad.lo.s32 	%r2836, %r2835, %r559, %r567;
	mul.wide.s32 	%rd1824, %r2836, 8;
	add.s64 	%rd1825, %rd2, %rd1824;
	st.global.f64 	[%rd1825], %fd3614;
	ld.global.f64 	%fd2047, [%rd9+10096];
	ld.global.u32 	%r2837, [%rd10];
	mad.lo.s32 	%r2838, %r2837, %r559, %r568;
	mul.wide.s32 	%rd1826, %r2838, 8;
	add.s64 	%rd1827, %rd2, %rd1826;
	st.global.f64 	[%rd1827], %fd2047;
	bra.uni 	$L__BB2_954;
$L__BB2_952:
	setp.ltu.f64 	%p741, %fd464, %fd469;
	@%p741 bra 	$L__BB2_954;
	ld.global.u32 	%r2831, [%rd10];
	mad.lo.s32 	%r2832, %r2831, %r559, %r567;
	mul.wide.s32 	%rd1820, %r2832, 8;
	add.s64 	%rd1821, %rd2, %rd1820;
	st.global.f64 	[%rd1821], %fd3616;
	ld.global.f64 	%fd2046, [%rd9+10088];
	ld.global.u32 	%r2833, [%rd10];
	mad.lo.s32 	%r2834, %r2833, %r559, %r568;
	mul.wide.s32 	%rd1822, %r2834, 8;
	add.s64 	%rd1823, %rd2, %rd1822;
	st.global.f64 	[%rd1823], %fd2046;
$L__BB2_954:
	mov.b32 	%r5225, 3;
	st.global.u32 	[%rd8+216], %r5225;
$L__BB2_955:
	st.global.u32 	[%rd8+220], %r559;
	ld.global.u32 	%r2840, [%rd8+232];
	sub.s32 	%r571, %r2840, %r5225;
	add.s32 	%r5224, %r571, 1;
	st.global.u32 	[%rd8+224], %r5224;
	setp.lt.u32 	%p742, %r571, 2147483647;
	mov.u32 	%r5223, %r559;
	@%p742 bra 	$L__BB2_957;
	abs.s32 	%r2842, %r571;
	sub.s32 	%r5223, %r559, %r2842;
	st.global.u32 	[%rd8+220], %r5223;
	mov.b32 	%r5224, 1;
	st.global.u32 	[%rd8+224], %r5224;
$L__BB2_957:
	setp.lt.s32 	%p743, %r5223, 1;
	@%p743 bra 	$L__BB2_991;
$L__BB2_958:
	ld.global.u32 	%r2843, [%rd8+232];
	setp.ge.s32 	%p744, %r5224, %r2843;
	@%p744 bra 	$L__BB2_990;
	add.s32 	%r2844, %r5223, -1;
	ld.global.u32 	%r2845, [%rd10];
	mad.lo.s32 	%r2846, %r2844, %r2845, %r13;
	add.s32 	%r2847, %r2846, %r5224;
	mul.wide.s32 	%rd1828, %r2847, 8;
	add.s64 	%rd1829, %rd2, %rd1828;
	ld.global.f64 	%fd2048, [%rd1829];
	abs.f64 	%fd2049, %fd2048;
	setp.geu.f64 	%p745, %fd2049, 0d41CDCD64FF800000;
	@%p745 bra 	$L__BB2_989;
	mov.b64 	%rd1830, -4616189618054758400;
	st.global.u64 	[%rd12], %rd1830;
	mov.b64 	%rd1831, 9218868437227405312;
	st.global.u64 	[%rd13], %rd1831;
	ld.global.u32 	%r578, [%rd8+220];
	ld.global.u32 	%r579, [%rd8+224];
	ld.global.u32 	%r580, [%rd8+232];
	mov.b64 	%rd1832, -4564063970805153792;
	st.global.u64 	[%rd17], %rd1832;
	mov.b64 	%rd1833, 0;
	st.global.u64 	[%rd16], %rd1833;
	not.b32 	%r2848, %r578;
	add.s32 	%r581, %r5216, %r2848;
	st.global.u32 	[%rd8+236], %r581;
	not.b32 	%r2849, %r579;
	add.s32 	%r2850, %r580, %r2849;
	st.global.u32 	[%rd8+240], %r2850;
	add.s32 	%r2851, %r2850, %r581;
	add.s32 	%r583, %r2851, -1;
	st.global.u32 	[%rd8+244], %r583;
	setp.eq.s32 	%p746, %r581, 0;
	setp.gt.s32 	%p747, %r2850, 0;
	and.pred  	%p748, %p746, %p747;
	@%p748 bra 	$L__BB2_962;
	setp.ne.s32 	%p749, %r2850, 0;
	setp.lt.s32 	%p750, %r581, 1;
	or.pred  	%p751, %p749, %p750;
	@%p751 bra 	$L__BB2_975;
$L__BB2_962:
	setp.ne.s32 	%p761, %r2850, 1;
	setp.ne.s32 	%p762, %r581, 1;
	and.pred  	%p763, %p761, %p762;
	@%p763 bra 	$L__BB2_971;
	setp.eq.s32 	%p766, %r2850, 1;
	and.pred  	%p768, %p766, %p746;
	@%p768 bra 	$L__BB2_966;
	setp.eq.s32 	%p769, %r581, 1;
	setp.eq.s32 	%p770, %r2850, 0;
	and.pred  	%p771, %p770, %p769;
	@%p771 bra 	$L__BB2_966;
	ld.global.f64 	%fd3618, [%rd16];
	ld.global.f64 	%fd3617, [%rd17];
	bra.uni 	$L__BB2_967;
$L__BB2_966:
	mul.wide.s32 	%rd1923, %r583, 8;
	mov.u64 	%rd1924, parameter;
	add.s64 	%rd1925, %rd1924, %rd1923;
	ld.const.f64 	%fd2127, [%rd1925+25200];
	cvt.s64.s32 	%rd1926, %r578;
	add.s64 	%rd1927, %rd11, %rd1926;
	cvt.s64.s32 	%rd1928, %r579;
	add.s64 	%rd1929, %rd11, %rd1928;
	cvt.s64.s32 	%rd1930, %r580;
	add.s64 	%rd1931, %rd11, %rd1930;
	ld.global.s8 	%r2960, [%rd1931+27];
	ld.global.u8 	%r2961, [%rd1927];
	ld.global.u8 	%r2962, [%rd155];
	prmt.b32 	%r2963, %r2961, %r2962, 0x3340U;
	ld.global.u8 	%r2964, [%rd1929+27];
	prmt.b32 	%r2965, %r2964, 0, 0x3340U;
	prmt.b32 	%r2966, %r2963, %r2965, 0x5410U;
	mov.b32 	%r2967, 334205;
	dp4a.s32.u32 	%r2968, %r2966, %r2967, %r2960;
	mul.wide.s32 	%rd1932, %r2968, 8;
	add.s64 	%rd1933, %rd1924, %rd1932;
	ld.const.f64 	%fd2128, [%rd1933+5000];
	add.f64 	%fd3618, %fd2127, %fd2128;
	st.global.f64 	[%rd16], %fd3618;
	ld.global.u32 	%r2969, [%rd8+244];
	mul.wide.s32 	%rd1934, %r2969, 8;
	add.s64 	%rd1935, %rd1924, %rd1934;
	ld.const.f64 	%fd2129, [%rd1935+24480];
	ld.global.s8 	%r2970, [%rd1931+27];
	ld.global.u8 	%r2971, [%rd1927];
	ld.global.u8 	%r2972, [%rd155];
	prmt.b32 	%r2973, %r2972, %r2971, 0x3340U;
	ld.global.u8 	%r2974, [%rd1929+27];
	prmt.b32 	%r2975, %r2974, 0, 0x3340U;
	prmt.b32 	%r2976, %r2973, %r2975, 0x5410U;
	mov.b32 	%r2977, 359705;
	dp4a.s32.u32 	%r2978, %r2976, %r2977, %r2970;
	mul.wide.s32 	%rd1936, %r2978, 8;
	add.s64 	%rd1937, %rd1924, %rd1936;
	ld.const.f64 	%fd2130, [%rd1937];
	add.f64 	%fd3617, %fd2129, %fd2130;
	st.global.f64 	[%rd17], %fd3617;
$L__BB2_967:
	add.s32 	%r2979, %r578, -1;
	ld.global.u32 	%r2980, [%rd10];
	add.s32 	%r2981, %r13, %r579;
	mad.lo.s32 	%r2982, %r2980, %r2979, %r2981;
	mul.wide.s32 	%rd1938, %r2982, 8;
	add.s64 	%rd1939, %rd2, %rd1938;
	ld.global.f64 	%fd2131, [%rd1939];
	add.f64 	%fd3620, %fd2131, %fd3618;
	st.global.f64 	[%rd16], %fd3620;
	ld.global.u32 	%r2983, [%rd10];
	mad.lo.s32 	%r2984, %r2983, %r2979, %r2981;
	add.s32 	%r2985, %r2984, 625;
	mul.wide.s32 	%rd1940, %r2985, 8;
	add.s64 	%rd1941, %rd2, %rd1940;
	ld.global.f64 	%fd2132, [%rd1941];
	add.f64 	%fd3619, %fd2132, %fd3617;
	st.global.f64 	[%rd17], %fd3619;
	abs.f64 	%fd2133, %fd3620;
	setp.leu.f64 	%p772, %fd2133, 0d41CDCD64FF800000;
	@%p772 bra 	$L__BB2_969;
	mov.b64 	%rd1942, 9218868437227405312;
	st.global.u64 	[%rd16], %rd1942;
	mov.b64 	%rd1943, -4616189618054758400;
	st.global.u64 	[%rd17], %rd1943;
	mov.f64 	%fd3620, 0d7FF0000000000000;
	mov.f64 	%fd3619, 0dBFF0000000000000;
$L__BB2_969:
	add.f64 	%fd2136, %fd3620, 0d4069000000000000;
	add.f64 	%fd2137, %fd3619, 0dC016CCCCCCCCCCCD;
	ld.global.f64 	%fd2138, [%rd9+10016];
	add.f64 	%fd2139, %fd2137, %fd2138;
	div.rn.f64 	%fd2140, %fd2136, %fd2139;
	st.global.f64 	[%rd9+10056], %fd2140;
	ld.global.u32 	%r2986, [%rd10];
	add.s32 	%r2987, %r13, %r580;
	mad.lo.s32 	%r2988, %r2986, %r559, %r2987;
	mul.wide.s32 	%rd1944, %r2988, 8;
	add.s64 	%rd1945, %rd2, %rd1944;
	ld.global.f64 	%fd2141, [%rd1945];
	add.f64 	%fd2142, %fd2141, 0d4069000000000000;
	ld.global.f64 	%fd2143, [%rd1945+5000];
	add.f64 	%fd2144, %fd2143, 0dC016CCCCCCCCCCCD;
	add.f64 	%fd2145, %fd2144, %fd2138;
	div.rn.f64 	%fd2146, %fd2142, %fd2145;
	st.global.f64 	[%rd9+10064], %fd2146;
	setp.leu.f64 	%p773, %fd2140, %fd2146;
	@%p773 bra 	$L__BB2_984;
	st.global.f64 	[%rd12], %fd3619;
	st.global.f64 	[%rd13], %fd3620;
	bra.uni 	$L__BB2_984;
$L__BB2_971:
	mul.wide.s32 	%rd1884, %r583, 8;
	mov.u64 	%rd1885, parameter;
	add.s64 	%rd1886, %rd1885, %rd1884;
	ld.const.f64 	%fd2101, [%rd1886+25200];
	cvt.s64.s32 	%rd1887, %r578;
	add.s64 	%rd1888, %rd11, %rd1887;
	ld.global.s8 	%r2945, [%rd1888];
	mul.wide.s32 	%rd1889, %r2945, 5;
	cvt.s64.s32 	%rd1890, %r579;
	add.s64 	%rd1891, %rd11, %rd1890;
	ld.global.s8 	%rd1892, [%rd1891+27];
	add.s64 	%rd1893, %rd1889, %rd1892;
	shl.b64 	%rd1894, %rd1893, 3;
	add.s64 	%rd1895, %rd1885, %rd1894;
	ld.const.f64 	%fd2102, [%rd1895+45640];
	add.f64 	%fd2103, %fd2101, %fd2102;
	ld.global.s8 	%r2946, [%rd155];
	mul.wide.s32 	%rd1896, %r2946, 5;
	cvt.s64.s32 	%rd1897, %r580;
	add.s64 	%rd1898, %rd11, %rd1897;
	ld.global.s8 	%rd1899, [%rd1898+27];
	add.s64 	%rd1900, %rd1896, %rd1899;
	shl.b64 	%rd1901, %rd1900, 3;
	add.s64 	%rd1902, %rd1885, %rd1901;
	ld.const.f64 	%fd2104, [%rd1902+45640];
	add.f64 	%fd2105, %fd2103, %fd2104;
	st.global.f64 	[%rd16], %fd2105;
	add.s32 	%r2947, %r578, -1;
	ld.global.u32 	%r2948, [%rd8+204];
	add.s32 	%r2949, %r13, %r579;
	mad.lo.s32 	%r2950, %r2948, %r2947, %r2949;
	mul.wide.s32 	%rd1903, %r2950, 8;
	add.s64 	%rd1904, %rd2, %rd1903;
	ld.global.f64 	%fd2106, [%rd1904];
	add.f64 	%fd3622, %fd2106, %fd2105;
	st.global.f64 	[%rd16], %fd3622;
	ld.global.u32 	%r2951, [%rd8+244];
	mul.wide.s32 	%rd1905, %r2951, 8;
	add.s64 	%rd1906, %rd1885, %rd1905;
	ld.const.f64 	%fd2107, [%rd1906+24480];
	ld.global.s8 	%r2952, [%rd1888];
	mul.wide.s32 	%rd1907, %r2952, 5;
	ld.global.s8 	%rd1908, [%rd1891+27];
	add.s64 	%rd1909, %rd1907, %rd1908;
	shl.b64 	%rd1910, %rd1909, 3;
	add.s64 	%rd1911, %rd1885, %rd1910;
	ld.const.f64 	%fd2108, [%rd1911+45440];
	add.f64 	%fd2109, %fd2107, %fd2108;
	ld.global.s8 	%r2953, [%rd155];
	mul.wide.s32 	%rd1912, %r2953, 5;
	ld.global.s8 	%rd1913, [%rd1898+27];
	add.s64 	%rd1914, %rd1912, %rd1913;
	shl.b64 	%rd1915, %rd1914, 3;
	add.s64 	%rd1916, %rd1885, %rd1915;
	ld.const.f64 	%fd2110, [%rd1916+45440];
	add.f64 	%fd2111, %fd2109, %fd2110;
	st.global.f64 	[%rd17], %fd2111;
	ld.global.u32 	%r2954, [%rd8+204];
	mad.lo.s32 	%r2955, %r2954, %r2947, %r2949;
	add.s32 	%r2956, %r2955, 625;
	mul.wide.s32 	%rd1917, %r2956, 8;
	add.s64 	%rd1918, %rd2, %rd1917;
	ld.global.f64 	%fd2112, [%rd1918];
	add.f64 	%fd3621, %fd2112, %fd2111;
	st.global.f64 	[%rd17], %fd3621;
	abs.f64 	%fd2113, %fd3622;
	setp.leu.f64 	%p764, %fd2113, 0d41CDCD64FF800000;
	@%p764 bra 	$L__BB2_973;
	mov.b64 	%rd1919, 9218868437227405312;
	st.global.u64 	[%rd16], %rd1919;
	mov.b64 	%rd1920, -4616189618054758400;
	st.global.u64 	[%rd17], %rd1920;
	mov.f64 	%fd3622, 0d7FF0000000000000;
	mov.f64 	%fd3621, 0dBFF0000000000000;
$L__BB2_973:
	add.f64 	%fd2116, %fd3622, 0d4069000000000000;
	add.f64 	%fd2117, %fd3621, 0dC016CCCCCCCCCCCD;
	ld.global.f64 	%fd2118, [%rd9+10016];
	add.f64 	%fd2119, %fd2117, %fd2118;
	div.rn.f64 	%fd2120, %fd2116, %fd2119;
	st.global.f64 	[%rd9+10056], %fd2120;
	ld.global.u32 	%r2957, [%rd10];
	add.s32 	%r2958, %r13, %r580;
	mad.lo.s32 	%r2959, %r2957, %r559, %r2958;
	mul.wide.s32 	%rd1921, %r2959, 8;
	add.s64 	%rd1922, %rd2, %rd1921;
	ld.global.f64 	%fd2121, [%rd1922];
	add.f64 	%fd2122, %fd2121, 0d4069000000000000;
	ld.global.f64 	%fd2123, [%rd1922+5000];
	add.f64 	%fd2124, %fd2123, 0dC016CCCCCCCCCCCD;
	add.f64 	%fd2125, %fd2124, %fd2118;
	div.rn.f64 	%fd2126, %fd2122, %fd2125;
	st.global.f64 	[%rd9+10064], %fd2126;
	setp.leu.f64 	%p765, %fd2120, %fd2126;
	@%p765 bra 	$L__BB2_984;
	st.global.f64 	[%rd12], %fd3621;
	st.global.f64 	[%rd13], %fd3622;
	bra.uni 	$L__BB2_984;
$L__BB2_975:
	setp.ne.s32 	%p752, %r581, 1;
	setp.ne.s32 	%p753, %r2850, 1;
	or.pred  	%p754, %p752, %p753;
	@%p754 bra 	$L__BB2_980;
	cvt.s64.s32 	%rd1861, %r578;
	add.s64 	%rd1862, %rd11, %rd1861;
	cvt.s64.s32 	%rd1863, %r579;
	add.s64 	%rd1864, %rd11, %rd1863;
	ld.global.s8 	%r2901, [%rd1864+28];
	ld.global.u8 	%r2902, [%rd1862+1];
	ld.global.u8 	%r2903, [%rd1862];
	prmt.b32 	%r2904, %r2903, %r2902, 0x3340U;
	ld.global.u8 	%r2905, [%rd1864+27];
	prmt.b32 	%r2906, %r2905, 0, 0x3340U;
	prmt.b32 	%r2907, %r2904, %r2906, 0x5410U;
	mov.b32 	%r2908, 334205;
	dp4a.s32.u32 	%r2909, %r2907, %r2908, %r2901;
	mul.wide.s32 	%rd1865, %r2909, 8;
	mov.u64 	%rd1866, parameter;
	add.s64 	%rd1867, %rd1866, %rd1865;
	ld.const.f64 	%fd2078, [%rd1867+10000];
	cvt.s64.s32 	%rd1868, %r580;
	add.s64 	%rd1869, %rd11, %rd1868;
	ld.global.s8 	%r2910, [%rd155+-1];
	ld.global.u8 	%r2911, [%rd1869+27];
	ld.global.u8 	%r2912, [%rd1869+26];
	prmt.b32 	%r2913, %r2912, %r2911, 0x3340U;
	ld.global.u8 	%r2914, [%rd155];
	prmt.b32 	%r2915, %r2914, 0, 0x3340U;
	prmt.b32 	%r2916, %r2913, %r2915, 0x5410U;
	mov.b32 	%r2917, 359705;
	dp4a.s32.u32 	%r2918, %r2916, %r2917, %r2910;
	mul.wide.s32 	%rd1870, %r2918, 8;
	add.s64 	%rd1871, %rd1866, %rd1870;
	ld.const.f64 	%fd2079, [%rd1871+10000];
	add.f64 	%fd2080, %fd2078, %fd2079;
	st.global.f64 	[%rd17], %fd2080;
	add.s32 	%r2919, %r578, -1;
	ld.global.u32 	%r2920, [%rd10];
	add.s32 	%r2921, %r14, %r579;
	mad.lo.s32 	%r2922, %r2920, %r2919, %r2921;
	mul.wide.s32 	%rd1872, %r2922, 8;
	add.s64 	%rd1873, %rd2, %rd1872;
	ld.global.f64 	%fd2081, [%rd1873];
	add.f64 	%fd3623, %fd2081, %fd2080;
	st.global.f64 	[%rd17], %fd3623;
	ld.global.s8 	%r2923, [%rd1864+28];
	ld.global.u8 	%r2924, [%rd1862+1];
	ld.global.u8 	%r2925, [%rd1862];
	prmt.b32 	%r2926, %r2925, %r2924, 0x3340U;
	ld.global.u8 	%r2927, [%rd1864+27];
	prmt.b32 	%r2928, %r2927, 0, 0x3340U;
	prmt.b32 	%r2929, %r2926, %r2928, 0x5410U;
	dp4a.s32.u32 	%r2930, %r2929, %r2908, %r2923;
	mul.wide.s32 	%rd1874, %r2930, 8;
	add.s64 	%rd1875, %rd1866, %rd1874;
	ld.const.f64 	%fd2082, [%rd1875+15000];
	ld.global.s8 	%r2931, [%rd155+-1];
	ld.global.u8 	%r2932, [%rd1869+27];
	ld.global.u8 	%r2933, [%rd1869+26];
	prmt.b32 	%r2934, %r2933, %r2932, 0x3340U;
	ld.global.u8 	%r2935, [%rd155];
	prmt.b32 	%r2936, %r2935, 0, 0x3340U;
	prmt.b32 	%r2937, %r2934, %r2936, 0x5410U;
	dp4a.s32.u32 	%r2938, %r2937, %r2917, %r2931;
	mul.wide.s32 	%rd1876, %r2938, 8;
	add.s64 	%rd1877, %rd1866, %rd1876;
	ld.const.f64 	%fd2083, [%rd1877+15000];
	add.f64 	%fd2084, %fd2082, %fd2083;
	st.global.f64 	[%rd16], %fd2084;
	ld.global.u32 	%r2939, [%rd10];
	mad.lo.s32 	%r2940, %r2939, %r2919, %r2921;
	add.s32 	%r2941, %r2940, -625;
	mul.wide.s32 	%rd1878, %r2941, 8;
	add.s64 	%rd1879, %rd2, %rd1878;
	ld.global.f64 	%fd2085, [%rd1879];
	add.f64 	%fd3624, %fd2085, %fd2084;
	st.global.f64 	[%rd16], %fd3624;
	abs.f64 	%fd2086, %fd3624;
	setp.leu.f64 	%p757, %fd2086, 0d41CDCD64FF800000;
	@%p757 bra 	$L__BB2_978;
	mov.b64 	%rd1880, 9218868437227405312;
	st.global.u64 	[%rd16], %rd1880;
	mov.b64 	%rd1881, -4616189618054758400;
	st.global.u64 	[%rd17], %rd1881;
	mov.f64 	%fd3624, 0d7FF0000000000000;
	mov.f64 	%fd3623, 0dBFF0000000000000;
$L__BB2_978:
	add.f64 	%fd2089, %fd3624, 0d4069000000000000;
	add.f64 	%fd2090, %fd3623, 0dC016CCCCCCCCCCCD;
	ld.global.f64 	%fd2091, [%rd9+10016];
	add.f64 	%fd2092, %fd2090, %fd2091;
	div.rn.f64 	%fd2093, %fd2089, %fd2092;
	st.global.f64 	[%rd9+10056], %fd2093;
	ld.global.u32 	%r2942, [%rd10];
	add.s32 	%r2943, %r13, %r580;
	mad.lo.s32 	%r2944, %r2942, %r559, %r2943;
	mul.wide.s32 	%rd1882, %r2944, 8;
	add.s64 	%rd1883, %rd2, %rd1882;
	ld.global.f64 	%fd2094, [%rd1883];
	add.f64 	%fd2095, %fd2094, 0d4069000000000000;
	ld.global.f64 	%fd2096, [%rd1883+5000];
	add.f64 	%fd2097, %fd2096, 0dC016CCCCCCCCCCCD;
	add.f64 	%fd2098, %fd2097, %fd2091;
	div.rn.f64 	%fd2099, %fd2095, %fd2098;
	st.global.f64 	[%rd9+10064], %fd2099;
	sub.f64 	%fd2100, %fd2093, %fd2099;
	setp.ltu.f64 	%p758, %fd2100, 0d3EB0C6F7A0B5ED8D;
	setp.leu.f64 	%p759, %fd2093, %fd2099;
	or.pred  	%p760, %p758, %p759;
	@%p760 bra 	$L__BB2_984;
	st.global.f64 	[%rd12], %fd3623;
	st.global.f64 	[%rd13], %fd3624;
	bra.uni 	$L__BB2_984;
$L__BB2_980:
	mul.wide.s32 	%rd1834, %r583, 8;
	mov.u64 	%rd1835, parameter;
	add.s64 	%rd1836, %rd1835, %rd1834;
	ld.const.f64 	%fd2050, [%rd1836+24960];
	cvt.s64.s32 	%rd1837, %r578;
	add.s64 	%rd1838, %rd11, %rd1837;
	cvt.s64.s32 	%rd1839, %r579;
	add.s64 	%rd1840, %rd11, %rd1839;
	ld.global.s8 	%r2852, [%rd1840+28];
	ld.global.u8 	%r2853, [%rd1838+1];
	ld.global.u8 	%r2854, [%rd1838];
	prmt.b32 	%r2855, %r2854, %r2853, 0x3340U;
	ld.global.u8 	%r2856, [%rd1840+27];
	prmt.b32 	%r2857, %r2856, 0, 0x3340U;
	prmt.b32 	%r2858, %r2855, %r2857, 0x5410U;
	mov.b32 	%r2859, 334205;
	dp4a.s32.u32 	%r2860, %r2858, %r2859, %r2852;
	mul.wide.s32 	%rd1841, %r2860, 8;
	add.s64 	%rd1842, %rd1835, %rd1841;
	ld.const.f64 	%fd2051, [%rd1842+30440];
	add.f64 	%fd2052, %fd2050, %fd2051;
	cvt.s64.s32 	%rd1843, %r580;
	add.s64 	%rd1844, %rd11, %rd1843;
	ld.global.s8 	%r2861, [%rd155+-1];
	ld.global.u8 	%r2862, [%rd1844+27];
	ld.global.u8 	%r2863, [%rd1844+26];
	prmt.b32 	%r2864, %r2863, %r2862, 0x3340U;
	ld.global.u8 	%r2865, [%rd155];
	prmt.b32 	%r2866, %r2865, 0, 0x3340U;
	prmt.b32 	%r2867, %r2864, %r2866, 0x5410U;
	mov.b32 	%r2868, 359705;
	dp4a.s32.u32 	%r2869, %r2867, %r2868, %r2861;
	mul.wide.s32 	%rd1845, %r2869, 8;
	add.s64 	%rd1846, %rd1835, %rd1845;
	ld.const.f64 	%fd2053, [%rd1846+30440];
	add.f64 	%fd2054, %fd2052, %fd2053;
	st.global.f64 	[%rd16], %fd2054;
	add.s32 	%r2870, %r578, -1;
	ld.global.u32 	%r2871, [%rd8+204];
	add.s32 	%r2872, %r13, %r579;
	mad.lo.s32 	%r2873, %r2871, %r2870, %r2872;
	mul.wide.s32 	%rd1847, %r2873, 8;
	add.s64 	%rd1848, %rd2, %rd1847;
	ld.global.f64 	%fd2055, [%rd1848];
	add.f64 	%fd3626, %fd2055, %fd2054;
	st.global.f64 	[%rd16], %fd3626;
	ld.global.u32 	%r2874, [%rd8+244];
	mul.wide.s32 	%rd1849, %r2874, 8;
	add.s64 	%rd1850, %rd1835, %rd1849;
	ld.const.f64 	%fd2056, [%rd1850+24240];
	ld.global.s8 	%r2875, [%rd1840+28];
	ld.global.u8 	%r2876, [%rd1838+1];
	ld.global.u8 	%r2877, [%rd1838];
	prmt.b32 	%r2878, %r2877, %r2876, 0x3340U;
	ld.global.u8 	%r2879, [%rd1840+27];
	prmt.b32 	%r2880, %r2879, 0, 0x3340U;
	prmt.b32 	%r2881, %r2878, %r2880, 0x5410U;
	dp4a.s32.u32 	%r2882, %r2881, %r2859, %r2875;
	mul.wide.s32 	%rd1851, %r2882, 8;
	add.s64 	%rd1852, %rd1835, %rd1851;
	ld.const.f64 	%fd2057, [%rd1852+25440];
	add.f64 	%fd2058, %fd2056, %fd2057;
	ld.global.s8 	%r2883, [%rd155+-1];
	ld.global.u8 	%r2884, [%rd1844+27];
	ld.global.u8 	%r2885, [%rd1844+26];
	prmt.b32 	%r2886, %r2885, %r2884, 0x3340U;
	ld.global.u8 	%r2887, [%rd155];
	prmt.b32 	%r2888, %r2887, 0, 0x3340U;
	prmt.b32 	%r2889, %r2886, %r2888, 0x5410U;
	dp4a.s32.u32 	%r2890, %r2889, %r2868, %r2883;
	mul.wide.s32 	%rd1853, %r2890, 8;
	add.s64 	%rd1854, %rd1835, %rd1853;
	ld.const.f64 	%fd2059, [%rd1854+25440];
	add.f64 	%fd2060, %fd2058, %fd2059;
	ld.global.u32 	%r2891, [%rd8+236];
	ld.global.u32 	%r2892, [%rd8+240];
	sub.s32 	%r2893, %r2891, %r2892;
	abs.s32 	%r2894, %r2893;
	cvt.rn.f64.s32 	%fd2061, %r2894;
	fma.rn.f64 	%fd2062, %fd2061, 0dBFEEF3E864B31D04, %fd2060;
	st.global.f64 	[%rd17], %fd2062;
	ld.global.u32 	%r2895, [%rd8+204];
	mad.lo.s32 	%r2896, %r2895, %r2870, %r2872;
	add.s32 	%r2897, %r2896, 625;
	mul.wide.s32 	%rd1855, %r2897, 8;
	add.s64 	%rd1856, %rd2, %rd1855;
	ld.global.f64 	%fd2063, [%rd1856];
	add.f64 	%fd3625, %fd2063, %fd2062;
	st.global.f64 	[%rd17], %fd3625;
	abs.f64 	%fd2064, %fd3626;
	setp.leu.f64 	%p755, %fd2064, 0d41CDCD64FF800000;
	@%p755 bra 	$L__BB2_982;
	mov.b64 	%rd1857, 9218868437227405312;
	st.global.u64 	[%rd16], %rd1857;
	mov.b64 	%rd1858, -4616189618054758400;
	st.global.u64 	[%rd17], %rd1858;
	mov.f64 	%fd3626, 0d7FF0000000000000;
	mov.f64 	%fd3625, 0dBFF0000000000000;
$L__BB2_982:
	add.f64 	%fd2067, %fd3626, 0d4069000000000000;
	add.f64 	%fd2068, %fd3625, 0dC016CCCCCCCCCCCD;
	ld.global.f64 	%fd2069, [%rd9+10016];
	add.f64 	%fd2070, %fd2068, %fd2069;
	div.rn.f64 	%fd2071, %fd2067, %fd2070;
	st.global.f64 	[%rd9+10056], %fd2071;
	ld.global.u32 	%r2898, [%rd10];
	add.s32 	%r2899, %r13, %r580;
	mad.lo.s32 	%r2900, %r2898, %r559, %r2899;
	mul.wide.s32 	%rd1859, %r2900, 8;
	add.s64 	%rd1860, %rd2, %rd1859;
	ld.global.f64 	%fd2072, [%rd1860];
	add.f64 	%fd2073, %fd2072, 0d4069000000000000;
	ld.global.f64 	%fd2074, [%rd1860+5000];
	add.f64 	%fd2075, %fd2074, 0dC016CCCCCCCCCCCD;
	add.f64 	%fd2076, %fd2075, %fd2069;
	div.rn.f64 	%fd2077, %fd2073, %fd2076;
	st.global.f64 	[%rd9+10064], %fd2077;
	setp.leu.f64 	%p756, %fd2071, %fd2077;
	@%p756 bra 	$L__BB2_984;
	st.global.f64 	[%rd12], %fd3625;
	st.global.f64 	[%rd13], %fd3626;
$L__BB2_984:
	ld.global.f64 	%fd2147, [%rd12];
	setp.lt.f64 	%p774, %fd2147, 0dC0A3880000000000;
	@%p774 bra 	$L__BB2_986;
	ld.global.f64 	%fd3627, [%rd13];
	bra.uni 	$L__BB2_987;
$L__BB2_986:
	mov.b64 	%rd1946, -4564063970805153792;
	st.global.u64 	[%rd12], %rd1946;
	mov.b64 	%rd1947, 0;
	st.global.u64 	[%rd13], %rd1947;
	mov.f64 	%fd3627, 0d0000000000000000;
$L__BB2_987:
	abs.f64 	%fd2149, %fd3627;
	setp.geu.f64 	%p775, %fd2149, 0d41CDCD64FF800000;
	@%p775 bra 	$L__BB2_989;
	ld.global.u32 	%r2989, [%rd8+204];
	ld.global.u32 	%r2990, [%rd8+232];
	mad.lo.s32 	%r2991, %r2989, %r559, %r13;
	add.s32 	%r2992, %r2991, %r2990;
	mul.wide.s32 	%rd1948, %r2992, 8;
	add.s64 	%rd1949, %rd2, %rd1948;
	st.global.f64 	[%rd1949], %fd3627;
	ld.global.f64 	%fd2150, [%rd12];
	ld.global.u32 	%r2993, [%rd8+204];
	ld.global.u32 	%r2994, [%rd8+232];
	mad.lo.s32 	%r2995, %r2993, %r559, %r14;
	add.s32 	%r2996, %r2995, %r2994;
	mul.wide.s32 	%rd1950, %r2996, 8;
	add.s64 	%rd1951, %rd2, %rd1950;
	st.global.f64 	[%rd1951], %fd2150;
$L__BB2_989:
	ld.global.u32 	%r2997, [%rd8+220];
	add.s32 	%r5223, %r2997, -1;
	st.global.u32 	[%rd8+220], %r5223;
	ld.global.u32 	%r2998, [%rd8+224];
	add.s32 	%r5224, %r2998, 1;
	st.global.u32 	[%rd8+224], %r5224;
	setp.gt.s32 	%p776, %r2997, 1;
	@%p776 bra 	$L__BB2_958;
$L__BB2_990:
	ld.global.u32 	%r5225, [%rd8+216];
$L__BB2_991:
	add.s32 	%r588, %r5225, 1;
	st.global.u32 	[%rd8+216], %r588;
	setp.lt.s32 	%p777, %r5225, 32;
	mov.u32 	%r5225, %r588;
	@%p777 bra 	$L__BB2_955;
	ld.global.u32 	%r5227, [%rd8+232];
	ld.global.u32 	%r5226, [%rd8+204];
$L__BB2_993:
	add.s32 	%r5218, %r5227, 1;
	st.global.u32 	[%rd8+232], %r5218;
	setp.lt.s32 	%p778, %r5227, %r5226;
	@%p778 bra 	$L__BB2_902;
	ld.global.u32 	%r5210, [%rd8+200];
$L__BB2_995:
	add.s32 	%r598, %r5216, 1;
	setp.lt.s32 	%p779, %r5216, %r5210;
	mov.u32 	%r5216, %r598;
	@%p779 bra 	$L__BB2_900;
$L__BB2_996:
	mov.b64 	%rd1952, -4503599627370496;
	st.global.u64 	[%rd9+10024], %rd1952;
	mov.b32 	%r2999, 0;
	st.global.u32 	[%rd8+212], %r2999;
	ld.global.u32 	%r599, [%rd8+200];
	st.global.u32 	[%rd8+208], %r599;
	st.global.u64 	[%rd9+10024], %rd1952;
	ld.global.u32 	%r3000, [%rd8+204];
	setp.lt.s32 	%p780, %r3000, 1;
	mov.f64 	%fd3646, 0dFFF0000000000000;
	@%p780 bra 	$L__BB2_1033;
	cvt.s64.s32 	%rd1953, %r599;
	add.s64 	%rd167, %rd11, %rd1953;
	add.s32 	%r600, %r599, -1;
	mov.b32 	%r5231, 1;
$L__BB2_998:
	mov.u32 	%r601, %r5231;
	ld.global.u8 	%rs52, [%rd167];
	cvt.u32.u16 	%r3002, %rs52;
	cvt.s32.s8 	%r3003, %r3002;
	cvt.u64.u32 	%rd1954, %r601;
	add.s64 	%rd168, %rd11, %rd1954;
	ld.global.u8 	%rs53, [%rd168+27];
	cvt.u32.u16 	%r3004, %rs53;
	cvt.s32.s8 	%r3005, %r3004;
	add.s32 	%r3006, %r3005, %r3003;
	setp.eq.s32 	%p781, %r3006, 3;
	@%p781 bra 	$L__BB2_1000;
	ld.global.f64 	%fd3642, [%rd9+10016];
	mov.f64 	%fd3645, 0dBFF0000000000000;
	mov.f64 	%fd3644, 0d7FF0000000000000;
	bra.uni 	$L__BB2_1027;
$L__BB2_1000:
	cvt.s32.s8 	%r3008, %r3002;
	mul.wide.s32 	%rd1955, %r3008, 5;
	cvt.u64.u16 	%rd1956, %rs53;
	cvt.s64.s8 	%rd1957, %rd1956;
	add.s64 	%rd1958, %rd1955, %rd1957;
	shl.b64 	%rd1959, %rd1958, 3;
	mov.u64 	%rd1960, parameter;
	add.s64 	%rd1961, %rd1960, %rd1959;
	ld.const.f64 	%fd2154, [%rd1961+45440];
	ld.global.s8 	%r3009, [%rd168+28];
	ld.global.u8 	%r3010, [%rd167+1];
	prmt.b32 	%r3011, %r3002, %r3010, 0x3340U;
	cvt.u32.u16 	%r3012, %rs53;
	prmt.b32 	%r3013, %r3012, 0, 0x3340U;
	prmt.b32 	%r3014, %r3011, %r3013, 0x5410U;
	mov.b32 	%r3015, 334205;
	dp4a.s32.u32 	%r3016, %r3014, %r3015, %r3009;
	mul.wide.s32 	%rd1962, %r3016, 8;
	add.s64 	%rd1963, %rd1960, %rd1962;
	ld.const.f64 	%fd2155, [%rd1963+35440];
	add.f64 	%fd3632, %fd2154, %fd2155;
	st.global.f64 	[%rd12], %fd3632;
	ld.global.s8 	%r3017, [%rd167];
	mul.wide.s32 	%rd1964, %r3017, 5;
	ld.global.u8 	%rs312, [%rd168+27];
	cvt.u64.u16 	%rd1965, %rs312;
	cvt.s64.s8 	%rd1966, %rd1965;
	add.s64 	%rd1967, %rd1964, %rd1966;
	shl.b64 	%rd1968, %rd1967, 3;
	add.s64 	%rd1969, %rd1960, %rd1968;
	ld.const.f64 	%fd2156, [%rd1969+45640];
	ld.global.s8 	%r3018, [%rd168+28];
	ld.global.u8 	%r3019, [%rd167+1];
	prmt.b32 	%r3020, %r3017, %r3019, 0x3340U;
	cvt.u32.u16 	%r3021, %rs312;
	prmt.b32 	%r3022, %r3021, 0, 0x3340U;
	prmt.b32 	%r3023, %r3020, %r3022, 0x5410U;
	dp4a.s32.u32 	%r3024, %r3023, %r3015, %r3018;
	mul.wide.s32 	%rd1970, %r3024, 8;
	add.s64 	%rd1971, %rd1960, %rd1970;
	ld.const.f64 	%fd2157, [%rd1971+40440];
	add.f64 	%fd3633, %fd2156, %fd2157;
	st.global.f64 	[%rd14], %fd3633;
	abs.f64 	%fd2158, %fd3633;
	setp.leu.f64 	%p782, %fd2158, 0d41CDCD64FF800000;
	@%p782 bra 	$L__BB2_1002;
	mov.b64 	%rd1972, 9218868437227405312;
	st.global.u64 	[%rd14], %rd1972;
	mov.b64 	%rd1973, -4616189618054758400;
	st.global.u64 	[%rd12], %rd1973;
	mov.f64 	%fd3633, 0d7FF0000000000000;
	mov.f64 	%fd3632, 0dBFF0000000000000;
$L__BB2_1002:
	ld.global.s8 	%rs54, [%rd167];
	cvt.s64.s16 	%rd169, %rs54;
	ld.global.s8 	%rs313, [%rd167+1];
	ld.global.u8 	%rs314, [%rd168+27];
	cvt.u64.u16 	%rd1974, %rs314;
	cvt.s64.s8 	%rd170, %rd1974;
	mov.b32 	%r602, {%rs54, %rs315};
	mov.b32 	%r3025, {%rs54, %rs313};
	cvt.u32.u16 	%r3026, %rs314;
	cvt.s32.s8 	%r3027, %r3026;
	mov.b32 	%r3028, 1305;
	dp2a.lo.s32.u32 	%r3029, %r3025, %r3028, %r3027;
	mul.wide.s32 	%rd1975, %r3029, 8;
	mov.u64 	%rd1976, parameter;
	add.s64 	%rd171, %rd1976, %rd1975;
	ld.const.f64 	%fd2161, [%rd171+21000];
	abs.f64 	%fd2162, %fd2161;
	setp.geu.f64 	%p783, %fd2162, 0d41CDCD64FF800000;
	@%p783 bra 	$L__BB2_1010;
	ld.global.s8 	%r3030, [%rd168+28];
	cvt.u16.u64 	%rs316, %rd170;
	{ .reg .b16 tmp; mov.b32 {%rs317, tmp}, %r602; }
	mov.b32 	%r3031, {%rs317, %rs316};
	mov.b32 	%r3032, 1305;
	dp2a.lo.s32.u32 	%r3033, %r3031, %r3032, %r3030;
	mul.wide.s32 	%rd1977, %r3033, 8;
	mov.u64 	%rd1978, parameter;
	add.s64 	%rd172, %rd1978, %rd1977;
	ld.const.f64 	%fd2163, [%rd172+23000];
	abs.f64 	%fd2164, %fd2163;
	setp.geu.f64 	%p784, %fd2164, 0d41CDCD64FF800000;
	@%p784 bra 	$L__BB2_1010;
	mad.lo.s64 	%rd1979, %rd169, 5, %rd170;
	shl.b64 	%rd1980, %rd1979, 3;
	mov.u64 	%rd1981, parameter;
	add.s64 	%rd1982, %rd1981, %rd1980;
	ld.const.f64 	%fd2165, [%rd1982+45440];
	ld.const.f64 	%fd2166, [%rd171+20000];
	add.f64 	%fd2167, %fd2165, %fd2166;
	ld.const.f64 	%fd2168, [%rd172+22000];
	add.f64 	%fd3630, %fd2167, %fd2168;
	st.global.f64 	[%rd13], %fd3630;
	ld.global.s8 	%rs318, [%rd167];
	cvt.s32.s16 	%r3034, %rs318;
	mul.wide.s32 	%rd1983, %r3034, 5;
	ld.global.s8 	%rs319, [%rd168+27];
	cvt.s64.s16 	%rd1984, %rs319;
	add.s64 	%rd1985, %rd1983, %rd1984;
	shl.b64 	%rd1986, %rd1985, 3;
	add.s64 	%rd1987, %rd1981, %rd1986;
	ld.const.f64 	%fd2169, [%rd1987+45640];
	ld.global.s8 	%rs320, [%rd167+1];
	mov.b32 	%r3035, {%rs318, %rs320};
	cvt.s32.s16 	%r3036, %rs319;
	mov.b32 	%r3037, 1305;
	dp2a.lo.s32.u32 	%r3038, %r3035, %r3037, %r3036;
	mul.wide.s32 	%rd1988, %r3038, 8;
	add.s64 	%rd1989, %rd1981, %rd1988;
	ld.const.f64 	%fd2170, [%rd1989+21000];
	add.f64 	%fd2171, %fd2169, %fd2170;
	ld.global.s8 	%r3039, [%rd168+28];
	mov.b32 	%r3040, {%rs318, %rs319};
	dp2a.lo.s32.u32 	%r3041, %r3040, %r3037, %r3039;
	mul.wide.s32 	%rd1990, %r3041, 8;
	add.s64 	%rd1991, %rd1981, %rd1990;
	ld.const.f64 	%fd2172, [%rd1991+23000];
	add.f64 	%fd3631, %fd2171, %fd2172;
	st.global.f64 	[%rd15], %fd3631;
	abs.f64 	%fd2173, %fd3631;
	setp.leu.f64 	%p785, %fd2173, 0d41CDCD64FF800000;
	@%p785 bra 	$L__BB2_1006;
	mov.b64 	%rd1992, 9218868437227405312;
	st.global.u64 	[%rd15], %rd1992;
	mov.b64 	%rd1993, -4616189618054758400;
	st.global.u64 	[%rd13], %rd1993;
	mov.f64 	%fd3631, 0d7FF0000000000000;
	mov.f64 	%fd3630, 0dBFF0000000000000;
$L__BB2_1006:
	add.f64 	%fd2176, %fd3631, 0d4069000000000000;
	add.f64 	%fd2177, %fd3630, 0dC016CCCCCCCCCCCD;
	ld.global.f64 	%fd506, [%rd9+10016];
	add.f64 	%fd2178, %fd2177, %fd506;
	div.rn.f64 	%fd507, %fd2176, %fd2178;
	st.global.f64 	[%rd9+10080], %fd507;
	abs.f64 	%fd2179, %fd3633;
	setp.geu.f64 	%p786, %fd2179, 0d41CDCD64FF800000;
	@%p786 bra 	$L__BB2_1009;
	add.f64 	%fd2180, %fd3633, 0d4069000000000000;
	add.f64 	%fd2181, %fd3632, 0dC016CCCCCCCCCCCD;
	add.f64 	%fd2182, %fd2181, %fd506;
	div.rn.f64 	%fd2183, %fd2180, %fd2182;
	st.global.f64 	[%rd17], %fd2183;
	setp.geu.f64 	%p787, %fd2183, %fd507;
	@%p787 bra 	$L__BB2_1010;
	st.global.f64 	[%rd12], %fd3630;
	st.global.f64 	[%rd14], %fd3631;
	st.global.f64 	[%rd17], %fd507;
	mov.f64 	%fd3632, %fd3630;
	mov.f64 	%fd3633, %fd3631;
	bra.uni 	$L__BB2_1010;
$L__BB2_1009:
	st.global.f64 	[%rd12], %fd3630;
	st.global.f64 	[%rd14], %fd3631;
	st.global.f64 	[%rd17], %fd507;
	mov.f64 	%fd3632, %fd3630;
	mov.f64 	%fd3633, %fd3631;
$L__BB2_1010:
	ld.global.s8 	%rs321, [%rd167];
	cvt.s64.s16 	%rd173, %rs321;
	ld.global.s8 	%rs322, [%rd167+1];
	ld.global.u8 	%rs323, [%rd168+27];
	cvt.u64.u16 	%rd1994, %rs323;
	cvt.s64.s8 	%rd174, %rd1994;
	mov.b32 	%r3042, {%rs321, %rs322};
	cvt.u32.u16 	%r3043, %rs323;
	cvt.s32.s8 	%r3044, %r3043;
	mov.b32 	%r3045, 1305;
	dp2a.lo.s32.u32 	%r3046, %r3042, %r3045, %r3044;
	mul.wide.s32 	%rd1995, %r3046, 8;
	mov.u64 	%rd1996, parameter;
	add.s64 	%rd175, %rd1996, %rd1995;
	ld.const.f64 	%fd2184, [%rd175+21000];
	abs.f64 	%fd2185, %fd2184;
	setp.geu.f64 	%p788, %fd2185, 0d41CDCD64FF800000;
	@%p788 bra 	$L__BB2_1017;
	mad.lo.s64 	%rd1997, %rd173, 5, %rd174;
	shl.b64 	%rd1998, %rd1997, 3;
	mov.u64 	%rd1999, parameter;
	add.s64 	%rd2000, %rd1999, %rd1998;
	ld.const.f64 	%fd2186, [%rd2000+45440];
	ld.const.f64 	%fd2187, [%rd175+20000];
	add.f64 	%fd3634, %fd2186, %fd2187;
	st.global.f64 	[%rd13], %fd3634;
	ld.global.s8 	%rs324, [%rd167];
	cvt.s32.s16 	%r3047, %rs324;
	mul.wide.s32 	%rd2001, %r3047, 5;
	ld.global.u8 	%rs325, [%rd168+27];
	cvt.u64.u16 	%rd2002, %rs325;
	cvt.s64.s8 	%rd2003, %rd2002;
	add.s64 	%rd2004, %rd2001, %rd2003;
	shl.b64 	%rd2005, %rd2004, 3;
	add.s64 	%rd2006, %rd1999, %rd2005;
	ld.const.f64 	%fd2188, [%rd2006+45640];
	ld.global.s8 	%rs326, [%rd167+1];
	mov.b32 	%r3048, {%rs324, %rs326};
	cvt.u32.u16 	%r3049, %rs325;
	cvt.s32.s8 	%r3050, %r3049;
	mov.b32 	%r3051, 1305;
	dp2a.lo.s32.u32 	%r3052, %r3048, %r3051, %r3050;
	mul.wide.s32 	%rd2007, %r3052, 8;
	add.s64 	%rd2008, %rd1999, %rd2007;
	ld.const.f64 	%fd2189, [%rd2008+21000];
	add.f64 	%fd3635, %fd2188, %fd2189;
	st.global.f64 	[%rd15], %fd3635;
	abs.f64 	%fd2190, %fd3635;
	setp.leu.f64 	%p789, %fd2190, 0d41CDCD64FF800000;
	@%p789 bra 	$L__BB2_1013;
	mov.b64 	%rd2009, 9218868437227405312;
	st.global.u64 	[%rd15], %rd2009;
	mov.b64 	%rd2010, -4616189618054758400;
	st.global.u64 	[%rd13], %rd2010;
	mov.f64 	%fd3635, 0d7FF0000000000000;
	mov.f64 	%fd3634, 0dBFF0000000000000;
$L__BB2_1013:
	add.f64 	%fd2193, %fd3635, 0d4069000000000000;
	add.f64 	%fd2194, %fd3634, 0dC016CCCCCCCCCCCD;
	ld.global.f64 	%fd514, [%rd9+10016];
	add.f64 	%fd2195, %fd2194, %fd514;
	div.rn.f64 	%fd515, %fd2193, %fd2195;
	st.global.f64 	[%rd9+10080], %fd515;
	abs.f64 	%fd2196, %fd3633;
	setp.geu.f64 	%p790, %fd2196, 0d41CDCD64FF800000;
	@%p790 bra 	$L__BB2_1016;
	add.f64 	%fd2197, %fd3633, 0d4069000000000000;
	add.f64 	%fd2198, %fd3632, 0dC016CCCCCCCCCCCD;
	add.f64 	%fd2199, %fd2198, %fd514;
	div.rn.f64 	%fd2200, %fd2197, %fd2199;
	st.global.f64 	[%rd17], %fd2200;
	setp.geu.f64 	%p791, %fd2200, %fd515;
	@%p791 bra 	$L__BB2_1017;
	st.global.f64 	[%rd12], %fd3634;
	st.global.f64 	[%rd14], %fd3635;
	st.global.f64 	[%rd17], %fd515;
	mov.f64 	%fd3632, %fd3634;
	mov.f64 	%fd3633, %fd3635;
	bra.uni 	$L__BB2_1017;
$L__BB2_1016:
	st.global.f64 	[%rd12], %fd3634;
	st.global.f64 	[%rd14], %fd3635;
	st.global.f64 	[%rd17], %fd515;
	mov.f64 	%fd3632, %fd3634;
	mov.f64 	%fd3633, %fd3635;
$L__BB2_1017:
	ld.global.s8 	%rs327, [%rd167];
	cvt.s64.s16 	%rd176, %rs327;
	ld.global.s8 	%rs328, [%rd168+27];
	cvt.s64.s16 	%rd177, %rs328;
	ld.global.s8 	%r3053, [%rd168+28];
	mov.b32 	%r3054, {%rs327, %rs328};
	mov.b32 	%r3055, 1305;
	dp2a.lo.s32.u32 	%r3056, %r3054, %r3055, %r3053;
	mul.wide.s32 	%rd2011, %r3056, 8;
	mov.u64 	%rd2012, parameter;
	add.s64 	%rd178, %rd2012, %rd2011;
	ld.const.f64 	%fd2201, [%rd178+23000];
	abs.f64 	%fd2202, %fd2201;
	setp.lt.f64 	%p792, %fd2202, 0d41CDCD64FF800000;
	@%p792 bra 	$L__BB2_1019;
	ld.global.f64 	%fd3642, [%rd9+10016];
	bra.uni 	$L__BB2_1025;
$L__BB2_1019:
	mad.lo.s64 	%rd2013, %rd176, 5, %rd177;
	shl.b64 	%rd2014, %rd2013, 3;
	mov.u64 	%rd2015, parameter;
	add.s64 	%rd2016, %rd2015, %rd2014;
	ld.const.f64 	%fd2203, [%rd2016+45440];
	ld.const.f64 	%fd2204, [%rd178+22000];
	add.f64 	%fd3638, %fd2203, %fd2204;
	st.global.f64 	[%rd13], %fd3638;
	ld.global.s8 	%rs329, [%rd167];
	cvt.s32.s16 	%r3057, %rs329;
	mul.wide.s32 	%rd2017, %r3057, 5;
	ld.global.s8 	%rs330, [%rd168+27];
	cvt.s64.s16 	%rd2018, %rs330;
	add.s64 	%rd2019, %rd2017, %rd2018;
	shl.b64 	%rd2020, %rd2019, 3;
	add.s64 	%rd2021, %rd2015, %rd2020;
	ld.const.f64 	%fd2205, [%rd2021+45640];
	ld.global.s8 	%r3058, [%rd168+28];
	mov.b32 	%r3059, {%rs329, %rs330};
	mov.b32 	%r3060, 1305;
	dp2a.lo.s32.u32 	%r3061, %r3059, %r3060, %r3058;
	mul.wide.s32 	%rd2022, %r3061, 8;
	add.s64 	%rd2023, %rd2015, %rd2022;
	ld.const.f64 	%fd2206, [%rd2023+23000];
	add.f64 	%fd3639, %fd2205, %fd2206;
	st.global.f64 	[%rd15], %fd3639;
	abs.f64 	%fd2207, %fd3639;
	setp.leu.f64 	%p793, %fd2207, 0d41CDCD64FF800000;
	@%p793 bra 	$L__BB2_1021;
	mov.b64 	%rd2024, 9218868437227405312;
	st.global.u64 	[%rd15], %rd2024;
	mov.b64 	%rd2025, -4616189618054758400;
	st.global.u64 	[%rd13], %rd2025;
	mov.f64 	%fd3639, 0d7FF0000000000000;
	mov.f64 	%fd3638, 0dBFF0000000000000;
$L__BB2_1021:
	add.f64 	%fd2210, %fd3639, 0d4069000000000000;
	add.f64 	%fd2211, %fd3638, 0dC016CCCCCCCCCCCD;
	ld.global.f64 	%fd3642, [%rd9+10016];
	add.f64 	%fd2212, %fd2211, %fd3642;
	div.rn.f64 	%fd524, %fd2210, %fd2212;
	st.global.f64 	[%rd9+10080], %fd524;
	abs.f64 	%fd2213, %fd3633;
	setp.geu.f64 	%p794, %fd2213, 0d41CDCD64FF800000;
	@%p794 bra 	$L__BB2_1024;
	add.f64 	%fd2214, %fd3633, 0d4069000000000000;
	add.f64 	%fd2215, %fd3632, 0dC016CCCCCCCCCCCD;
	add.f64 	%fd2216, %fd2215, %fd3642;
	div.rn.f64 	%fd2217, %fd2214, %fd2216;
	st.global.f64 	[%rd17], %fd2217;
	setp.geu.f64 	%p795, %fd2217, %fd524;
	@%p795 bra 	$L__BB2_1025;
	st.global.f64 	[%rd12], %fd3638;
	st.global.f64 	[%rd14], %fd3639;
	st.global.f64 	[%rd17], %fd524;
	mov.f64 	%fd3632, %fd3638;
	mov.f64 	%fd3633, %fd3639;
	bra.uni 	$L__BB2_1025;
$L__BB2_1024:
	st.global.f64 	[%rd12], %fd3638;
	st.global.f64 	[%rd14], %fd3639;
	st.global.f64 	[%rd17], %fd524;
	mov.f64 	%fd3632, %fd3638;
	mov.f64 	%fd3633, %fd3639;
$L__BB2_1025:
	ld.global.s8 	%r3062, [%rd167];
	mul.wide.s32 	%rd2026, %r3062, 5;
	ld.global.s8 	%rd2027, [%rd168+27];
	add.s64 	%rd2028, %rd2026, %rd2027;
	shl.b64 	%rd2029, %rd2028, 3;
	mov.u64 	%rd2030, parameter;
	add.s64 	%rd2031, %rd2030, %rd2029;
	ld.const.f64 	%fd3645, [%rd2031+45440];
	st.global.f64 	[%rd13], %fd3645;
	ld.global.s8 	%r3063, [%rd167];
	mul.wide.s32 	%rd2032, %r3063, 5;
	ld.global.s8 	%rd2033, [%rd168+27];
	add.s64 	%rd2034, %rd2032, %rd2033;
	shl.b64 	%rd2035, %rd2034, 3;
	add.s64 	%rd2036, %rd2030, %rd2035;
	ld.const.f64 	%fd3644, [%rd2036+45640];
	st.global.f64 	[%rd15], %fd3644;
	add.f64 	%fd2218, %fd3644, 0d4069000000000000;
	add.f64 	%fd2219, %fd3645, 0dC016CCCCCCCCCCCD;
	add.f64 	%fd2220, %fd2219, %fd3642;
	div.rn.f64 	%fd530, %fd2218, %fd2220;
	st.global.f64 	[%rd16], %fd530;
	abs.f64 	%fd2221, %fd3633;
	setp.geu.f64 	%p796, %fd2221, 0d41CDCD64FF800000;
	@%p796 bra 	$L__BB2_1027;
	ld.global.f64 	%fd2222, [%rd17];
	setp.lt.f64 	%p797, %fd2222, %fd530;
	selp.f64 	%fd3644, %fd3644, %fd3633, %p797;
	selp.f64 	%fd3645, %fd3645, %fd3632, %p797;
$L__BB2_1027:
	add.f64 	%fd536, %fd3645, 0d3EB0C6F7A0B5ED8D;
	st.global.f64 	[%rd9+10000], %fd536;
	add.f64 	%fd537, %fd3644, 0d3EB0C6F7A0B5ED8D;
	st.global.f64 	[%rd9+10008], %fd537;
	ld.global.u32 	%r3064, [%rd10];
	add.s32 	%r603, %r13, %r601;
	mad.lo.s32 	%r3065, %r3064, %r600, %r603;
	mul.wide.s32 	%rd2037, %r3065, 8;
	add.s64 	%rd2038, %rd2, %rd2037;
	ld.global.f64 	%fd2223, [%rd2038];
	add.f64 	%fd2224, %fd2223, %fd537;
	add.f64 	%fd2225, %fd2224, 0d4069000000000000;
	ld.global.f64 	%fd2226, [%rd2038+5000];
	add.f64 	%fd2227, %fd2226, %fd536;
	add.f64 	%fd2228, %fd2227, 0dC016CCCCCCCCCCCD;
	add.f64 	%fd2229, %fd3642, %fd2228;
	div.rn.f64 	%fd2230, %fd2225, %fd2229;
	add.f64 	%fd538, %fd2230, 0dC071126666666666;
	st.global.f64 	[%rd9+10032], %fd538;
	ld.global.f64 	%fd2231, [%rd9+10024];
	setp.leu.f64 	%p798, %fd538, %fd2231;
	ld.global.u32 	%r5232, [%rd10];
	@%p798 bra 	$L__BB2_1031;
	mad.lo.s32 	%r3066, %r5232, %r600, %r603;
	add.s32 	%r3067, %r3066, 625;
	mul.wide.s32 	%rd2039, %r3067, 8;
	add.s64 	%rd179, %rd2, %rd2039;
	ld.global.f64 	%fd2232, [%rd179];
	add.f64 	%fd2233, %fd536, %fd2232;
	setp.geu.f64 	%p799, %fd2233, 0d0000000000000000;
	@%p799 bra 	$L__BB2_1031;
	ld.global.f64 	%fd2234, [%rd179+-5000];
	add.f64 	%fd2235, %fd537, %fd2234;
	setp.geu.f64 	%p800, %fd2235, 0d0000000000000000;
	@%p800 bra 	$L__BB2_1031;
	st.global.f64 	[%rd9+10024], %fd538;
	st.global.u32 	[%rd8+212], %r601;
	ld.global.u32 	%r5232, [%rd8+204];
$L__BB2_1031:
	add.s32 	%r5231, %r601, 1;
	setp.lt.s32 	%p801, %r601, %r5232;
	@%p801 bra 	$L__BB2_998;
	ld.global.f64 	%fd3646, [%rd9+10024];
$L__BB2_1033:
	abs.f64 	%fd2236, %fd3646;
	setp.gt.f64 	%p802, %fd2236, 0d41CDCD64FF800000;
	@%p802 bra 	$L__BB2_1035;
	ld.global.s32 	%rd3637, [%rd8+208];
	ld.global.s32 	%rd3636, [%rd8+212];
	bra.uni 	$L__BB2_1036;
$L__BB2_1035:
	mov.b32 	%r3068, 1;
	st.global.u32 	[%rd8+212], %r3068;
	st.global.u32 	[%rd8+208], %r3068;
	mov.b64 	%rd3636, 1;
	mov.u64 	%rd3637, %rd3636;
$L__BB2_1036:
	add.s64 	%rd184, %rd11, %rd3637;
	ld.global.u8 	%rs55, [%rd184];
	cvt.u32.u16 	%r3069, %rs55;
	cvt.s32.s8 	%r3070, %r3069;
	add.s64 	%rd185, %rd11, %rd3636;
	ld.global.u8 	%rs56, [%rd185+27];
	cvt.u32.u16 	%r3071, %rs56;
	cvt.s32.s8 	%r3072, %r3071;
	add.s32 	%r3073, %r3072, %r3070;
	setp.eq.s32 	%p803, %r3073, 3;
	@%p803 bra 	$L__BB2_1038;
	mov.b64 	%rd2041, -4616189618054758400;
	st.global.u64 	[%rd9+10000], %rd2041;
	mov.b64 	%rd2042, 9218868437227405312;
	st.global.u64 	[%rd9+10008], %rd2042;
	bra.uni 	$L__BB2_1068;
$L__BB2_1038:
	cvt.s32.s8 	%r3075, %r3069;
	mul.wide.s32 	%rd2043, %r3075, 5;
	cvt.u64.u16 	%rd2044, %rs56;
	cvt.s64.s8 	%rd2045, %rd2044;
	add.s64 	%rd2046, %rd2043, %rd2045;
	shl.b64 	%rd2047, %rd2046, 3;
	mov.u64 	%rd2048, parameter;
	add.s64 	%rd2049, %rd2048, %rd2047;
	ld.const.f64 	%fd2237, [%rd2049+45440];
	ld.global.s8 	%r3076, [%rd185+28];
	ld.global.u8 	%r3077, [%rd184+1];
	prmt.b32 	%r3078, %r3069, %r3077, 0x3340U;
	cvt.u32.u16 	%r3079, %rs56;
	prmt.b32 	%r3080, %r3079, 0, 0x3340U;
	prmt.b32 	%r3081, %r3078, %r3080, 0x5410U;
	mov.b32 	%r3082, 334205;
	dp4a.s32.u32 	%r3083, %r3081, %r3082, %r3076;
	mul.wide.s32 	%rd2050, %r3083, 8;
	add.s64 	%rd2051, %rd2048, %rd2050;
	ld.const.f64 	%fd2238, [%rd2051+35440];
	add.f64 	%fd3651, %fd2237, %fd2238;
	st.global.f64 	[%rd12], %fd3651;
	ld.global.s8 	%r3084, [%rd184];
	mul.wide.s32 	%rd2052, %r3084, 5;
	ld.global.u8 	%rs331, [%rd185+27];
	cvt.u64.u16 	%rd2053, %rs331;
	cvt.s64.s8 	%rd2054, %rd2053;
	add.s64 	%rd2055, %rd2052, %rd2054;
	shl.b64 	%rd2056, %rd2055, 3;
	add.s64 	%rd2057, %rd2048, %rd2056;
	ld.const.f64 	%fd2239, [%rd2057+45640];
	ld.global.s8 	%r3085, [%rd185+28];
	ld.global.u8 	%r3086, [%rd184+1];
	prmt.b32 	%r3087, %r3084, %r3086, 0x3340U;
	cvt.u32.u16 	%r3088, %rs331;
	prmt.b32 	%r3089, %r3088, 0, 0x3340U;
	prmt.b32 	%r3090, %r3087, %r3089, 0x5410U;
	dp4a.s32.u32 	%r3091, %r3090, %r3082, %r3085;
	mul.wide.s32 	%rd2058, %r3091, 8;
	add.s64 	%rd2059, %rd2048, %rd2058;
	ld.const.f64 	%fd2240, [%rd2059+40440];
	add.f64 	%fd3652, %fd2239, %fd2240;
	st.global.f64 	[%rd14], %fd3652;
	abs.f64 	%fd2241, %fd3652;
	setp.leu.f64 	%p804, %fd2241, 0d41CDCD64FF800000;
	@%p804 bra 	$L__BB2_1040;
	mov.b64 	%rd2060, 9218868437227405312;
	st.global.u64 	[%rd14], %rd2060;
	mov.b64 	%rd2061, -4616189618054758400;
	st.global.u64 	[%rd12], %rd2061;
	mov.f64 	%fd3652, 0d7FF0000000000000;
	mov.f64 	%fd3651, 0dBFF0000000000000;
$L__BB2_1040:
	ld.global.s8 	%rs57, [%rd184];
	cvt.s64.s16 	%rd186, %rs57;
	ld.global.s8 	%rs332, [%rd184+1];
	ld.global.u8 	%rs333, [%rd185+27];
	cvt.u64.u16 	%rd2062, %rs333;
	cvt.s64.s8 	%rd187, %rd2062;
	mov.b32 	%r608, {%rs57, %rs334};
	mov.b32 	%r3092, {%rs57, %rs332};
	cvt.u32.u16 	%r3093, %rs333;
	cvt.s32.s8 	%r3094, %r3093;
	mov.b32 	%r3095, 1305;
	dp2a.lo.s32.u32 	%r3096, %r3092, %r3095, %r3094;
	mul.wide.s32 	%rd2063, %r3096, 8;
	mov.u64 	%rd2064, parameter;
	add.s64 	%rd188, %rd2064, %rd2063;
	ld.const.f64 	%fd2244, [%rd188+21000];
	abs.f64 	%fd2245, %fd2244;
	setp.geu.f64 	%p805, %fd2245, 0d41CDCD64FF800000;
	@%p805 bra 	$L__BB2_1048;
	ld.global.s8 	%r3097, [%rd185+28];
	cvt.u16.u64 	%rs335, %rd187;
	{ .reg .b16 tmp; mov.b32 {%rs336, tmp}, %r608; }
	mov.b32 	%r3098, {%rs336, %rs335};
	mov.b32 	%r3099, 1305;
	dp2a.lo.s32.u32 	%r3100, %r3098, %r3099, %r3097;
	mul.wide.s32 	%rd2065, %r3100, 8;
	mov.u64 	%rd2066, parameter;
	add.s64 	%rd189, %rd2066, %rd2065;
	ld.const.f64 	%fd2246, [%rd189+23000];
	abs.f64 	%fd2247, %fd2246;
	setp.geu.f64 	%p806, %fd2247, 0d41CDCD64FF800000;
	@%p806 bra 	$L__BB2_1048;
	mad.lo.s64 	%rd2067, %rd186, 5, %rd187;
	shl.b64 	%rd2068, %rd2067, 3;
	mov.u64 	%rd2069, parameter;
	add.s64 	%rd2070, %rd2069, %rd2068;
	ld.const.f64 	%fd2248, [%rd2070+45440];
	ld.const.f64 	%fd2249, [%rd188+20000];
	add.f64 	%fd2250, %fd2248, %fd2249;
	ld.const.f64 	%fd2251, [%rd189+22000];
	add.f64 	%fd3649, %fd2250, %fd2251;
	st.global.f64 	[%rd13], %fd3649;
	ld.global.s8 	%rs337, [%rd184];
	cvt.s32.s16 	%r3101, %rs337;
	mul.wide.s32 	%rd2071, %r3101, 5;
	ld.global.s8 	%rs338, [%rd185+27];
	cvt.s64.s16 	%rd2072, %rs338;
	add.s64 	%rd2073, %rd2071, %rd2072;
	shl.b64 	%rd2074, %rd2073, 3;
	add.s64 	%rd2075, %rd2069, %rd2074;
	ld.const.f64 	%fd2252, [%rd2075+45640];
	ld.global.s8 	%rs339, [%rd184+1];
	mov.b32 	%r3102, {%rs337, %rs339};
	cvt.s32.s16 	%r3103, %rs338;
	mov.b32 	%r3104, 1305;
	dp2a.lo.s32.u32 	%r3105, %r3102, %r3104, %r3103;
	mul.wide.s32 	%rd2076, %r3105, 8;
	add.s64 	%rd2077, %rd2069, %rd2076;
	ld.const.f64 	%fd2253, [%rd2077+21000];
	add.f64 	%fd2254, %fd2252, %fd2253;
	ld.global.s8 	%r3106, [%rd185+28];
	mov.b32 	%r3107, {%rs337, %rs338};
	dp2a.lo.s32.u32 	%r3108, %r3107, %r3104, %r3106;
	mul.wide.s32 	%rd2078, %r3108, 8;
	add.s64 	%rd2079, %rd2069, %rd2078;
	ld.const.f64 	%fd2255, [%rd2079+23000];
	add.f64 	%fd3650, %fd2254, %fd2255;
	st.global.f64 	[%rd15], %fd3650;
	abs.f64 	%fd2256, %fd3650;
	setp.leu.f64 	%p807, %fd2256, 0d41CDCD64FF800000;
	@%p807 bra 	$L__BB2_1044;
	mov.b64 	%rd2080, 9218868437227405312;
	st.global.u64 	[%rd15], %rd2080;
	mov.b64 	%rd2081, -4616189618054758400;
	st.global.u64 	[%rd13], %rd2081;
	mov.f64 	%fd3650, 0d7FF0000000000000;
	mov.f64 	%fd3649, 0dBFF0000000000000;
$L__BB2_1044:
	add.f64 	%fd2259, %fd3650, 0d4069000000000000;
	add.f64 	%fd2260, %fd3649, 0dC016CCCCCCCCCCCD;
	ld.global.f64 	%fd549, [%rd9+10016];
	add.f64 	%fd2261, %fd2260, %fd549;
	div.rn.f64 	%fd550, %fd2259, %fd2261;
	st.global.f64 	[%rd9+10080], %fd550;
	abs.f64 	%fd2262, %fd3652;
	setp.geu.f64 	%p808, %fd2262, 0d41CDCD64FF800000;
	@%p808 bra 	$L__BB2_1047;
	add.f64 	%fd2263, %fd3652, 0d4069000000000000;
	add.f64 	%fd2264, %fd3651, 0dC016CCCCCCCCCCCD;
	add.f64 	%fd2265, %fd2264, %fd549;
	div.rn.f64 	%fd2266, %fd2263, %fd2265;
	st.global.f64 	[%rd17], %fd2266;
	setp.geu.f64 	%p809, %fd2266, %fd550;
	@%p809 bra 	$L__BB2_1048;
	st.global.f64 	[%rd12], %fd3649;
	st.global.f64 	[%rd14], %fd3650;
	st.global.f64 	[%rd17], %fd550;
	mov.f64 	%fd3651, %fd3649;
	mov.f64 	%fd3652, %fd3650;
	bra.uni 	$L__BB2_1048;
$L__BB2_1047:
	st.global.f64 	[%rd12], %fd3649;
	st.global.f64 	[%rd14], %fd3650;
	st.global.f64 	[%rd17], %fd550;
	mov.f64 	%fd3651, %fd3649;
	mov.f64 	%fd3652, %fd3650;
$L__BB2_1048:
	ld.global.s8 	%rs340, [%rd184];
	cvt.s64.s16 	%rd190, %rs340;
	ld.global.s8 	%rs341, [%rd184+1];
	ld.global.u8 	%rs342, [%rd185+27];
	cvt.u64.u16 	%rd2082, %rs342;
	cvt.s64.s8 	%rd191, %rd2082;
	mov.b32 	%r3109, {%rs340, %rs341};
	cvt.u32.u16 	%r3110, %rs342;
	cvt.s32.s8 	%r3111, %r3110;
	mov.b32 	%r3112, 1305;
	dp2a.lo.s32.u32 	%r3113, %r3109, %r3112, %r3111;
	mul.wide.s32 	%rd2083, %r3113, 8;
	mov.u64 	%rd2084, parameter;
	add.s64 	%rd192, %rd2084, %rd2083;
	ld.const.f64 	%fd2267, [%rd192+21000];
	abs.f64 	%fd2268, %fd2267;
	setp.geu.f64 	%p810, %fd2268, 0d41CDCD64FF800000;
	@%p810 bra 	$L__BB2_1055;
	mad.lo.s64 	%rd2085, %rd190, 5, %rd191;
	shl.b64 	%rd2086, %rd2085, 3;
	mov.u64 	%rd2087, parameter;
	add.s64 	%rd2088, %rd2087, %rd2086;
	ld.const.f64 	%fd2269, [%rd2088+45440];
	ld.const.f64 	%fd2270, [%rd192+20000];
	add.f64 	%fd3653, %fd2269, %fd2270;
	st.global.f64 	[%rd13], %fd3653;
	ld.global.s8 	%rs343, [%rd184];
	cvt.s32.s16 	%r3114, %rs343;
	mul.wide.s32 	%rd2089, %r3114, 5;
	ld.global.u8 	%rs344, [%rd185+27];
	cvt.u64.u16 	%rd2090, %rs344;
	cvt.s64.s8 	%rd2091, %rd2090;
	add.s64 	%rd2092, %rd2089, %rd2091;
	shl.b64 	%rd2093, %rd2092, 3;
	add.s64 	%rd2094, %rd2087, %rd2093;
	ld.const.f64 	%fd2271, [%rd2094+45640];
	ld.global.s8 	%rs345, [%rd184+1];
	mov.b32 	%r3115, {%rs343, %rs345};
	cvt.u32.u16 	%r3116, %rs344;
	cvt.s32.s8 	%r3117, %r3116;
	mov.b32 	%r3118, 1305;
	dp2a.lo.s32.u32 	%r3119, %r3115, %r3118, %r3117;
	mul.wide.s32 	%rd2095, %r3119, 8;
	add.s64 	%rd2096, %rd2087, %rd2095;
	ld.const.f64 	%fd2272, [%rd2096+21000];
	add.f64 	%fd3654, %fd2271, %fd2272;
	st.global.f64 	[%rd15], %fd3654;
	abs.f64 	%fd2273, %fd3654;
	setp.leu.f64 	%p811, %fd2273, 0d41CDCD64FF800000;
	@%p811 bra 	$L__BB2_1051;
	mov.b64 	%rd2097, 9218868437227405312;
	st.global.u64 	[%rd15], %rd2097;
	mov.b64 	%rd2098, -4616189618054758400;
	st.global.u64 	[%rd13], %rd2098;
	mov.f64 	%fd3654, 0d7FF0000000000000;
	mov.f64 	%fd3653, 0dBFF0000000000000;
$L__BB2_1051:
	add.f64 	%fd2276, %fd3654, 0d4069000000000000;
	add.f64 	%fd2277, %fd3653, 0dC016CCCCCCCCCCCD;
	ld.global.f64 	%fd557, [%rd9+10016];
	add.f64 	%fd2278, %fd2277, %fd557;
	div.rn.f64 	%fd558, %fd2276, %fd2278;
	st.global.f64 	[%rd9+10080], %fd558;
	abs.f64 	%fd2279, %fd3652;
	setp.geu.f64 	%p812, %fd2279, 0d41CDCD64FF800000;
	@%p812 bra 	$L__BB2_1054;
	add.f64 	%fd2280, %fd3652, 0d4069000000000000;
	add.f64 	%fd2281, %fd3651, 0dC016CCCCCCCCCCCD;
	add.f64 	%fd2282, %fd2281, %fd557;
	div.rn.f64 	%fd2283, %fd2280, %fd2282;
	st.global.f64 	[%rd17], %fd2283;
	setp.geu.f64 	%p813, %fd2283, %fd558;
	@%p813 bra 	$L__BB2_1055;
	st.global.f64 	[%rd12], %fd3653;
	st.global.f64 	[%rd14], %fd3654;
	st.global.f64 	[%rd17], %fd558;
	mov.f64 	%fd3651, %fd3653;
	mov.f64 	%fd3652, %fd3654;
	bra.uni 	$L__BB2_1055;
$L__BB2_1054:
	st.global.f64 	[%rd12], %fd3653;
	st.global.f64 	[%rd14], %fd3654;
	st.global.f64 	[%rd17], %fd558;
	mov.f64 	%fd3651, %fd3653;
	mov.f64 	%fd3652, %fd3654;
$L__BB2_1055:
	ld.global.s8 	%rs346, [%rd184];
	cvt.s64.s16 	%rd193, %rs346;
	ld.global.s8 	%rs347, [%rd185+27];
	cvt.s64.s16 	%rd194, %rs347;
	ld.global.s8 	%r3120, [%rd185+28];
	mov.b32 	%r3121, {%rs346, %rs347};
	mov.b32 	%r3122, 1305;
	dp2a.lo.s32.u32 	%r3123, %r3121, %r3122, %r3120;
	mul.wide.s32 	%rd2099, %r3123, 8;
	mov.u64 	%rd2100, parameter;
	add.s64 	%rd195, %rd2100, %rd2099;
	ld.const.f64 	%fd2284, [%rd195+23000];
	abs.f64 	%fd2285, %fd2284;
	setp.lt.f64 	%p814, %fd2285, 0d41CDCD64FF800000;
	@%p814 bra 	$L__BB2_1057;
	ld.global.f64 	%fd3661, [%rd9+10016];
	bra.uni 	$L__BB2_1063;
$L__BB2_1057:
	mad.lo.s64 	%rd2101, %rd193, 5, %rd194;
	shl.b64 	%rd2102, %rd2101, 3;
	mov.u64 	%rd2103, parameter;
	add.s64 	%rd2104, %rd2103, %rd2102;
	ld.const.f64 	%fd2286, [%rd2104+45440];
	ld.const.f64 	%fd2287, [%rd195+22000];
	add.f64 	%fd3657, %fd2286, %fd2287;
	st.global.f64 	[%rd13], %fd3657;
	ld.global.s8 	%rs348, [%rd184];
	cvt.s32.s16 	%r3124, %rs348;
	mul.wide.s32 	%rd2105, %r3124, 5;
	ld.global.s8 	%rs349, [%rd185+27];
	cvt.s64.s16 	%rd2106, %rs349;
	add.s64 	%rd2107, %rd2105, %rd2106;
	shl.b64 	%rd2108, %rd2107, 3;
	add.s64 	%rd2109, %rd2103, %rd2108;
	ld.const.f64 	%fd2288, [%rd2109+45640];
	ld.global.s8 	%r3125, [%rd185+28];
	mov.b32 	%r3126, {%rs348, %rs349};
	mov.b32 	%r3127, 1305;
	dp2a.lo.s32.u32 	%r3128, %r3126, %r3127, %r3125;
	mul.wide.s32 	%rd2110, %r3128, 8;
	add.s64 	%rd2111, %rd2103, %rd2110;
	ld.const.f64 	%fd2289, [%rd2111+23000];
	add.f64 	%fd3658, %fd2288, %fd2289;
	st.global.f64 	[%rd15], %fd3658;
	abs.f64 	%fd2290, %fd3658;
	setp.leu.f64 	%p815, %fd2290, 0d41CDCD64FF800000;
	@%p815 bra 	$L__BB2_1059;
	mov.b64 	%rd2112, 9218868437227405312;
	st.global.u64 	[%rd15], %rd2112;
	mov.b64 	%rd2113, -4616189618054758400;
	st.global.u64 	[%rd13], %rd2113;
	mov.f64 	%fd3658, 0d7FF0000000000000;
	mov.f64 	%fd3657, 0dBFF0000000000000;
$L__BB2_1059:
	add.f64 	%fd2293, %fd3658, 0d4069000000000000;
	add.f64 	%fd2294, %fd3657, 0dC016CCCCCCCCCCCD;
	ld.global.f64 	%fd3661, [%rd9+10016];
	add.f64 	%fd2295, %fd2294, %fd3661;
	div.rn.f64 	%fd567, %fd2293, %fd2295;
	st.global.f64 	[%rd9+10080], %fd567;
	abs.f64 	%fd2296, %fd3652;
	setp.geu.f64 	%p816, %fd2296, 0d41CDCD64FF800000;
	@%p816 bra 	$L__BB2_1062;
	add.f64 	%fd2297, %fd3652, 0d4069000000000000;
	add.f64 	%fd2298, %fd3651, 0dC016CCCCCCCCCCCD;
	add.f64 	%fd2299, %fd2298, %fd3661;
	div.rn.f64 	%fd2300, %fd2297, %fd2299;
	st.global.f64 	[%rd17], %fd2300;
	setp.geu.f64 	%p817, %fd2300, %fd567;
	@%p817 bra 	$L__BB2_1063;
	st.global.f64 	[%rd12], %fd3657;
	st.global.f64 	[%rd14], %fd3658;
	st.global.f64 	[%rd17], %fd567;
	mov.f64 	%fd3651, %fd3657;
	mov.f64 	%fd3652, %fd3658;
	bra.uni 	$L__BB2_1063;
$L__BB2_1062:
	st.global.f64 	[%rd12], %fd3657;
	st.global.f64 	[%rd14], %fd3658;
	st.global.f64 	[%rd17], %fd567;
	mov.f64 	%fd3651, %fd3657;
	mov.f64 	%fd3652, %fd3658;
$L__BB2_1063:
	ld.global.s8 	%r3129, [%rd184];
	mul.wide.s32 	%rd2114, %r3129, 5;
	ld.global.s8 	%rd2115, [%rd185+27];
	add.s64 	%rd2116, %rd2114, %rd2115;
	shl.b64 	%rd2117, %rd2116, 3;
	mov.u64 	%rd2118, parameter;
	add.s64 	%rd2119, %rd2118, %rd2117;
	ld.const.f64 	%fd571, [%rd2119+45440];
	st.global.f64 	[%rd13], %fd571;
	ld.global.s8 	%r3130, [%rd184];
	mul.wide.s32 	%rd2120, %r3130, 5;
	ld.global.s8 	%rd2121, [%rd185+27];
	add.s64 	%rd2122, %rd2120, %rd2121;
	shl.b64 	%rd2123, %rd2122, 3;
	add.s64 	%rd2124, %rd2118, %rd2123;
	ld.const.f64 	%fd572, [%rd2124+45640];
	st.global.f64 	[%rd15], %fd572;
	add.f64 	%fd2301, %fd572, 0d4069000000000000;
	add.f64 	%fd2302, %fd571, 0dC016CCCCCCCCCCCD;
	add.f64 	%fd2303, %fd2302, %fd3661;
	div.rn.f64 	%fd573, %fd2301, %fd2303;
	st.global.f64 	[%rd16], %fd573;
	abs.f64 	%fd2304, %fd3652;
	setp.geu.f64 	%p818, %fd2304, 0d41CDCD64FF800000;
	@%p818 bra 	$L__BB2_1067;
	ld.global.f64 	%fd2305, [%rd17];
	setp.geu.f64 	%p819, %fd2305, %fd573;
	@%p819 bra 	$L__BB2_1066;
	st.global.f64 	[%rd9+10000], %fd571;
	st.global.f64 	[%rd9+10008], %fd572;
	bra.uni 	$L__BB2_1068;
$L__BB2_1066:
	st.global.f64 	[%rd9+10000], %fd3651;
	st.global.f64 	[%rd9+10008], %fd3652;
	bra.uni 	$L__BB2_1068;
$L__BB2_1067:
	st.global.f64 	[%rd9+10000], %fd571;
	st.global.f64 	[%rd9+10008], %fd572;
$L__BB2_1068:
	ld.global.u32 	%r3131, [%rd8+200];
	setp.lt.s32 	%p820, %r3131, 1;
	@%p820 bra 	$L__BB2_1071;
	mov.b32 	%r5233, 0;
$L__BB2_1070:
	mul.wide.u32 	%rd2125, %r5233, 4;
	add.s64 	%rd2126, %rd8, %rd2125;
	mov.b32 	%r3133, 0;
	st.global.u32 	[%rd2126], %r3133;
	add.s32 	%r5233, %r5233, 1;
	ld.global.u32 	%r3134, [%rd8+200];
	setp.lt.s32 	%p821, %r5233, %r3134;
	@%p821 bra 	$L__BB2_1070;
$L__BB2_1071:
	ld.global.u32 	%r5235, [%rd10];
	setp.lt.s32 	%p822, %r5235, 1;
	@%p822 bra 	$L__BB2_1074;
	mov.b32 	%r5234, 0;
$L__BB2_1073:
	mul.wide.u32 	%rd2127, %r5234, 4;
	add.s64 	%rd2128, %rd8, %rd2127;
	mov.b32 	%r3136, 0;
	st.global.u32 	[%rd2128+100], %r3136;
	add.s32 	%r5234, %r5234, 1;
	ld.global.u32 	%r5235, [%rd8+204];
	setp.lt.s32 	%p823, %r5234, %r5235;
	@%p823 bra 	$L__BB2_1073;
$L__BB2_1074:
	ld.global.u32 	%r5237, [%rd8+208];
	add.s32 	%r617, %r5237, -1;
	ld.global.u32 	%r5236, [%rd8+212];
	mad.lo.s32 	%r3137, %r617, %r5235, %r13;
	add.s32 	%r3138, %r3137, %r5236;
	mul.wide.s32 	%rd2129, %r3138, 8;
	add.s64 	%rd2130, %rd2, %rd2129;
	ld.global.f64 	%fd2307, [%rd2130];
	abs.f64 	%fd2308, %fd2307;
	setp.geu.f64 	%p824, %fd2308, 0d41CDCD64FF800000;
	mov.f64 	%fd3686, 0d0000000000000000;
	@%p824 bra 	$L__BB2_1159;
	mul.wide.s32 	%rd2131, %r617, 4;
	add.s64 	%rd2132, %rd8, %rd2131;
	st.global.u32 	[%rd2132], %r5236;
	add.s32 	%r3139, %r17, %r5236;
	mul.wide.s32 	%rd2133, %r3139, 4;
	add.s64 	%rd2134, %rd4, %rd2133;
	st.global.u32 	[%rd2134], %r5237;
$L__BB2_1076:
	mov.b64 	%rd2135, -4616189618054758400;
	st.global.u64 	[%rd12], %rd2135;
	mov.b64 	%rd2136, 9218868437227405312;
	st.global.u64 	[%rd13], %rd2136;
	cvt.s64.s32 	%rd2137, %r5237;
	add.s64 	%rd196, %rd11, %rd2137;
	ld.global.u8 	%rs58, [%rd196];
	cvt.u32.u16 	%r3140, %rs58;
	cvt.s32.s8 	%r3141, %r3140;
	add.s32 	%r3142, %r5236, %r10;
	cvt.s64.s32 	%rd2138, %r3142;
	add.s64 	%rd197, %rd1, %rd2138;
	ld.global.u8 	%rs59, [%rd197];
	cvt.u32.u16 	%r3143, %rs59;
	cvt.s32.s8 	%r3144, %r3143;
	add.s32 	%r3145, %r3144, %r3141;
	setp.eq.s32 	%p825, %r3145, 3;
	@%p825 bra 	$L__BB2_1078;
	add.s32 	%r3146, %r5237, -1;
	ld.global.u32 	%r3147, [%rd10];
	add.s32 	%r3148, %r14, %r5236;
	mad.lo.s32 	%r3149, %r3147, %r3146, %r3148;
	mul.wide.s32 	%rd2139, %r3149, 8;
	add.s64 	%rd2140, %rd2, %rd2139;
	mov.b64 	%rd2141, -4616189618054758400;
	st.global.u64 	[%rd2140], %rd2141;
	ld.global.u32 	%r3150, [%rd10];
	mad.lo.s32 	%r3151, %r3150, %r3146, %r3148;
	add.s32 	%r3152, %r3151, -625;
	mul.wide.s32 	%rd2142, %r3152, 8;
	add.s64 	%rd2143, %rd2, %rd2142;
	mov.b64 	%rd2144, 9218868437227405312;
	st.global.u64 	[%rd2143], %rd2144;
	ld.global.f64 	%fd3673, [%rd12];
	bra.uni 	$L__BB2_1107;
$L__BB2_1078:
	cvt.s32.s8 	%r3154, %r3140;
	mul.wide.s32 	%rd2145, %r3154, 5;
	cvt.u64.u16 	%rd2146, %rs59;
	cvt.s64.s8 	%rd2147, %rd2146;
	add.s64 	%rd2148, %rd2145, %rd2147;
	shl.b64 	%rd2149, %rd2148, 3;
	mov.u64 	%rd2150, parameter;
	add.s64 	%rd2151, %rd2150, %rd2149;
	ld.const.f64 	%fd2309, [%rd2151+45440];
	ld.global.s8 	%r3155, [%rd196+-1];
	cvt.u32.u16 	%r3156, %rs59;
	ld.global.u8 	%r3157, [%rd197+-1];
	prmt.b32 	%r3158, %r3157, %r3156, 0x3340U;
	prmt.b32 	%r3159, %r3140, 0, 0x3340U;
	prmt.b32 	%r3160, %r3158, %r3159, 0x5410U;
	mov.b32 	%r3161, 359705;
	dp4a.s32.u32 	%r3162, %r3160, %r3161, %r3155;
	mul.wide.s32 	%rd2152, %r3162, 8;
	add.s64 	%rd2153, %rd2150, %rd2152;
	ld.const.f64 	%fd2310, [%rd2153+35440];
	add.f64 	%fd3670, %fd2309, %fd2310;
	st.global.f64 	[%rd14], %fd3670;
	ld.global.s8 	%r3163, [%rd196];
	mul.wide.s32 	%rd2154, %r3163, 5;
	ld.global.u8 	%rs350, [%rd197];
	cvt.u64.u16 	%rd2155, %rs350;
	cvt.s64.s8 	%rd2156, %rd2155;
	add.s64 	%rd2157, %rd2154, %rd2156;
	shl.b64 	%rd2158, %rd2157, 3;
	add.s64 	%rd2159, %rd2150, %rd2158;
	ld.const.f64 	%fd2311, [%rd2159+45640];
	ld.global.s8 	%r3164, [%rd196+-1];
	ld.global.u8 	%r3165, [%rd197+-1];
	cvt.u32.u16 	%r3166, %rs350;
	prmt.b32 	%r3167, %r3165, %r3166, 0x3340U;
	prmt.b32 	%r3168, %r3163, 0, 0x3340U;
	prmt.b32 	%r3169, %r3167, %r3168, 0x5410U;
	dp4a.s32.u32 	%r3170, %r3169, %r3161, %r3164;
	mul.wide.s32 	%rd2160, %r3170, 8;
	add.s64 	%rd2161, %rd2150, %rd2160;
	ld.const.f64 	%fd2312, [%rd2161+40440];
	add.f64 	%fd3671, %fd2311, %fd2312;
	st.global.f64 	[%rd15], %fd3671;
	abs.f64 	%fd2313, %fd3671;
	setp.leu.f64 	%p826, %fd2313, 0d41CDCD64FF800000;
	@%p826 bra 	$L__BB2_1080;
	mov.b64 	%rd2162, 9218868437227405312;
	st.global.u64 	[%rd15], %rd2162;
	mov.b64 	%rd2163, -4616189618054758400;
	st.global.u64 	[%rd14], %rd2163;
	mov.f64 	%fd3671, 0d7FF0000000000000;
	mov.f64 	%fd3670, 0dBFF0000000000000;
$L__BB2_1080:
	ld.global.s8 	%rs60, [%rd197];
	cvt.s64.s16 	%rd198, %rs60;
	ld.global.s8 	%rs351, [%rd197+-1];
	ld.global.u8 	%rs352, [%rd196];
	cvt.u64.u16 	%rd2164, %rs352;
	cvt.s64.s8 	%rd199, %rd2164;
	mov.b32 	%r3171, {%rs351, %rs60};
	cvt.u32.u16 	%r3172, %rs352;
	cvt.s32.s8 	%r3173, %r3172;
	mov.b32 	%r3174, 6405;
	dp2a.lo.s32.u32 	%r3175, %r3171, %r3174, %r3173;
	mul.wide.s32 	%rd2165, %r3175, 8;
	mov.u64 	%rd2166, parameter;
	add.s64 	%rd200, %rd2166, %rd2165;
	ld.const.f64 	%fd2316, [%rd200+21000];
	abs.f64 	%fd2317, %fd2316;
	setp.geu.f64 	%p827, %fd2317, 0d41CDCD64FF800000;
	@%p827 bra 	$L__BB2_1094;
	cvt.u16.u64 	%rs355, %rd199;
	mov.b32 	%r3183, {%rs60, %rs355};
	mov.b32 	%r3184, 0;
	mov.b32 	%r3185, 1305;
	dp2a.lo.s32.u32 	%r3186, %r3183, %r3185, %r3184;
	cvt.s64.s32 	%rd201, %r3186;
	ld.global.s8 	%rd2189, [%rd196+-1];
	add.s64 	%rd2190, %rd201, %rd2189;
	shl.b64 	%rd2191, %rd2190, 3;
	mov.u64 	%rd2192, parameter;
	add.s64 	%rd202, %rd2192, %rd2191;
	ld.const.f64 	%fd2335, [%rd202+23000];
	abs.f64 	%fd2336, %fd2335;
	setp.geu.f64 	%p832, %fd2336, 0d41CDCD64FF800000;
	@%p832 bra 	$L__BB2_1088;
	mad.lo.s64 	%rd2206, %rd198, -24, %rd201;
	shl.b64 	%rd2207, %rd2206, 3;
	mov.u64 	%rd2208, parameter;
	add.s64 	%rd2209, %rd2208, %rd2207;
	ld.const.f64 	%fd2352, [%rd2209+45440];
	ld.const.f64 	%fd2353, [%rd200+20000];
	add.f64 	%fd2354, %fd2352, %fd2353;
	ld.const.f64 	%fd2355, [%rd202+22000];
	add.f64 	%fd3664, %fd2354, %fd2355;
	st.global.f64 	[%rd9+10080], %fd3664;
	ld.global.s8 	%r3191, [%rd196];
	mul.wide.s32 	%rd2210, %r3191, 5;
	ld.global.s8 	%rs358, [%rd197];
	cvt.s64.s16 	%rd2211, %rs358;
	add.s64 	%rd2212, %rd2210, %rd2211;
	shl.b64 	%rd2213, %rd2212, 3;
	add.s64 	%rd2214, %rd2208, %rd2213;
	ld.const.f64 	%fd2356, [%rd2214+45640];
	ld.global.s8 	%rs359, [%rd197+-1];
	mov.b32 	%r3192, {%rs359, %rs358};
	mov.b32 	%r3193, 6405;
	dp2a.lo.s32.u32 	%r3194, %r3192, %r3193, %r3191;
	mul.wide.s32 	%rd2215, %r3194, 8;
	add.s64 	%rd2216, %rd2208, %rd2215;
	ld.const.f64 	%fd2357, [%rd2216+21000];
	add.f64 	%fd2358, %fd2356, %fd2357;
	ld.global.s8 	%rd2217, [%rd196+-1];
	cvt.s32.s16 	%r3195, %rs358;
	mul.wide.s32 	%rd2218, %r3195, 24;
	add.s64 	%rd2219, %rd2212, %rd2218;
	add.s64 	%rd2220, %rd2219, %rd2217;
	shl.b64 	%rd2221, %rd2220, 3;
	add.s64 	%rd2222, %rd2208, %rd2221;
	ld.const.f64 	%fd2359, [%rd2222+23000];
	add.f64 	%fd3665, %fd2358, %fd2359;
	st.global.f64 	[%rd9+10088], %fd3665;
	abs.f64 	%fd2360, %fd3665;
	setp.leu.f64 	%p836, %fd2360, 0d41CDCD64FF800000;
	@%p836 bra 	$L__BB2_1084;
	mov.b64 	%rd2223, 9218868437227405312;
	st.global.u64 	[%rd9+10088], %rd2223;
	mov.b64 	%rd2224, -4616189618054758400;
	st.global.u64 	[%rd9+10080], %rd2224;
	mov.f64 	%fd3665, 0d7FF0000000000000;
	mov.f64 	%fd3664, 0dBFF0000000000000;
$L__BB2_1084:
	add.f64 	%fd2363, %fd3665, 0d4069000000000000;
	add.f64 	%fd2364, %fd3664, 0dC016CCCCCCCCCCCD;
	ld.global.f64 	%fd3672, [%rd9+10016];
	add.f64 	%fd2365, %fd2364, %fd3672;
	div.rn.f64 	%fd584, %fd2363, %fd2365;
	st.global.f64 	[%rd9+10096], %fd584;
	abs.f64 	%fd2366, %fd3671;
	setp.geu.f64 	%p837, %fd2366, 0d41CDCD64FF800000;
	@%p837 bra 	$L__BB2_1087;
	add.f64 	%fd2367, %fd3671, 0d4069000000000000;
	add.f64 	%fd2368, %fd3670, 0dC016CCCCCCCCCCCD;
	add.f64 	%fd2369, %fd2368, %fd3672;
	div.rn.f64 	%fd2370, %fd2367, %fd2369;
	st.global.f64 	[%rd17], %fd2370;
	setp.geu.f64 	%p838, %fd2370, %fd584;
	@%p838 bra 	$L__BB2_1102;
	st.global.f64 	[%rd14], %fd3664;
	st.global.f64 	[%rd15], %fd3665;
	st.global.f64 	[%rd17], %fd584;
	mov.f64 	%fd3670, %fd3664;
	mov.f64 	%fd3671, %fd3665;
	bra.uni 	$L__BB2_1102;
$L__BB2_1087:
	st.global.f64 	[%rd14], %fd3664;
	st.global.f64 	[%rd15], %fd3665;
	st.global.f64 	[%rd17], %fd584;
	mov.f64 	%fd3670, %fd3664;
	mov.f64 	%fd3671, %fd3665;
	bra.uni 	$L__BB2_1102;
$L__BB2_1088:
	mad.lo.s64 	%rd2193, %rd198, -24, %rd201;
	shl.b64 	%rd2194, %rd2193, 3;
	mov.u64 	%rd2195, parameter;
	add.s64 	%rd2196, %rd2195, %rd2194;
	ld.const.f64 	%fd2337, [%rd2196+45440];
	ld.const.f64 	%fd2338, [%rd200+20000];
	add.f64 	%fd3666, %fd2337, %fd2338;
	st.global.f64 	[%rd9+10080], %fd3666;
	ld.global.s8 	%r3187, [%rd196];
	mul.wide.s32 	%rd2197, %r3187, 5;
	ld.global.s8 	%rs356, [%rd197];
	cvt.s64.s16 	%rd2198, %rs356;
	add.s64 	%rd2199, %rd2197, %rd2198;
	shl.b64 	%rd2200, %rd2199, 3;
	add.s64 	%rd2201, %rd2195, %rd2200;
	ld.const.f64 	%fd2339, [%rd2201+45640];
	ld.global.s8 	%rs357, [%rd197+-1];
	mov.b32 	%r3188, {%rs357, %rs356};
	mov.b32 	%r3189, 6405;
	dp2a.lo.s32.u32 	%r3190, %r3188, %r3189, %r3187;
	mul.wide.s32 	%rd2202, %r3190, 8;
	add.s64 	%rd2203, %rd2195, %rd2202;
	ld.const.f64 	%fd2340, [%rd2203+21000];
	add.f64 	%fd3667, %fd2339, %fd2340;
	st.global.f64 	[%rd9+10088], %fd3667;
	abs.f64 	%fd2341, %fd3667;
	setp.leu.f64 	%p833, %fd2341, 0d41CDCD64FF800000;
	@%p833 bra 	$L__BB2_1090;
	mov.b64 	%rd2204, 9218868437227405312;
	st.global.u64 	[%rd9+10088], %rd2204;
	mov.b64 	%rd2205, -4616189618054758400;
	st.global.u64 	[%rd9+10080], %rd2205;
	mov.f64 	%fd3667, 0d7FF0000000000000;
	mov.f64 	%fd3666, 0dBFF0000000000000;
$L__BB2_1090:
	add.f64 	%fd2344, %fd3667, 0d4069000000000000;
	add.f64 	%fd2345, %fd3666, 0dC016CCCCCCCCCCCD;
	ld.global.f64 	%fd3672, [%rd9+10016];
	add.f64 	%fd2346, %fd2345, %fd3672;
	div.rn.f64 	%fd590, %fd2344, %fd2346;
	st.global.f64 	[%rd9+10096], %fd590;
	abs.f64 	%fd2347, %fd3671;
	setp.geu.f64 	%p834, %fd2347, 0d41CDCD64FF800000;
	@%p834 bra 	$L__BB2_1093;
	add.f64 	%fd2348, %fd3671, 0d4069000000000000;
	add.f64 	%fd2349, %fd3670, 0dC016CCCCCCCCCCCD;
	add.f64 	%fd2350, %fd2349, %fd3672;
	div.rn.f64 	%fd2351, %fd2348, %fd2350;
	st.global.f64 	[%rd17], %fd2351;
	setp.geu.f64 	%p835, %fd2351, %fd590;
	@%p835 bra 	$L__BB2_1102;
	st.global.f64 	[%rd14], %fd3666;
	st.global.f64 	[%rd15], %fd3667;
	st.global.f64 	[%rd17], %fd590;
	mov.f64 	%fd3670, %fd3666;
	mov.f64 	%fd3671, %fd3667;
	bra.uni 	$L__BB2_1102;
$L__BB2_1093:
	st.global.f64 	[%rd14], %fd3666;
	st.global.f64 	[%rd15], %fd3667;
	st.global.f64 	[%rd17], %fd590;
	mov.f64 	%fd3670, %fd3666;
	mov.f64 	%fd3671, %fd3667;
	bra.uni 	$L__BB2_1102;
$L__BB2_1094:
	cvt.u16.u64 	%rs353, %rd199;
	mov.b32 	%r3176, {%rs60, %rs353};
	mov.b32 	%r3177, 0;
	mov.b32 	%r3178, 1305;
	dp2a.lo.s32.u32 	%r3179, %r3176, %r3178, %r3177;
	cvt.s64.s32 	%rd203, %r3179;
	ld.global.s8 	%rd2167, [%rd196+-1];
	add.s64 	%rd2168, %rd203, %rd2167;
	shl.b64 	%rd2169, %rd2168, 3;
	mov.u64 	%rd2170, parameter;
	add.s64 	%rd204, %rd2170, %rd2169;
	ld.const.f64 	%fd2318, [%rd204+23000];
	abs.f64 	%fd2319, %fd2318;
	setp.lt.f64 	%p828, %fd2319, 0d41CDCD64FF800000;
	@%p828 bra 	$L__BB2_1096;
	ld.global.f64 	%fd3672, [%rd9+10016];
	bra.uni 	$L__BB2_1102;
$L__BB2_1096:
	mad.lo.s64 	%rd2171, %rd198, -24, %rd203;
	shl.b64 	%rd2172, %rd2171, 3;
	mov.u64 	%rd2173, parameter;
	add.s64 	%rd2174, %rd2173, %rd2172;
	ld.const.f64 	%fd2320, [%rd2174+45440];
	ld.const.f64 	%fd2321, [%rd204+22000];
	add.f64 	%fd3668, %fd2320, %fd2321;
	st.global.f64 	[%rd9+10080], %fd3668;
	ld.global.s8 	%r3180, [%rd196];
	mul.wide.s32 	%rd2175, %r3180, 5;
	ld.global.u8 	%rs354, [%rd197];
	cvt.u64.u16 	%rd2176, %rs354;
	cvt.s64.s8 	%rd2177, %rd2176;
	add.s64 	%rd2178, %rd2175, %rd2177;
	shl.b64 	%rd2179, %rd2178, 3;
	add.s64 	%rd2180, %rd2173, %rd2179;
	ld.const.f64 	%fd2322, [%rd2180+45640];
	ld.global.s8 	%rd2181, [%rd196+-1];
	cvt.u32.u16 	%r3181, %rs354;
	cvt.s32.s8 	%r3182, %r3181;
	mul.wide.s32 	%rd2182, %r3182, 24;
	add.s64 	%rd2183, %rd2178, %rd2182;
	add.s64 	%rd2184, %rd2183, %rd2181;
	shl.b64 	%rd2185, %rd2184, 3;
	add.s64 	%rd2186, %rd2173, %rd2185;
	ld.const.f64 	%fd2323, [%rd2186+23000];
	add.f64 	%fd3669, %fd2322, %fd2323;
	st.global.f64 	[%rd9+10088], %fd3669;
	abs.f64 	%fd2324, %fd3669;
	setp.leu.f64 	%p829, %fd2324, 0d41CDCD64FF800000;
	@%p829 bra 	$L__BB2_1098;
	mov.b64 	%rd2187, 9218868437227405312;
	st.global.u64 	[%rd9+10088], %rd2187;
	mov.b64 	%rd2188, -4616189618054758400;
	st.global.u64 	[%rd9+10080], %rd2188;
	mov.f64 	%fd3669, 0d7FF0000000000000;
	mov.f64 	%fd3668, 0dBFF0000000000000;
$L__BB2_1098:
	add.f64 	%fd2327, %fd3669, 0d4069000000000000;
	add.f64 	%fd2328, %fd3668, 0dC016CCCCCCCCCCCD;
	ld.global.f64 	%fd3672, [%rd9+10016];
	add.f64 	%fd2329, %fd2328, %fd3672;
	div.rn.f64 	%fd597, %fd2327, %fd2329;
	st.global.f64 	[%rd9+10096], %fd597;
	abs.f64 	%fd2330, %fd3671;
	setp.geu.f64 	%p830, %fd2330, 0d41CDCD64FF800000;
	@%p830 bra 	$L__BB2_1101;
	add.f64 	%fd2331, %fd3671, 0d4069000000000000;
	add.f64 	%fd2332, %fd3670, 0dC016CCCCCCCCCCCD;
	add.f64 	%fd2333, %fd2332, %fd3672;
	div.rn.f64 	%fd2334, %fd2331, %fd2333;
	st.global.f64 	[%rd17], %fd2334;
	setp.geu.f64 	%p831, %fd2334, %fd597;
	@%p831 bra 	$L__BB2_1102;
	st.global.f64 	[%rd14], %fd3668;
	st.global.f64 	[%rd15], %fd3669;
	st.global.f64 	[%rd17], %fd597;
	mov.f64 	%fd3670, %fd3668;
	mov.f64 	%fd3671, %fd3669;
	bra.uni 	$L__BB2_1102;
$L__BB2_1101:
	st.global.f64 	[%rd14], %fd3668;
	st.global.f64 	[%rd15], %fd3669;
	st.global.f64 	[%rd17], %fd597;
	mov.f64 	%fd3670, %fd3668;
	mov.f64 	%fd3671, %fd3669;
$L__BB2_1102:
	ld.global.s8 	%r3196, [%rd196];
	mul.wide.s32 	%rd2225, %r3196, 5;
	ld.global.s8 	%rd2226, [%rd197];
	add.s64 	%rd2227, %rd2225, %rd2226;
	shl.b64 	%rd2228, %rd2227, 3;
	mov.u64 	%rd2229, parameter;
	add.s64 	%rd2230, %rd2229, %rd2228;
	ld.const.f64 	%fd3673, [%rd2230+45440];
	st.global.f64 	[%rd9+10080], %fd3673;
	ld.global.s8 	%r3197, [%rd196];
	mul.wide.s32 	%rd2231, %r3197, 5;
	ld.global.s8 	%rd2232, [%rd197];
	add.s64 	%rd2233, %rd2231, %rd2232;
	shl.b64 	%rd2234, %rd2233, 3;
	add.s64 	%rd2235, %rd2229, %rd2234;
	ld.const.f64 	%fd602, [%rd2235+45640];
	st.global.f64 	[%rd9+10088], %fd602;
	add.f64 	%fd2371, %fd602, 0d4069000000000000;
	add.f64 	%fd2372, %fd3673, 0dC016CCCCCCCCCCCD;
	add.f64 	%fd2373, %fd2372, %fd3672;
	div.rn.f64 	%fd603, %fd2371, %fd2373;
	st.global.f64 	[%rd9+10096], %fd603;
	abs.f64 	%fd2374, %fd3671;
	setp.geu.f64 	%p839, %fd2374, 0d41CDCD64FF800000;
	@%p839 bra 	$L__BB2_1106;
	ld.global.f64 	%fd2375, [%rd17];
	setp.geu.f64 	%p840, %fd2375, %fd603;
	@%p840 bra 	$L__BB2_1105;
	st.global.f64 	[%rd12], %fd3673;
	st.global.f64 	[%rd13], %fd602;
	bra.uni 	$L__BB2_1107;
$L__BB2_1105:
	st.global.f64 	[%rd12], %fd3670;
	st.global.f64 	[%rd13], %fd3671;
	mov.f64 	%fd3673, %fd3670;
	bra.uni 	$L__BB2_1107;
$L__BB2_1106:
	st.global.f64 	[%rd12], %fd3673;
	st.global.f64 	[%rd13], %fd602;
$L__BB2_1107:
	add.s32 	%r621, %r5237, -1;
	ld.global.u32 	%r622, [%rd10];
	mul.lo.s32 	%r623, %r622, %r621;
	add.s32 	%r624, %r14, %r5236;
	add.s32 	%r3198, %r624, %r623;
	mul.wide.s32 	%rd2236, %r3198, 8;
	add.s64 	%rd205, %rd2, %rd2236;
	ld.global.f64 	%fd2376, [%rd205];
	abs.f64 	%fd2377, %fd2376;
	abs.f64 	%fd2378, %fd3673;
	max.f64 	%fd2380, %fd2377, %fd2378;
	setp.gt.f64 	%p841, %fd2380, 0d41CDCD64FF800000;
	sub.f64 	%fd2381, %fd2376, %fd3673;
	abs.f64 	%fd2382, %fd2381;
	setp.geu.f64 	%p842, %fd2382, 0d3EE4F8B588E368F1;
	or.pred  	%p843, %p841, %p842;
	@%p843 bra 	$L__BB2_1109;
	ld.global.f64 	%fd2384, [%rd205+-5000];
	ld.global.f64 	%fd2385, [%rd13];
	abs.f64 	%fd2386, %fd2384;
	abs.f64 	%fd2387, %fd2385;
	max.f64 	%fd2389, %fd2386, %fd2387;
	setp.leu.f64 	%p844, %fd2389, 0d41CDCD64FF800000;
	sub.f64 	%fd2390, %fd2384, %fd2385;
	abs.f64 	%fd2391, %fd2390;
	setp.lt.f64 	%p845, %fd2391, 0d3EE4F8B588E368F1;
	and.pred  	%p846, %p844, %p845;
	@%p846 bra 	$L__BB2_1146;
$L__BB2_1109:
	mov.b32 	%r3946, 0;
	st.global.u32 	[%rd8+228], %r3946;
	mov.pred 	%p1512, -1;
	min.s32 	%r3947, %r5236, %r5237;
	setp.lt.s32 	%p1138, %r3947, 2;
	@%p1138 bra 	$L__BB2_1112;
	ld.global.f64 	%fd3052, [%rd205];
	cvt.u64.u32 	%rd2965, %r5237;
	add.s64 	%rd2966, %rd11, %rd2965;
	ld.global.s8 	%r3948, [%rd197];
	ld.global.u8 	%r3949, [%rd2966+-1];
	ld.global.u8 	%r3950, [%rd196];
	prmt.b32 	%r3951, %r3950, %r3949, 0x3340U;
	ld.global.u8 	%r3952, [%rd197+-1];
	prmt.b32 	%r3953, %r3952, 0, 0x3340U;
	prmt.b32 	%r3954, %r3951, %r3953, 0x5410U;
	mov.b32 	%r3955, 359705;
	dp4a.s32.u32 	%r3956, %r3954, %r3955, %r3948;
	mul.wide.s32 	%rd2967, %r3956, 8;
	mov.u64 	%rd2968, parameter;
	add.s64 	%rd2969, %rd2968, %rd2967;
	ld.const.f64 	%fd3053, [%rd2969];
	sub.s32 	%r3957, %r623, %r622;
	add.s32 	%r3958, %r624, %r3957;
	add.s32 	%r3959, %r3958, -1;
	mul.wide.s32 	%rd2970, %r3959, 8;
	add.s64 	%rd2971, %rd2, %rd2970;
	ld.global.f64 	%fd3054, [%rd2971];
	add.f64 	%fd3055, %fd3053, %fd3054;
	abs.f64 	%fd3056, %fd3052;
	abs.f64 	%fd3057, %fd3055;
	max.f64 	%fd3059, %fd3056, %fd3057;
	setp.gt.f64 	%p1140, %fd3059, 0d41CDCD64FF800000;
	sub.f64 	%fd3060, %fd3052, %fd3055;
	abs.f64 	%fd3061, %fd3060;
	setp.geu.f64 	%p1141, %fd3061, 0d3EE4F8B588E368F1;
	or.pred  	%p1142, %p1140, %p1141;
	@%p1142 bra 	$L__BB2_1112;
	add.s32 	%r5236, %r5236, -1;
	mul.wide.s32 	%rd2972, %r5237, 4;
	add.s64 	%rd2973, %rd2972, %rd8;
	st.global.u32 	[%rd2973+-8], %r5236;
	add.s32 	%r3960, %r17, %r5236;
	mul.wide.s32 	%rd2974, %r3960, 4;
	add.s64 	%rd2975, %rd4, %rd2974;
	st.global.u32 	[%rd2975], %r621;
	mov.b32 	%r3961, 1;
	st.global.u32 	[%rd8+228], %r3961;
	mov.pred 	%p1512, 0;
	mov.u32 	%r5237, %r621;
$L__BB2_1112:
	mov.b32 	%r3962, 3;
	st.global.u32 	[%rd8+216], %r3962;
	not.pred 	%p1144, %p1512;
	@%p1144 bra 	$L__BB2_1076;
	mov.b32 	%r5240, 3;
$L__BB2_1114:
	setp.gt.s32 	%p1145, %r5240, 32;
	@%p1145 bra 	$L__BB2_1076;
	add.s32 	%r631, %r5237, -1;
	st.global.u32 	[%rd8+220], %r631;
	sub.s32 	%r3964, %r5236, %r5240;
	add.s32 	%r5245, %r3964, 1;
	st.global.u32 	[%rd8+224], %r5245;
	setp.gt.s32 	%p1146, %r5245, 0;
	mov.u32 	%r5246, %r631;
	@%p1146 bra 	$L__BB2_1117;
	add.s32 	%r3966, %r5245, %r631;
	add.s32 	%r5246, %r3966, -1;
	st.global.u32 	[%rd8+220], %r5246;
	mov.b32 	%r5245, 1;
	st.global.u32 	[%rd8+224], %r5245;
$L__BB2_1117:
	cvt.s64.s32 	%rd2976, %r5236;
	add.s64 	%rd206, %rd11, %rd2976;
	cvt.s64.s32 	%rd2977, %r5237;
	add.s64 	%rd207, %rd11, %rd2977;
	add.s32 	%r636, %r13, %r5236;
	add.s32 	%r637, %r636, 625;
$L__BB2_1118:
	setp.lt.s32 	%p1147, %r5246, 1;
	setp.ge.s32 	%p1148, %r5245, %r5236;
	or.pred  	%p8, %p1147, %p1148;
	@%p8 bra 	$L__BB2_1145;
	mov.b64 	%rd2978, -4616189618054758400;
	st.global.u64 	[%rd12], %rd2978;
	mov.b64 	%rd2979, 9218868437227405312;
	st.global.u64 	[%rd13], %rd2979;
	ld.global.u32 	%r640, [%rd8+220];
	ld.global.u32 	%r3967, [%rd8+224];
	mov.b64 	%rd2980, -4564063970805153792;
	st.global.u64 	[%rd17], %rd2980;
	mov.b64 	%rd2981, 0;
	st.global.u64 	[%rd16], %rd2981;
	not.b32 	%r3968, %r640;
	add.s32 	%r642, %r5237, %r3968;
	st.global.u32 	[%rd8+236], %r642;
	not.b32 	%r3969, %r3967;
	add.s32 	%r643, %r5236, %r3969;
	st.global.u32 	[%rd8+240], %r643;
	add.s32 	%r3970, %r643, %r642;
	add.s32 	%r644, %r3970, -1;
	st.global.u32 	[%rd8+244], %r644;
	setp.eq.s32 	%p1149, %r642, 0;
	setp.gt.s32 	%p1150, %r643, 0;
	and.pred  	%p1151, %p1149, %p1150;
	@%p1151 bra 	$L__BB2_1121;
	setp.ne.s32 	%p1152, %r643, 0;
	setp.lt.s32 	%p1153, %r642, 1;
	or.pred  	%p1154, %p1152, %p1153;
	@%p1154 bra 	$L__BB2_1132;
$L__BB2_1121:
	setp.ne.s32 	%p1161, %r643, 1;
	setp.ne.s32 	%p1162, %r642, 1;
	and.pred  	%p1163, %p1161, %p1162;
	@%p1163 bra 	$L__BB2_1129;
	setp.eq.s32 	%p1165, %r643, 1;
	and.pred  	%p1167, %p1165, %p1149;
	@%p1167 bra 	$L__BB2_1125;
	setp.eq.s32 	%p1168, %r642, 1;
	setp.eq.s32 	%p1169, %r643, 0;
	and.pred  	%p1170, %p1169, %p1168;
	@%p1170 bra 	$L__BB2_1125;
	ld.global.f64 	%fd3675, [%rd16];
	ld.global.f64 	%fd3674, [%rd17];
	bra.uni 	$L__BB2_1126;
$L__BB2_1125:
	mul.wide.s32 	%rd3065, %r644, 8;
	mov.u64 	%rd3066, parameter;
	add.s64 	%rd3067, %rd3066, %rd3065;
	ld.const.f64 	%fd3139, [%rd3067+25200];
	cvt.s64.s32 	%rd3068, %r640;
	add.s64 	%rd3069, %rd11, %rd3068;
	cvt.s64.s32 	%rd3070, %r3967;
	add.s64 	%rd3071, %rd11, %rd3070;
	ld.global.s8 	%r4076, [%rd206+27];
	ld.global.u8 	%r4077, [%rd3069];
	ld.global.u8 	%r4078, [%rd207];
	prmt.b32 	%r4079, %r4077, %r4078, 0x3340U;
	ld.global.u8 	%r4080, [%rd3071+27];
	prmt.b32 	%r4081, %r4080, 0, 0x3340U;
	prmt.b32 	%r4082, %r4079, %r4081, 0x5410U;
	mov.b32 	%r4083, 334205;
	dp4a.s32.u32 	%r4084, %r4082, %r4083, %r4076;
	mul.wide.s32 	%rd3072, %r4084, 8;
	add.s64 	%rd3073, %rd3066, %rd3072;
	ld.const.f64 	%fd3140, [%rd3073+5000];
	add.f64 	%fd3675, %fd3139, %fd3140;
	st.global.f64 	[%rd16], %fd3675;
	ld.global.u32 	%r4085, [%rd8+244];
	mul.wide.s32 	%rd3074, %r4085, 8;
	add.s64 	%rd3075, %rd3066, %rd3074;
	ld.const.f64 	%fd3141, [%rd3075+24480];
	ld.global.s8 	%r4086, [%rd206+27];
	ld.global.u8 	%r4087, [%rd3069];
	ld.global.u8 	%r4088, [%rd207];
	prmt.b32 	%r4089, %r4088, %r4087, 0x3340U;
	ld.global.u8 	%r4090, [%rd3071+27];
	prmt.b32 	%r4091, %r4090, 0, 0x3340U;
	prmt.b32 	%r4092, %r4089, %r4091, 0x5410U;
	mov.b32 	%r4093, 359705;
	dp4a.s32.u32 	%r4094, %r4092, %r4093, %r4086;
	mul.wide.s32 	%rd3076, %r4094, 8;
	add.s64 	%rd3077, %rd3066, %rd3076;
	ld.const.f64 	%fd3142, [%rd3077];
	add.f64 	%fd3674, %fd3141, %fd3142;
	st.global.f64 	[%rd17], %fd3674;
$L__BB2_1126:
	add.s32 	%r4095, %r640, -1;
	ld.global.u32 	%r4096, [%rd10];
	add.s32 	%r4097, %r13, %r3967;
	mad.lo.s32 	%r4098, %r4096, %r4095, %r4097;
	mul.wide.s32 	%rd3078, %r4098, 8;
	add.s64 	%rd3079, %rd2, %rd3078;
	ld.global.f64 	%fd3143, [%rd3079];
	add.f64 	%fd3677, %fd3143, %fd3675;
	st.global.f64 	[%rd16], %fd3677;
	ld.global.u32 	%r4099, [%rd10];
	mad.lo.s32 	%r4100, %r4099, %r4095, %r4097;
	add.s32 	%r4101, %r4100, 625;
	mul.wide.s32 	%rd3080, %r4101, 8;
	add.s64 	%rd3081, %rd2, %rd3080;
	ld.global.f64 	%fd3144, [%rd3081];
	add.f64 	%fd3684, %fd3144, %fd3674;
	st.global.f64 	[%rd17], %fd3684;
	abs.f64 	%fd3145, %fd3677;
	setp.leu.f64 	%p1171, %fd3145, 0d41CDCD64FF800000;
	@%p1171 bra 	$L__BB2_1128;
	mov.b64 	%rd3082, 9218868437227405312;
	st.global.u64 	[%rd16], %rd3082;
	mov.b64 	%rd3083, -4616189618054758400;
	st.global.u64 	[%rd17], %rd3083;
	mov.f64 	%fd3677, 0d7FF0000000000000;
	mov.f64 	%fd3684, 0dBFF0000000000000;
$L__BB2_1128:
	add.f64 	%fd3148, %fd3677, 0d4069000000000000;
	add.f64 	%fd3149, %fd3684, 0dC016CCCCCCCCCCCD;
	ld.global.f64 	%fd3150, [%rd9+10016];
	add.f64 	%fd3151, %fd3149, %fd3150;
	div.rn.f64 	%fd3152, %fd3148, %fd3151;
	st.global.f64 	[%rd9+10056], %fd3152;
	ld.global.u32 	%r4102, [%rd10];
	mad.lo.s32 	%r4103, %r4102, %r631, %r636;
	mul.wide.s32 	%rd3084, %r4103, 8;
	add.s64 	%rd3085, %rd2, %rd3084;
	ld.global.f64 	%fd3153, [%rd3085];
	add.f64 	%fd3154, %fd3153, 0d4069000000000000;
	ld.global.f64 	%fd3155, [%rd3085+5000];
	add.f64 	%fd3156, %fd3155, 0dC016CCCCCCCCCCCD;
	add.f64 	%fd3157, %fd3156, %fd3150;
	div.rn.f64 	%fd3158, %fd3154, %fd3157;
	st.global.f64 	[%rd9+10064], %fd3158;
	st.global.f64 	[%rd9+10040], %fd3684;
	st.global.f64 	[%rd9+10048], %fd3677;
	bra.uni 	$L__BB2_1141;
$L__BB2_1129:
	mul.wide.s32 	%rd3028, %r644, 8;
	mov.u64 	%rd3029, parameter;
	add.s64 	%rd3030, %rd3029, %rd3028;
	ld.const.f64 	%fd3113, [%rd3030+25200];
	cvt.s64.s32 	%rd3031, %r640;
	add.s64 	%rd3032, %rd11, %rd3031;
	ld.global.s8 	%r4062, [%rd3032];
	mul.wide.s32 	%rd3033, %r4062, 5;
	cvt.s64.s32 	%rd3034, %r3967;
	add.s64 	%rd3035, %rd11, %rd3034;
	ld.global.s8 	%rd3036, [%rd3035+27];
	add.s64 	%rd3037, %rd3033, %rd3036;
	shl.b64 	%rd3038, %rd3037, 3;
	add.s64 	%rd3039, %rd3029, %rd3038;
	ld.const.f64 	%fd3114, [%rd3039+45640];
	add.f64 	%fd3115, %fd3113, %fd3114;
	ld.global.s8 	%r4063, [%rd207];
	mul.wide.s32 	%rd3040, %r4063, 5;
	ld.global.s8 	%rd3041, [%rd206+27];
	add.s64 	%rd3042, %rd3040, %rd3041;
	shl.b64 	%rd3043, %rd3042, 3;
	add.s64 	%rd3044, %rd3029, %rd3043;
	ld.const.f64 	%fd3116, [%rd3044+45640];
	add.f64 	%fd3117, %fd3115, %fd3116;
	st.global.f64 	[%rd16], %fd3117;
	add.s32 	%r4064, %r640, -1;
	ld.global.u32 	%r4065, [%rd8+204];
	add.s32 	%r4066, %r13, %r3967;
	mad.lo.s32 	%r4067, %r4065, %r4064, %r4066;
	mul.wide.s32 	%rd3045, %r4067, 8;
	add.s64 	%rd3046, %rd2, %rd3045;
	ld.global.f64 	%fd3118, [%rd3046];
	add.f64 	%fd3679, %fd3118, %fd3117;
	st.global.f64 	[%rd16], %fd3679;
	ld.global.u32 	%r4068, [%rd8+244];
	mul.wide.s32 	%rd3047, %r4068, 8;
	add.s64 	%rd3048, %rd3029, %rd3047;
	ld.const.f64 	%fd3119, [%rd3048+24480];
	ld.global.s8 	%r4069, [%rd3032];
	mul.wide.s32 	%rd3049, %r4069, 5;
	ld.global.s8 	%rd3050, [%rd3035+27];
	add.s64 	%rd3051, %rd3049, %rd3050;
	shl.b64 	%rd3052, %rd3051, 3;
	add.s64 	%rd3053, %rd3029, %rd3052;
	ld.const.f64 	%fd3120, [%rd3053+45440];
	add.f64 	%fd3121, %fd3119, %fd3120;
	ld.global.s8 	%r4070, [%rd207];
	mul.wide.s32 	%rd3054, %r4070, 5;
	ld.global.s8 	%rd3055, [%rd206+27];
	add.s64 	%rd3056, %rd3054, %rd3055;
	shl.b64 	%rd3057, %rd3056, 3;
	add.s64 	%rd3058, %rd3029, %rd3057;
	ld.const.f64 	%fd3122, [%rd3058+45440];
	add.f64 	%fd3123, %fd3121, %fd3122;
	st.global.f64 	[%rd17], %fd3123;
	ld.global.u32 	%r4071, [%rd8+204];
	mad.lo.s32 	%r4072, %r4071, %r4064, %r4066;
	add.s32 	%r4073, %r4072, 625;
	mul.wide.s32 	%rd3059, %r4073, 8;
	add.s64 	%rd3060, %rd2, %rd3059;
	ld.global.f64 	%fd3124, [%rd3060];
	add.f64 	%fd3684, %fd3124, %fd3123;
	st.global.f64 	[%rd17], %fd3684;
	abs.f64 	%fd3125, %fd3679;
	setp.leu.f64 	%p1164, %fd3125, 0d41CDCD64FF800000;
	@%p1164 bra 	$L__BB2_1131;
	mov.b64 	%rd3061, 9218868437227405312;
	st.global.u64 	[%rd16], %rd3061;
	mov.b64 	%rd3062, -4616189618054758400;
	st.global.u64 	[%rd17], %rd3062;
	mov.f64 	%fd3679, 0d7FF0000000000000;
	mov.f64 	%fd3684, 0dBFF0000000000000;
$L__BB2_1131:
	add.f64 	%fd3128, %fd3679, 0d4069000000000000;
	add.f64 	%fd3129, %fd3684, 0dC016CCCCCCCCCCCD;
	ld.global.f64 	%fd3130, [%rd9+10016];
	add.f64 	%fd3131, %fd3129, %fd3130;
	div.rn.f64 	%fd3132, %fd3128, %fd3131;
	st.global.f64 	[%rd9+10056], %fd3132;
	ld.global.u32 	%r4074, [%rd10];
	mad.lo.s32 	%r4075, %r4074, %r631, %r636;
	mul.wide.s32 	%rd3063, %r4075, 8;
	add.s64 	%rd3064, %rd2, %rd3063;
	ld.global.f64 	%fd3133, [%rd3064];
	add.f64 	%fd3134, %fd3133, 0d4069000000000000;
	ld.global.f64 	%fd3135, [%rd3064+5000];
	add.f64 	%fd3136, %fd3135, 0dC016CCCCCCCCCCCD;
	add.f64 	%fd3137, %fd3136, %fd3130;
	div.rn.f64 	%fd3138, %fd3134, %fd3137;
	st.global.f64 	[%rd9+10064], %fd3138;
	st.global.f64 	[%rd9+10040], %fd3684;
	st.global.f64 	[%rd9+10048], %fd3679;
	bra.uni 	$L__BB2_1141;
$L__BB2_1132:
	setp.ne.s32 	%p1155, %r642, 1;
	setp.ne.s32 	%p1156, %r643, 1;
	or.pred  	%p1157, %p1155, %p1156;
	@%p1157 bra 	$L__BB2_1138;
	cvt.s64.s32 	%rd3007, %r640;
	add.s64 	%rd3008, %rd11, %rd3007;
	cvt.s64.s32 	%rd3009, %r3967;
	add.s64 	%rd3010, %rd11, %rd3009;
	ld.global.s8 	%r4019, [%rd3010+28];
	ld.global.u8 	%r4020, [%rd3008+1];
	ld.global.u8 	%r4021, [%rd3008];
	prmt.b32 	%r4022, %r4021, %r4020, 0x3340U;
	ld.global.u8 	%r4023, [%rd3010+27];
	prmt.b32 	%r4024, %r4023, 0, 0x3340U;
	prmt.b32 	%r4025, %r4022, %r4024, 0x5410U;
	mov.b32 	%r4026, 334205;
	dp4a.s32.u32 	%r4027, %r4025, %r4026, %r4019;
	mul.wide.s32 	%rd3011, %r4027, 8;
	mov.u64 	%rd3012, parameter;
	add.s64 	%rd3013, %rd3012, %rd3011;
	ld.const.f64 	%fd3091, [%rd3013+10000];
	ld.global.s8 	%r4028, [%rd207+-1];
	ld.global.u8 	%r4029, [%rd206+27];
	ld.global.u8 	%r4030, [%rd206+26];
	prmt.b32 	%r4031, %r4030, %r4029, 0x3340U;
	ld.global.u8 	%r4032, [%rd207];
	prmt.b32 	%r4033, %r4032, 0, 0x3340U;
	prmt.b32 	%r4034, %r4031, %r4033, 0x5410U;
	mov.b32 	%r4035, 359705;
	dp4a.s32.u32 	%r4036, %r4034, %r4035, %r4028;
	mul.wide.s32 	%rd3014, %r4036, 8;
	add.s64 	%rd3015, %rd3012, %rd3014;
	ld.const.f64 	%fd3092, [%rd3015+10000];
	add.f64 	%fd3093, %fd3091, %fd3092;
	st.global.f64 	[%rd17], %fd3093;
	add.s32 	%r4037, %r640, -1;
	ld.global.u32 	%r4038, [%rd10];
	add.s32 	%r4039, %r14, %r3967;
	mad.lo.s32 	%r4040, %r4038, %r4037, %r4039;
	mul.wide.s32 	%rd3016, %r4040, 8;
	add.s64 	%rd3017, %rd2, %rd3016;
	ld.global.f64 	%fd3094, [%rd3017];
	add.f64 	%fd3684, %fd3094, %fd3093;
	st.global.f64 	[%rd17], %fd3684;
	ld.global.s8 	%r4041, [%rd3010+28];
	ld.global.u8 	%r4042, [%rd3008+1];
	ld.global.u8 	%r4043, [%rd3008];
	prmt.b32 	%r4044, %r4043, %r4042, 0x3340U;
	ld.global.u8 	%r4045, [%rd3010+27];
	prmt.b32 	%r4046, %r4045, 0, 0x3340U;
	prmt.b32 	%r4047, %r4044, %r4046, 0x5410U;
	dp4a.s32.u32 	%r4048, %r4047, %r4026, %r4041;
	mul.wide.s32 	%rd3018, %r4048, 8;
	add.s64 	%rd3019, %rd3012, %rd3018;
	ld.const.f64 	%fd3095, [%rd3019+15000];
	ld.global.s8 	%r4049, [%rd207+-1];
	ld.global.u8 	%r4050, [%rd206+27];
	ld.global.u8 	%r4051, [%rd206+26];
	prmt.b32 	%r4052, %r4051, %r4050, 0x3340U;
	ld.global.u8 	%r4053, [%rd207];
	prmt.b32 	%r4054, %r4053, 0, 0x3340U;
	prmt.b32 	%r4055, %r4052, %r4054, 0x5410U;
	dp4a.s32.u32 	%r4056, %r4055, %r4035, %r4049;
	mul.wide.s32 	%rd3020, %r4056, 8;
	add.s64 	%rd3021, %rd3012, %rd3020;
	ld.const.f64 	%fd3096, [%rd3021+15000];
	add.f64 	%fd3097, %fd3095, %fd3096;
	st.global.f64 	[%rd16], %fd3097;
	ld.global.u32 	%r4057, [%rd10];
	mad.lo.s32 	%r4058, %r4057, %r4037, %r4039;
	add.s32 	%r4059, %r4058, -625;
	mul.wide.s32 	%rd3022, %r4059, 8;
	add.s64 	%rd3023, %rd2, %rd3022;
	ld.global.f64 	%fd3098, [%rd3023];
	add.f64 	%fd3681, %fd3098, %fd3097;
	st.global.f64 	[%rd16], %fd3681;
	abs.f64 	%fd3099, %fd3681;
	setp.leu.f64 	%p1159, %fd3099, 0d41CDCD64FF800000;
	@%p1159 bra 	$L__BB2_1135;
	mov.b64 	%rd3024, 9218868437227405312;
	st.global.u64 	[%rd16], %rd3024;
	mov.b64 	%rd3025, -4616189618054758400;
	st.global.u64 	[%rd17], %rd3025;
	mov.f64 	%fd3681, 0d7FF0000000000000;
	mov.f64 	%fd3684, 0dBFF0000000000000;
$L__BB2_1135:
	add.f64 	%fd3102, %fd3681, 0d4069000000000000;
	add.f64 	%fd3103, %fd3684, 0dC016CCCCCCCCCCCD;
	ld.global.f64 	%fd3104, [%rd9+10016];
	add.f64 	%fd3105, %fd3103, %fd3104;
	div.rn.f64 	%fd3106, %fd3102, %fd3105;
	st.global.f64 	[%rd9+10056], %fd3106;
	ld.global.u32 	%r4060, [%rd10];
	mad.lo.s32 	%r4061, %r4060, %r631, %r636;
	mul.wide.s32 	%rd3026, %r4061, 8;
	add.s64 	%rd3027, %rd2, %rd3026;
	ld.global.f64 	%fd3107, [%rd3027];
	add.f64 	%fd3108, %fd3107, 0d4069000000000000;
	ld.global.f64 	%fd3109, [%rd3027+5000];
	add.f64 	%fd3110, %fd3109, 0dC016CCCCCCCCCCCD;
	add.f64 	%fd3111, %fd3110, %fd3104;
	div.rn.f64 	%fd3112, %fd3108, %fd3111;
	st.global.f64 	[%rd9+10064], %fd3112;
	setp.ge.f64 	%p1160, %fd3106, %fd3112;
	@%p1160 bra 	$L__BB2_1137;
	ld.global.f64 	%fd3684, [%rd12];
	bra.uni 	$L__BB2_1141;
$L__BB2_1137:
	st.global.f64 	[%rd12], %fd3684;
	st.global.f64 	[%rd13], %fd3681;
	bra.uni 	$L__BB2_1141;
$L__BB2_1138:
	mul.wide.s32 	%rd2982, %r644, 8;
	mov.u64 	%rd2983, parameter;
	add.s64 	%rd2984, %rd2983, %rd2982;
	ld.const.f64 	%fd3063, [%rd2984+24960];
	cvt.s64.s32 	%rd2985, %r640;
	add.s64 	%rd2986, %rd11, %rd2985;
	cvt.s64.s32 	%rd2987, %r3967;
	add.s64 	%rd2988, %rd11, %rd2987;
	ld.global.s8 	%r3971, [%rd2988+28];
	ld.global.u8 	%r3972, [%rd2986+1];
	ld.global.u8 	%r3973, [%rd2986];
	prmt.b32 	%r3974, %r3973, %r3972, 0x3340U;
	ld.global.u8 	%r3975, [%rd2988+27];
	prmt.b32 	%r3976, %r3975, 0, 0x3340U;
	prmt.b32 	%r3977, %r3974, %r3976, 0x5410U;
	mov.b32 	%r3978, 334205;
	dp4a.s32.u32 	%r3979, %r3977, %r3978, %r3971;
	mul.wide.s32 	%rd2989, %r3979, 8;
	add.s64 	%rd2990, %rd2983, %rd2989;
	ld.const.f64 	%fd3064, [%rd2990+30440];
	add.f64 	%fd3065, %fd3063, %fd3064;
	ld.global.s8 	%r3980, [%rd207+-1];
	ld.global.u8 	%r3981, [%rd206+27];
	ld.global.u8 	%r3982, [%rd206+26];
	prmt.b32 	%r3983, %r3982, %r3981, 0x3340U;
	ld.global.u8 	%r3984, [%rd207];
	prmt.b32 	%r3985, %r3984, 0, 0x3340U;
	prmt.b32 	%r3986, %r3983, %r3985, 0x5410U;
	mov.b32 	%r3987, 359705;
	dp4a.s32.u32 	%r3988, %r3986, %r3987, %r3980;
	mul.wide.s32 	%rd2991, %r3988, 8;
	add.s64 	%rd2992, %rd2983, %rd2991;
	ld.const.f64 	%fd3066, [%rd2992+30440];
	add.f64 	%fd3067, %fd3065, %fd3066;
	st.global.f64 	[%rd16], %fd3067;
	add.s32 	%r3989, %r640, -1;
	ld.global.u32 	%r3990, [%rd8+204];
	add.s32 	%r3991, %r13, %r3967;
	mad.lo.s32 	%r3992, %r3990, %r3989, %r3991;
	mul.wide.s32 	%rd2993, %r3992, 8;
	add.s64 	%rd2994, %rd2, %rd2993;
	ld.global.f64 	%fd3068, [%rd2994];
	add.f64 	%fd3683, %fd3068, %fd3067;
	st.global.f64 	[%rd16], %fd3683;
	ld.global.u32 	%r3993, [%rd8+244];
	mul.wide.s32 	%rd2995, %r3993, 8;
	add.s64 	%rd2996, %rd2983, %rd2995;
	ld.const.f64 	%fd3069, [%rd2996+24240];
	ld.global.s8 	%r3994, [%rd2988+28];
	ld.global.u8 	%r3995, [%rd2986+1];
	ld.global.u8 	%r3996, [%rd2986];
	prmt.b32 	%r3997, %r3996, %r3995, 0x3340U;
	ld.global.u8 	%r3998, [%rd2988+27];
	prmt.b32 	%r3999, %r3998, 0, 0x3340U;
	prmt.b32 	%r4000, %r3997, %r3999, 0x5410U;
	dp4a.s32.u32 	%r4001, %r4000, %r3978, %r3994;
	mul.wide.s32 	%rd2997, %r4001, 8;
	add.s64 	%rd2998, %rd2983, %rd2997;
	ld.const.f64 	%fd3070, [%rd2998+25440];
	add.f64 	%fd3071, %fd3069, %fd3070;
	ld.global.s8 	%r4002, [%rd207+-1];
	ld.global.u8 	%r4003, [%rd206+27];
	ld.global.u8 	%r4004, [%rd206+26];
	prmt.b32 	%r4005, %r4004, %r4003, 0x3340U;
	ld.global.u8 	%r4006, [%rd207];
	prmt.b32 	%r4007, %r4006, 0, 0x3340U;
	prmt.b32 	%r4008, %r4005, %r4007, 0x5410U;
	dp4a.s32.u32 	%r4009, %r4008, %r3987, %r4002;
	mul.wide.s32 	%rd2999, %r4009, 8;
	add.s64 	%rd3000, %rd2983, %rd2999;
	ld.const.f64 	%fd3072, [%rd3000+25440];
	add.f64 	%fd3073, %fd3071, %fd3072;
	ld.global.u32 	%r4010, [%rd8+236];
	ld.global.u32 	%r4011, [%rd8+240];
	sub.s32 	%r4012, %r4010, %r4011;
	abs.s32 	%r4013, %r4012;
	cvt.rn.f64.s32 	%fd3074, %r4013;
	fma.rn.f64 	%fd3075, %fd3074, 0dBFEEF3E864B31D04, %fd3073;
	st.global.f64 	[%rd17], %fd3075;
	ld.global.u32 	%r4014, [%rd8+204];
	mad.lo.s32 	%r4015, %r4014, %r3989, %r3991;
	add.s32 	%r4016, %r4015, 625;
	mul.wide.s32 	%rd3001, %r4016, 8;
	add.s64 	%rd3002, %rd2, %rd3001;
	ld.global.f64 	%fd3076, [%rd3002];
	add.f64 	%fd3684, %fd3076, %fd3075;
	st.global.f64 	[%rd17], %fd3684;
	abs.f64 	%fd3077, %fd3683;
	setp.leu.f64 	%p1158, %fd3077, 0d41CDCD64FF800000;
	@%p1158 bra 	$L__BB2_1140;
	mov.b64 	%rd3003, 9218868437227405312;
	st.global.u64 	[%rd16], %rd3003;
	mov.b64 	%rd3004, -4616189618054758400;
	st.global.u64 	[%rd17], %rd3004;
	mov.f64 	%fd3683, 0d7FF0000000000000;
	mov.f64 	%fd3684, 0dBFF0000000000000;
$L__BB2_1140:
	add.f64 	%fd3080, %fd3683, 0d4069000000000000;
	add.f64 	%fd3081, %fd3684, 0dC016CCCCCCCCCCCD;
	ld.global.f64 	%fd3082, [%rd9+10016];
	add.f64 	%fd3083, %fd3081, %fd3082;
	div.rn.f64 	%fd3084, %fd3080, %fd3083;
	st.global.f64 	[%rd9+10056], %fd3084;
	ld.global.u32 	%r4017, [%rd10];
	mad.lo.s32 	%r4018, %r4017, %r631, %r636;
	mul.wide.s32 	%rd3005, %r4018, 8;
	add.s64 	%rd3006, %rd2, %rd3005;
	ld.global.f64 	%fd3085, [%rd3006];
	add.f64 	%fd3086, %fd3085, 0d4069000000000000;
	ld.global.f64 	%fd3087, [%rd3006+5000];
	add.f64 	%fd3088, %fd3087, 0dC016CCCCCCCCCCCD;
	add.f64 	%fd3089, %fd3088, %fd3082;
	div.rn.f64 	%fd3090, %fd3086, %fd3089;
	st.global.f64 	[%rd9+10064], %fd3090;
	st.global.f64 	[%rd9+10040], %fd3684;
	st.global.f64 	[%rd9+10048], %fd3683;
$L__BB2_1141:
	ld.global.u32 	%r4104, [%rd10];
	mad.lo.s32 	%r4105, %r4104, %r631, %r637;
	mul.wide.s32 	%rd3086, %r4105, 8;
	add.s64 	%rd208, %rd2, %rd3086;
	ld.global.f64 	%fd3159, [%rd208];
	abs.f64 	%fd3160, %fd3159;
	abs.f64 	%fd3161, %fd3684;
	max.f64 	%fd3163, %fd3160, %fd3161;
	setp.gt.f64 	%p1172, %fd3163, 0d41CDCD64FF800000;
	sub.f64 	%fd3164, %fd3159, %fd3684;
	abs.f64 	%fd3165, %fd3164;
	setp.geu.f64 	%p1173, %fd3165, 0d3EE4F8B588E368F1;
	or.pred  	%p1174, %p1172, %p1173;
	@%p1174 bra 	$L__BB2_1144;
	ld.global.f64 	%fd3167, [%rd208+-5000];
	ld.global.f64 	%fd3168, [%rd13];
	abs.f64 	%fd3169, %fd3167;
	abs.f64 	%fd3170, %fd3168;
	max.f64 	%fd3172, %fd3169, %fd3170;
	setp.gt.f64 	%p1175, %fd3172, 0d41CDCD64FF800000;
	sub.f64 	%fd3173, %fd3167, %fd3168;
	abs.f64 	%fd3174, %fd3173;
	setp.geu.f64 	%p1176, %fd3174, 0d3EE4F8B588E368F1;
	or.pred  	%p1177, %p1175, %p1176;
	@%p1177 bra 	$L__BB2_1144;
	ld.global.u32 	%r5237, [%rd8+220];
	ld.global.u32 	%r5236, [%rd8+224];
	add.s32 	%r4106, %r16, %r5237;
	mul.wide.s32 	%rd3087, %r4106, 4;
	add.s64 	%rd3088, %rd4, %rd3087;
	st.global.u32 	[%rd3088], %r5236;
	add.s32 	%r4107, %r17, %r5236;
	mul.wide.s32 	%rd3089, %r4107, 4;
	add.s64 	%rd3090, %rd4, %rd3089;
	st.global.u32 	[%rd3090], %r5237;
	mov.b32 	%r4108, 1;
	st.global.u32 	[%rd8+228], %r4108;
	bra.uni 	$L__BB2_1145;
$L__BB2_1144:
	ld.global.u32 	%r4109, [%rd8+220];
	add.s32 	%r5246, %r4109, -1;
	st.global.u32 	[%rd8+220], %r5246;
	ld.global.u32 	%r4110, [%rd8+224];
	add.s32 	%r5245, %r4110, 1;
	st.global.u32 	[%rd8+224], %r5245;
	ld.global.u32 	%r4111, [%rd8+228];
	setp.eq.s32 	%p1178, %r4111, 0;
	@%p1178 bra 	$L__BB2_1118;
$L__BB2_1145:
	ld.global.u32 	%r4112, [%rd8+216];
	add.s32 	%r5240, %r4112, 1;
	st.global.u32 	[%rd8+216], %r5240;
	@%p8 bra 	$L__BB2_1114;
	bra.uni 	$L__BB2_1076;
$L__BB2_1146:
	ld.global.f64 	%fd2394, [%rd9+10024];
	abs.f64 	%fd2395, %fd2394;
	setp.gt.f64 	%p847, %fd2395, 0d41CDCD64FF800000;
	mov.f64 	%fd3685, 0d3FE0000000000000;
	@%p847 bra 	$L__BB2_1158;
	ld.global.u32 	%r3200, [%rd8+208];
	ld.global.u32 	%r3201, [%rd8+212];
	add.s32 	%r3202, %r3200, -1;
	mad.lo.s32 	%r3203, %r3202, %r622, %r13;
	add.s32 	%r3204, %r3203, %r3201;
	mul.wide.s32 	%rd2237, %r3204, 8;
	add.s64 	%rd2238, %rd2, %rd2237;
	ld.global.f64 	%fd629, [%rd2238];
	ld.global.f64 	%fd630, [%rd9+10008];
	ld.global.f64 	%fd631, [%rd2238+5000];
	ld.global.f64 	%fd632, [%rd9+10000];
	mov.b32 	%r5255, 0;
	st.global.u32 	[%rd8+220], %r5255;
	st.global.u32 	[%rd8+216], %r5255;
	ld.global.u32 	%r652, [%rd8+200];
	setp.lt.s32 	%p848, %r652, 1;
	@%p848 bra 	$L__BB2_1152;
	mov.b32 	%r5255, 0;
	mov.u32 	%r5251, %r5255;
$L__BB2_1149:
	mul.wide.u32 	%rd2239, %r5251, 4;
	add.s64 	%rd2240, %rd8, %rd2239;
	ld.global.u32 	%r3206, [%rd2240];
	setp.lt.s32 	%p849, %r3206, 1;
	@%p849 bra 	$L__BB2_1151;
	add.s32 	%r5255, %r5255, 1;
	st.global.u32 	[%rd8+220], %r5255;
$L__BB2_1151:
	add.s32 	%r5251, %r5251, 1;
	st.global.u32 	[%rd8+216], %r5251;
	setp.lt.s32 	%p850, %r5251, %r652;
	@%p850 bra 	$L__BB2_1149;
$L__BB2_1152:
	mov.b32 	%r3207, 0;
	st.global.u32 	[%rd8+216], %r3207;
	setp.lt.s32 	%p851, %r622, 1;
	@%p851 bra 	$L__BB2_1157;
	mov.b32 	%r5254, 0;
$L__BB2_1154:
	mul.wide.u32 	%rd2241, %r5254, 4;
	add.s64 	%rd2242, %rd8, %rd2241;
	ld.global.u32 	%r3209, [%rd2242+100];
	setp.lt.s32 	%p852, %r3209, 1;
	@%p852 bra 	$L__BB2_1156;
	add.s32 	%r5255, %r5255, 1;
	st.global.u32 	[%rd8+220], %r5255;
$L__BB2_1156:
	add.s32 	%r5254, %r5254, 1;
	st.global.u32 	[%rd8+216], %r5254;
	setp.lt.s32 	%p853, %r5254, %r622;
	@%p853 bra 	$L__BB2_1154;
$L__BB2_1157:
	shr.u32 	%r3210, %r5255, 31;
	add.s32 	%r3211, %r5255, %r3210;
	shr.s32 	%r3212, %r3211, 1;
	add.s32 	%r3213, %r3212, -1;
	st.global.u32 	[%rd8+220], %r3213;
	cvt.rn.f64.s32 	%fd2396, %r3213;
	add.f64 	%fd2397, %fd631, %fd632;
	add.f64 	%fd2398, %fd2397, 0dC016CCCCCCCCCCCD;
	fma.rn.f64 	%fd2399, %fd2396, 0dBFE0A2B1704FF434, %fd2398;
	ld.global.f64 	%fd2400, [%rd9+10016];
	add.f64 	%fd2401, %fd2400, %fd2399;
	add.f64 	%fd2402, %fd629, %fd630;
	add.f64 	%fd2403, %fd2402, 0d4069000000000000;
	div.rn.f64 	%fd2404, %fd2403, %fd2401;
	add.f64 	%fd2405, %fd2404, 0dC071126666666666;
	fma.rn.f64 	%fd3685, %fd2405, 0d4059000000000000, 0d3FE0000000000000;
$L__BB2_1158:
	cvt.rzi.s32.f64 	%r3214, %fd3685;
	cvt.rn.f64.s32 	%fd2406, %r3214;
	div.rn.f64 	%fd3686, %fd2406, 0d4059000000000000;
	st.global.f64 	[%rd9+10032], %fd3686;
$L__BB2_1159:
	setp.gt.f64 	%p854, %fd3686, %fd2;
	@%p854 bra 	$L__BB2_1512;
	ld.global.f64 	%fd2407, [%rd18+8];
	setp.leu.f64 	%p855, %fd3686, %fd2407;
	@%p855 bra 	$L__BB2_1162;
	st.global.f64 	[%rd18+8], %fd3686;
$L__BB2_1162:
	ld.shared.u32 	%r3215, [%r1+16];
	ld.shared.u32 	%r665, [%r1+12];
	mul.lo.s32 	%r3216, %r3215, 10;
	mul.wide.s32 	%rd2243, %r3216, 4;
	add.s64 	%rd209, %rd7, %rd2243;
	ld.global.u32 	%r666, [%rd209];
	ld.global.u32 	%r667, [%rd209+4];
	mov.b32 	%r3217, 0;
	st.global.u32 	[%rd8+216], %r3217;
	and.b32  	%r3218, %r667, -2147483647;
	setp.eq.s32 	%p856, %r3218, 1;
	@%p856 bra 	$L__BB2_1186;
	setp.lt.s32 	%p857, %r667, 2;
	@%p857 bra 	$L__BB2_1173;
	add.s32 	%r668, %r667, %r666;
	shr.u32 	%r3220, %r667, 31;
	add.s32 	%r3221, %r667, %r3220;
	shr.s32 	%r669, %r3221, 1;
	mov.b32 	%r5257, 0;
$L__BB2_1165:
	add.s32 	%r3222, %r5257, %r666;
	cvt.s64.s32 	%rd2244, %r3222;
	add.s64 	%rd2245, %rd3, %rd2244;
	ld.global.u8 	%rs61, [%rd2245];
	setp.ne.s16 	%p858, %rs61, 65;
	not.b32 	%r3223, %r5257;
	add.s32 	%r3224, %r668, %r3223;
	cvt.s64.s32 	%rd2246, %r3224;
	add.s64 	%rd2247, %rd3, %rd2246;
	ld.global.u8 	%rs62, [%rd2247];
	@%p858 bra 	$L__BB2_1167;
	setp.ne.s16 	%p859, %rs62, 84;
	@%p859 bra 	$L__BB2_1186;
$L__BB2_1167:
	setp.ne.s16 	%p860, %rs61, 84;
	@%p860 bra 	$L__BB2_1169;
	setp.ne.s16 	%p861, %rs62, 65;
	@%p861 bra 	$L__BB2_1186;
$L__BB2_1169:
	setp.eq.s16 	%p862, %rs61, 84;
	setp.eq.s16 	%p863, %rs61, 65;
	setp.ne.s16 	%p864, %rs62, 65;
	or.pred  	%p865, %p864, %p862;
	setp.ne.s16 	%p866, %rs62, 84;
	or.pred  	%p867, %p866, %p863;
	and.pred  	%p868, %p865, %p867;
	not.pred 	%p869, %p868;
	@%p869 bra 	$L__BB2_1186;
	setp.eq.s16 	%p870, %rs61, 67;
	setp.ne.s16 	%p871, %rs62, 71;
	and.pred  	%p872, %p871, %p870;
	@%p872 bra 	$L__BB2_1186;
	setp.eq.s16 	%p875, %rs61, 71;
	setp.ne.s16 	%p876, %rs62, 67;
	xor.pred  	%p877, %p875, %p876;
	or.pred  	%p878, %p871, %p870;
	and.pred  	%p879, %p877, %p878;
	not.pred 	%p880, %p879;
	@%p880 bra 	$L__BB2_1186;
	add.s32 	%r5257, %r5257, 1;
	st.global.u32 	[%rd8+216], %r5257;
	setp.lt.s32 	%p881, %r5257, %r669;
	@%p881 bra 	$L__BB2_1165;
$L__BB2_1173:
	mul.lo.s32 	%r3225, %r665, 10;
	mul.wide.s32 	%rd2248, %r3225, 4;
	add.s64 	%rd2249, %rd7, %rd2248;
	ld.global.u32 	%r672, [%rd2249];
	ld.global.u32 	%r673, [%rd2249+4];
	mov.b32 	%r3226, 0;
	st.global.u32 	[%rd8+216], %r3226;
	and.b32  	%r3227, %r673, -2147483647;
	setp.eq.s32 	%p882, %r3227, 1;
	@%p882 bra 	$L__BB2_1186;
	setp.lt.s32 	%p883, %r673, 2;
	@%p883 bra 	$L__BB2_1184;
	add.s32 	%r674, %r673, %r672;
	shr.u32 	%r3229, %r673, 31;
	add.s32 	%r3230, %r673, %r3229;
	shr.s32 	%r675, %r3230, 1;
	mov.b32 	%r5258, 0;
$L__BB2_1176:
	add.s32 	%r3231, %r5258, %r672;
	cvt.s64.s32 	%rd2250, %r3231;
	add.s64 	%rd2251, %rd3, %rd2250;
	ld.global.u8 	%rs63, [%rd2251];
	setp.ne.s16 	%p884, %rs63, 65;
	not.b32 	%r3232, %r5258;
	add.s32 	%r3233, %r674, %r3232;
	cvt.s64.s32 	%rd2252, %r3233;
	add.s64 	%rd2253, %rd3, %rd2252;
	ld.global.u8 	%rs64, [%rd2253];
	@%p884 bra 	$L__BB2_1178;
	setp.ne.s16 	%p885, %rs64, 84;
	@%p885 bra 	$L__BB2_1186;
$L__BB2_1178:
	setp.ne.s16 	%p886, %rs63, 84;
	@%p886 bra 	$L__BB2_1180;
	setp.ne.s16 	%p887, %rs64, 65;
	@%p887 bra 	$L__BB2_1186;
$L__BB2_1180:
	setp.eq.s16 	%p888, %rs63, 84;
	setp.eq.s16 	%p889, %rs63, 65;
	setp.ne.s16 	%p890, %rs64, 65;
	or.pred  	%p891, %p890, %p888;
	setp.ne.s16 	%p892, %rs64, 84;
	or.pred  	%p893, %p892, %p889;
	and.pred  	%p894, %p891, %p893;
	not.pred 	%p895, %p894;
	@%p895 bra 	$L__BB2_1186;
	setp.eq.s16 	%p896, %rs63, 67;
	setp.ne.s16 	%p897, %rs64, 71;
	and.pred  	%p898, %p897, %p896;
	@%p898 bra 	$L__BB2_1186;
	setp.eq.s16 	%p901, %rs63, 71;
	setp.ne.s16 	%p902, %rs64, 67;
	xor.pred  	%p903, %p901, %p902;
	or.pred  	%p904, %p897, %p896;
	and.pred  	%p905, %p903, %p904;
	not.pred 	%p906, %p905;
	@%p906 bra 	$L__BB2_1186;
	add.s32 	%r5258, %r5258, 1;
	st.global.u32 	[%rd8+216], %r5258;
	setp.lt.s32 	%p907, %r5258, %r675;
	@%p907 bra 	$L__BB2_1176;
$L__BB2_1184:
	setp.gt.u32 	%p908, %r18, 2146435070;
	mov.f64 	%fd3687, %fd3;
	@%p908 bra 	$L__BB2_1188;
	setp.gt.u32 	%p909, %r20, 1073127582;
	selp.f64 	%fd2408, %fd5, %fd4, %p909;
	selp.u32 	%r3234, 1, 0, %p909;
	add.s32 	%r3235, %r19, %r3234;
	add.f64 	%fd2409, %fd2408, 0dBFF0000000000000;
	add.f64 	%fd2410, %fd2408, 0d3FF0000000000000;
	rcp.approx.ftz.f64 	%fd2411, %fd2410;
	neg.f64 	%fd2412, %fd2410;
	fma.rn.f64 	%fd2413, %fd2412, %fd2411, 0d3FF0000000000000;
	fma.rn.f64 	%fd2414, %fd2413, %fd2413, %fd2413;
	fma.rn.f64 	%fd2415, %fd2414, %fd2411, %fd2411;
	mul.f64 	%fd2416, %fd2409, %fd2415;
	fma.rn.f64 	%fd2417, %fd2409, %fd2415, %fd2416;
	mul.f64 	%fd2418, %fd2417, %fd2417;
	fma.rn.f64 	%fd2419, %fd2418, 0d3EB1380B3AE80F1E, 0d3ED0EE258B7A8B04;
	fma.rn.f64 	%fd2420, %fd2419, %fd2418, 0d3EF3B2669F02676F;
	fma.rn.f64 	%fd2421, %fd2420, %fd2418, 0d3F1745CBA9AB0956;
	fma.rn.f64 	%fd2422, %fd2421, %fd2418, 0d3F3C71C72D1B5154;
	fma.rn.f64 	%fd2423, %fd2422, %fd2418, 0d3F624924923BE72D;
	fma.rn.f64 	%fd2424, %fd2423, %fd2418, 0d3F8999999999A3C4;
	fma.rn.f64 	%fd2425, %fd2424, %fd2418, 0d3FB5555555555554;
	sub.f64 	%fd2426, %fd2409, %fd2417;
	add.f64 	%fd2427, %fd2426, %fd2426;
	neg.f64 	%fd2428, %fd2417;
	fma.rn.f64 	%fd2429, %fd2428, %fd2409, %fd2427;
	mul.f64 	%fd2430, %fd2415, %fd2429;
	mul.f64 	%fd2431, %fd2418, %fd2425;
	fma.rn.f64 	%fd2432, %fd2431, %fd2417, %fd2430;
	xor.b32  	%r3236, %r3235, -2147483648;
	mov.b32 	%r3237, 1127219200;
	mov.b64 	%fd2433, {%r3236, %r3237};
	sub.f64 	%fd2434, %fd2433, %fd1;
	fma.rn.f64 	%fd2435, %fd2434, 0d3FE62E42FEFA39EF, %fd2417;
	fma.rn.f64 	%fd2436, %fd2434, 0dBFE62E42FEFA39EF, %fd2435;
	sub.f64 	%fd2437, %fd2436, %fd2417;
	sub.f64 	%fd2438, %fd2432, %fd2437;
	fma.rn.f64 	%fd2439, %fd2434, 0d3C7ABC9E3B39803F, %fd2438;
	add.f64 	%fd3687, %fd2435, %fd2439;
	bra.uni 	$L__BB2_1188;
$L__BB2_1186:
	setp.gt.u32 	%p910, %r21, 2146435070;
	mov.f64 	%fd3687, %fd6;
	@%p910 bra 	$L__BB2_1188;
	setp.gt.u32 	%p911, %r23, 1073127582;
	selp.f64 	%fd2440, %fd8, %fd7, %p911;
	selp.u32 	%r3238, 1, 0, %p911;
	add.s32 	%r3239, %r22, %r3238;
	add.f64 	%fd2441, %fd2440, 0dBFF0000000000000;
	add.f64 	%fd2442, %fd2440, 0d3FF0000000000000;
	rcp.approx.ftz.f64 	%fd2443, %fd2442;
	neg.f64 	%fd2444, %fd2442;
	fma.rn.f64 	%fd2445, %fd2444, %fd2443, 0d3FF0000000000000;
	fma.rn.f64 	%fd2446, %fd2445, %fd2445, %fd2445;
	fma.rn.f64 	%fd2447, %fd2446, %fd2443, %fd2443;
	mul.f64 	%fd2448, %fd2441, %fd2447;
	fma.rn.f64 	%fd2449, %fd2441, %fd2447, %fd2448;
	mul.f64 	%fd2450, %fd2449, %fd2449;
	fma.rn.f64 	%fd2451, %fd2450, 0d3EB1380B3AE80F1E, 0d3ED0EE258B7A8B04;
	fma.rn.f64 	%fd2452, %fd2451, %fd2450, 0d3EF3B2669F02676F;
	fma.rn.f64 	%fd2453, %fd2452, %fd2450, 0d3F1745CBA9AB0956;
	fma.rn.f64 	%fd2454, %fd2453, %fd2450, 0d3F3C71C72D1B5154;
	fma.rn.f64 	%fd2455, %fd2454, %fd2450, 0d3F624924923BE72D;
	fma.rn.f64 	%fd2456, %fd2455, %fd2450, 0d3F8999999999A3C4;
	fma.rn.f64 	%fd2457, %fd2456, %fd2450, 0d3FB5555555555554;
	sub.f64 	%fd2458, %fd2441, %fd2449;
	add.f64 	%fd2459, %fd2458, %fd2458;
	neg.f64 	%fd2460, %fd2449;
	fma.rn.f64 	%fd2461, %fd2460, %fd2441, %fd2459;
	mul.f64 	%fd2462, %fd2447, %fd2461;
	mul.f64 	%fd2463, %fd2450, %fd2457;
	fma.rn.f64 	%fd2464, %fd2463, %fd2449, %fd2462;
	xor.b32  	%r3240, %r3239, -2147483648;
	mov.b32 	%r3241, 1127219200;
	mov.b64 	%fd2465, {%r3240, %r3241};
	sub.f64 	%fd2466, %fd2465, %fd1;
	fma.rn.f64 	%fd2467, %fd2466, 0d3FE62E42FEFA39EF, %fd2449;
	fma.rn.f64 	%fd2468, %fd2466, 0dBFE62E42FEFA39EF, %fd2467;
	sub.f64 	%fd2469, %fd2468, %fd2449;
	sub.f64 	%fd2470, %fd2464, %fd2469;
	fma.rn.f64 	%fd2471, %fd2466, 0d3C7ABC9E3B39803F, %fd2470;
	add.f64 	%fd3687, %fd2467, %fd2471;
$L__BB2_1188:
	mul.f64 	%fd2472, %fd3687, 0d3FFFCB923A29C77A;
	st.global.f64 	[%rd9+10016], %fd2472;
	ld.global.u32 	%r678, [%rd209+4];
	st.global.u32 	[%rd8+200], %r678;
	mul.lo.s32 	%r3242, %r665, 10;
	mul.wide.s32 	%rd2254, %r3242, 4;
	add.s64 	%rd210, %rd7, %rd2254;
	ld.global.u32 	%r3243, [%rd210+4];
	st.global.u32 	[%rd8+204], %r3243;
	ld.const.u32 	%r3244, [%rd40+48];
	setp.eq.s32 	%p912, %r3244, 1;
	@%p912 bra 	$L__BB2_1194;
	setp.lt.s32 	%p913, %r678, 1;
	@%p913 bra 	$L__BB2_1212;
	mov.b32 	%r5260, 1;
$L__BB2_1191:
	mov.u32 	%r681, %r5260;
	ld.global.u32 	%r3246, [%rd209];
	ld.global.u32 	%r3247, [%rd209+4];
	sub.s32 	%r3248, %r3246, %r681;
	add.s32 	%r3249, %r3248, %r3247;
	cvt.s64.s32 	%rd2255, %r3249;
	add.s64 	%rd2256, %rd3, %rd2255;
	ld.global.u8 	%rs371, [%rd2256];
	mov.b16 	%rs466, 0;
	setp.gt.s16 	%p914, %rs371, 70;
	@%p914 bra 	$L__BB2_1207;
	setp.eq.s16 	%p917, %rs371, 65;
	@%p917 bra 	$L__BB2_1193;
	bra.uni 	$L__BB2_1205;
$L__BB2_1193:
	mov.b16 	%rs466, 3;
	bra.uni 	$L__BB2_1211;
$L__BB2_1194:
	setp.lt.s32 	%p920, %r678, 1;
	@%p920 bra 	$L__BB2_1212;
	mov.b32 	%r5259, 1;
$L__BB2_1196:
	mov.u32 	%r679, %r5259;
	ld.global.u32 	%r3252, [%rd209];
	add.s32 	%r3253, %r679, %r3252;
	add.s32 	%r3254, %r3253, -1;
	cvt.s64.s32 	%rd2259, %r3254;
	add.s64 	%rd2260, %rd3, %rd2259;
	ld.global.u8 	%rs377, [%rd2260];
	mov.b16 	%rs465, 0;
	setp.gt.s16 	%p921, %rs377, 70;
	@%p921 bra 	$L__BB2_1200;
	setp.eq.s16 	%p924, %rs377, 65;
	@%p924 bra 	$L__BB2_1204;
	setp.eq.s16 	%p925, %rs377, 67;
	@%p925 bra 	$L__BB2_1199;
	bra.uni 	$L__BB2_1203;
$L__BB2_1199:
	mov.b16 	%rs465, 1;
	bra.uni 	$L__BB2_1204;
$L__BB2_1200:
	setp.eq.s16 	%p922, %rs377, 71;
	@%p922 bra 	$L__BB2_1775;
	setp.eq.s16 	%p923, %rs377, 84;
	@%p923 bra 	$L__BB2_1202;
	bra.uni 	$L__BB2_1203;
$L__BB2_1202:
	mov.b16 	%rs465, 3;
	bra.uni 	$L__BB2_1204;
$L__BB2_1203:
	mov.b16 	%rs465, 4;
$L__BB2_1204:
	cvt.s64.s32 	%rd2261, %r679;
	add.s64 	%rd2262, %rd11, %rd2261;
	st.global.u8 	[%rd2262], %rs465;
	add.s32 	%r5259, %r679, 1;
	ld.global.u32 	%r3255, [%rd8+200];
	setp.lt.s32 	%p926, %r679, %r3255;
	@%p926 bra 	$L__BB2_1196;
	bra.uni 	$L__BB2_1212;
$L__BB2_1205:
	setp.eq.s16 	%p918, %rs371, 67;
	@%p918 bra 	$L__BB2_1206;
	bra.uni 	$L__BB2_1210;
$L__BB2_1206:
	mov.b16 	%rs466, 2;
	bra.uni 	$L__BB2_1211;
$L__BB2_1207:
	setp.eq.s16 	%p915, %rs371, 84;
	@%p915 bra 	$L__BB2_1211;
	setp.ne.s16 	%p916, %rs371, 71;
	@%p916 bra 	$L__BB2_1210;
	mov.b16 	%rs466, 1;
	bra.uni 	$L__BB2_1211;
$L__BB2_1210:
	mov.b16 	%rs466, 4;
$L__BB2_1211:
	cvt.u64.u32 	%rd2257, %r681;
	add.s64 	%rd2258, %rd11, %rd2257;
	st.global.u8 	[%rd2258], %rs466;
	add.s32 	%r5260, %r681, 1;
	ld.global.u32 	%r3250, [%rd8+200];
	setp.lt.s32 	%p919, %r681, %r3250;
	@%p919 bra 	$L__BB2_1191;
$L__BB2_1212:
	setp.eq.s32 	%p927, %r9, 1;
	@%p927 bra 	$L__BB2_1218;
	ld.global.u32 	%r5263, [%rd10];
	setp.lt.s32 	%p928, %r5263, 1;
	@%p928 bra 	$L__BB2_1236;
	mov.b32 	%r5262, 1;
$L__BB2_1215:
	mov.u32 	%r688, %r5262;
	ld.global.u32 	%r3257, [%rd210];
	add.s32 	%r3258, %r688, %r3257;
	add.s32 	%r3259, %r3258, -1;
	cvt.s64.s32 	%rd2263, %r3259;
	add.s64 	%rd2264, %rd3, %rd2263;
	ld.global.u8 	%rs383, [%rd2264];
	mov.b16 	%rs468, 0;
	setp.gt.s16 	%p929, %rs383, 70;
	@%p929 bra 	$L__BB2_1231;
	setp.eq.s16 	%p932, %rs383, 65;
	@%p932 bra 	$L__BB2_1217;
	bra.uni 	$L__BB2_1229;
$L__BB2_1217:
	mov.b16 	%rs468, 3;
	bra.uni 	$L__BB2_1235;
$L__BB2_1218:
	ld.global.u32 	%r5263, [%rd10];
	setp.lt.s32 	%p935, %r5263, 1;
	@%p935 bra 	$L__BB2_1236;
	mov.b32 	%r5261, 1;
$L__BB2_1220:
	mov.u32 	%r685, %r5261;
	ld.global.u32 	%r3261, [%rd210];
	ld.global.u32 	%r3262, [%rd210+4];
	sub.s32 	%r3263, %r3261, %r685;
	add.s32 	%r3264, %r3263, %r3262;
	cvt.s64.s32 	%rd2267, %r3264;
	add.s64 	%rd2268, %rd3, %rd2267;
	ld.global.u8 	%rs389, [%rd2268];
	mov.b16 	%rs467, 0;
	setp.gt.s16 	%p936, %rs389, 70;
	@%p936 bra 	$L__BB2_1224;
	setp.eq.s16 	%p939, %rs389, 65;
	@%p939 bra 	$L__BB2_1228;
	setp.eq.s16 	%p940, %rs389, 67;
	@%p940 bra 	$L__BB2_1223;
	bra.uni 	$L__BB2_1227;
$L__BB2_1223:
	mov.b16 	%rs467, 1;
	bra.uni 	$L__BB2_1228;
$L__BB2_1224:
	setp.eq.s16 	%p937, %rs389, 71;
	@%p937 bra 	$L__BB2_1776;
	setp.eq.s16 	%p938, %rs389, 84;
	@%p938 bra 	$L__BB2_1226;
	bra.uni 	$L__BB2_1227;
$L__BB2_1226:
	mov.b16 	%rs467, 3;
	bra.uni 	$L__BB2_1228;
$L__BB2_1227:
	mov.b16 	%rs467, 4;
$L__BB2_1228:
	cvt.u64.u32 	%rd2269, %r685;
	add.s64 	%rd2270, %rd11, %rd2269;
	st.global.u8 	[%rd2270+27], %rs467;
	add.s32 	%r5261, %r685, 1;
	ld.global.u32 	%r5263, [%rd10];
	setp.lt.s32 	%p941, %r685, %r5263;
	@%p941 bra 	$L__BB2_1220;
	bra.uni 	$L__BB2_1236;
$L__BB2_1229:
	setp.eq.s16 	%p933, %rs383, 67;
	@%p933 bra 	$L__BB2_1230;
	bra.uni 	$L__BB2_1234;
$L__BB2_1230:
	mov.b16 	%rs468, 2;
	bra.uni 	$L__BB2_1235;
$L__BB2_1231:
	setp.eq.s16 	%p930, %rs383, 84;
	@%p930 bra 	$L__BB2_1235;
	setp.ne.s16 	%p931, %rs383, 71;
	@%p931 bra 	$L__BB2_1234;
	mov.b16 	%rs468, 1;
	bra.uni 	$L__BB2_1235;
$L__BB2_1234:
	mov.b16 	%rs468, 4;
$L__BB2_1235:
	cvt.s64.s32 	%rd2265, %r688;
	add.s64 	%rd2266, %rd11, %rd2265;
	st.global.u8 	[%rd2266+27], %rs468;
	add.s32 	%r5262, %r688, 1;
	ld.global.u32 	%r5263, [%rd10];
	setp.lt.s32 	%p934, %r688, %r5263;
	@%p934 bra 	$L__BB2_1215;
$L__BB2_1236:
	add.s32 	%r3265, %r11, %r5263;
	cvt.s64.s32 	%rd2271, %r3265;
	add.s64 	%rd2272, %rd1, %rd2271;
	mov.b16 	%rs394, 4;
	st.global.u8 	[%rd2272], %rs394;
	st.global.u8 	[%rd11+27], %rs394;
	ld.global.u32 	%r3266, [%rd8+200];
	add.s32 	%r3267, %r12, %r3266;
	cvt.s64.s32 	%rd2273, %r3267;
	add.s64 	%rd2274, %rd1, %rd2273;
	st.global.u8 	[%rd2274], %rs394;
	st.global.u8 	[%rd11], %rs394;
	mov.b32 	%r3268, 1;
	st.global.u32 	[%rd8+216], %r3268;
	ld.global.u32 	%r5270, [%rd8+200];
	setp.lt.s32 	%p942, %r5270, 1;
	@%p942 bra 	$L__BB2_1242;
	ld.global.u32 	%r5268, [%rd10];
	mov.b32 	%r5271, 1;
$L__BB2_1238:
	mov.b32 	%r3270, 1;
	st.global.u32 	[%rd8+220], %r3270;
	setp.lt.s32 	%p943, %r5268, 1;
	@%p943 bra 	$L__BB2_1252;
	mov.b32 	%r5269, 1;
$L__BB2_1240:
	ld.global.u32 	%r701, [%rd8+216];
	cvt.s64.s32 	%rd2275, %r701;
	add.s64 	%rd2276, %rd11, %rd2275;
	ld.global.s8 	%r3272, [%rd2276];
	cvt.s64.s32 	%rd2277, %r5269;
	add.s64 	%rd2278, %rd11, %rd2277;
	ld.global.s8 	%r3273, [%rd2278+27];
	add.s32 	%r3274, %r3273, %r3272;
	setp.eq.s32 	%p944, %r3274, 3;
	@%p944 bra 	$L__BB2_1249;
	add.s32 	%r3275, %r701, -1;
	mad.lo.s32 	%r3276, %r3275, %r5268, %r13;
	add.s32 	%r3277, %r3276, %r5269;
	mul.wide.s32 	%rd2279, %r3277, 8;
	add.s64 	%rd2280, %rd2, %rd2279;
	mov.b64 	%rd2281, 9218868437227405312;
	st.global.u64 	[%rd2280], %rd2281;
	ld.global.u32 	%r3278, [%rd8+216];
	add.s32 	%r3279, %r3278, -1;
	ld.global.u32 	%r3280, [%rd8+204];
	ld.global.u32 	%r3281, [%rd8+220];
	mad.lo.s32 	%r3282, %r3279, %r3280, %r14;
	add.s32 	%r3283, %r3282, %r3281;
	mul.wide.s32 	%rd2282, %r3283, 8;
	add.s64 	%rd2283, %rd2, %rd2282;
	mov.b64 	%rd2284, -4616189618054758400;
	st.global.u64 	[%rd2283], %rd2284;
	bra.uni 	$L__BB2_1250;
$L__BB2_1242:
	setp.lt.s32 	%p947, %r5270, 1;
	@%p947 bra 	$L__BB2_1340;
	ld.global.u32 	%r5286, [%rd10];
	mov.b32 	%r5276, 1;
$L__BB2_1244:
	mov.b32 	%r3295, 1;
	st.global.u32 	[%rd8+232], %r3295;
	setp.lt.s32 	%p948, %r5286, 1;
	@%p948 bra 	$L__BB2_1339;
	add.s32 	%r714, %r5276, -1;
	cvt.u64.u32 	%rd2291, %r5276;
	add.s64 	%rd211, %rd11, %rd2291;
	add.s32 	%r715, %r5276, -2;
	mov.b32 	%r5278, 1;
$L__BB2_1246:
	mad.lo.s32 	%r3297, %r5286, %r714, %r13;
	add.s32 	%r3298, %r3297, %r5278;
	mul.wide.s32 	%rd2292, %r3298, 8;
	add.s64 	%rd2293, %rd2, %rd2292;
	ld.global.f64 	%fd2473, [%rd2293];
	abs.f64 	%fd2474, %fd2473;
	setp.geu.f64 	%p949, %fd2474, 0d41CDCD64FF800000;
	mov.u32 	%r5287, %r5278;
	@%p949 bra 	$L__BB2_1337;
	mov.b64 	%rd2294, -4616189618054758400;
	st.global.u64 	[%rd12], %rd2294;
	mov.b64 	%rd2295, 9218868437227405312;
	st.global.u64 	[%rd13], %rd2295;
	ld.global.u32 	%r719, [%rd8+232];
	ld.global.u8 	%rs69, [%rd211];
	cvt.u32.u16 	%r3299, %rs69;
	cvt.s32.s8 	%r3300, %r3299;
	cvt.s64.s32 	%rd2296, %r719;
	add.s64 	%rd212, %rd11, %rd2296;
	ld.global.u8 	%rs70, [%rd212+27];
	cvt.u32.u16 	%r3301, %rs70;
	cvt.s32.s8 	%r3302, %r3301;
	add.s32 	%r3303, %r3302, %r3300;
	setp.eq.s32 	%p950, %r3303, 3;
	@%p950 bra 	$L__BB2_1253;
	ld.global.u32 	%r3304, [%rd10];
	add.s32 	%r3305, %r14, %r719;
	mad.lo.s32 	%r3306, %r3304, %r714, %r3305;
	mul.wide.s32 	%rd2297, %r3306, 8;
	add.s64 	%rd2298, %rd2, %rd2297;
	mov.b64 	%rd2299, -4616189618054758400;
	st.global.u64 	[%rd2298], %rd2299;
	ld.global.u32 	%r3307, [%rd10];
	mad.lo.s32 	%r3308, %r3307, %r714, %r3305;
	add.s32 	%r3309, %r3308, -625;
	mul.wide.s32 	%rd2300, %r3309, 8;
	add.s64 	%rd2301, %rd2, %rd2300;
	mov.b64 	%rd2302, 9218868437227405312;
	st.global.u64 	[%rd2301], %rd2302;
	ld.global.f64 	%fd3699, [%rd13];
	bra.uni 	$L__BB2_1282;
$L__BB2_1249:
	add.s32 	%r3284, %r701, -1;
	mad.lo.s32 	%r3285, %r3284, %r5268, %r13;
	add.s32 	%r3286, %r3285, %r5269;
	mul.wide.s32 	%rd2285, %r3286, 8;
	add.s64 	%rd2286, %rd2, %rd2285;
	mov.b64 	%rd2287, 0;
	st.global.u64 	[%rd2286], %rd2287;
	ld.global.u32 	%r3287, [%rd8+216];
	add.s32 	%r3288, %r3287, -1;
	ld.global.u32 	%r3289, [%rd8+204];
	ld.global.u32 	%r3290, [%rd8+220];
	mad.lo.s32 	%r3291, %r3288, %r3289, %r14;
	add.s32 	%r3292, %r3291, %r3290;
	mul.wide.s32 	%rd2288, %r3292, 8;
	add.s64 	%rd2289, %rd2, %rd2288;
	mov.b64 	%rd2290, -4564063970805153792;
	st.global.u64 	[%rd2289], %rd2290;
$L__BB2_1250:
	ld.global.u32 	%r3293, [%rd8+220];
	add.s32 	%r5269, %r3293, 1;
	st.global.u32 	[%rd8+220], %r5269;
	ld.global.u32 	%r5268, [%rd8+204];
	setp.lt.s32 	%p945, %r3293, %r5268;
	@%p945 bra 	$L__BB2_1240;
	ld.global.u32 	%r5271, [%rd8+216];
	ld.global.u32 	%r5270, [%rd8+200];
$L__BB2_1252:
	add.s32 	%r709, %r5271, 1;
	st.global.u32 	[%rd8+216], %r709;
	setp.lt.s32 	%p946, %r5271, %r5270;
	mov.u32 	%r5271, %r709;
	@%p946 bra 	$L__BB2_1238;
	bra.uni 	$L__BB2_1242;
$L__BB2_1253:
	cvt.s32.s8 	%r3311, %r3299;
	mul.wide.s32 	%rd2303, %r3311, 5;
	cvt.u64.u16 	%rd2304, %rs70;
	cvt.s64.s8 	%rd2305, %rd2304;
	add.s64 	%rd2306, %rd2303, %rd2305;
	shl.b64 	%rd2307, %rd2306, 3;
	mov.u64 	%rd2308, parameter;
	add.s64 	%rd2309, %rd2308, %rd2307;
	ld.const.f64 	%fd2475, [%rd2309+45440];
	ld.global.s8 	%r3312, [%rd211+-1];
	cvt.u32.u16 	%r3313, %rs70;
	ld.global.u8 	%r3314, [%rd212+26];
	prmt.b32 	%r3315, %r3314, %r3313, 0x3340U;
	prmt.b32 	%r3316, %r3299, 0, 0x3340U;
	prmt.b32 	%r3317, %r3315, %r3316, 0x5410U;
	mov.b32 	%r3318, 359705;
	dp4a.s32.u32 	%r3319, %r3317, %r3318, %r3312;
	mul.wide.s32 	%rd2310, %r3319, 8;
	add.s64 	%rd2311, %rd2308, %rd2310;
	ld.const.f64 	%fd2476, [%rd2311+35440];
	add.f64 	%fd3696, %fd2475, %fd2476;
	st.global.f64 	[%rd14], %fd3696;
	ld.global.s8 	%r3320, [%rd211];
	mul.wide.s32 	%rd2312, %r3320, 5;
	ld.global.u8 	%rs395, [%rd212+27];
	cvt.u64.u16 	%rd2313, %rs395;
	cvt.s64.s8 	%rd2314, %rd2313;
	add.s64 	%rd2315, %rd2312, %rd2314;
	shl.b64 	%rd2316, %rd2315, 3;
	add.s64 	%rd2317, %rd2308, %rd2316;
	ld.const.f64 	%fd2477, [%rd2317+45640];
	ld.global.s8 	%r3321, [%rd211+-1];
	ld.global.u8 	%r3322, [%rd212+26];
	cvt.u32.u16 	%r3323, %rs395;
	prmt.b32 	%r3324, %r3322, %r3323, 0x3340U;
	prmt.b32 	%r3325, %r3320, 0, 0x3340U;
	prmt.b32 	%r3326, %r3324, %r3325, 0x5410U;
	dp4a.s32.u32 	%r3327, %r3326, %r3318, %r3321;
	mul.wide.s32 	%rd2318, %r3327, 8;
	add.s64 	%rd2319, %rd2308, %rd2318;
	ld.const.f64 	%fd2478, [%rd2319+40440];
	add.f64 	%fd3697, %fd2477, %fd2478;
	st.global.f64 	[%rd15], %fd3697;
	abs.f64 	%fd2479, %fd3697;
	setp.leu.f64 	%p951, %fd2479, 0d41CDCD64FF800000;
	@%p951 bra 	$L__BB2_1255;
	mov.b64 	%rd2320, 9218868437227405312;
	st.global.u64 	[%rd15], %rd2320;
	mov.b64 	%rd2321, -4616189618054758400;
	st.global.u64 	[%rd14], %rd2321;
	mov.f64 	%fd3697, 0d7FF0000000000000;
	mov.f64 	%fd3696, 0dBFF0000000000000;
$L__BB2_1255:
	ld.global.s8 	%rs71, [%rd212+27];
	cvt.s64.s16 	%rd213, %rs71;
	ld.global.s8 	%rs396, [%rd212+26];
	ld.global.u8 	%rs397, [%rd211];
	cvt.u64.u16 	%rd2322, %rs397;
	cvt.s64.s8 	%rd214, %rd2322;
	mov.b32 	%r3328, {%rs396, %rs71};
	cvt.u32.u16 	%r3329, %rs397;
	cvt.s32.s8 	%r3330, %r3329;
	mov.b32 	%r3331, 6405;
	dp2a.lo.s32.u32 	%r3332, %r3328, %r3331, %r3330;
	mul.wide.s32 	%rd2323, %r3332, 8;
	mov.u64 	%rd2324, parameter;
	add.s64 	%rd215, %rd2324, %rd2323;
	ld.const.f64 	%fd2482, [%rd215+21000];
	abs.f64 	%fd2483, %fd2482;
	setp.geu.f64 	%p952, %fd2483, 0d41CDCD64FF800000;
	@%p952 bra 	$L__BB2_1269;
	cvt.u16.u64 	%rs400, %rd214;
	mov.b32 	%r3340, {%rs71, %rs400};
	mov.b32 	%r3341, 0;
	mov.b32 	%r3342, 1305;
	dp2a.lo.s32.u32 	%r3343, %r3340, %r3342, %r3341;
	cvt.s64.s32 	%rd216, %r3343;
	ld.global.s8 	%rd2347, [%rd211+-1];
	add.s64 	%rd2348, %rd216, %rd2347;
	shl.b64 	%rd2349, %rd2348, 3;
	mov.u64 	%rd2350, parameter;
	add.s64 	%rd217, %rd2350, %rd2349;
	ld.const.f64 	%fd2501, [%rd217+23000];
	abs.f64 	%fd2502, %fd2501;
	setp.geu.f64 	%p957, %fd2502, 0d41CDCD64FF800000;
	@%p957 bra 	$L__BB2_1263;
	mad.lo.s64 	%rd2364, %rd213, -24, %rd216;
	shl.b64 	%rd2365, %rd2364, 3;
	mov.u64 	%rd2366, parameter;
	add.s64 	%rd2367, %rd2366, %rd2365;
	ld.const.f64 	%fd2518, [%rd2367+45440];
	ld.const.f64 	%fd2519, [%rd215+20000];
	add.f64 	%fd2520, %fd2518, %fd2519;
	ld.const.f64 	%fd2521, [%rd217+22000];
	add.f64 	%fd3690, %fd2520, %fd2521;
	st.global.f64 	[%rd9+10080], %fd3690;
	ld.global.s8 	%r3348, [%rd211];
	mul.wide.s32 	%rd2368, %r3348, 5;
	ld.global.s8 	%rs403, [%rd212+27];
	cvt.s64.s16 	%rd2369, %rs403;
	add.s64 	%rd2370, %rd2368, %rd2369;
	shl.b64 	%rd2371, %rd2370, 3;
	add.s64 	%rd2372, %rd2366, %rd2371;
	ld.const.f64 	%fd2522, [%rd2372+45640];
	ld.global.s8 	%rs404, [%rd212+26];
	mov.b32 	%r3349, {%rs404, %rs403};
	mov.b32 	%r3350, 6405;
	dp2a.lo.s32.u32 	%r3351, %r3349, %r3350, %r3348;
	mul.wide.s32 	%rd2373, %r3351, 8;
	add.s64 	%rd2374, %rd2366, %rd2373;
	ld.const.f64 	%fd2523, [%rd2374+21000];
	add.f64 	%fd2524, %fd2522, %fd2523;
	ld.global.s8 	%rd2375, [%rd211+-1];
	cvt.s32.s16 	%r3352, %rs403;
	mul.wide.s32 	%rd2376, %r3352, 24;
	add.s64 	%rd2377, %rd2370, %rd2376;
	add.s64 	%rd2378, %rd2377, %rd2375;
	shl.b64 	%rd2379, %rd2378, 3;
	add.s64 	%rd2380, %rd2366, %rd2379;
	ld.const.f64 	%fd2525, [%rd2380+23000];
	add.f64 	%fd3691, %fd2524, %fd2525;
	st.global.f64 	[%rd9+10088], %fd3691;
	abs.f64 	%fd2526, %fd3691;
	setp.leu.f64 	%p961, %fd2526, 0d41CDCD64FF800000;
	@%p961 bra 	$L__BB2_1259;
	mov.b64 	%rd2381, 9218868437227405312;
	st.global.u64 	[%rd9+10088], %rd2381;
	mov.b64 	%rd2382, -4616189618054758400;
	st.global.u64 	[%rd9+10080], %rd2382;
	mov.f64 	%fd3691, 0d7FF0000000000000;
	mov.f64 	%fd3690, 0dBFF0000000000000;
$L__BB2_1259:
	add.f64 	%fd2529, %fd3691, 0d4069000000000000;
	add.f64 	%fd2530, %fd3690, 0dC016CCCCCCCCCCCD;
	ld.global.f64 	%fd3698, [%rd9+10016];
	add.f64 	%fd2531, %fd2530, %fd3698;
	div.rn.f64 	%fd650, %fd2529, %fd2531;
	st.global.f64 	[%rd9+10096], %fd650;
	abs.f64 	%fd2532, %fd3697;
	setp.geu.f64 	%p962, %fd2532, 0d41CDCD64FF800000;
	@%p962 bra 	$L__BB2_1262;
	add.f64 	%fd2533, %fd3697, 0d4069000000000000;
	add.f64 	%fd2534, %fd3696, 0dC016CCCCCCCCCCCD;
	add.f64 	%fd2535, %fd2534, %fd3698;
	div.rn.f64 	%fd2536, %fd2533, %fd2535;
	st.global.f64 	[%rd17], %fd2536;
	setp.geu.f64 	%p963, %fd2536, %fd650;
	@%p963 bra 	$L__BB2_1277;
	st.global.f64 	[%rd14], %fd3690;
	st.global.f64 	[%rd15], %fd3691;
	st.global.f64 	[%rd17], %fd650;
	mov.f64 	%fd3696, %fd3690;
	mov.f64 	%fd3697, %fd3691;
	bra.uni 	$L__BB2_1277;
$L__BB2_1262:
	st.global.f64 	[%rd14], %fd3690;
	st.global.f64 	[%rd15], %fd3691;
	st.global.f64 	[%rd17], %fd650;
	mov.f64 	%fd3696, %fd3690;
	mov.f64 	%fd3697, %fd3691;
	bra.uni 	$L__BB2_1277;
$L__BB2_1263:
	mad.lo.s64 	%rd2351, %rd213, -24, %rd216;
	shl.b64 	%rd2352, %rd2351, 3;
	mov.u64 	%rd2353, parameter;
	add.s64 	%rd2354, %rd2353, %rd2352;
	ld.const.f64 	%fd2503, [%rd2354+45440];
	ld.const.f64 	%fd2504, [%rd215+20000];
	add.f64 	%fd3692, %fd2503, %fd2504;
	st.global.f64 	[%rd9+10080], %fd3692;
	ld.global.s8 	%r3344, [%rd211];
	mul.wide.s32 	%rd2355, %r3344, 5;
	ld.global.s8 	%rs401, [%rd212+27];
	cvt.s64.s16 	%rd2356, %rs401;
	add.s64 	%rd2357, %rd2355, %rd2356;
	shl.b64 	%rd2358, %rd2357, 3;
	add.s64 	%rd2359, %rd2353, %rd2358;
	ld.const.f64 	%fd2505, [%rd2359+45640];
	ld.global.s8 	%rs402, [%rd212+26];
	mov.b32 	%r3345, {%rs402, %rs401};
	mov.b32 	%r3346, 6405;
	dp2a.lo.s32.u32 	%r3347, %r3345, %r3346, %r3344;
	mul.wide.s32 	%rd2360, %r3347, 8;
	add.s64 	%rd2361, %rd2353, %rd2360;
	ld.const.f64 	%fd2506, [%rd2361+21000];
	add.f64 	%fd3693, %fd2505, %fd2506;
	st.global.f64 	[%rd9+10088], %fd3693;
	abs.f64 	%fd2507, %fd3693;
	setp.leu.f64 	%p958, %fd2507, 0d41CDCD64FF800000;
	@%p958 bra 	$L__BB2_1265;
	mov.b64 	%rd2362, 9218868437227405312;
	st.global.u64 	[%rd9+10088], %rd2362;
	mov.b64 	%rd2363, -4616189618054758400;
	st.global.u64 	[%rd9+10080], %rd2363;
	mov.f64 	%fd3693, 0d7FF0000000000000;
	mov.f64 	%fd3692, 0dBFF0000000000000;
$L__BB2_1265:
	add.f64 	%fd2510, %fd3693, 0d4069000000000000;
	add.f64 	%fd2511, %fd3692, 0dC016CCCCCCCCCCCD;
	ld.global.f64 	%fd3698, [%rd9+10016];
	add.f64 	%fd2512, %fd2511, %fd3698;
	div.rn.f64 	%fd656, %fd2510, %fd2512;
	st.global.f64 	[%rd9+10096], %fd656;
	abs.f64 	%fd2513, %fd3697;
	setp.geu.f64 	%p959, %fd2513, 0d41CDCD64FF800000;
	@%p959 bra 	$L__BB2_1268;
	add.f64 	%fd2514, %fd3697, 0d4069000000000000;
	add.f64 	%fd2515, %fd3696, 0dC016CCCCCCCCCCCD;
	add.f64 	%fd2516, %fd2515, %fd3698;
	div.rn.f64 	%fd2517, %fd2514, %fd2516;
	st.global.f64 	[%rd17], %fd2517;
	setp.geu.f64 	%p960, %fd2517, %fd656;
	@%p960 bra 	$L__BB2_1277;
	st.global.f64 	[%rd14], %fd3692;
	st.global.f64 	[%rd15], %fd3693;
	st.global.f64 	[%rd17], %fd656;
	mov.f64 	%fd3696, %fd3692;
	mov.f64 	%fd3697, %fd3693;
	bra.uni 	$L__BB2_1277;
$L__BB2_1268:
	st.global.f64 	[%rd14], %fd3692;
	st.global.f64 	[%rd15], %fd3693;
	st.global.f64 	[%rd17], %fd656;
	mov.f64 	%fd3696, %fd3692;
	mov.f64 	%fd3697, %fd3693;
	bra.uni 	$L__BB2_1277;
$L__BB2_1269:
	cvt.u16.u64 	%rs398, %rd214;
	mov.b32 	%r3333, {%rs71, %rs398};
	mov.b32 	%r3334, 0;
	mov.b32 	%r3335, 1305;
	dp2a.lo.s32.u32 	%r3336, %r3333, %r3335, %r3334;
	cvt.s64.s32 	%rd218, %r3336;
	ld.global.s8 	%rd2325, [%rd211+-1];
	add.s64 	%rd2326, %rd218, %rd2325;
	shl.b64 	%rd2327, %rd2326, 3;
	mov.u64 	%rd2328, parameter;
	add.s64 	%rd219, %rd2328, %rd2327;
	ld.const.f64 	%fd2484, [%rd219+23000];
	abs.f64 	%fd2485, %fd2484;
	setp.lt.f64 	%p953, %fd2485, 0d41CDCD64FF800000;
	@%p953 bra 	$L__BB2_1271;
	ld.global.f64 	%fd3698, [%rd9+10016];
	bra.uni 	$L__BB2_1277;
$L__BB2_1271:
	mad.lo.s64 	%rd2329, %rd213, -24, %rd218;
	shl.b64 	%rd2330, %rd2329, 3;
	mov.u64 	%rd2331, parameter;
	add.s64 	%rd2332, %rd2331, %rd2330;
	ld.const.f64 	%fd2486, [%rd2332+45440];
	ld.const.f64 	%fd2487, [%rd219+22000];
	add.f64 	%fd3694, %fd2486, %fd2487;
	st.global.f64 	[%rd9+10080], %fd3694;
	ld.global.s8 	%r3337, [%rd211];
	mul.wide.s32 	%rd2333, %r3337, 5;
	ld.global.u8 	%rs399, [%rd212+27];
	cvt.u64.u16 	%rd2334, %rs399;
	cvt.s64.s8 	%rd2335, %rd2334;
	add.s64 	%rd2336, %rd2333, %rd2335;
	shl.b64 	%rd2337, %rd2336, 3;
	add.s64 	%rd2338, %rd2331, %rd2337;
	ld.const.f64 	%fd2488, [%rd2338+45640];
	ld.global.s8 	%rd2339, [%rd211+-1];
	cvt.u32.u16 	%r3338, %rs399;
	cvt.s32.s8 	%r3339, %r3338;
	mul.wide.s32 	%rd2340, %r3339, 24;
	add.s64 	%rd2341, %rd2336, %rd2340;
	add.s64 	%rd2342, %rd2341, %rd2339;
	shl.b64 	%rd2343, %rd2342, 3;
	add.s64 	%rd2344, %rd2331, %rd2343;
	ld.const.f64 	%fd2489, [%rd2344+23000];
	add.f64 	%fd3695, %fd2488, %fd2489;
	st.global.f64 	[%rd9+10088], %fd3695;
	abs.f64 	%fd2490, %fd3695;
	setp.leu.f64 	%p954, %fd2490, 0d41CDCD64FF800000;
	@%p954 bra 	$L__BB2_1273;
	mov.b64 	%rd2345, 9218868437227405312;
	st.global.u64 	[%rd9+10088], %rd2345;
	mov.b64 	%rd2346, -4616189618054758400;
	st.global.u64 	[%rd9+10080], %rd2346;
	mov.f64 	%fd3695, 0d7FF0000000000000;
	mov.f64 	%fd3694, 0dBFF0000000000000;
$L__BB2_1273:
	add.f64 	%fd2493, %fd3695, 0d4069000000000000;
	add.f64 	%fd2494, %fd3694, 0dC016CCCCCCCCCCCD;
	ld.global.f64 	%fd3698, [%rd9+10016];
	add.f64 	%fd2495, %fd2494, %fd3698;
	div.rn.f64 	%fd663, %fd2493, %fd2495;
	st.global.f64 	[%rd9+10096], %fd663;
	abs.f64 	%fd2496, %fd3697;
	setp.geu.f64 	%p955, %fd2496, 0d41CDCD64FF800000;
	@%p955 bra 	$L__BB2_1276;
	add.f64 	%fd2497, %fd3697, 0d4069000000000000;
	add.f64 	%fd2498, %fd3696, 0dC016CCCCCCCCCCCD;
	add.f64 	%fd2499, %fd2498, %fd3698;
	div.rn.f64 	%fd2500, %fd2497, %fd2499;
	st.global.f64 	[%rd17], %fd2500;
	setp.geu.f64 	%p956, %fd2500, %fd663;
	@%p956 bra 	$L__BB2_1277;
	st.global.f64 	[%rd14], %fd3694;
	st.global.f64 	[%rd15], %fd3695;
	st.global.f64 	[%rd17], %fd663;
	mov.f64 	%fd3696, %fd3694;
	mov.f64 	%fd3697, %fd3695;
	bra.uni 	$L__BB2_1277;
$L__BB2_1276:
	st.global.f64 	[%rd14], %fd3694;
	st.global.f64 	[%rd15], %fd3695;
	st.global.f64 	[%rd17], %fd663;
	mov.f64 	%fd3696, %fd3694;
	mov.f64 	%fd3697, %fd3695;
$L__BB2_1277:
	ld.global.s8 	%r3353, [%rd211];
	mul.wide.s32 	%rd2383, %r3353, 5;
	ld.global.s8 	%rd2384, [%rd212+27];
	add.s64 	%rd2385, %rd2383, %rd2384;
	shl.b64 	%rd2386, %rd2385, 3;
	mov.u64 	%rd2387, parameter;
	add.s64 	%rd2388, %rd2387, %rd2386;
	ld.const.f64 	%fd667, [%rd2388+45440];
	st.global.f64 	[%rd9+10080], %fd667;
	ld.global.s8 	%r3354, [%rd211];
	mul.wide.s32 	%rd2389, %r3354, 5;
	ld.global.s8 	%rd2390, [%rd212+27];
	add.s64 	%rd2391, %rd2389, %rd2390;
	shl.b64 	%rd2392, %rd2391, 3;
	add.s64 	%rd2393, %rd2387, %rd2392;
	ld.const.f64 	%fd3699, [%rd2393+45640];
	st.global.f64 	[%rd9+10088], %fd3699;
	add.f64 	%fd2537, %fd3699, 0d4069000000000000;
	add.f64 	%fd2538, %fd667, 0dC016CCCCCCCCCCCD;
	add.f64 	%fd2539, %fd2538, %fd3698;
	div.rn.f64 	%fd669, %fd2537, %fd2539;
	st.global.f64 	[%rd9+10096], %fd669;
	abs.f64 	%fd2540, %fd3697;
	setp.geu.f64 	%p964, %fd2540, 0d41CDCD64FF800000;
	@%p964 bra 	$L__BB2_1281;
	ld.global.f64 	%fd2541, [%rd17];
	setp.geu.f64 	%p965, %fd2541, %fd669;
	@%p965 bra 	$L__BB2_1280;
	st.global.f64 	[%rd12], %fd667;
	st.global.f64 	[%rd13], %fd3699;
	bra.uni 	$L__BB2_1282;
$L__BB2_1280:
	st.global.f64 	[%rd12], %fd3696;
	st.global.f64 	[%rd13], %fd3697;
	mov.f64 	%fd3699, %fd3697;
	bra.uni 	$L__BB2_1282;
$L__BB2_1281:
	st.global.f64 	[%rd12], %fd667;
	st.global.f64 	[%rd13], %fd3699;
$L__BB2_1282:
	abs.f64 	%fd2542, %fd3699;
	setp.geu.f64 	%p966, %fd2542, 0d41CDCD64FF800000;
	@%p966 bra 	$L__BB2_1284;
	ld.global.f64 	%fd2543, [%rd12];
	ld.global.u32 	%r3355, [%rd8+204];
	ld.global.u32 	%r3356, [%rd8+232];
	mad.lo.s32 	%r3357, %r3355, %r714, %r14;
	add.s32 	%r3358, %r3357, %r3356;
	mul.wide.s32 	%rd2394, %r3358, 8;
	add.s64 	%rd2395, %rd2, %rd2394;
	st.global.f64 	[%rd2395], %fd2543;
	ld.global.f64 	%fd2544, [%rd13];
	ld.global.u32 	%r3359, [%rd8+204];
	ld.global.u32 	%r3360, [%rd8+232];
	mad.lo.s32 	%r3361, %r3359, %r714, %r13;
	add.s32 	%r3362, %r3361, %r3360;
	mul.wide.s32 	%rd2396, %r3362, 8;
	add.s64 	%rd2397, %rd2, %rd2396;
	st.global.f64 	[%rd2397], %fd2544;
$L__BB2_1284:
	setp.lt.u32 	%p967, %r5276, 2;
	ld.global.u32 	%r5287, [%rd8+232];
	setp.lt.s32 	%p968, %r5287, 2;
	ld.global.u32 	%r5286, [%rd8+204];
	or.pred  	%p969, %p967, %p968;
	@%p969 bra 	$L__BB2_1337;
	add.s32 	%r722, %r14, %r5287;
	mad.lo.s32 	%r3364, %r5286, %r714, %r722;
	mul.wide.s32 	%rd2398, %r3364, 8;
	add.s64 	%rd2399, %rd2, %rd2398;
	ld.global.f64 	%fd3704, [%rd2399];
	st.global.f64 	[%rd9+10072], %fd3704;
	ld.global.u32 	%r3365, [%rd10];
	add.s32 	%r723, %r722, -625;
	mad.lo.s32 	%r3366, %r3365, %r714, %r723;
	mul.wide.s32 	%rd2400, %r3366, 8;
	add.s64 	%rd2401, %rd2, %rd2400;
	ld.global.f64 	%fd3703, [%rd2401];
	st.global.f64 	[%rd9+10088], %fd3703;
	add.f64 	%fd2545, %fd3703, 0d4069000000000000;
	add.f64 	%fd2546, %fd3704, 0dC016CCCCCCCCCCCD;
	ld.global.f64 	%fd673, [%rd9+10016];
	add.f64 	%fd2547, %fd2546, %fd673;
	div.rn.f64 	%fd674, %fd2545, %fd2547;
	st.global.f64 	[%rd9+10056], %fd674;
	ld.global.u32 	%r3367, [%rd10];
	add.s32 	%r724, %r722, -626;
	mad.lo.s32 	%r3368, %r3367, %r715, %r724;
	mul.wide.s32 	%rd2402, %r3368, 8;
	add.s64 	%rd220, %rd2, %rd2402;
	ld.global.f64 	%fd2548, [%rd220];
	abs.f64 	%fd2549, %fd2548;
	setp.geu.f64 	%p970, %fd2549, 0d41CDCD64FF800000;
	@%p970 bra 	$L__BB2_1288;
	add.s32 	%r3369, %r15, %r5287;
	cvt.s64.s32 	%rd2403, %r3369;
	add.s64 	%rd221, %rd1, %rd2403;
	ld.global.s8 	%r3370, [%rd221+1];
	ld.global.u8 	%r3371, [%rd211];
	ld.global.u8 	%r3372, [%rd211+-1];
	prmt.b32 	%r3373, %r3372, %r3371, 0x3340U;
	ld.global.u8 	%r3374, [%rd221];
	prmt.b32 	%r3375, %r3374, 0, 0x3340U;
	prmt.b32 	%r3376, %r3373, %r3375, 0x5410U;
	mov.b32 	%r3377, 334205;
	dp4a.s32.u32 	%r3378, %r3376, %r3377, %r3370;
	mul.wide.s32 	%rd2404, %r3378, 8;
	mov.u64 	%rd2405, parameter;
	add.s64 	%rd222, %rd2405, %rd2404;
	ld.const.f64 	%fd2550, [%rd222+5000];
	abs.f64 	%fd2551, %fd2550;
	setp.geu.f64 	%p971, %fd2551, 0d41CDCD64FF800000;
	@%p971 bra 	$L__BB2_1288;
	ld.global.f64 	%fd2554, [%rd220+5000];
	ld.const.f64 	%fd2555, [%rd222];
	add.f64 	%fd3702, %fd2554, %fd2555;
	st.global.f64 	[%rd16], %fd3702;
	ld.global.u32 	%r3379, [%rd10];
	mad.lo.s32 	%r3380, %r3379, %r715, %r724;
	mul.wide.s32 	%rd2407, %r3380, 8;
	add.s64 	%rd2408, %rd2, %rd2407;
	ld.global.f64 	%fd2556, [%rd2408];
	ld.global.s8 	%r3381, [%rd221+1];
	ld.global.u8 	%r3382, [%rd211];
	ld.global.u8 	%r3383, [%rd211+-1];
	prmt.b32 	%r3384, %r3383, %r3382, 0x3340U;
	ld.global.u8 	%r3385, [%rd221];
	prmt.b32 	%r3386, %r3385, 0, 0x3340U;
	prmt.b32 	%r3387, %r3384, %r3386, 0x5410U;
	mov.b32 	%r3388, 334205;
	dp4a.s32.u32 	%r3389, %r3387, %r3388, %r3381;
	mul.wide.s32 	%rd2409, %r3389, 8;
	mov.u64 	%rd2410, parameter;
	add.s64 	%rd2411, %rd2410, %rd2409;
	ld.const.f64 	%fd2557, [%rd2411+5000];
	add.f64 	%fd3701, %fd2556, %fd2557;
	bra.uni 	$L__BB2_1289;
$L__BB2_1288:
	mov.b64 	%rd2406, -4616189618054758400;
	st.global.u64 	[%rd16], %rd2406;
	mov.f64 	%fd3701, 0d7FF0000000000000;
	mov.f64 	%fd3702, 0dBFF0000000000000;
$L__BB2_1289:
	st.global.f64 	[%rd9+10096], %fd3701;
	add.f64 	%fd2558, %fd3701, 0d4069000000000000;
	add.f64 	%fd2559, %fd3702, 0dC016CCCCCCCCCCCD;
	add.f64 	%fd2560, %fd2559, %fd673;
	div.rn.f64 	%fd679, %fd2558, %fd2560;
	st.global.f64 	[%rd9+10064], %fd679;
	setp.geu.f64 	%p972, %fd3702, 0dC0A3880000000000;
	@%p972 bra 	$L__BB2_1291;
	mov.b64 	%rd2412, -4564063970805153792;
	st.global.u64 	[%rd9+10080], %rd2412;
	mov.b64 	%rd2413, 0;
	st.global.u64 	[%rd9+10096], %rd2413;
	mov.f64 	%fd3702, 0dC0A9300000000000;
$L__BB2_1291:
	setp.geu.f64 	%p973, %fd3704, 0dC0A3880000000000;
	@%p973 bra 	$L__BB2_1293;
	mov.b64 	%rd2414, -4564063970805153792;
	st.global.u64 	[%rd9+10072], %rd2414;
	mov.b64 	%rd2415, 0;
	st.global.u64 	[%rd9+10088], %rd2415;
	mov.f64 	%fd3704, 0dC0A9300000000000;
	mov.f64 	%fd3703, 0d0000000000000000;
$L__BB2_1293:
	setp.gt.f64 	%p974, %fd679, %fd674;
	@%p974 bra 	$L__BB2_1295;
	setp.leu.f64 	%p975, %fd3704, 0d0000000000000000;
	setp.leu.f64 	%p976, %fd3703, 0d0000000000000000;
	or.pred  	%p977, %p975, %p976;
	@%p977 bra 	$L__BB2_1296;
$L__BB2_1295:
	ld.global.u32 	%r3394, [%rd10];
	mad.lo.s32 	%r3395, %r3394, %r714, %r722;
	mul.wide.s32 	%rd2420, %r3395, 8;
	add.s64 	%rd2421, %rd2, %rd2420;
	st.global.f64 	[%rd2421], %fd3702;
	ld.global.f64 	%fd2565, [%rd9+10096];
	ld.global.u32 	%r3396, [%rd10];
	mad.lo.s32 	%r3397, %r3396, %r714, %r723;
	mul.wide.s32 	%rd2422, %r3397, 8;
	add.s64 	%rd2423, %rd2, %rd2422;
	st.global.f64 	[%rd2423], %fd2565;
	bra.uni 	$L__BB2_1298;
$L__BB2_1296:
	setp.ltu.f64 	%p978, %fd674, %fd679;
	@%p978 bra 	$L__BB2_1298;
	ld.global.u32 	%r3390, [%rd10];
	mad.lo.s32 	%r3391, %r3390, %r714, %r722;
	mul.wide.s32 	%rd2416, %r3391, 8;
	add.s64 	%rd2417, %rd2, %rd2416;
	st.global.f64 	[%rd2417], %fd3704;
	ld.global.f64 	%fd2564, [%rd9+10088];
	ld.global.u32 	%r3392, [%rd10];
	mad.lo.s32 	%r3393, %r3392, %r714, %r723;
	mul.wide.s32 	%rd2418, %r3393, 8;
	add.s64 	%rd2419, %rd2, %rd2418;
	st.global.f64 	[%rd2419], %fd2564;
$L__BB2_1298:
	mov.b32 	%r5285, 3;
	st.global.u32 	[%rd8+216], %r5285;
$L__BB2_1299:
	st.global.u32 	[%rd8+220], %r714;
	ld.global.u32 	%r3399, [%rd8+232];
	sub.s32 	%r726, %r3399, %r5285;
	add.s32 	%r5284, %r726, 1;
	st.global.u32 	[%rd8+224], %r5284;
	setp.lt.u32 	%p979, %r726, 2147483647;
	mov.u32 	%r5283, %r714;
	@%p979 bra 	$L__BB2_1301;
	abs.s32 	%r3401, %r726;
	sub.s32 	%r5283, %r714, %r3401;
	st.global.u32 	[%rd8+220], %r5283;
	mov.b32 	%r5284, 1;
	st.global.u32 	[%rd8+224], %r5284;
$L__BB2_1301:
	setp.lt.s32 	%p980, %r5283, 1;
	@%p980 bra 	$L__BB2_1335;
$L__BB2_1302:
	ld.global.u32 	%r3402, [%rd8+232];
	setp.ge.s32 	%p981, %r5284, %r3402;
	@%p981 bra 	$L__BB2_1334;
	add.s32 	%r3403, %r5283, -1;
	ld.global.u32 	%r3404, [%rd10];
	mad.lo.s32 	%r3405, %r3403, %r3404, %r13;
	add.s32 	%r3406, %r3405, %r5284;
	mul.wide.s32 	%rd2424, %r3406, 8;
	add.s64 	%rd2425, %rd2, %rd2424;
	ld.global.f64 	%fd2566, [%rd2425];
	abs.f64 	%fd2567, %fd2566;
	setp.geu.f64 	%p982, %fd2567, 0d41CDCD64FF800000;
	@%p982 bra 	$L__BB2_1333;
	mov.b64 	%rd2426, -4616189618054758400;
	st.global.u64 	[%rd12], %rd2426;
	mov.b64 	%rd2427, 9218868437227405312;
	st.global.u64 	[%rd13], %rd2427;
	ld.global.u32 	%r733, [%rd8+220];
	ld.global.u32 	%r734, [%rd8+224];
	ld.global.u32 	%r735, [%rd8+232];
	mov.b64 	%rd2428, -4564063970805153792;
	st.global.u64 	[%rd17], %rd2428;
	mov.b64 	%rd2429, 0;
	st.global.u64 	[%rd16], %rd2429;
	not.b32 	%r3407, %r733;
	add.s32 	%r736, %r5276, %r3407;
	st.global.u32 	[%rd8+236], %r736;
	not.b32 	%r3408, %r734;
	add.s32 	%r3409, %r735, %r3408;
	st.global.u32 	[%rd8+240], %r3409;
	add.s32 	%r3410, %r3409, %r736;
	add.s32 	%r738, %r3410, -1;
	st.global.u32 	[%rd8+244], %r738;
	setp.eq.s32 	%p983, %r736, 0;
	setp.gt.s32 	%p984, %r3409, 0;
	and.pred  	%p985, %p983, %p984;
	@%p985 bra 	$L__BB2_1306;
	setp.ne.s32 	%p986, %r3409, 0;
	setp.lt.s32 	%p987, %r736, 1;
	or.pred  	%p988, %p986, %p987;
	@%p988 bra 	$L__BB2_1319;
$L__BB2_1306:
	setp.ne.s32 	%p998, %r3409, 1;
	setp.ne.s32 	%p999, %r736, 1;
	and.pred  	%p1000, %p998, %p999;
	@%p1000 bra 	$L__BB2_1315;
	setp.eq.s32 	%p1003, %r3409, 1;
	and.pred  	%p1005, %p1003, %p983;
	@%p1005 bra 	$L__BB2_1310;
	setp.eq.s32 	%p1006, %r736, 1;
	setp.eq.s32 	%p1007, %r3409, 0;
	and.pred  	%p1008, %p1007, %p1006;
	@%p1008 bra 	$L__BB2_1310;
	ld.global.f64 	%fd3706, [%rd16];
	ld.global.f64 	%fd3705, [%rd17];
	bra.uni 	$L__BB2_1311;
$L__BB2_1310:
	mul.wide.s32 	%rd2519, %r738, 8;
	mov.u64 	%rd2520, parameter;
	add.s64 	%rd2521, %rd2520, %rd2519;
	ld.const.f64 	%fd2645, [%rd2521+25200];
	cvt.s64.s32 	%rd2522, %r733;
	add.s64 	%rd2523, %rd11, %rd2522;
	cvt.s64.s32 	%rd2524, %r734;
	add.s64 	%rd2525, %rd11, %rd2524;
	cvt.s64.s32 	%rd2526, %r735;
	add.s64 	%rd2527, %rd11, %rd2526;
	ld.global.s8 	%r3519, [%rd2527+27];
	ld.global.u8 	%r3520, [%rd2523];
	ld.global.u8 	%r3521, [%rd211];
	prmt.b32 	%r3522, %r3520, %r3521, 0x3340U;
	ld.global.u8 	%r3523, [%rd2525+27];
	prmt.b32 	%r3524, %r3523, 0, 0x3340U;
	prmt.b32 	%r3525, %r3522, %r3524, 0x5410U;
	mov.b32 	%r3526, 334205;
	dp4a.s32.u32 	%r3527, %r3525, %r3526, %r3519;
	mul.wide.s32 	%rd2528, %r3527, 8;
	add.s64 	%rd2529, %rd2520, %rd2528;
	ld.const.f64 	%fd2646, [%rd2529+5000];
	add.f64 	%fd3706, %fd2645, %fd2646;
	st.global.f64 	[%rd16], %fd3706;
	ld.global.u32 	%r3528, [%rd8+244];
	mul.wide.s32 	%rd2530, %r3528, 8;
	add.s64 	%rd2531, %rd2520, %rd2530;
	ld.const.f64 	%fd2647, [%rd2531+24480];
	ld.global.s8 	%r3529, [%rd2527+27];
	ld.global.u8 	%r3530, [%rd2523];
	ld.global.u8 	%r3531, [%rd211];
	prmt.b32 	%r3532, %r3531, %r3530, 0x3340U;
	ld.global.u8 	%r3533, [%rd2525+27];
	prmt.b32 	%r3534, %r3533, 0, 0x3340U;
	prmt.b32 	%r3535, %r3532, %r3534, 0x5410U;
	mov.b32 	%r3536, 359705;
	dp4a.s32.u32 	%r3537, %r3535, %r3536, %r3529;
	mul.wide.s32 	%rd2532, %r3537, 8;
	add.s64 	%rd2533, %rd2520, %rd2532;
	ld.const.f64 	%fd2648, [%rd2533];
	add.f64 	%fd3705, %fd2647, %fd2648;
	st.global.f64 	[%rd17], %fd3705;
$L__BB2_1311:
	add.s32 	%r3538, %r733, -1;
	ld.global.u32 	%r3539, [%rd10];
	add.s32 	%r3540, %r13, %r734;
	mad.lo.s32 	%r3541, %r3539, %r3538, %r3540;
	mul.wide.s32 	%rd2534, %r3541, 8;
	add.s64 	%rd2535, %rd2, %rd2534;
	ld.global.f64 	%fd2649, [%rd2535];
	add.f64 	%fd3708, %fd2649, %fd3706;
	st.global.f64 	[%rd16], %fd3708;
	ld.global.u32 	%r3542, [%rd10];
	mad.lo.s32 	%r3543, %r3542, %r3538, %r3540;
	add.s32 	%r3544, %r3543, 625;
	mul.wide.s32 	%rd2536, %r3544, 8;
	add.s64 	%rd2537, %rd2, %rd2536;
	ld.global.f64 	%fd2650, [%rd2537];
	add.f64 	%fd3707, %fd2650, %fd3705;
	st.global.f64 	[%rd17], %fd3707;
	abs.f64 	%fd2651, %fd3708;
	setp.leu.f64 	%p1009, %fd2651, 0d41CDCD64FF800000;
	@%p1009 bra 	$L__BB2_1313;
	mov.b64 	%rd2538, 9218868437227405312;
	st.global.u64 	[%rd16], %rd2538;
	mov.b64 	%rd2539, -4616189618054758400;
	st.global.u64 	[%rd17], %rd2539;
	mov.f64 	%fd3708, 0d7FF0000000000000;
	mov.f64 	%fd3707, 0dBFF0000000000000;
$L__BB2_1313:
	add.f64 	%fd2654, %fd3708, 0d4069000000000000;
	add.f64 	%fd2655, %fd3707, 0dC016CCCCCCCCCCCD;
	ld.global.f64 	%fd2656, [%rd9+10016];
	add.f64 	%fd2657, %fd2655, %fd2656;
	div.rn.f64 	%fd2658, %fd2654, %fd2657;
	st.global.f64 	[%rd9+10056], %fd2658;
	ld.global.u32 	%r3545, [%rd10];
	add.s32 	%r3546, %r13, %r735;
	mad.lo.s32 	%r3547, %r3545, %r714, %r3546;
	mul.wide.s32 	%rd2540, %r3547, 8;
	add.s64 	%rd2541, %rd2, %rd2540;
	ld.global.f64 	%fd2659, [%rd2541];
	add.f64 	%fd2660, %fd2659, 0d4069000000000000;
	ld.global.f64 	%fd2661, [%rd2541+5000];
	add.f64 	%fd2662, %fd2661, 0dC016CCCCCCCCCCCD;
	add.f64 	%fd2663, %fd2662, %fd2656;
	div.rn.f64 	%fd2664, %fd2660, %fd2663;
	st.global.f64 	[%rd9+10064], %fd2664;
	setp.leu.f64 	%p1010, %fd2658, %fd2664;
	@%p1010 bra 	$L__BB2_1328;
	st.global.f64 	[%rd12], %fd3707;
	st.global.f64 	[%rd13], %fd3708;
	bra.uni 	$L__BB2_1328;
$L__BB2_1315:
	mul.wide.s32 	%rd2480, %r738, 8;
	mov.u64 	%rd2481, parameter;
	add.s64 	%rd2482, %rd2481, %rd2480;
	ld.const.f64 	%fd2619, [%rd2482+25200];
	cvt.s64.s32 	%rd2483, %r733;
	add.s64 	%rd2484, %rd11, %rd2483;
	ld.global.s8 	%r3504, [%rd2484];
	mul.wide.s32 	%rd2485, %r3504, 5;
	cvt.s64.s32 	%rd2486, %r734;
	add.s64 	%rd2487, %rd11, %rd2486;
	ld.global.s8 	%rd2488, [%rd2487+27];
	add.s64 	%rd2489, %rd2485, %rd2488;
	shl.b64 	%rd2490, %rd2489, 3;
	add.s64 	%rd2491, %rd2481, %rd2490;
	ld.const.f64 	%fd2620, [%rd2491+45640];
	add.f64 	%fd2621, %fd2619, %fd2620;
	ld.global.s8 	%r3505, [%rd211];
	mul.wide.s32 	%rd2492, %r3505, 5;
	cvt.s64.s32 	%rd2493, %r735;
	add.s64 	%rd2494, %rd11, %rd2493;
	ld.global.s8 	%rd2495, [%rd2494+27];
	add.s64 	%rd2496, %rd2492, %rd2495;
	shl.b64 	%rd2497, %rd2496, 3;
	add.s64 	%rd2498, %rd2481, %rd2497;
	ld.const.f64 	%fd2622, [%rd2498+45640];
	add.f64 	%fd2623, %fd2621, %fd2622;
	st.global.f64 	[%rd16], %fd2623;
	add.s32 	%r3506, %r733, -1;
	ld.global.u32 	%r3507, [%rd8+204];
	add.s32 	%r3508, %r13, %r734;
	mad.lo.s32 	%r3509, %r3507, %r3506, %r3508;
	mul.wide.s32 	%rd2499, %r3509, 8;
	add.s64 	%rd2500, %rd2, %rd2499;
	ld.global.f64 	%fd2624, [%rd2500];
	add.f64 	%fd3710, %fd2624, %fd2623;
	st.global.f64 	[%rd16], %fd3710;
	ld.global.u32 	%r3510, [%rd8+244];
	mul.wide.s32 	%rd2501, %r3510, 8;
	add.s64 	%rd2502, %rd2481, %rd2501;
	ld.const.f64 	%fd2625, [%rd2502+24480];
	ld.global.s8 	%r3511, [%rd2484];
	mul.wide.s32 	%rd2503, %r3511, 5;
	ld.global.s8 	%rd2504, [%rd2487+27];
	add.s64 	%rd2505, %rd2503, %rd2504;
	shl.b64 	%rd2506, %rd2505, 3;
	add.s64 	%rd2507, %rd2481, %rd2506;
	ld.const.f64 	%fd2626, [%rd2507+45440];
	add.f64 	%fd2627, %fd2625, %fd2626;
	ld.global.s8 	%r3512, [%rd211];
	mul.wide.s32 	%rd2508, %r3512, 5;
	ld.global.s8 	%rd2509, [%rd2494+27];
	add.s64 	%rd2510, %rd2508, %rd2509;
	shl.b64 	%rd2511, %rd2510, 3;
	add.s64 	%rd2512, %rd2481, %rd2511;
	ld.const.f64 	%fd2628, [%rd2512+45440];
	add.f64 	%fd2629, %fd2627, %fd2628;
	st.global.f64 	[%rd17], %fd2629;
	ld.global.u32 	%r3513, [%rd8+204];
	mad.lo.s32 	%r3514, %r3513, %r3506, %r3508;
	add.s32 	%r3515, %r3514, 625;
	mul.wide.s32 	%rd2513, %r3515, 8;
	add.s64 	%rd2514, %rd2, %rd2513;
	ld.global.f64 	%fd2630, [%rd2514];
	add.f64 	%fd3709, %fd2630, %fd2629;
	st.global.f64 	[%rd17], %fd3709;
	abs.f64 	%fd2631, %fd3710;
	setp.leu.f64 	%p1001, %fd2631, 0d41CDCD64FF800000;
	@%p1001 bra 	$L__BB2_1317;
	mov.b64 	%rd2515, 9218868437227405312;
	st.global.u64 	[%rd16], %rd2515;
	mov.b64 	%rd2516, -4616189618054758400;
	st.global.u64 	[%rd17], %rd2516;
	mov.f64 	%fd3710, 0d7FF0000000000000;
	mov.f64 	%fd3709, 0dBFF0000000000000;
$L__BB2_1317:
	add.f64 	%fd2634, %fd3710, 0d4069000000000000;
	add.f64 	%fd2635, %fd3709, 0dC016CCCCCCCCCCCD;
	ld.global.f64 	%fd2636, [%rd9+10016];
	add.f64 	%fd2637, %fd2635, %fd2636;
	div.rn.f64 	%fd2638, %fd2634, %fd2637;
	st.global.f64 	[%rd9+10056], %fd2638;
	ld.global.u32 	%r3516, [%rd10];
	add.s32 	%r3517, %r13, %r735;
	mad.lo.s32 	%r3518, %r3516, %r714, %r3517;
	mul.wide.s32 	%rd2517, %r3518, 8;
	add.s64 	%rd2518, %rd2, %rd2517;
	ld.global.f64 	%fd2639, [%rd2518];
	add.f64 	%fd2640, %fd2639, 0d4069000000000000;
	ld.global.f64 	%fd2641, [%rd2518+5000];
	add.f64 	%fd2642, %fd2641, 0dC016CCCCCCCCCCCD;
	add.f64 	%fd2643, %fd2642, %fd2636;
	div.rn.f64 	%fd2644, %fd2640, %fd2643;
	st.global.f64 	[%rd9+10064], %fd2644;
	setp.leu.f64 	%p1002, %fd2638, %fd2644;
	@%p1002 bra 	$L__BB2_1328;
	st.global.f64 	[%rd12], %fd3709;
	st.global.f64 	[%rd13], %fd3710;
	bra.uni 	$L__BB2_1328;
$L__BB2_1319:
	setp.ne.s32 	%p989, %r736, 1;
	setp.ne.s32 	%p990, %r3409, 1;
	or.pred  	%p991, %p989, %p990;
	@%p991 bra 	$L__BB2_1324;
	cvt.s64.s32 	%rd2457, %r733;
	add.s64 	%rd2458, %rd11, %rd2457;
	cvt.s64.s32 	%rd2459, %r734;
	add.s64 	%rd2460, %rd11, %rd2459;
	ld.global.s8 	%r3460, [%rd2460+28];
	ld.global.u8 	%r3461, [%rd2458+1];
	ld.global.u8 	%r3462, [%rd2458];
	prmt.b32 	%r3463, %r3462, %r3461, 0x3340U;
	ld.global.u8 	%r3464, [%rd2460+27];
	prmt.b32 	%r3465, %r3464, 0, 0x3340U;
	prmt.b32 	%r3466, %r3463, %r3465, 0x5410U;
	mov.b32 	%r3467, 334205;
	dp4a.s32.u32 	%r3468, %r3466, %r3467, %r3460;
	mul.wide.s32 	%rd2461, %r3468, 8;
	mov.u64 	%rd2462, parameter;
	add.s64 	%rd2463, %rd2462, %rd2461;
	ld.const.f64 	%fd2596, [%rd2463+10000];
	cvt.s64.s32 	%rd2464, %r735;
	add.s64 	%rd2465, %rd11, %rd2464;
	ld.global.s8 	%r3469, [%rd211+-1];
	ld.global.u8 	%r3470, [%rd2465+27];
	ld.global.u8 	%r3471, [%rd2465+26];
	prmt.b32 	%r3472, %r3471, %r3470, 0x3340U;
	ld.global.u8 	%r3473, [%rd211];
	prmt.b32 	%r3474, %r3473, 0, 0x3340U;
	prmt.b32 	%r3475, %r3472, %r3474, 0x5410U;
	mov.b32 	%r3476, 359705;
	dp4a.s32.u32 	%r3477, %r3475, %r3476, %r3469;
	mul.wide.s32 	%rd2466, %r3477, 8;
	add.s64 	%rd2467, %rd2462, %rd2466;
	ld.const.f64 	%fd2597, [%rd2467+10000];
	add.f64 	%fd2598, %fd2596, %fd2597;
	st.global.f64 	[%rd17], %fd2598;
	add.s32 	%r3478, %r733, -1;
	ld.global.u32 	%r3479, [%rd10];
	add.s32 	%r3480, %r14, %r734;
	mad.lo.s32 	%r3481, %r3479, %r3478, %r3480;
	mul.wide.s32 	%rd2468, %r3481, 8;
	add.s64 	%rd2469, %rd2, %rd2468;
	ld.global.f64 	%fd2599, [%rd2469];
	add.f64 	%fd3711, %fd2599, %fd2598;
	st.global.f64 	[%rd17], %fd3711;
	ld.global.s8 	%r3482, [%rd2460+28];
	ld.global.u8 	%r3483, [%rd2458+1];
	ld.global.u8 	%r3484, [%rd2458];
	prmt.b32 	%r3485, %r3484, %r3483, 0x3340U;
	ld.global.u8 	%r3486, [%rd2460+27];
	prmt.b32 	%r3487, %r3486, 0, 0x3340U;
	prmt.b32 	%r3488, %r3485, %r3487, 0x5410U;
	dp4a.s32.u32 	%r3489, %r3488, %r3467, %r3482;
	mul.wide.s32 	%rd2470, %r3489, 8;
	add.s64 	%rd2471, %rd2462, %rd2470;
	ld.const.f64 	%fd2600, [%rd2471+15000];
	ld.global.s8 	%r3490, [%rd211+-1];
	ld.global.u8 	%r3491, [%rd2465+27];
	ld.global.u8 	%r3492, [%rd2465+26];
	prmt.b32 	%r3493, %r3492, %r3491, 0x3340U;
	ld.global.u8 	%r3494, [%rd211];
	prmt.b32 	%r3495, %r3494, 0, 0x3340U;
	prmt.b32 	%r3496, %r3493, %r3495, 0x5410U;
	dp4a.s32.u32 	%r3497, %r3496, %r3476, %r3490;
	mul.wide.s32 	%rd2472, %r3497, 8;
	add.s64 	%rd2473, %rd2462, %rd2472;
	ld.const.f64 	%fd2601, [%rd2473+15000];
	add.f64 	%fd2602, %fd2600, %fd2601;
	st.global.f64 	[%rd16], %fd2602;
	ld.global.u32 	%r3498, [%rd10];
	mad.lo.s32 	%r3499, %r3498, %r3478, %r3480;
	add.s32 	%r3500, %r3499, -625;
	mul.wide.s32 	%rd2474, %r3500, 8;
	add.s64 	%rd2475, %rd2, %rd2474;
	ld.global.f64 	%fd2603, [%rd2475];
	add.f64 	%fd3712, %fd2603, %fd2602;
	st.global.f64 	[%rd16], %fd3712;
	abs.f64 	%fd2604, %fd3712;
	setp.leu.f64 	%p994, %fd2604, 0d41CDCD64FF800000;
	@%p994 bra 	$L__BB2_1322;
	mov.b64 	%rd2476, 9218868437227405312;
	st.global.u64 	[%rd16], %rd2476;
	mov.b64 	%rd2477, -4616189618054758400;
	st.global.u64 	[%rd17], %rd2477;
	mov.f64 	%fd3712, 0d7FF0000000000000;
	mov.f64 	%fd3711, 0dBFF0000000000000;
$L__BB2_1322:
	add.f64 	%fd2607, %fd3712, 0d4069000000000000;
	add.f64 	%fd2608, %fd3711, 0dC016CCCCCCCCCCCD;
	ld.global.f64 	%fd2609, [%rd9+10016];
	add.f64 	%fd2610, %fd2608, %fd2609;
	div.rn.f64 	%fd2611, %fd2607, %fd2610;
	st.global.f64 	[%rd9+10056], %fd2611;
	ld.global.u32 	%r3501, [%rd10];
	add.s32 	%r3502, %r13, %r735;
	mad.lo.s32 	%r3503, %r3501, %r714, %r3502;
	mul.wide.s32 	%rd2478, %r3503, 8;
	add.s64 	%rd2479, %rd2, %rd2478;
	ld.global.f64 	%fd2612, [%rd2479];
	add.f64 	%fd2613, %fd2612, 0d4069000000000000;
	ld.global.f64 	%fd2614, [%rd2479+5000];
	add.f64 	%fd2615, %fd2614, 0dC016CCCCCCCCCCCD;
	add.f64 	%fd2616, %fd2615, %fd2609;
	div.rn.f64 	%fd2617, %fd2613, %fd2616;
	st.global.f64 	[%rd9+10064], %fd2617;
	sub.f64 	%fd2618, %fd2611, %fd2617;
	setp.ltu.f64 	%p995, %fd2618, 0d3EB0C6F7A0B5ED8D;
	setp.leu.f64 	%p996, %fd2611, %fd2617;
	or.pred  	%p997, %p995, %p996;
	@%p997 bra 	$L__BB2_1328;
	st.global.f64 	[%rd12], %fd3711;
	st.global.f64 	[%rd13], %fd3712;
	bra.uni 	$L__BB2_1328;
$L__BB2_1324:
	mul.wide.s32 	%rd2430, %r738, 8;
	mov.u64 	%rd2431, parameter;
	add.s64 	%rd2432, %rd2431, %rd2430;
	ld.const.f64 	%fd2568, [%rd2432+24960];
	cvt.s64.s32 	%rd2433, %r733;
	add.s64 	%rd2434, %rd11, %rd2433;
	cvt.s64.s32 	%rd2435, %r734;
	add.s64 	%rd2436, %rd11, %rd2435;
	ld.global.s8 	%r3411, [%rd2436+28];
	ld.global.u8 	%r3412, [%rd2434+1];
	ld.global.u8 	%r3413, [%rd2434];
	prmt.b32 	%r3414, %r3413, %r3412, 0x3340U;
	ld.global.u8 	%r3415, [%rd2436+27];
	prmt.b32 	%r3416, %r3415, 0, 0x3340U;
	prmt.b32 	%r3417, %r3414, %r3416, 0x5410U;
	mov.b32 	%r3418, 334205;
	dp4a.s32.u32 	%r3419, %r3417, %r3418, %r3411;
	mul.wide.s32 	%rd2437, %r3419, 8;
	add.s64 	%rd2438, %rd2431, %rd2437;
	ld.const.f64 	%fd2569, [%rd2438+30440];
	add.f64 	%fd2570, %fd2568, %fd2569;
	cvt.s64.s32 	%rd2439, %r735;
	add.s64 	%rd2440, %rd11, %rd2439;
	ld.global.s8 	%r3420, [%rd211+-1];
	ld.global.u8 	%r3421, [%rd2440+27];
	ld.global.u8 	%r3422, [%rd2440+26];
	prmt.b32 	%r3423, %r3422, %r3421, 0x3340U;
	ld.global.u8 	%r3424, [%rd211];
	prmt.b32 	%r3425, %r3424, 0, 0x3340U;
	prmt.b32 	%r3426, %r3423, %r3425, 0x5410U;
	mov.b32 	%r3427, 359705;
	dp4a.s32.u32 	%r3428, %r3426, %r3427, %r3420;
	mul.wide.s32 	%rd2441, %r3428, 8;
	add.s64 	%rd2442, %rd2431, %rd2441;
	ld.const.f64 	%fd2571, [%rd2442+30440];
	add.f64 	%fd2572, %fd2570, %fd2571;
	st.global.f64 	[%rd16], %fd2572;
	add.s32 	%r3429, %r733, -1;
	ld.global.u32 	%r3430, [%rd8+204];
	add.s32 	%r3431, %r13, %r734;
	mad.lo.s32 	%r3432, %r3430, %r3429, %r3431;
	mul.wide.s32 	%rd2443, %r3432, 8;
	add.s64 	%rd2444, %rd2, %rd2443;
	ld.global.f64 	%fd2573, [%rd2444];
	add.f64 	%fd3714, %fd2573, %fd2572;
	st.global.f64 	[%rd16], %fd3714;
	ld.global.u32 	%r3433, [%rd8+244];
	mul.wide.s32 	%rd2445, %r3433, 8;
	add.s64 	%rd2446, %rd2431, %rd2445;
	ld.const.f64 	%fd2574, [%rd2446+24240];
	ld.global.s8 	%r3434, [%rd2436+28];
	ld.global.u8 	%r3435, [%rd2434+1];
	ld.global.u8 	%r3436, [%rd2434];
	prmt.b32 	%r3437, %r3436, %r3435, 0x3340U;
	ld.global.u8 	%r3438, [%rd2436+27];
	prmt.b32 	%r3439, %r3438, 0, 0x3340U;
	prmt.b32 	%r3440, %r3437, %r3439, 0x5410U;
	dp4a.s32.u32 	%r3441, %r3440, %r3418, %r3434;
	mul.wide.s32 	%rd2447, %r3441, 8;
	add.s64 	%rd2448, %rd2431, %rd2447;
	ld.const.f64 	%fd2575, [%rd2448+25440];
	add.f64 	%fd2576, %fd2574, %fd2575;
	ld.global.s8 	%r3442, [%rd211+-1];
	ld.global.u8 	%r3443, [%rd2440+27];
	ld.global.u8 	%r3444, [%rd2440+26];
	prmt.b32 	%r3445, %r3444, %r3443, 0x3340U;
	ld.global.u8 	%r3446, [%rd211];
	prmt.b32 	%r3447, %r3446, 0, 0x3340U;
	prmt.b32 	%r3448, %r3445, %r3447, 0x5410U;
	dp4a.s32.u32 	%r3449, %r3448, %r3427, %r3442;
	mul.wide.s32 	%rd2449, %r3449, 8;
	add.s64 	%rd2450, %rd2431, %rd2449;
	ld.const.f64 	%fd2577, [%rd2450+25440];
	add.f64 	%fd2578, %fd2576, %fd2577;
	ld.global.u32 	%r3450, [%rd8+236];
	ld.global.u32 	%r3451, [%rd8+240];
	sub.s32 	%r3452, %r3450, %r3451;
	abs.s32 	%r3453, %r3452;
	cvt.rn.f64.s32 	%fd2579, %r3453;
	fma.rn.f64 	%fd2580, %fd2579, 0dBFEEF3E864B31D04, %fd2578;
	st.global.f64 	[%rd17], %fd2580;
	ld.global.u32 	%r3454, [%rd8+204];
	mad.lo.s32 	%r3455, %r3454, %r3429, %r3431;
	add.s32 	%r3456, %r3455, 625;
	mul.wide.s32 	%rd2451, %r3456, 8;
	add.s64 	%rd2452, %rd2, %rd2451;
	ld.global.f64 	%fd2581, [%rd2452];
	add.f64 	%fd3713, %fd2581, %fd2580;
	st.global.f64 	[%rd17], %fd3713;
	abs.f64 	%fd2582, %fd3714;
	setp.leu.f64 	%p992, %fd2582, 0d41CDCD64FF800000;
	@%p992 bra 	$L__BB2_1326;
	mov.b64 	%rd2453, 9218868437227405312;
	st.global.u64 	[%rd16], %rd2453;
	mov.b64 	%rd2454, -4616189618054758400;
	st.global.u64 	[%rd17], %rd2454;
	mov.f64 	%fd3714, 0d7FF0000000000000;
	mov.f64 	%fd3713, 0dBFF0000000000000;
$L__BB2_1326:
	add.f64 	%fd2585, %fd3714, 0d4069000000000000;
	add.f64 	%fd2586, %fd3713, 0dC016CCCCCCCCCCCD;
	ld.global.f64 	%fd2587, [%rd9+10016];
	add.f64 	%fd2588, %fd2586, %fd2587;
	div.rn.f64 	%fd2589, %fd2585, %fd2588;
	st.global.f64 	[%rd9+10056], %fd2589;
	ld.global.u32 	%r3457, [%rd10];
	add.s32 	%r3458, %r13, %r735;
	mad.lo.s32 	%r3459, %r3457, %r714, %r3458;
	mul.wide.s32 	%rd2455, %r3459, 8;
	add.s64 	%rd2456, %rd2, %rd2455;
	ld.global.f64 	%fd2590, [%rd2456];
	add.f64 	%fd2591, %fd2590, 0d4069000000000000;
	ld.global.f64 	%fd2592, [%rd2456+5000];
	add.f64 	%fd2593, %fd2592, 0dC016CCCCCCCCCCCD;
	add.f64 	%fd2594, %fd2593, %fd2587;
	div.rn.f64 	%fd2595, %fd2591, %fd2594;
	st.global.f64 	[%rd9+10064], %fd2595;
	setp.leu.f64 	%p993, %fd2589, %fd2595;
	@%p993 bra 	$L__BB2_1328;
	st.global.f64 	[%rd12], %fd3713;
	st.global.f64 	[%rd13], %fd3714;
$L__BB2_1328:
	ld.global.f64 	%fd2665, [%rd12];
	setp.lt.f64 	%p1011, %fd2665, 0dC0A3880000000000;
	@%p1011 bra 	$L__BB2_1330;
	ld.global.f64 	%fd3715, [%rd13];
	bra.uni 	$L__BB2_1331;
$L__BB2_1330:
	mov.b64 	%rd2542, -4564063970805153792;
	st.global.u64 	[%rd12], %rd2542;
	mov.b64 	%rd2543, 0;
	st.global.u64 	[%rd13], %rd2543;
	mov.f64 	%fd3715, 0d0000000000000000;
$L__BB2_1331:
	abs.f64 	%fd2667, %fd3715;
	setp.geu.f64 	%p1012, %fd2667, 0d41CDCD64FF800000;
	@%p1012 bra 	$L__BB2_1333;
	ld.global.u32 	%r3548, [%rd8+204];
	ld.global.u32 	%r3549, [%rd8+232];
	mad.lo.s32 	%r3550, %r3548, %r714, %r13;
	add.s32 	%r3551, %r3550, %r3549;
	mul.wide.s32 	%rd2544, %r3551, 8;
	add.s64 	%rd2545, %rd2, %rd2544;
	st.global.f64 	[%rd2545], %fd3715;
	ld.global.f64 	%fd2668, [%rd12];
	ld.global.u32 	%r3552, [%rd8+204];
	ld.global.u32 	%r3553, [%rd8+232];
	mad.lo.s32 	%r3554, %r3552, %r714, %r14;
	add.s32 	%r3555, %r3554, %r3553;
	mul.wide.s32 	%rd2546, %r3555, 8;
	add.s64 	%rd2547, %rd2, %rd2546;
	st.global.f64 	[%rd2547], %fd2668;
$L__BB2_1333:
	ld.global.u32 	%r3556, [%rd8+220];
	add.s32 	%r5283, %r3556, -1;
	st.global.u32 	[%rd8+220], %r5283;
	ld.global.u32 	%r3557, [%rd8+224];
	add.s32 	%r5284, %r3557, 1;
	st.global.u32 	[%rd8+224], %r5284;
	setp.gt.s32 	%p1013, %r3556, 1;
	@%p1013 bra 	$L__BB2_1302;
$L__BB2_1334:
	ld.global.u32 	%r5285, [%rd8+216];
$L__BB2_1335:
	add.s32 	%r743, %r5285, 1;
	st.global.u32 	[%rd8+216], %r743;
	setp.lt.s32 	%p1014, %r5285, 32;
	mov.u32 	%r5285, %r743;
	@%p1014 bra 	$L__BB2_1299;
	ld.global.u32 	%r5287, [%rd8+232];
	ld.global.u32 	%r5286, [%rd8+204];
$L__BB2_1337:
	add.s32 	%r5278, %r5287, 1;
	st.global.u32 	[%rd8+232], %r5278;
	setp.lt.s32 	%p1015, %r5287, %r5286;
	@%p1015 bra 	$L__BB2_1246;
	ld.global.u32 	%r5270, [%rd8+200];
$L__BB2_1339:
	add.s32 	%r753, %r5276, 1;
	setp.lt.s32 	%p1016, %r5276, %r5270;
	mov.u32 	%r5276, %r753;
	@%p1016 bra 	$L__BB2_1244;
$L__BB2_1340:
	mov.b64 	%rd2548, -4503599627370496;
	st.global.u64 	[%rd9+10024], %rd2548;
	mov.b32 	%r3558, 0;
	st.global.u32 	[%rd8+212], %r3558;
	ld.global.u32 	%r754, [%rd8+200];
	st.global.u32 	[%rd8+208], %r754;
	st.global.u64 	[%rd9+10024], %rd2548;
	ld.global.u32 	%r3559, [%rd8+204];
	setp.lt.s32 	%p1017, %r3559, 1;
	mov.f64 	%fd3734, 0dFFF0000000000000;
	@%p1017 bra 	$L__BB2_1377;
	cvt.s64.s32 	%rd2549, %r754;
	add.s64 	%rd223, %rd11, %rd2549;
	add.s32 	%r755, %r754, -1;
	mov.b32 	%r5291, 1;
$L__BB2_1342:
	mov.u32 	%r756, %r5291;
	ld.global.u8 	%rs72, [%rd223];
	cvt.u32.u16 	%r3561, %rs72;
	cvt.s32.s8 	%r3562, %r3561;
	cvt.u64.u32 	%rd2550, %r756;
	add.s64 	%rd224, %rd11, %rd2550;
	ld.global.u8 	%rs73, [%rd224+27];
	cvt.u32.u16 	%r3563, %rs73;
	cvt.s32.s8 	%r3564, %r3563;
	add.s32 	%r3565, %r3564, %r3562;
	setp.eq.s32 	%p1018, %r3565, 3;
	@%p1018 bra 	$L__BB2_1344;
	ld.global.f64 	%fd3730, [%rd9+10016];
	mov.f64 	%fd3733, 0dBFF0000000000000;
	mov.f64 	%fd3732, 0d7FF0000000000000;
	bra.uni 	$L__BB2_1371;
$L__BB2_1344:
	cvt.s32.s8 	%r3567, %r3561;
	mul.wide.s32 	%rd2551, %r3567, 5;
	cvt.u64.u16 	%rd2552, %rs73;
	cvt.s64.s8 	%rd2553, %rd2552;
	add.s64 	%rd2554, %rd2551, %rd2553;
	shl.b64 	%rd2555, %rd2554, 3;
	mov.u64 	%rd2556, parameter;
	add.s64 	%rd2557, %rd2556, %rd2555;
	ld.const.f64 	%fd2672, [%rd2557+45440];
	ld.global.s8 	%r3568, [%rd224+28];
	ld.global.u8 	%r3569, [%rd223+1];
	prmt.b32 	%r3570, %r3561, %r3569, 0x3340U;
	cvt.u32.u16 	%r3571, %rs73;
	prmt.b32 	%r3572, %r3571, 0, 0x3340U;
	prmt.b32 	%r3573, %r3570, %r3572, 0x5410U;
	mov.b32 	%r3574, 334205;
	dp4a.s32.u32 	%r3575, %r3573, %r3574, %r3568;
	mul.wide.s32 	%rd2558, %r3575, 8;
	add.s64 	%rd2559, %rd2556, %rd2558;
	ld.const.f64 	%fd2673, [%rd2559+35440];
	add.f64 	%fd3720, %fd2672, %fd2673;
	st.global.f64 	[%rd12], %fd3720;
	ld.global.s8 	%r3576, [%rd223];
	mul.wide.s32 	%rd2560, %r3576, 5;
	ld.global.u8 	%rs405, [%rd224+27];
	cvt.u64.u16 	%rd2561, %rs405;
	cvt.s64.s8 	%rd2562, %rd2561;
	add.s64 	%rd2563, %rd2560, %rd2562;
	shl.b64 	%rd2564, %rd2563, 3;
	add.s64 	%rd2565, %rd2556, %rd2564;
	ld.const.f64 	%fd2674, [%rd2565+45640];
	ld.global.s8 	%r3577, [%rd224+28];
	ld.global.u8 	%r3578, [%rd223+1];
	prmt.b32 	%r3579, %r3576, %r3578, 0x3340U;
	cvt.u32.u16 	%r3580, %rs405;
	prmt.b32 	%r3581, %r3580, 0, 0x3340U;
	prmt.b32 	%r3582, %r3579, %r3581, 0x5410U;
	dp4a.s32.u32 	%r3583, %r3582, %r3574, %r3577;
	mul.wide.s32 	%rd2566, %r3583, 8;
	add.s64 	%rd2567, %rd2556, %rd2566;
	ld.const.f64 	%fd2675, [%rd2567+40440];
	add.f64 	%fd3721, %fd2674, %fd2675;
	st.global.f64 	[%rd14], %fd3721;
	abs.f64 	%fd2676, %fd3721;
	setp.leu.f64 	%p1019, %fd2676, 0d41CDCD64FF800000;
	@%p1019 bra 	$L__BB2_1346;
	mov.b64 	%rd2568, 9218868437227405312;
	st.global.u64 	[%rd14], %rd2568;
	mov.b64 	%rd2569, -4616189618054758400;
	st.global.u64 	[%rd12], %rd2569;
	mov.f64 	%fd3721, 0d7FF0000000000000;
	mov.f64 	%fd3720, 0dBFF0000000000000;
$L__BB2_1346:
	ld.global.s8 	%rs74, [%rd223];
	cvt.s64.s16 	%rd225, %rs74;
	ld.global.s8 	%rs406, [%rd223+1];
	ld.global.u8 	%rs407, [%rd224+27];
	cvt.u64.u16 	%rd2570, %rs407;
	cvt.s64.s8 	%rd226, %rd2570;
	mov.b32 	%r757, {%rs74, %rs408};
	mov.b32 	%r3584, {%rs74, %rs406};
	cvt.u32.u16 	%r3585, %rs407;
	cvt.s32.s8 	%r3586, %r3585;
	mov.b32 	%r3587, 1305;
	dp2a.lo.s32.u32 	%r3588, %r3584, %r3587, %r3586;
	mul.wide.s32 	%rd2571, %r3588, 8;
	mov.u64 	%rd2572, parameter;
	add.s64 	%rd227, %rd2572, %rd2571;
	ld.const.f64 	%fd2679, [%rd227+21000];
	abs.f64 	%fd2680, %fd2679;
	setp.geu.f64 	%p1020, %fd2680, 0d41CDCD64FF800000;
	@%p1020 bra 	$L__BB2_1354;
	ld.global.s8 	%r3589, [%rd224+28];
	cvt.u16.u64 	%rs409, %rd226;
	{ .reg .b16 tmp; mov.b32 {%rs410, tmp}, %r757; }
	mov.b32 	%r3590, {%rs410, %rs409};
	mov.b32 	%r3591, 1305;
	dp2a.lo.s32.u32 	%r3592, %r3590, %r3591, %r3589;
	mul.wide.s32 	%rd2573, %r3592, 8;
	mov.u64 	%rd2574, parameter;
	add.s64 	%rd228, %rd2574, %rd2573;
	ld.const.f64 	%fd2681, [%rd228+23000];
	abs.f64 	%fd2682, %fd2681;
	setp.geu.f64 	%p1021, %fd2682, 0d41CDCD64FF800000;
	@%p1021 bra 	$L__BB2_1354;
	mad.lo.s64 	%rd2575, %rd225, 5, %rd226;
	shl.b64 	%rd2576, %rd2575, 3;
	mov.u64 	%rd2577, parameter;
	add.s64 	%rd2578, %rd2577, %rd2576;
	ld.const.f64 	%fd2683, [%rd2578+45440];
	ld.const.f64 	%fd2684, [%rd227+20000];
	add.f64 	%fd2685, %fd2683, %fd2684;
	ld.const.f64 	%fd2686, [%rd228+22000];
	add.f64 	%fd3718, %fd2685, %fd2686;
	st.global.f64 	[%rd13], %fd3718;
	ld.global.s8 	%rs411, [%rd223];
	cvt.s32.s16 	%r3593, %rs411;
	mul.wide.s32 	%rd2579, %r3593, 5;
	ld.global.s8 	%rs412, [%rd224+27];
	cvt.s64.s16 	%rd2580, %rs412;
	add.s64 	%rd2581, %rd2579, %rd2580;
	shl.b64 	%rd2582, %rd2581, 3;
	add.s64 	%rd2583, %rd2577, %rd2582;
	ld.const.f64 	%fd2687, [%rd2583+45640];
	ld.global.s8 	%rs413, [%rd223+1];
	mov.b32 	%r3594, {%rs411, %rs413};
	cvt.s32.s16 	%r3595, %rs412;
	mov.b32 	%r3596, 1305;
	dp2a.lo.s32.u32 	%r3597, %r3594, %r3596, %r3595;
	mul.wide.s32 	%rd2584, %r3597, 8;
	add.s64 	%rd2585, %rd2577, %rd2584;
	ld.const.f64 	%fd2688, [%rd2585+21000];
	add.f64 	%fd2689, %fd2687, %fd2688;
	ld.global.s8 	%r3598, [%rd224+28];
	mov.b32 	%r3599, {%rs411, %rs412};
	dp2a.lo.s32.u32 	%r3600, %r3599, %r3596, %r3598;
	mul.wide.s32 	%rd2586, %r3600, 8;
	add.s64 	%rd2587, %rd2577, %rd2586;
	ld.const.f64 	%fd2690, [%rd2587+23000];
	add.f64 	%fd3719, %fd2689, %fd2690;
	st.global.f64 	[%rd15], %fd3719;
	abs.f64 	%fd2691, %fd3719;
	setp.leu.f64 	%p1022, %fd2691, 0d41CDCD64FF800000;
	@%p1022 bra 	$L__BB2_1350;
	mov.b64 	%rd2588, 9218868437227405312;
	st.global.u64 	[%rd15], %rd2588;
	mov.b64 	%rd2589, -4616189618054758400;
	st.global.u64 	[%rd13], %rd2589;
	mov.f64 	%fd3719, 0d7FF0000000000000;
	mov.f64 	%fd3718, 0dBFF0000000000000;
$L__BB2_1350:
	add.f64 	%fd2694, %fd3719, 0d4069000000000000;
	add.f64 	%fd2695, %fd3718, 0dC016CCCCCCCCCCCD;
	ld.global.f64 	%fd716, [%rd9+10016];
	add.f64 	%fd2696, %fd2695, %fd716;
	div.rn.f64 	%fd717, %fd2694, %fd2696;
	st.global.f64 	[%rd9+10080], %fd717;
	abs.f64 	%fd2697, %fd3721;
	setp.geu.f64 	%p1023, %fd2697, 0d41CDCD64FF800000;
	@%p1023 bra 	$L__BB2_1353;
	add.f64 	%fd2698, %fd3721, 0d4069000000000000;
	add.f64 	%fd2699, %fd3720, 0dC016CCCCCCCCCCCD;
	add.f64 	%fd2700, %fd2699, %fd716;
	div.rn.f64 	%fd2701, %fd2698, %fd2700;
	st.global.f64 	[%rd17], %fd2701;
	setp.geu.f64 	%p1024, %fd2701, %fd717;
	@%p1024 bra 	$L__BB2_1354;
	st.global.f64 	[%rd12], %fd3718;
	st.global.f64 	[%rd14], %fd3719;
	st.global.f64 	[%rd17], %fd717;
	mov.f64 	%fd3720, %fd3718;
	mov.f64 	%fd3721, %fd3719;
	bra.uni 	$L__BB2_1354;
$L__BB2_1353:
	st.global.f64 	[%rd12], %fd3718;
	st.global.f64 	[%rd14], %fd3719;
	st.global.f64 	[%rd17], %fd717;
	mov.f64 	%fd3720, %fd3718;
	mov.f64 	%fd3721, %fd3719;
$L__BB2_1354:
	ld.global.s8 	%rs414, [%rd223];
	cvt.s64.s16 	%rd229, %rs414;
	ld.global.s8 	%rs415, [%rd223+1];
	ld.global.u8 	%rs416, [%rd224+27];
	cvt.u64.u16 	%rd2590, %rs416;
	cvt.s64.s8 	%rd230, %rd2590;
	mov.b32 	%r3601, {%rs414, %rs415};
	cvt.u32.u16 	%r3602, %rs416;
	cvt.s32.s8 	%r3603, %r3602;
	mov.b32 	%r3604, 1305;
	dp2a.lo.s32.u32 	%r3605, %r3601, %r3604, %r3603;
	mul.wide.s32 	%rd2591, %r3605, 8;
	mov.u64 	%rd2592, parameter;
	add.s64 	%rd231, %rd2592, %rd2591;
	ld.const.f64 	%fd2702, [%rd231+21000];
	abs.f64 	%fd2703, %fd2702;
	setp.geu.f64 	%p1025, %fd2703, 0d41CDCD64FF800000;
	@%p1025 bra 	$L__BB2_1361;
	mad.lo.s64 	%rd2593, %rd229, 5, %rd230;
	shl.b64 	%rd2594, %rd2593, 3;
	mov.u64 	%rd2595, parameter;
	add.s64 	%rd2596, %rd2595, %rd2594;
	ld.const.f64 	%fd2704, [%rd2596+45440];
	ld.const.f64 	%fd2705, [%rd231+20000];
	add.f64 	%fd3722, %fd2704, %fd2705;
	st.global.f64 	[%rd13], %fd3722;
	ld.global.s8 	%rs417, [%rd223];
	cvt.s32.s16 	%r3606, %rs417;
	mul.wide.s32 	%rd2597, %r3606, 5;
	ld.global.u8 	%rs418, [%rd224+27];
	cvt.u64.u16 	%rd2598, %rs418;
	cvt.s64.s8 	%rd2599, %rd2598;
	add.s64 	%rd2600, %rd2597, %rd2599;
	shl.b64 	%rd2601, %rd2600, 3;
	add.s64 	%rd2602, %rd2595, %rd2601;
	ld.const.f64 	%fd2706, [%rd2602+45640];
	ld.global.s8 	%rs419, [%rd223+1];
	mov.b32 	%r3607, {%rs417, %rs419};
	cvt.u32.u16 	%r3608, %rs418;
	cvt.s32.s8 	%r3609, %r3608;
	mov.b32 	%r3610, 1305;
	dp2a.lo.s32.u32 	%r3611, %r3607, %r3610, %r3609;
	mul.wide.s32 	%rd2603, %r3611, 8;
	add.s64 	%rd2604, %rd2595, %rd2603;
	ld.const.f64 	%fd2707, [%rd2604+21000];
	add.f64 	%fd3723, %fd2706, %fd2707;
	st.global.f64 	[%rd15], %fd3723;
	abs.f64 	%fd2708, %fd3723;
	setp.leu.f64 	%p1026, %fd2708, 0d41CDCD64FF800000;
	@%p1026 bra 	$L__BB2_1357;
	mov.b64 	%rd2605, 9218868437227405312;
	st.global.u64 	[%rd15], %rd2605;
	mov.b64 	%rd2606, -4616189618054758400;
	st.global.u64 	[%rd13], %rd2606;
	mov.f64 	%fd3723, 0d7FF0000000000000;
	mov.f64 	%fd3722, 0dBFF0000000000000;
$L__BB2_1357:
	add.f64 	%fd2711, %fd3723, 0d4069000000000000;
	add.f64 	%fd2712, %fd3722, 0dC016CCCCCCCCCCCD;
	ld.global.f64 	%fd724, [%rd9+10016];
	add.f64 	%fd2713, %fd2712, %fd724;
	div.rn.f64 	%fd725, %fd2711, %fd2713;
	st.global.f64 	[%rd9+10080], %fd725;
	abs.f64 	%fd2714, %fd3721;
	setp.geu.f64 	%p1027, %fd2714, 0d41CDCD64FF800000;
	@%p1027 bra 	$L__BB2_1360;
	add.f64 	%fd2715, %fd3721, 0d4069000000000000;
	add.f64 	%fd2716, %fd3720, 0dC016CCCCCCCCCCCD;
	add.f64 	%fd2717, %fd2716, %fd724;
	div.rn.f64 	%fd2718, %fd2715, %fd2717;
	st.global.f64 	[%rd17], %fd2718;
	setp.geu.f64 	%p1028, %fd2718, %fd725;
	@%p1028 bra 	$L__BB2_1361;
	st.global.f64 	[%rd12], %fd3722;
	st.global.f64 	[%rd14], %fd3723;
	st.global.f64 	[%rd17], %fd725;
	mov.f64 	%fd3720, %fd3722;
	mov.f64 	%fd3721, %fd3723;
	bra.uni 	$L__BB2_1361;
$L__BB2_1360:
	st.global.f64 	[%rd12], %fd3722;
	st.global.f64 	[%rd14], %fd3723;
	st.global.f64 	[%rd17], %fd725;
	mov.f64 	%fd3720, %fd3722;
	mov.f64 	%fd3721, %fd3723;
$L__BB2_1361:
	ld.global.s8 	%rs420, [%rd223];
	cvt.s64.s16 	%rd232, %rs420;
	ld.global.s8 	%rs421, [%rd224+27];
	cvt.s64.s16 	%rd233, %rs421;
	ld.global.s8 	%r3612, [%rd224+28];
	mov.b32 	%r3613, {%rs420, %rs421};
	mov.b32 	%r3614, 1305;
	dp2a.lo.s32.u32 	%r3615, %r3613, %r3614, %r3612;
	mul.wide.s32 	%rd2607, %r3615, 8;
	mov.u64 	%rd2608, parameter;
	add.s64 	%rd234, %rd2608, %rd2607;
	ld.const.f64 	%fd2719, [%rd234+23000];
	abs.f64 	%fd2720, %fd2719;
	setp.lt.f64 	%p1029, %fd2720, 0d41CDCD64FF800000;
	@%p1029 bra 	$L__BB2_1363;
	ld.global.f64 	%fd3730, [%rd9+10016];
	bra.uni 	$L__BB2_1369;
$L__BB2_1363:
	mad.lo.s64 	%rd2609, %rd232, 5, %rd233;
	shl.b64 	%rd2610, %rd2609, 3;
	mov.u64 	%rd2611, parameter;
	add.s64 	%rd2612, %rd2611, %rd2610;
	ld.const.f64 	%fd2721, [%rd2612+45440];
	ld.const.f64 	%fd2722, [%rd234+22000];
	add.f64 	%fd3726, %fd2721, %fd2722;
	st.global.f64 	[%rd13], %fd3726;
	ld.global.s8 	%rs422, [%rd223];
	cvt.s32.s16 	%r3616, %rs422;
	mul.wide.s32 	%rd2613, %r3616, 5;
	ld.global.s8 	%rs423, [%rd224+27];
	cvt.s64.s16 	%rd2614, %rs423;
	add.s64 	%rd2615, %rd2613, %rd2614;
	shl.b64 	%rd2616, %rd2615, 3;
	add.s64 	%rd2617, %rd2611, %rd2616;
	ld.const.f64 	%fd2723, [%rd2617+45640];
	ld.global.s8 	%r3617, [%rd224+28];
	mov.b32 	%r3618, {%rs422, %rs423};
	mov.b32 	%r3619, 1305;
	dp2a.lo.s32.u32 	%r3620, %r3618, %r3619, %r3617;
	mul.wide.s32 	%rd2618, %r3620, 8;
	add.s64 	%rd2619, %rd2611, %rd2618;
	ld.const.f64 	%fd2724, [%rd2619+23000];
	add.f64 	%fd3727, %fd2723, %fd2724;
	st.global.f64 	[%rd15], %fd3727;
	abs.f64 	%fd2725, %fd3727;
	setp.leu.f64 	%p1030, %fd2725, 0d41CDCD64FF800000;
	@%p1030 bra 	$L__BB2_1365;
	mov.b64 	%rd2620, 9218868437227405312;
	st.global.u64 	[%rd15], %rd2620;
	mov.b64 	%rd2621, -4616189618054758400;
	st.global.u64 	[%rd13], %rd2621;
	mov.f64 	%fd3727, 0d7FF0000000000000;
	mov.f64 	%fd3726, 0dBFF0000000000000;
$L__BB2_1365:
	add.f64 	%fd2728, %fd3727, 0d4069000000000000;
	add.f64 	%fd2729, %fd3726, 0dC016CCCCCCCCCCCD;
	ld.global.f64 	%fd3730, [%rd9+10016];
	add.f64 	%fd2730, %fd2729, %fd3730;
	div.rn.f64 	%fd734, %fd2728, %fd2730;
	st.global.f64 	[%rd9+10080], %fd734;
	abs.f64 	%fd2731, %fd3721;
	setp.geu.f64 	%p1031, %fd2731, 0d41CDCD64FF800000;
	@%p1031 bra 	$L__BB2_1368;
	add.f64 	%fd2732, %fd3721, 0d4069000000000000;
	add.f64 	%fd2733, %fd3720, 0dC016CCCCCCCCCCCD;
	add.f64 	%fd2734, %fd2733, %fd3730;
	div.rn.f64 	%fd2735, %fd2732, %fd2734;
	st.global.f64 	[%rd17], %fd2735;
	setp.geu.f64 	%p1032, %fd2735, %fd734;
	@%p1032 bra 	$L__BB2_1369;
	st.global.f64 	[%rd12], %fd3726;
	st.global.f64 	[%rd14], %fd3727;
	st.global.f64 	[%rd17], %fd734;
	mov.f64 	%fd3720, %fd3726;
	mov.f64 	%fd3721, %fd3727;
	bra.uni 	$L__BB2_1369;
$L__BB2_1368:
	st.global.f64 	[%rd12], %fd3726;
	st.global.f64 	[%rd14], %fd3727;
	st.global.f64 	[%rd17], %fd734;
	mov.f64 	%fd3720, %fd3726;
	mov.f64 	%fd3721, %fd3727;
$L__BB2_1369:
	ld.global.s8 	%r3621, [%rd223];
	mul.wide.s32 	%rd2622, %r3621, 5;
	ld.global.s8 	%rd2623, [%rd224+27];
	add.s64 	%rd2624, %rd2622, %rd2623;
	shl.b64 	%rd2625, %rd2624, 3;
	mov.u64 	%rd2626, parameter;
	add.s64 	%rd2627, %rd2626, %rd2625;
	ld.const.f64 	%fd3733, [%rd2627+45440];
	st.global.f64 	[%rd13], %fd3733;
	ld.global.s8 	%r3622, [%rd223];
	mul.wide.s32 	%rd2628, %r3622, 5;
	ld.global.s8 	%rd2629, [%rd224+27];
	add.s64 	%rd2630, %rd2628, %rd2629;
	shl.b64 	%rd2631, %rd2630, 3;
	add.s64 	%rd2632, %rd2626, %rd2631;
	ld.const.f64 	%fd3732, [%rd2632+45640];
	st.global.f64 	[%rd15], %fd3732;
	add.f64 	%fd2736, %fd3732, 0d4069000000000000;
	add.f64 	%fd2737, %fd3733, 0dC016CCCCCCCCCCCD;
	add.f64 	%fd2738, %fd2737, %fd3730;
	div.rn.f64 	%fd740, %fd2736, %fd2738;
	st.global.f64 	[%rd16], %fd740;
	abs.f64 	%fd2739, %fd3721;
	setp.geu.f64 	%p1033, %fd2739, 0d41CDCD64FF800000;
	@%p1033 bra 	$L__BB2_1371;
	ld.global.f64 	%fd2740, [%rd17];
	setp.lt.f64 	%p1034, %fd2740, %fd740;
	selp.f64 	%fd3732, %fd3732, %fd3721, %p1034;
	selp.f64 	%fd3733, %fd3733, %fd3720, %p1034;
$L__BB2_1371:
	add.f64 	%fd746, %fd3733, 0d3EB0C6F7A0B5ED8D;
	st.global.f64 	[%rd9+10000], %fd746;
	add.f64 	%fd747, %fd3732, 0d3EB0C6F7A0B5ED8D;
	st.global.f64 	[%rd9+10008], %fd747;
	ld.global.u32 	%r3623, [%rd10];
	add.s32 	%r758, %r13, %r756;
	mad.lo.s32 	%r3624, %r3623, %r755, %r758;
	mul.wide.s32 	%rd2633, %r3624, 8;
	add.s64 	%rd2634, %rd2, %rd2633;
	ld.global.f64 	%fd2741, [%rd2634];
	add.f64 	%fd2742, %fd2741, %fd747;
	add.f64 	%fd2743, %fd2742, 0d4069000000000000;
	ld.global.f64 	%fd2744, [%rd2634+5000];
	add.f64 	%fd2745, %fd2744, %fd746;
	add.f64 	%fd2746, %fd2745, 0dC016CCCCCCCCCCCD;
	add.f64 	%fd2747, %fd3730, %fd2746;
	div.rn.f64 	%fd2748, %fd2743, %fd2747;
	add.f64 	%fd748, %fd2748, 0dC071126666666666;
	st.global.f64 	[%rd9+10032], %fd748;
	ld.global.f64 	%fd2749, [%rd9+10024];
	setp.leu.f64 	%p1035, %fd748, %fd2749;
	ld.global.u32 	%r5292, [%rd10];
	@%p1035 bra 	$L__BB2_1375;
	mad.lo.s32 	%r3625, %r5292, %r755, %r758;
	add.s32 	%r3626, %r3625, 625;
	mul.wide.s32 	%rd2635, %r3626, 8;
	add.s64 	%rd235, %rd2, %rd2635;
	ld.global.f64 	%fd2750, [%rd235];
	add.f64 	%fd2751, %fd746, %fd2750;
	setp.geu.f64 	%p1036, %fd2751, 0d0000000000000000;
	@%p1036 bra 	$L__BB2_1375;
	ld.global.f64 	%fd2752, [%rd235+-5000];
	add.f64 	%fd2753, %fd747, %fd2752;
	setp.geu.f64 	%p1037, %fd2753, 0d0000000000000000;
	@%p1037 bra 	$L__BB2_1375;
	st.global.f64 	[%rd9+10024], %fd748;
	st.global.u32 	[%rd8+212], %r756;
	ld.global.u32 	%r5292, [%rd8+204];
$L__BB2_1375:
	add.s32 	%r5291, %r756, 1;
	setp.lt.s32 	%p1038, %r756, %r5292;
	@%p1038 bra 	$L__BB2_1342;
	ld.global.f64 	%fd3734, [%rd9+10024];
$L__BB2_1377:
	abs.f64 	%fd2754, %fd3734;
	setp.gt.f64 	%p1039, %fd2754, 0d41CDCD64FF800000;
	@%p1039 bra 	$L__BB2_1379;
	ld.global.s32 	%rd3639, [%rd8+208];
	ld.global.s32 	%rd3638, [%rd8+212];
	bra.uni 	$L__BB2_1380;
$L__BB2_1379:
	mov.b32 	%r3627, 1;
	st.global.u32 	[%rd8+212], %r3627;
	st.global.u32 	[%rd8+208], %r3627;
	mov.b64 	%rd3638, 1;
	mov.u64 	%rd3639, %rd3638;
$L__BB2_1380:
	add.s64 	%rd240, %rd11, %rd3639;
	ld.global.u8 	%rs75, [%rd240];
	cvt.u32.u16 	%r3628, %rs75;
	cvt.s32.s8 	%r3629, %r3628;
	add.s64 	%rd241, %rd11, %rd3638;
	ld.global.u8 	%rs76, [%rd241+27];
	cvt.u32.u16 	%r3630, %rs76;
	cvt.s32.s8 	%r3631, %r3630;
	add.s32 	%r3632, %r3631, %r3629;
	setp.eq.s32 	%p1040, %r3632, 3;
	@%p1040 bra 	$L__BB2_1382;
	mov.b64 	%rd2637, -4616189618054758400;
	st.global.u64 	[%rd9+10000], %rd2637;
	mov.b64 	%rd2638, 9218868437227405312;
	st.global.u64 	[%rd9+10008], %rd2638;
	bra.uni 	$L__BB2_1412;
$L__BB2_1382:
	cvt.s32.s8 	%r3634, %r3628;
	mul.wide.s32 	%rd2639, %r3634, 5;
	cvt.u64.u16 	%rd2640, %rs76;
	cvt.s64.s8 	%rd2641, %rd2640;
	add.s64 	%rd2642, %rd2639, %rd2641;
	shl.b64 	%rd2643, %rd2642, 3;
	mov.u64 	%rd2644, parameter;
	add.s64 	%rd2645, %rd2644, %rd2643;
	ld.const.f64 	%fd2755, [%rd2645+45440];
	ld.global.s8 	%r3635, [%rd241+28];
	ld.global.u8 	%r3636, [%rd240+1];
	prmt.b32 	%r3637, %r3628, %r3636, 0x3340U;
	cvt.u32.u16 	%r3638, %rs76;
	prmt.b32 	%r3639, %r3638, 0, 0x3340U;
	prmt.b32 	%r3640, %r3637, %r3639, 0x5410U;
	mov.b32 	%r3641, 334205;
	dp4a.s32.u32 	%r3642, %r3640, %r3641, %r3635;
	mul.wide.s32 	%rd2646, %r3642, 8;
	add.s64 	%rd2647, %rd2644, %rd2646;
	ld.const.f64 	%fd2756, [%rd2647+35440];
	add.f64 	%fd3739, %fd2755, %fd2756;
	st.global.f64 	[%rd12], %fd3739;
	ld.global.s8 	%r3643, [%rd240];
	mul.wide.s32 	%rd2648, %r3643, 5;
	ld.global.u8 	%rs424, [%rd241+27];
	cvt.u64.u16 	%rd2649, %rs424;
	cvt.s64.s8 	%rd2650, %rd2649;
	add.s64 	%rd2651, %rd2648, %rd2650;
	shl.b64 	%rd2652, %rd2651, 3;
	add.s64 	%rd2653, %rd2644, %rd2652;
	ld.const.f64 	%fd2757, [%rd2653+45640];
	ld.global.s8 	%r3644, [%rd241+28];
	ld.global.u8 	%r3645, [%rd240+1];
	prmt.b32 	%r3646, %r3643, %r3645, 0x3340U;
	cvt.u32.u16 	%r3647, %rs424;
	prmt.b32 	%r3648, %r3647, 0, 0x3340U;
	prmt.b32 	%r3649, %r3646, %r3648, 0x5410U;
	dp4a.s32.u32 	%r3650, %r3649, %r3641, %r3644;
	mul.wide.s32 	%rd2654, %r3650, 8;
	add.s64 	%rd2655, %rd2644, %rd2654;
	ld.const.f64 	%fd2758, [%rd2655+40440];
	add.f64 	%fd3740, %fd2757, %fd2758;
	st.global.f64 	[%rd14], %fd3740;
	abs.f64 	%fd2759, %fd3740;
	setp.leu.f64 	%p1041, %fd2759, 0d41CDCD64FF800000;
	@%p1041 bra 	$L__BB2_1384;
	mov.b64 	%rd2656, 9218868437227405312;
	st.global.u64 	[%rd14], %rd2656;
	mov.b64 	%rd2657, -4616189618054758400;
	st.global.u64 	[%rd12], %rd2657;
	mov.f64 	%fd3740, 0d7FF0000000000000;
	mov.f64 	%fd3739, 0dBFF0000000000000;
$L__BB2_1384:
	ld.global.s8 	%rs77, [%rd240];
	cvt.s64.s16 	%rd242, %rs77;
	ld.global.s8 	%rs425, [%rd240+1];
	ld.global.u8 	%rs426, [%rd241+27];
	cvt.u64.u16 	%rd2658, %rs426;
	cvt.s64.s8 	%rd243, %rd2658;
	mov.b32 	%r763, {%rs77, %rs427};
	mov.b32 	%r3651, {%rs77, %rs425};
	cvt.u32.u16 	%r3652, %rs426;
	cvt.s32.s8 	%r3653, %r3652;
	mov.b32 	%r3654, 1305;
	dp2a.lo.s32.u32 	%r3655, %r3651, %r3654, %r3653;
	mul.wide.s32 	%rd2659, %r3655, 8;
	mov.u64 	%rd2660, parameter;
	add.s64 	%rd244, %rd2660, %rd2659;
	ld.const.f64 	%fd2762, [%rd244+21000];
	abs.f64 	%fd2763, %fd2762;
	setp.geu.f64 	%p1042, %fd2763, 0d41CDCD64FF800000;
	@%p1042 bra 	$L__BB2_1392;
	ld.global.s8 	%r3656, [%rd241+28];
	cvt.u16.u64 	%rs428, %rd243;
	{ .reg .b16 tmp; mov.b32 {%rs429, tmp}, %r763; }
	mov.b32 	%r3657, {%rs429, %rs428};
	mov.b32 	%r3658, 1305;
	dp2a.lo.s32.u32 	%r3659, %r3657, %r3658, %r3656;
	mul.wide.s32 	%rd2661, %r3659, 8;
	mov.u64 	%rd2662, parameter;
	add.s64 	%rd245, %rd2662, %rd2661;
	ld.const.f64 	%fd2764, [%rd245+23000];
	abs.f64 	%fd2765, %fd2764;
	setp.geu.f64 	%p1043, %fd2765, 0d41CDCD64FF800000;
	@%p1043 bra 	$L__BB2_1392;
	mad.lo.s64 	%rd2663, %rd242, 5, %rd243;
	shl.b64 	%rd2664, %rd2663, 3;
	mov.u64 	%rd2665, parameter;
	add.s64 	%rd2666, %rd2665, %rd2664;
	ld.const.f64 	%fd2766, [%rd2666+45440];
	ld.const.f64 	%fd2767, [%rd244+20000];
	add.f64 	%fd2768, %fd2766, %fd2767;
	ld.const.f64 	%fd2769, [%rd245+22000];
	add.f64 	%fd3737, %fd2768, %fd2769;
	st.global.f64 	[%rd13], %fd3737;
	ld.global.s8 	%rs430, [%rd240];
	cvt.s32.s16 	%r3660, %rs430;
	mul.wide.s32 	%rd2667, %r3660, 5;
	ld.global.s8 	%rs431, [%rd241+27];
	cvt.s64.s16 	%rd2668, %rs431;
	add.s64 	%rd2669, %rd2667, %rd2668;
	shl.b64 	%rd2670, %rd2669, 3;
	add.s64 	%rd2671, %rd2665, %rd2670;
	ld.const.f64 	%fd2770, [%rd2671+45640];
	ld.global.s8 	%rs432, [%rd240+1];
	mov.b32 	%r3661, {%rs430, %rs432};
	cvt.s32.s16 	%r3662, %rs431;
	mov.b32 	%r3663, 1305;
	dp2a.lo.s32.u32 	%r3664, %r3661, %r3663, %r3662;
	mul.wide.s32 	%rd2672, %r3664, 8;
	add.s64 	%rd2673, %rd2665, %rd2672;
	ld.const.f64 	%fd2771, [%rd2673+21000];
	add.f64 	%fd2772, %fd2770, %fd2771;
	ld.global.s8 	%r3665, [%rd241+28];
	mov.b32 	%r3666, {%rs430, %rs431};
	dp2a.lo.s32.u32 	%r3667, %r3666, %r3663, %r3665;
	mul.wide.s32 	%rd2674, %r3667, 8;
	add.s64 	%rd2675, %rd2665, %rd2674;
	ld.const.f64 	%fd2773, [%rd2675+23000];
	add.f64 	%fd3738, %fd2772, %fd2773;
	st.global.f64 	[%rd15], %fd3738;
	abs.f64 	%fd2774, %fd3738;
	setp.leu.f64 	%p1044, %fd2774, 0d41CDCD64FF800000;
	@%p1044 bra 	$L__BB2_1388;
	mov.b64 	%rd2676, 9218868437227405312;
	st.global.u64 	[%rd15], %rd2676;
	mov.b64 	%rd2677, -4616189618054758400;
	st.global.u64 	[%rd13], %rd2677;
	mov.f64 	%fd3738, 0d7FF0000000000000;
	mov.f64 	%fd3737, 0dBFF0000000000000;
$L__BB2_1388:
	add.f64 	%fd2777, %fd3738, 0d4069000000000000;
	add.f64 	%fd2778, %fd3737, 0dC016CCCCCCCCCCCD;
	ld.global.f64 	%fd759, [%rd9+10016];
	add.f64 	%fd2779, %fd2778, %fd759;
	div.rn.f64 	%fd760, %fd2777, %fd2779;
	st.global.f64 	[%rd9+10080], %fd760;
	abs.f64 	%fd2780, %fd3740;
	setp.geu.f64 	%p1045, %fd2780, 0d41CDCD64FF800000;
	@%p1045 bra 	$L__BB2_1391;
	add.f64 	%fd2781, %fd3740, 0d4069000000000000;
	add.f64 	%fd2782, %fd3739, 0dC016CCCCCCCCCCCD;
	add.f64 	%fd2783, %fd2782, %fd759;
	div.rn.f64 	%fd2784, %fd2781, %fd2783;
	st.global.f64 	[%rd17], %fd2784;
	setp.geu.f64 	%p1046, %fd2784, %fd760;
	@%p1046 bra 	$L__BB2_1392;
	st.global.f64 	[%rd12], %fd3737;
	st.global.f64 	[%rd14], %fd3738;
	st.global.f64 	[%rd17], %fd760;
	mov.f64 	%fd3739, %fd3737;
	mov.f64 	%fd3740, %fd3738;
	bra.uni 	$L__BB2_1392;
$L__BB2_1391:
	st.global.f64 	[%rd12], %fd3737;
	st.global.f64 	[%rd14], %fd3738;
	st.global.f64 	[%rd17], %fd760;
	mov.f64 	%fd3739, %fd3737;
	mov.f64 	%fd3740, %fd3738;
$L__BB2_1392:
	ld.global.s8 	%rs433, [%rd240];
	cvt.s64.s16 	%rd246, %rs433;
	ld.global.s8 	%rs434, [%rd240+1];
	ld.global.u8 	%rs435, [%rd241+27];
	cvt.u64.u16 	%rd2678, %rs435;
	cvt.s64.s8 	%rd247, %rd2678;
	mov.b32 	%r3668, {%rs433, %rs434};
	cvt.u32.u16 	%r3669, %rs435;
	cvt.s32.s8 	%r3670, %r3669;
	mov.b32 	%r3671, 1305;
	dp2a.lo.s32.u32 	%r3672, %r3668, %r3671, %r3670;
	mul.wide.s32 	%rd2679, %r3672, 8;
	mov.u64 	%rd2680, parameter;
	add.s64 	%rd248, %rd2680, %rd2679;
	ld.const.f64 	%fd2785, [%rd248+21000];
	abs.f64 	%fd2786, %fd2785;
	setp.geu.f64 	%p1047, %fd2786, 0d41CDCD64FF800000;
	@%p1047 bra 	$L__BB2_1399;
	mad.lo.s64 	%rd2681, %rd246, 5, %rd247;
	shl.b64 	%rd2682, %rd2681, 3;
	mov.u64 	%rd2683, parameter;
	add.s64 	%rd2684, %rd2683, %rd2682;
	ld.const.f64 	%fd2787, [%rd2684+45440];
	ld.const.f64 	%fd2788, [%rd248+20000];
	add.f64 	%fd3741, %fd2787, %fd2788;
	st.global.f64 	[%rd13], %fd3741;
	ld.global.s8 	%rs436, [%rd240];
	cvt.s32.s16 	%r3673, %rs436;
	mul.wide.s32 	%rd2685, %r3673, 5;
	ld.global.u8 	%rs437, [%rd241+27];
	cvt.u64.u16 	%rd2686, %rs437;
	cvt.s64.s8 	%rd2687, %rd2686;
	add.s64 	%rd2688, %rd2685, %rd2687;
	shl.b64 	%rd2689, %rd2688, 3;
	add.s64 	%rd2690, %rd2683, %rd2689;
	ld.const.f64 	%fd2789, [%rd2690+45640];
	ld.global.s8 	%rs438, [%rd240+1];
	mov.b32 	%r3674, {%rs436, %rs438};
	cvt.u32.u16 	%r3675, %rs437;
	cvt.s32.s8 	%r3676, %r3675;
	mov.b32 	%r3677, 1305;
	dp2a.lo.s32.u32 	%r3678, %r3674, %r3677, %r3676;
	mul.wide.s32 	%rd2691, %r3678, 8;
	add.s64 	%rd2692, %rd2683, %rd2691;
	ld.const.f64 	%fd2790, [%rd2692+21000];
	add.f64 	%fd3742, %fd2789, %fd2790;
	st.global.f64 	[%rd15], %fd3742;
	abs.f64 	%fd2791, %fd3742;
	setp.leu.f64 	%p1048, %fd2791, 0d41CDCD64FF800000;
	@%p1048 bra 	$L__BB2_1395;
	mov.b64 	%rd2693, 9218868437227405312;
	st.global.u64 	[%rd15], %rd2693;
	mov.b64 	%rd2694, -4616189618054758400;
	st.global.u64 	[%rd13], %rd2694;
	mov.f64 	%fd3742, 0d7FF0000000000000;
	mov.f64 	%fd3741, 0dBFF0000000000000;
$L__BB2_1395:
	add.f64 	%fd2794, %fd3742, 0d4069000000000000;
	add.f64 	%fd2795, %fd3741, 0dC016CCCCCCCCCCCD;
	ld.global.f64 	%fd767, [%rd9+10016];
	add.f64 	%fd2796, %fd2795, %fd767;
	div.rn.f64 	%fd768, %fd2794, %fd2796;
	st.global.f64 	[%rd9+10080], %fd768;
	abs.f64 	%fd2797, %fd3740;
	setp.geu.f64 	%p1049, %fd2797, 0d41CDCD64FF800000;
	@%p1049 bra 	$L__BB2_1398;
	add.f64 	%fd2798, %fd3740, 0d4069000000000000;
	add.f64 	%fd2799, %fd3739, 0dC016CCCCCCCCCCCD;
	add.f64 	%fd2800, %fd2799, %fd767;
	div.rn.f64 	%fd2801, %fd2798, %fd2800;
	st.global.f64 	[%rd17], %fd2801;
	setp.geu.f64 	%p1050, %fd2801, %fd768;
	@%p1050 bra 	$L__BB2_1399;
	st.global.f64 	[%rd12], %fd3741;
	st.global.f64 	[%rd14], %fd3742;
	st.global.f64 	[%rd17], %fd768;
	mov.f64 	%fd3739, %fd3741;
	mov.f64 	%fd3740, %fd3742;
	bra.uni 	$L__BB2_1399;
$L__BB2_1398:
	st.global.f64 	[%rd12], %fd3741;
	st.global.f64 	[%rd14], %fd3742;
	st.global.f64 	[%rd17], %fd768;
	mov.f64 	%fd3739, %fd3741;
	mov.f64 	%fd3740, %fd3742;
$L__BB2_1399:
	ld.global.s8 	%rs439, [%rd240];
	cvt.s64.s16 	%rd249, %rs439;
	ld.global.s8 	%rs440, [%rd241+27];
	cvt.s64.s16 	%rd250, %rs440;
	ld.global.s8 	%r3679, [%rd241+28];
	mov.b32 	%r3680, {%rs439, %rs440};
	mov.b32 	%r3681, 1305;
	dp2a.lo.s32.u32 	%r3682, %r3680, %r3681, %r3679;
	mul.wide.s32 	%rd2695, %r3682, 8;
	mov.u64 	%rd2696, parameter;
	add.s64 	%rd251, %rd2696, %rd2695;
	ld.const.f64 	%fd2802, [%rd251+23000];
	abs.f64 	%fd2803, %fd2802;
	setp.lt.f64 	%p1051, %fd2803, 0d41CDCD64FF800000;
	@%p1051 bra 	$L__BB2_1401;
	ld.global.f64 	%fd3749, [%rd9+10016];
	bra.uni 	$L__BB2_1407;
$L__BB2_1401:
	mad.lo.s64 	%rd2697, %rd249, 5, %rd250;
	shl.b64 	%rd2698, %rd2697, 3;
	mov.u64 	%rd2699, parameter;
	add.s64 	%rd2700, %rd2699, %rd2698;
	ld.const.f64 	%fd2804, [%rd2700+45440];
	ld.const.f64 	%fd2805, [%rd251+22000];
	add.f64 	%fd3745, %fd2804, %fd2805;
	st.global.f64 	[%rd13], %fd3745;
	ld.global.s8 	%rs441, [%rd240];
	cvt.s32.s16 	%r3683, %rs441;
	mul.wide.s32 	%rd2701, %r3683, 5;
	ld.global.s8 	%rs442, [%rd241+27];
	cvt.s64.s16 	%rd2702, %rs442;
	add.s64 	%rd2703, %rd2701, %rd2702;
	shl.b64 	%rd2704, %rd2703, 3;
	add.s64 	%rd2705, %rd2699, %rd2704;
	ld.const.f64 	%fd2806, [%rd2705+45640];
	ld.global.s8 	%r3684, [%rd241+28];
	mov.b32 	%r3685, {%rs441, %rs442};
	mov.b32 	%r3686, 1305;
	dp2a.lo.s32.u32 	%r3687, %r3685, %r3686, %r3684;
	mul.wide.s32 	%rd2706, %r3687, 8;
	add.s64 	%rd2707, %rd2699, %rd2706;
	ld.const.f64 	%fd2807, [%rd2707+23000];
	add.f64 	%fd3746, %fd2806, %fd2807;
	st.global.f64 	[%rd15], %fd3746;
	abs.f64 	%fd2808, %fd3746;
	setp.leu.f64 	%p1052, %fd2808, 0d41CDCD64FF800000;
	@%p1052 bra 	$L__BB2_1403;
	mov.b64 	%rd2708, 9218868437227405312;
	st.global.u64 	[%rd15], %rd2708;
	mov.b64 	%rd2709, -4616189618054758400;
	st.global.u64 	[%rd13], %rd2709;
	mov.f64 	%fd3746, 0d7FF0000000000000;
	mov.f64 	%fd3745, 0dBFF0000000000000;
$L__BB2_1403:
	add.f64 	%fd2811, %fd3746, 0d4069000000000000;
	add.f64 	%fd2812, %fd3745, 0dC016CCCCCCCCCCCD;
	ld.global.f64 	%fd3749, [%rd9+10016];
	add.f64 	%fd2813, %fd2812, %fd3749;
	div.rn.f64 	%fd777, %fd2811, %fd2813;
	st.global.f64 	[%rd9+10080], %fd777;
	abs.f64 	%fd2814, %fd3740;
	setp.geu.f64 	%p1053, %fd2814, 0d41CDCD64FF800000;
	@%p1053 bra 	$L__BB2_1406;
	add.f64 	%fd2815, %fd3740, 0d4069000000000000;
	add.f64 	%fd2816, %fd3739, 0dC016CCCCCCCCCCCD;
	add.f64 	%fd2817, %fd2816, %fd3749;
	div.rn.f64 	%fd2818, %fd2815, %fd2817;
	st.global.f64 	[%rd17], %fd2818;
	setp.geu.f64 	%p1054, %fd2818, %fd777;
	@%p1054 bra 	$L__BB2_1407;
	st.global.f64 	[%rd12], %fd3745;
	st.global.f64 	[%rd14], %fd3746;
	st.global.f64 	[%rd17], %fd777;
	mov.f64 	%fd3739, %fd3745;
	mov.f64 	%fd3740, %fd3746;
	bra.uni 	$L__BB2_1407;
$L__BB2_1406:
	st.global.f64 	[%rd12], %fd3745;
	st.global.f64 	[%rd14], %fd3746;
	st.global.f64 	[%rd17], %fd777;
	mov.f64 	%fd3739, %fd3745;
	mov.f64 	%fd3740, %fd3746;
$L__BB2_1407:
	ld.global.s8 	%r3688, [%rd240];
	mul.wide.s32 	%rd2710, %r3688, 5;
	ld.global.s8 	%rd2711, [%rd241+27];
	add.s64 	%rd2712, %rd2710, %rd2711;
	shl.b64 	%rd2713, %rd2712, 3;
	mov.u64 	%rd2714, parameter;
	add.s64 	%rd2715, %rd2714, %rd2713;
	ld.const.f64 	%fd781, [%rd2715+45440];
	st.global.f64 	[%rd13], %fd781;
	ld.global.s8 	%r3689, [%rd240];
	mul.wide.s32 	%rd2716, %r3689, 5;
	ld.global.s8 	%rd2717, [%rd241+27];
	add.s64 	%rd2718, %rd2716, %rd2717;
	shl.b64 	%rd2719, %rd2718, 3;
	add.s64 	%rd2720, %rd2714, %rd2719;
	ld.const.f64 	%fd782, [%rd2720+45640];
	st.global.f64 	[%rd15], %fd782;
	add.f64 	%fd2819, %fd782, 0d4069000000000000;
	add.f64 	%fd2820, %fd781, 0dC016CCCCCCCCCCCD;
	add.f64 	%fd2821, %fd2820, %fd3749;
	div.rn.f64 	%fd783, %fd2819, %fd2821;
	st.global.f64 	[%rd16], %fd783;
	abs.f64 	%fd2822, %fd3740;
	setp.geu.f64 	%p1055, %fd2822, 0d41CDCD64FF800000;
	@%p1055 bra 	$L__BB2_1411;
	ld.global.f64 	%fd2823, [%rd17];
	setp.geu.f64 	%p1056, %fd2823, %fd783;
	@%p1056 bra 	$L__BB2_1410;
	st.global.f64 	[%rd9+10000], %fd781;
	st.global.f64 	[%rd9+10008], %fd782;
	bra.uni 	$L__BB2_1412;
$L__BB2_1410:
	st.global.f64 	[%rd9+10000], %fd3739;
	st.global.f64 	[%rd9+10008], %fd3740;
	bra.uni 	$L__BB2_1412;
$L__BB2_1411:
	st.global.f64 	[%rd9+10000], %fd781;
	st.global.f64 	[%rd9+10008], %fd782;
$L__BB2_1412:
	ld.global.u32 	%r3690, [%rd8+200];
	setp.lt.s32 	%p1057, %r3690, 1;
	@%p1057 bra 	$L__BB2_1415;
	mov.b32 	%r5293, 0;
$L__BB2_1414:
	mul.wide.u32 	%rd2721, %r5293, 4;
	add.s64 	%rd2722, %rd8, %rd2721;
	mov.b32 	%r3692, 0;
	st.global.u32 	[%rd2722], %r3692;
	add.s32 	%r5293, %r5293, 1;
	ld.global.u32 	%r3693, [%rd8+200];
	setp.lt.s32 	%p1058, %r5293, %r3693;
	@%p1058 bra 	$L__BB2_1414;
$L__BB2_1415:
	ld.global.u32 	%r5295, [%rd10];
	setp.lt.s32 	%p1059, %r5295, 1;
	@%p1059 bra 	$L__BB2_1418;
	mov.b32 	%r5294, 0;
$L__BB2_1417:
	mul.wide.u32 	%rd2723, %r5294, 4;
	add.s64 	%rd2724, %rd8, %rd2723;
	mov.b32 	%r3695, 0;
	st.global.u32 	[%rd2724+100], %r3695;
	add.s32 	%r5294, %r5294, 1;
	ld.global.u32 	%r5295, [%rd8+204];
	setp.lt.s32 	%p1060, %r5294, %r5295;
	@%p1060 bra 	$L__BB2_1417;
$L__BB2_1418:
	ld.global.u32 	%r5297, [%rd8+208];
	add.s32 	%r772, %r5297, -1;
	ld.global.u32 	%r5296, [%rd8+212];
	mad.lo.s32 	%r3696, %r772, %r5295, %r13;
	add.s32 	%r3697, %r3696, %r5296;
	mul.wide.s32 	%rd2725, %r3697, 8;
	add.s64 	%rd2726, %rd2, %rd2725;
	ld.global.f64 	%fd2825, [%rd2726];
	abs.f64 	%fd2826, %fd2825;
	setp.geu.f64 	%p1061, %fd2826, 0d41CDCD64FF800000;
	mov.f64 	%fd3774, 0d0000000000000000;
	@%p1061 bra 	$L__BB2_1503;
	mul.wide.s32 	%rd2727, %r772, 4;
	add.s64 	%rd2728, %rd8, %rd2727;
	st.global.u32 	[%rd2728], %r5296;
	add.s32 	%r3698, %r17, %r5296;
	mul.wide.s32 	%rd2729, %r3698, 4;
	add.s64 	%rd2730, %rd4, %rd2729;
	st.global.u32 	[%rd2730], %r5297;
$L__BB2_1420:
	mov.b64 	%rd2731, -4616189618054758400;
	st.global.u64 	[%rd12], %rd2731;
	mov.b64 	%rd2732, 9218868437227405312;
	st.global.u64 	[%rd13], %rd2732;
	cvt.s64.s32 	%rd2733, %r5297;
	add.s64 	%rd252, %rd11, %rd2733;
	ld.global.u8 	%rs78, [%rd252];
	cvt.u32.u16 	%r3699, %rs78;
	cvt.s32.s8 	%r3700, %r3699;
	add.s32 	%r3701, %r5296, %r10;
	cvt.s64.s32 	%rd2734, %r3701;
	add.s64 	%rd253, %rd1, %rd2734;
	ld.global.u8 	%rs79, [%rd253];
	cvt.u32.u16 	%r3702, %rs79;
	cvt.s32.s8 	%r3703, %r3702;
	add.s32 	%r3704, %r3703, %r3700;
	setp.eq.s32 	%p1062, %r3704, 3;
	@%p1062 bra 	$L__BB2_1422;
	add.s32 	%r3705, %r5297, -1;
	ld.global.u32 	%r3706, [%rd10];
	add.s32 	%r3707, %r14, %r5296;
	mad.lo.s32 	%r3708, %r3706, %r3705, %r3707;
	mul.wide.s32 	%rd2735, %r3708, 8;
	add.s64 	%rd2736, %rd2, %rd2735;
	mov.b64 	%rd2737, -4616189618054758400;
	st.global.u64 	[%rd2736], %rd2737;
	ld.global.u32 	%r3709, [%rd10];
	mad.lo.s32 	%r3710, %r3709, %r3705, %r3707;
	add.s32 	%r3711, %r3710, -625;
	mul.wide.s32 	%rd2738, %r3711, 8;
	add.s64 	%rd2739, %rd2, %rd2738;
	mov.b64 	%rd2740, 9218868437227405312;
	st.global.u64 	[%rd2739], %rd2740;
	ld.global.f64 	%fd3761, [%rd12];
	bra.uni 	$L__BB2_1451;
$L__BB2_1422:
	cvt.s32.s8 	%r3713, %r3699;
	mul.wide.s32 	%rd2741, %r3713, 5;
	cvt.u64.u16 	%rd2742, %rs79;
	cvt.s64.s8 	%rd2743, %rd2742;
	add.s64 	%rd2744, %rd2741, %rd2743;
	shl.b64 	%rd2745, %rd2744, 3;
	mov.u64 	%rd2746, parameter;
	add.s64 	%rd2747, %rd2746, %rd2745;
	ld.const.f64 	%fd2827, [%rd2747+45440];
	ld.global.s8 	%r3714, [%rd252+-1];
	cvt.u32.u16 	%r3715, %rs79;
	ld.global.u8 	%r3716, [%rd253+-1];
	prmt.b32 	%r3717, %r3716, %r3715, 0x3340U;
	prmt.b32 	%r3718, %r3699, 0, 0x3340U;
	prmt.b32 	%r3719, %r3717, %r3718, 0x5410U;
	mov.b32 	%r3720, 359705;
	dp4a.s32.u32 	%r3721, %r3719, %r3720, %r3714;
	mul.wide.s32 	%rd2748, %r3721, 8;
	add.s64 	%rd2749, %rd2746, %rd2748;
	ld.const.f64 	%fd2828, [%rd2749+35440];
	add.f64 	%fd3758, %fd2827, %fd2828;
	st.global.f64 	[%rd14], %fd3758;
	ld.global.s8 	%r3722, [%rd252];
	mul.wide.s32 	%rd2750, %r3722, 5;
	ld.global.u8 	%rs443, [%rd253];
	cvt.u64.u16 	%rd2751, %rs443;
	cvt.s64.s8 	%rd2752, %rd2751;
	add.s64 	%rd2753, %rd2750, %rd2752;
	shl.b64 	%rd2754, %rd2753, 3;
	add.s64 	%rd2755, %rd2746, %rd2754;
	ld.const.f64 	%fd2829, [%rd2755+45640];
	ld.global.s8 	%r3723, [%rd252+-1];
	ld.global.u8 	%r3724, [%rd253+-1];
	cvt.u32.u16 	%r3725, %rs443;
	prmt.b32 	%r3726, %r3724, %r3725, 0x3340U;
	prmt.b32 	%r3727, %r3722, 0, 0x3340U;
	prmt.b32 	%r3728, %r3726, %r3727, 0x5410U;
	dp4a.s32.u32 	%r3729, %r3728, %r3720, %r3723;
	mul.wide.s32 	%rd2756, %r3729, 8;
	add.s64 	%rd2757, %rd2746, %rd2756;
	ld.const.f64 	%fd2830, [%rd2757+40440];
	add.f64 	%fd3759, %fd2829, %fd2830;
	st.global.f64 	[%rd15], %fd3759;
	abs.f64 	%fd2831, %fd3759;
	setp.leu.f64 	%p1063, %fd2831, 0d41CDCD64FF800000;
	@%p1063 bra 	$L__BB2_1424;
	mov.b64 	%rd2758, 9218868437227405312;
	st.global.u64 	[%rd15], %rd2758;
	mov.b64 	%rd2759, -4616189618054758400;
	st.global.u64 	[%rd14], %rd2759;
	mov.f64 	%fd3759, 0d7FF0000000000000;
	mov.f64 	%fd3758, 0dBFF0000000000000;
$L__BB2_1424:
	ld.global.s8 	%rs80, [%rd253];
	cvt.s64.s16 	%rd254, %rs80;
	ld.global.s8 	%rs444, [%rd253+-1];
	ld.global.u8 	%rs445, [%rd252];
	cvt.u64.u16 	%rd2760, %rs445;
	cvt.s64.s8 	%rd255, %rd2760;
	mov.b32 	%r3730, {%rs444, %rs80};
	cvt.u32.u16 	%r3731, %rs445;
	cvt.s32.s8 	%r3732, %r3731;
	mov.b32 	%r3733, 6405;
	dp2a.lo.s32.u32 	%r3734, %r3730, %r3733, %r3732;
	mul.wide.s32 	%rd2761, %r3734, 8;
	mov.u64 	%rd2762, parameter;
	add.s64 	%rd256, %rd2762, %rd2761;
	ld.const.f64 	%fd2834, [%rd256+21000];
	abs.f64 	%fd2835, %fd2834;
	setp.geu.f64 	%p1064, %fd2835, 0d41CDCD64FF800000;
	@%p1064 bra 	$L__BB2_1438;
	cvt.u16.u64 	%rs448, %rd255;
	mov.b32 	%r3742, {%rs80, %rs448};
	mov.b32 	%r3743, 0;
	mov.b32 	%r3744, 1305;
	dp2a.lo.s32.u32 	%r3745, %r3742, %r3744, %r3743;
	cvt.s64.s32 	%rd257, %r3745;
	ld.global.s8 	%rd2785, [%rd252+-1];
	add.s64 	%rd2786, %rd257, %rd2785;
	shl.b64 	%rd2787, %rd2786, 3;
	mov.u64 	%rd2788, parameter;
	add.s64 	%rd258, %rd2788, %rd2787;
	ld.const.f64 	%fd2853, [%rd258+23000];
	abs.f64 	%fd2854, %fd2853;
	setp.geu.f64 	%p1069, %fd2854, 0d41CDCD64FF800000;
	@%p1069 bra 	$L__BB2_1432;
	mad.lo.s64 	%rd2802, %rd254, -24, %rd257;
	shl.b64 	%rd2803, %rd2802, 3;
	mov.u64 	%rd2804, parameter;
	add.s64 	%rd2805, %rd2804, %rd2803;
	ld.const.f64 	%fd2870, [%rd2805+45440];
	ld.const.f64 	%fd2871, [%rd256+20000];
	add.f64 	%fd2872, %fd2870, %fd2871;
	ld.const.f64 	%fd2873, [%rd258+22000];
	add.f64 	%fd3752, %fd2872, %fd2873;
	st.global.f64 	[%rd9+10080], %fd3752;
	ld.global.s8 	%r3750, [%rd252];
	mul.wide.s32 	%rd2806, %r3750, 5;
	ld.global.s8 	%rs451, [%rd253];
	cvt.s64.s16 	%rd2807, %rs451;
	add.s64 	%rd2808, %rd2806, %rd2807;
	shl.b64 	%rd2809, %rd2808, 3;
	add.s64 	%rd2810, %rd2804, %rd2809;
	ld.const.f64 	%fd2874, [%rd2810+45640];
	ld.global.s8 	%rs452, [%rd253+-1];
	mov.b32 	%r3751, {%rs452, %rs451};
	mov.b32 	%r3752, 6405;
	dp2a.lo.s32.u32 	%r3753, %r3751, %r3752, %r3750;
	mul.wide.s32 	%rd2811, %r3753, 8;
	add.s64 	%rd2812, %rd2804, %rd2811;
	ld.const.f64 	%fd2875, [%rd2812+21000];
	add.f64 	%fd2876, %fd2874, %fd2875;
	ld.global.s8 	%rd2813, [%rd252+-1];
	cvt.s32.s16 	%r3754, %rs451;
	mul.wide.s32 	%rd2814, %r3754, 24;
	add.s64 	%rd2815, %rd2808, %rd2814;
	add.s64 	%rd2816, %rd2815, %rd2813;
	shl.b64 	%rd2817, %rd2816, 3;
	add.s64 	%rd2818, %rd2804, %rd2817;
	ld.const.f64 	%fd2877, [%rd2818+23000];
	add.f64 	%fd3753, %fd2876, %fd2877;
	st.global.f64 	[%rd9+10088], %fd3753;
	abs.f64 	%fd2878, %fd3753;
	setp.leu.f64 	%p1073, %fd2878, 0d41CDCD64FF800000;
	@%p1073 bra 	$L__BB2_1428;
	mov.b64 	%rd2819, 9218868437227405312;
	st.global.u64 	[%rd9+10088], %rd2819;
	mov.b64 	%rd2820, -4616189618054758400;
	st.global.u64 	[%rd9+10080], %rd2820;
	mov.f64 	%fd3753, 0d7FF0000000000000;
	mov.f64 	%fd3752, 0dBFF0000000000000;
$L__BB2_1428:
	add.f64 	%fd2881, %fd3753, 0d4069000000000000;
	add.f64 	%fd2882, %fd3752, 0dC016CCCCCCCCCCCD;
	ld.global.f64 	%fd3760, [%rd9+10016];
	add.f64 	%fd2883, %fd2882, %fd3760;
	div.rn.f64 	%fd794, %fd2881, %fd2883;
	st.global.f64 	[%rd9+10096], %fd794;
	abs.f64 	%fd2884, %fd3759;
	setp.geu.f64 	%p1074, %fd2884, 0d41CDCD64FF800000;
	@%p1074 bra 	$L__BB2_1431;
	add.f64 	%fd2885, %fd3759, 0d4069000000000000;
	add.f64 	%fd2886, %fd3758, 0dC016CCCCCCCCCCCD;
	add.f64 	%fd2887, %fd2886, %fd3760;
	div.rn.f64 	%fd2888, %fd2885, %fd2887;
	st.global.f64 	[%rd17], %fd2888;
	setp.geu.f64 	%p1075, %fd2888, %fd794;
	@%p1075 bra 	$L__BB2_1446;
	st.global.f64 	[%rd14], %fd3752;
	st.global.f64 	[%rd15], %fd3753;
	st.global.f64 	[%rd17], %fd794;
	mov.f64 	%fd3758, %fd3752;
	mov.f64 	%fd3759, %fd3753;
	bra.uni 	$L__BB2_1446;
$L__BB2_1431:
	st.global.f64 	[%rd14], %fd3752;
	st.global.f64 	[%rd15], %fd3753;
	st.global.f64 	[%rd17], %fd794;
	mov.f64 	%fd3758, %fd3752;
	mov.f64 	%fd3759, %fd3753;
	bra.uni 	$L__BB2_1446;
$L__BB2_1432:
	mad.lo.s64 	%rd2789, %rd254, -24, %rd257;
	shl.b64 	%rd2790, %rd2789, 3;
	mov.u64 	%rd2791, parameter;
	add.s64 	%rd2792, %rd2791, %rd2790;
	ld.const.f64 	%fd2855, [%rd2792+45440];
	ld.const.f64 	%fd2856, [%rd256+20000];
	add.f64 	%fd3754, %fd2855, %fd2856;
	st.global.f64 	[%rd9+10080], %fd3754;
	ld.global.s8 	%r3746, [%rd252];
	mul.wide.s32 	%rd2793, %r3746, 5;
	ld.global.s8 	%rs449, [%rd253];
	cvt.s64.s16 	%rd2794, %rs449;
	add.s64 	%rd2795, %rd2793, %rd2794;
	shl.b64 	%rd2796, %rd2795, 3;
	add.s64 	%rd2797, %rd2791, %rd2796;
	ld.const.f64 	%fd2857, [%rd2797+45640];
	ld.global.s8 	%rs450, [%rd253+-1];
	mov.b32 	%r3747, {%rs450, %rs449};
	mov.b32 	%r3748, 6405;
	dp2a.lo.s32.u32 	%r3749, %r3747, %r3748, %r3746;
	mul.wide.s32 	%rd2798, %r3749, 8;
	add.s64 	%rd2799, %rd2791, %rd2798;
	ld.const.f64 	%fd2858, [%rd2799+21000];
	add.f64 	%fd3755, %fd2857, %fd2858;
	st.global.f64 	[%rd9+10088], %fd3755;
	abs.f64 	%fd2859, %fd3755;
	setp.leu.f64 	%p1070, %fd2859, 0d41CDCD64FF800000;
	@%p1070 bra 	$L__BB2_1434;
	mov.b64 	%rd2800, 9218868437227405312;
	st.global.u64 	[%rd9+10088], %rd2800;
	mov.b64 	%rd2801, -4616189618054758400;
	st.global.u64 	[%rd9+10080], %rd2801;
	mov.f64 	%fd3755, 0d7FF0000000000000;
	mov.f64 	%fd3754, 0dBFF0000000000000;
$L__BB2_1434:
	add.f64 	%fd2862, %fd3755, 0d4069000000000000;
	add.f64 	%fd2863, %fd3754, 0dC016CCCCCCCCCCCD;
	ld.global.f64 	%fd3760, [%rd9+10016];
	add.f64 	%fd2864, %fd2863, %fd3760;
	div.rn.f64 	%fd800, %fd2862, %fd2864;
	st.global.f64 	[%rd9+10096], %fd800;
	abs.f64 	%fd2865, %fd3759;
	setp.geu.f64 	%p1071, %fd2865, 0d41CDCD64FF800000;
	@%p1071 bra 	$L__BB2_1437;
	add.f64 	%fd2866, %fd3759, 0d4069000000000000;
	add.f64 	%fd2867, %fd3758, 0dC016CCCCCCCCCCCD;
	add.f64 	%fd2868, %fd2867, %fd3760;
	div.rn.f64 	%fd2869, %fd2866, %fd2868;
	st.global.f64 	[%rd17], %fd2869;
	setp.geu.f64 	%p1072, %fd2869, %fd800;
	@%p1072 bra 	$L__BB2_1446;
	st.global.f64 	[%rd14], %fd3754;
	st.global.f64 	[%rd15], %fd3755;
	st.global.f64 	[%rd17], %fd800;
	mov.f64 	%fd3758, %fd3754;
	mov.f64 	%fd3759, %fd3755;
	bra.uni 	$L__BB2_1446;
$L__BB2_1437:
	st.global.f64 	[%rd14], %fd3754;
	st.global.f64 	[%rd15], %fd3755;
	st.global.f64 	[%rd17], %fd800;
	mov.f64 	%fd3758, %fd3754;
	mov.f64 	%fd3759, %fd3755;
	bra.uni 	$L__BB2_1446;
$L__BB2_1438:
	cvt.u16.u64 	%rs446, %rd255;
	mov.b32 	%r3735, {%rs80, %rs446};
	mov.b32 	%r3736, 0;
	mov.b32 	%r3737, 1305;
	dp2a.lo.s32.u32 	%r3738, %r3735, %r3737, %r3736;
	cvt.s64.s32 	%rd259, %r3738;
	ld.global.s8 	%rd2763, [%rd252+-1];
	add.s64 	%rd2764, %rd259, %rd2763;
	shl.b64 	%rd2765, %rd2764, 3;
	mov.u64 	%rd2766, parameter;
	add.s64 	%rd260, %rd2766, %rd2765;
	ld.const.f64 	%fd2836, [%rd260+23000];
	abs.f64 	%fd2837, %fd2836;
	setp.lt.f64 	%p1065, %fd2837, 0d41CDCD64FF800000;
	@%p1065 bra 	$L__BB2_1440;
	ld.global.f64 	%fd3760, [%rd9+10016];
	bra.uni 	$L__BB2_1446;
$L__BB2_1440:
	mad.lo.s64 	%rd2767, %rd254, -24, %rd259;
	shl.b64 	%rd2768, %rd2767, 3;
	mov.u64 	%rd2769, parameter;
	add.s64 	%rd2770, %rd2769, %rd2768;
	ld.const.f64 	%fd2838, [%rd2770+45440];
	ld.const.f64 	%fd2839, [%rd260+22000];
	add.f64 	%fd3756, %fd2838, %fd2839;
	st.global.f64 	[%rd9+10080], %fd3756;
	ld.global.s8 	%r3739, [%rd252];
	mul.wide.s32 	%rd2771, %r3739, 5;
	ld.global.u8 	%rs447, [%rd253];
	cvt.u64.u16 	%rd2772, %rs447;
	cvt.s64.s8 	%rd2773, %rd2772;
	add.s64 	%rd2774, %rd2771, %rd2773;
	shl.b64 	%rd2775, %rd2774, 3;
	add.s64 	%rd2776, %rd2769, %rd2775;
	ld.const.f64 	%fd2840, [%rd2776+45640];
	ld.global.s8 	%rd2777, [%rd252+-1];
	cvt.u32.u16 	%r3740, %rs447;
	cvt.s32.s8 	%r3741, %r3740;
	mul.wide.s32 	%rd2778, %r3741, 24;
	add.s64 	%rd2779, %rd2774, %rd2778;
	add.s64 	%rd2780, %rd2779, %rd2777;
	shl.b64 	%rd2781, %rd2780, 3;
	add.s64 	%rd2782, %rd2769, %rd2781;
	ld.const.f64 	%fd2841, [%rd2782+23000];
	add.f64 	%fd3757, %fd2840, %fd2841;
	st.global.f64 	[%rd9+10088], %fd3757;
	abs.f64 	%fd2842, %fd3757;
	setp.leu.f64 	%p1066, %fd2842, 0d41CDCD64FF800000;
	@%p1066 bra 	$L__BB2_1442;
	mov.b64 	%rd2783, 9218868437227405312;
	st.global.u64 	[%rd9+10088], %rd2783;
	mov.b64 	%rd2784, -4616189618054758400;
	st.global.u64 	[%rd9+10080], %rd2784;
	mov.f64 	%fd3757, 0d7FF0000000000000;
	mov.f64 	%fd3756, 0dBFF0000000000000;
$L__BB2_1442:
	add.f64 	%fd2845, %fd3757, 0d4069000000000000;
	add.f64 	%fd2846, %fd3756, 0dC016CCCCCCCCCCCD;
	ld.global.f64 	%fd3760, [%rd9+10016];
	add.f64 	%fd2847, %fd2846, %fd3760;
	div.rn.f64 	%fd807, %fd2845, %fd2847;
	st.global.f64 	[%rd9+10096], %fd807;
	abs.f64 	%fd2848, %fd3759;
	setp.geu.f64 	%p1067, %fd2848, 0d41CDCD64FF800000;
	@%p1067 bra 	$L__BB2_1445;
	add.f64 	%fd2849, %fd3759, 0d4069000000000000;
	add.f64 	%fd2850, %fd3758, 0dC016CCCCCCCCCCCD;
	add.f64 	%fd2851, %fd2850, %fd3760;
	div.rn.f64 	%fd2852, %fd2849, %fd2851;
	st.global.f64 	[%rd17], %fd2852;
	setp.geu.f64 	%p1068, %fd2852, %fd807;
	@%p1068 bra 	$L__BB2_1446;
	st.global.f64 	[%rd14], %fd3756;
	st.global.f64 	[%rd15], %fd3757;
	st.global.f64 	[%rd17], %fd807;
	mov.f64 	%fd3758, %fd3756;
	mov.f64 	%fd3759, %fd3757;
	bra.uni 	$L__BB2_1446;
$L__BB2_1445:
	st.global.f64 	[%rd14], %fd3756;
	st.global.f64 	[%rd15], %fd3757;
	st.global.f64 	[%rd17], %fd807;
	mov.f64 	%fd3758, %fd3756;
	mov.f64 	%fd3759, %fd3757;
$L__BB2_1446:
	ld.global.s8 	%r3755, [%rd252];
	mul.wide.s32 	%rd2821, %r3755, 5;
	ld.global.s8 	%rd2822, [%rd253];
	add.s64 	%rd2823, %rd2821, %rd2822;
	shl.b64 	%rd2824, %rd2823, 3;
	mov.u64 	%rd2825, parameter;
	add.s64 	%rd2826, %rd2825, %rd2824;
	ld.const.f64 	%fd3761, [%rd2826+45440];
	st.global.f64 	[%rd9+10080], %fd3761;
	ld.global.s8 	%r3756, [%rd252];
	mul.wide.s32 	%rd2827, %r3756, 5;
	ld.global.s8 	%rd2828, [%rd253];
	add.s64 	%rd2829, %rd2827, %rd2828;
	shl.b64 	%rd2830, %rd2829, 3;
	add.s64 	%rd2831, %rd2825, %rd2830;
	ld.const.f64 	%fd812, [%rd2831+45640];
	st.global.f64 	[%rd9+10088], %fd812;
	add.f64 	%fd2889, %fd812, 0d4069000000000000;
	add.f64 	%fd2890, %fd3761, 0dC016CCCCCCCCCCCD;
	add.f64 	%fd2891, %fd2890, %fd3760;
	div.rn.f64 	%fd813, %fd2889, %fd2891;
	st.global.f64 	[%rd9+10096], %fd813;
	abs.f64 	%fd2892, %fd3759;
	setp.geu.f64 	%p1076, %fd2892, 0d41CDCD64FF800000;
	@%p1076 bra 	$L__BB2_1450;
	ld.global.f64 	%fd2893, [%rd17];
	setp.geu.f64 	%p1077, %fd2893, %fd813;
	@%p1077 bra 	$L__BB2_1449;
	st.global.f64 	[%rd12], %fd3761;
	st.global.f64 	[%rd13], %fd812;
	bra.uni 	$L__BB2_1451;
$L__BB2_1449:
	st.global.f64 	[%rd12], %fd3758;
	st.global.f64 	[%rd13], %fd3759;
	mov.f64 	%fd3761, %fd3758;
	bra.uni 	$L__BB2_1451;
$L__BB2_1450:
	st.global.f64 	[%rd12], %fd3761;
	st.global.f64 	[%rd13], %fd812;
$L__BB2_1451:
	add.s32 	%r776, %r5297, -1;
	ld.global.u32 	%r777, [%rd10];
	mul.lo.s32 	%r778, %r777, %r776;
	add.s32 	%r779, %r14, %r5296;
	add.s32 	%r3757, %r779, %r778;
	mul.wide.s32 	%rd2832, %r3757, 8;
	add.s64 	%rd261, %rd2, %rd2832;
	ld.global.f64 	%fd2894, [%rd261];
	abs.f64 	%fd2895, %fd2894;
	abs.f64 	%fd2896, %fd3761;
	max.f64 	%fd2898, %fd2895, %fd2896;
	setp.gt.f64 	%p1078, %fd2898, 0d41CDCD64FF800000;
	sub.f64 	%fd2899, %fd2894, %fd3761;
	abs.f64 	%fd2900, %fd2899;
	setp.geu.f64 	%p1079, %fd2900, 0d3EE4F8B588E368F1;
	or.pred  	%p1080, %p1078, %p1079;
	@%p1080 bra 	$L__BB2_1453;
	ld.global.f64 	%fd2902, [%rd261+-5000];
	ld.global.f64 	%fd2903, [%rd13];
	abs.f64 	%fd2904, %fd2902;
	abs.f64 	%fd2905, %fd2903;
	max.f64 	%fd2907, %fd2904, %fd2905;
	setp.leu.f64 	%p1081, %fd2907, 0d41CDCD64FF800000;
	sub.f64 	%fd2908, %fd2902, %fd2903;
	abs.f64 	%fd2909, %fd2908;
	setp.lt.f64 	%p1082, %fd2909, 0d3EE4F8B588E368F1;
	and.pred  	%p1083, %p1081, %p1082;
	@%p1083 bra 	$L__BB2_1490;
$L__BB2_1453:
	mov.b32 	%r3779, 0;
	st.global.u32 	[%rd8+228], %r3779;
	mov.pred 	%p1513, -1;
	min.s32 	%r3780, %r5296, %r5297;
	setp.lt.s32 	%p1096, %r3780, 2;
	@%p1096 bra 	$L__BB2_1456;
	ld.global.f64 	%fd2928, [%rd261];
	cvt.u64.u32 	%rd2839, %r5297;
	add.s64 	%rd2840, %rd11, %rd2839;
	ld.global.s8 	%r3781, [%rd253];
	ld.global.u8 	%r3782, [%rd2840+-1];
	ld.global.u8 	%r3783, [%rd252];
	prmt.b32 	%r3784, %r3783, %r3782, 0x3340U;
	ld.global.u8 	%r3785, [%rd253+-1];
	prmt.b32 	%r3786, %r3785, 0, 0x3340U;
	prmt.b32 	%r3787, %r3784, %r3786, 0x5410U;
	mov.b32 	%r3788, 359705;
	dp4a.s32.u32 	%r3789, %r3787, %r3788, %r3781;
	mul.wide.s32 	%rd2841, %r3789, 8;
	mov.u64 	%rd2842, parameter;
	add.s64 	%rd2843, %rd2842, %rd2841;
	ld.const.f64 	%fd2929, [%rd2843];
	sub.s32 	%r3790, %r778, %r777;
	add.s32 	%r3791, %r779, %r3790;
	add.s32 	%r3792, %r3791, -1;
	mul.wide.s32 	%rd2844, %r3792, 8;
	add.s64 	%rd2845, %rd2, %rd2844;
	ld.global.f64 	%fd2930, [%rd2845];
	add.f64 	%fd2931, %fd2929, %fd2930;
	abs.f64 	%fd2932, %fd2928;
	abs.f64 	%fd2933, %fd2931;
	max.f64 	%fd2935, %fd2932, %fd2933;
	setp.gt.f64 	%p1098, %fd2935, 0d41CDCD64FF800000;
	sub.f64 	%fd2936, %fd2928, %fd2931;
	abs.f64 	%fd2937, %fd2936;
	setp.geu.f64 	%p1099, %fd2937, 0d3EE4F8B588E368F1;
	or.pred  	%p1100, %p1098, %p1099;
	@%p1100 bra 	$L__BB2_1456;
	add.s32 	%r5296, %r5296, -1;
	mul.wide.s32 	%rd2846, %r5297, 4;
	add.s64 	%rd2847, %rd2846, %rd8;
	st.global.u32 	[%rd2847+-8], %r5296;
	add.s32 	%r3793, %r17, %r5296;
	mul.wide.s32 	%rd2848, %r3793, 4;
	add.s64 	%rd2849, %rd4, %rd2848;
	st.global.u32 	[%rd2849], %r776;
	mov.b32 	%r3794, 1;
	st.global.u32 	[%rd8+228], %r3794;
	mov.pred 	%p1513, 0;
	mov.u32 	%r5297, %r776;
$L__BB2_1456:
	mov.b32 	%r3795, 3;
	st.global.u32 	[%rd8+216], %r3795;
	not.pred 	%p1102, %p1513;
	@%p1102 bra 	$L__BB2_1420;
	mov.b32 	%r5300, 3;
$L__BB2_1458:
	setp.gt.s32 	%p1103, %r5300, 32;
	@%p1103 bra 	$L__BB2_1420;
	add.s32 	%r786, %r5297, -1;
	st.global.u32 	[%rd8+220], %r786;
	sub.s32 	%r3797, %r5296, %r5300;
	add.s32 	%r5305, %r3797, 1;
	st.global.u32 	[%rd8+224], %r5305;
	setp.gt.s32 	%p1104, %r5305, 0;
	mov.u32 	%r5306, %r786;
	@%p1104 bra 	$L__BB2_1461;
	add.s32 	%r3799, %r5305, %r786;
	add.s32 	%r5306, %r3799, -1;
	st.global.u32 	[%rd8+220], %r5306;
	mov.b32 	%r5305, 1;
	st.global.u32 	[%rd8+224], %r5305;
$L__BB2_1461:
	cvt.s64.s32 	%rd2850, %r5296;
	add.s64 	%rd262, %rd11, %rd2850;
	cvt.s64.s32 	%rd2851, %r5297;
	add.s64 	%rd263, %rd11, %rd2851;
	add.s32 	%r791, %r13, %r5296;
	add.s32 	%r792, %r791, 625;
$L__BB2_1462:
	setp.lt.s32 	%p1105, %r5306, 1;
	setp.ge.s32 	%p1106, %r5305, %r5296;
	or.pred  	%p10, %p1105, %p1106;
	@%p10 bra 	$L__BB2_1489;
	mov.b64 	%rd2852, -4616189618054758400;
	st.global.u64 	[%rd12], %rd2852;
	mov.b64 	%rd2853, 9218868437227405312;
	st.global.u64 	[%rd13], %rd2853;
	ld.global.u32 	%r795, [%rd8+220];
	ld.global.u32 	%r3800, [%rd8+224];
	mov.b64 	%rd2854, -4564063970805153792;
	st.global.u64 	[%rd17], %rd2854;
	mov.b64 	%rd2855, 0;
	st.global.u64 	[%rd16], %rd2855;
	not.b32 	%r3801, %r795;
	add.s32 	%r797, %r5297, %r3801;
	st.global.u32 	[%rd8+236], %r797;
	not.b32 	%r3802, %r3800;
	add.s32 	%r798, %r5296, %r3802;
	st.global.u32 	[%rd8+240], %r798;
	add.s32 	%r3803, %r798, %r797;
	add.s32 	%r799, %r3803, -1;
	st.global.u32 	[%rd8+244], %r799;
	setp.eq.s32 	%p1107, %r797, 0;
	setp.gt.s32 	%p1108, %r798, 0;
	and.pred  	%p1109, %p1107, %p1108;
	@%p1109 bra 	$L__BB2_1465;
	setp.ne.s32 	%p1110, %r798, 0;
	setp.lt.s32 	%p1111, %r797, 1;
	or.pred  	%p1112, %p1110, %p1111;
	@%p1112 bra 	$L__BB2_1476;
$L__BB2_1465:
	setp.ne.s32 	%p1119, %r798, 1;
	setp.ne.s32 	%p1120, %r797, 1;
	and.pred  	%p1121, %p1119, %p1120;
	@%p1121 bra 	$L__BB2_1473;
	setp.eq.s32 	%p1123, %r798, 1;
	and.pred  	%p1125, %p1123, %p1107;
	@%p1125 bra 	$L__BB2_1469;
	setp.eq.s32 	%p1126, %r797, 1;
	setp.eq.s32 	%p1127, %r798, 0;
	and.pred  	%p1128, %p1127, %p1126;
	@%p1128 bra 	$L__BB2_1469;
	ld.global.f64 	%fd3763, [%rd16];
	ld.global.f64 	%fd3762, [%rd17];
	bra.uni 	$L__BB2_1470;
$L__BB2_1469:
	mul.wide.s32 	%rd2939, %r799, 8;
	mov.u64 	%rd2940, parameter;
	add.s64 	%rd2941, %rd2940, %rd2939;
	ld.const.f64 	%fd3015, [%rd2941+25200];
	cvt.s64.s32 	%rd2942, %r795;
	add.s64 	%rd2943, %rd11, %rd2942;
	cvt.s64.s32 	%rd2944, %r3800;
	add.s64 	%rd2945, %rd11, %rd2944;
	ld.global.s8 	%r3909, [%rd262+27];
	ld.global.u8 	%r3910, [%rd2943];
	ld.global.u8 	%r3911, [%rd263];
	prmt.b32 	%r3912, %r3910, %r3911, 0x3340U;
	ld.global.u8 	%r3913, [%rd2945+27];
	prmt.b32 	%r3914, %r3913, 0, 0x3340U;
	prmt.b32 	%r3915, %r3912, %r3914, 0x5410U;
	mov.b32 	%r3916, 334205;
	dp4a.s32.u32 	%r3917, %r3915, %r3916, %r3909;
	mul.wide.s32 	%rd2946, %r3917, 8;
	add.s64 	%rd2947, %rd2940, %rd2946;
	ld.const.f64 	%fd3016, [%rd2947+5000];
	add.f64 	%fd3763, %fd3015, %fd3016;
	st.global.f64 	[%rd16], %fd3763;
	ld.global.u32 	%r3918, [%rd8+244];
	mul.wide.s32 	%rd2948, %r3918, 8;
	add.s64 	%rd2949, %rd2940, %rd2948;
	ld.const.f64 	%fd3017, [%rd2949+24480];
	ld.global.s8 	%r3919, [%rd262+27];
	ld.global.u8 	%r3920, [%rd2943];
	ld.global.u8 	%r3921, [%rd263];
	prmt.b32 	%r3922, %r3921, %r3920, 0x3340U;
	ld.global.u8 	%r3923, [%rd2945+27];
	prmt.b32 	%r3924, %r3923, 0, 0x3340U;
	prmt.b32 	%r3925, %r3922, %r3924, 0x5410U;
	mov.b32 	%r3926, 359705;
	dp4a.s32.u32 	%r3927, %r3925, %r3926, %r3919;
	mul.wide.s32 	%rd2950, %r3927, 8;
	add.s64 	%rd2951, %rd2940, %rd2950;
	ld.const.f64 	%fd3018, [%rd2951];
	add.f64 	%fd3762, %fd3017, %fd3018;
	st.global.f64 	[%rd17], %fd3762;
$L__BB2_1470:
	add.s32 	%r3928, %r795, -1;
	ld.global.u32 	%r3929, [%rd10];
	add.s32 	%r3930, %r13, %r3800;
	mad.lo.s32 	%r3931, %r3929, %r3928, %r3930;
	mul.wide.s32 	%rd2952, %r3931, 8;
	add.s64 	%rd2953, %rd2, %rd2952;
	ld.global.f64 	%fd3019, [%rd2953];
	add.f64 	%fd3765, %fd3019, %fd3763;
	st.global.f64 	[%rd16], %fd3765;
	ld.global.u32 	%r3932, [%rd10];
	mad.lo.s32 	%r3933, %r3932, %r3928, %r3930;
	add.s32 	%r3934, %r3933, 625;
	mul.wide.s32 	%rd2954, %r3934, 8;
	add.s64 	%rd2955, %rd2, %rd2954;
	ld.global.f64 	%fd3020, [%rd2955];
	add.f64 	%fd3772, %fd3020, %fd3762;
	st.global.f64 	[%rd17], %fd3772;
	abs.f64 	%fd3021, %fd3765;
	setp.leu.f64 	%p1129, %fd3021, 0d41CDCD64FF800000;
	@%p1129 bra 	$L__BB2_1472;
	mov.b64 	%rd2956, 9218868437227405312;
	st.global.u64 	[%rd16], %rd2956;
	mov.b64 	%rd2957, -4616189618054758400;
	st.global.u64 	[%rd17], %rd2957;
	mov.f64 	%fd3765, 0d7FF0000000000000;
	mov.f64 	%fd3772, 0dBFF0000000000000;
$L__BB2_1472:
	add.f64 	%fd3024, %fd3765, 0d4069000000000000;
	add.f64 	%fd3025, %fd3772, 0dC016CCCCCCCCCCCD;
	ld.global.f64 	%fd3026, [%rd9+10016];
	add.f64 	%fd3027, %fd3025, %fd3026;
	div.rn.f64 	%fd3028, %fd3024, %fd3027;
	st.global.f64 	[%rd9+10056], %fd3028;
	ld.global.u32 	%r3935, [%rd10];
	mad.lo.s32 	%r3936, %r3935, %r786, %r791;
	mul.wide.s32 	%rd2958, %r3936, 8;
	add.s64 	%rd2959, %rd2, %rd2958;
	ld.global.f64 	%fd3029, [%rd2959];
	add.f64 	%fd3030, %fd3029, 0d4069000000000000;
	ld.global.f64 	%fd3031, [%rd2959+5000];
	add.f64 	%fd3032, %fd3031, 0dC016CCCCCCCCCCCD;
	add.f64 	%fd3033, %fd3032, %fd3026;
	div.rn.f64 	%fd3034, %fd3030, %fd3033;
	st.global.f64 	[%rd9+10064], %fd3034;
	st.global.f64 	[%rd9+10040], %fd3772;
	st.global.f64 	[%rd9+10048], %fd3765;
	bra.uni 	$L__BB2_1485;
$L__BB2_1473:
	mul.wide.s32 	%rd2902, %r799, 8;
	mov.u64 	%rd2903, parameter;
	add.s64 	%rd2904, %rd2903, %rd2902;
	ld.const.f64 	%fd2989, [%rd2904+25200];
	cvt.s64.s32 	%rd2905, %r795;
	add.s64 	%rd2906, %rd11, %rd2905;
	ld.global.s8 	%r3895, [%rd2906];
	mul.wide.s32 	%rd2907, %r3895, 5;
	cvt.s64.s32 	%rd2908, %r3800;
	add.s64 	%rd2909, %rd11, %rd2908;
	ld.global.s8 	%rd2910, [%rd2909+27];
	add.s64 	%rd2911, %rd2907, %rd2910;
	shl.b64 	%rd2912, %rd2911, 3;
	add.s64 	%rd2913, %rd2903, %rd2912;
	ld.const.f64 	%fd2990, [%rd2913+45640];
	add.f64 	%fd2991, %fd2989, %fd2990;
	ld.global.s8 	%r3896, [%rd263];
	mul.wide.s32 	%rd2914, %r3896, 5;
	ld.global.s8 	%rd2915, [%rd262+27];
	add.s64 	%rd2916, %rd2914, %rd2915;
	shl.b64 	%rd2917, %rd2916, 3;
	add.s64 	%rd2918, %rd2903, %rd2917;
	ld.const.f64 	%fd2992, [%rd2918+45640];
	add.f64 	%fd2993, %fd2991, %fd2992;
	st.global.f64 	[%rd16], %fd2993;
	add.s32 	%r3897, %r795, -1;
	ld.global.u32 	%r3898, [%rd8+204];
	add.s32 	%r3899, %r13, %r3800;
	mad.lo.s32 	%r3900, %r3898, %r3897, %r3899;
	mul.wide.s32 	%rd2919, %r3900, 8;
	add.s64 	%rd2920, %rd2, %rd2919;
	ld.global.f64 	%fd2994, [%rd2920];
	add.f64 	%fd3767, %fd2994, %fd2993;
	st.global.f64 	[%rd16], %fd3767;
	ld.global.u32 	%r3901, [%rd8+244];
	mul.wide.s32 	%rd2921, %r3901, 8;
	add.s64 	%rd2922, %rd2903, %rd2921;
	ld.const.f64 	%fd2995, [%rd2922+24480];
	ld.global.s8 	%r3902, [%rd2906];
	mul.wide.s32 	%rd2923, %r3902, 5;
	ld.global.s8 	%rd2924, [%rd2909+27];
	add.s64 	%rd2925, %rd2923, %rd2924;
	shl.b64 	%rd2926, %rd2925, 3;
	add.s64 	%rd2927, %rd2903, %rd2926;
	ld.const.f64 	%fd2996, [%rd2927+45440];
	add.f64 	%fd2997, %fd2995, %fd2996;
	ld.global.s8 	%r3903, [%rd263];
	mul.wide.s32 	%rd2928, %r3903, 5;
	ld.global.s8 	%rd2929, [%rd262+27];
	add.s64 	%rd2930, %rd2928, %rd2929;
	shl.b64 	%rd2931, %rd2930, 3;
	add.s64 	%rd2932, %rd2903, %rd2931;
	ld.const.f64 	%fd2998, [%rd2932+45440];
	add.f64 	%fd2999, %fd2997, %fd2998;
	st.global.f64 	[%rd17], %fd2999;
	ld.global.u32 	%r3904, [%rd8+204];
	mad.lo.s32 	%r3905, %r3904, %r3897, %r3899;
	add.s32 	%r3906, %r3905, 625;
	mul.wide.s32 	%rd2933, %r3906, 8;
	add.s64 	%rd2934, %rd2, %rd2933;
	ld.global.f64 	%fd3000, [%rd2934];
	add.f64 	%fd3772, %fd3000, %fd2999;
	st.global.f64 	[%rd17], %fd3772;
	abs.f64 	%fd3001, %fd3767;
	setp.leu.f64 	%p1122, %fd3001, 0d41CDCD64FF800000;
	@%p1122 bra 	$L__BB2_1475;
	mov.b64 	%rd2935, 9218868437227405312;
	st.global.u64 	[%rd16], %rd2935;
	mov.b64 	%rd2936, -4616189618054758400;
	st.global.u64 	[%rd17], %rd2936;
	mov.f64 	%fd3767, 0d7FF0000000000000;
	mov.f64 	%fd3772, 0dBFF0000000000000;
$L__BB2_1475:
	add.f64 	%fd3004, %fd3767, 0d4069000000000000;
	add.f64 	%fd3005, %fd3772, 0dC016CCCCCCCCCCCD;
	ld.global.f64 	%fd3006, [%rd9+10016];
	add.f64 	%fd3007, %fd3005, %fd3006;
	div.rn.f64 	%fd3008, %fd3004, %fd3007;
	st.global.f64 	[%rd9+10056], %fd3008;
	ld.global.u32 	%r3907, [%rd10];
	mad.lo.s32 	%r3908, %r3907, %r786, %r791;
	mul.wide.s32 	%rd2937, %r3908, 8;
	add.s64 	%rd2938, %rd2, %rd2937;
	ld.global.f64 	%fd3009, [%rd2938];
	add.f64 	%fd3010, %fd3009, 0d4069000000000000;
	ld.global.f64 	%fd3011, [%rd2938+5000];
	add.f64 	%fd3012, %fd3011, 0dC016CCCCCCCCCCCD;
	add.f64 	%fd3013, %fd3012, %fd3006;
	div.rn.f64 	%fd3014, %fd3010, %fd3013;
	st.global.f64 	[%rd9+10064], %fd3014;
	st.global.f64 	[%rd9+10040], %fd3772;
	st.global.f64 	[%rd9+10048], %fd3767;
	bra.uni 	$L__BB2_1485;
$L__BB2_1476:
	setp.ne.s32 	%p1113, %r797, 1;
	setp.ne.s32 	%p1114, %r798, 1;
	or.pred  	%p1115, %p1113, %p1114;
	@%p1115 bra 	$L__BB2_1482;
	cvt.s64.s32 	%rd2881, %r795;
	add.s64 	%rd2882, %rd11, %rd2881;
	cvt.s64.s32 	%rd2883, %r3800;
	add.s64 	%rd2884, %rd11, %rd2883;
	ld.global.s8 	%r3852, [%rd2884+28];
	ld.global.u8 	%r3853, [%rd2882+1];
	ld.global.u8 	%r3854, [%rd2882];
	prmt.b32 	%r3855, %r3854, %r3853, 0x3340U;
	ld.global.u8 	%r3856, [%rd2884+27];
	prmt.b32 	%r3857, %r3856, 0, 0x3340U;
	prmt.b32 	%r3858, %r3855, %r3857, 0x5410U;
	mov.b32 	%r3859, 334205;
	dp4a.s32.u32 	%r3860, %r3858, %r3859, %r3852;
	mul.wide.s32 	%rd2885, %r3860, 8;
	mov.u64 	%rd2886, parameter;
	add.s64 	%rd2887, %rd2886, %rd2885;
	ld.const.f64 	%fd2967, [%rd2887+10000];
	ld.global.s8 	%r3861, [%rd263+-1];
	ld.global.u8 	%r3862, [%rd262+27];
	ld.global.u8 	%r3863, [%rd262+26];
	prmt.b32 	%r3864, %r3863, %r3862, 0x3340U;
	ld.global.u8 	%r3865, [%rd263];
	prmt.b32 	%r3866, %r3865, 0, 0x3340U;
	prmt.b32 	%r3867, %r3864, %r3866, 0x5410U;
	mov.b32 	%r3868, 359705;
	dp4a.s32.u32 	%r3869, %r3867, %r3868, %r3861;
	mul.wide.s32 	%rd2888, %r3869, 8;
	add.s64 	%rd2889, %rd2886, %rd2888;
	ld.const.f64 	%fd2968, [%rd2889+10000];
	add.f64 	%fd2969, %fd2967, %fd2968;
	st.global.f64 	[%rd17], %fd2969;
	add.s32 	%r3870, %r795, -1;
	ld.global.u32 	%r3871, [%rd10];
	add.s32 	%r3872, %r14, %r3800;
	mad.lo.s32 	%r3873, %r3871, %r3870, %r3872;
	mul.wide.s32 	%rd2890, %r3873, 8;
	add.s64 	%rd2891, %rd2, %rd2890;
	ld.global.f64 	%fd2970, [%rd2891];
	add.f64 	%fd3772, %fd2970, %fd2969;
	st.global.f64 	[%rd17], %fd3772;
	ld.global.s8 	%r3874, [%rd2884+28];
	ld.global.u8 	%r3875, [%rd2882+1];
	ld.global.u8 	%r3876, [%rd2882];
	prmt.b32 	%r3877, %r3876, %r3875, 0x3340U;
	ld.global.u8 	%r3878, [%rd2884+27];
	prmt.b32 	%r3879, %r3878, 0, 0x3340U;
	prmt.b32 	%r3880, %r3877, %r3879, 0x5410U;
	dp4a.s32.u32 	%r3881, %r3880, %r3859, %r3874;
	mul.wide.s32 	%rd2892, %r3881, 8;
	add.s64 	%rd2893, %rd2886, %rd2892;
	ld.const.f64 	%fd2971, [%rd2893+15000];
	ld.global.s8 	%r3882, [%rd263+-1];
	ld.global.u8 	%r3883, [%rd262+27];
	ld.global.u8 	%r3884, [%rd262+26];
	prmt.b32 	%r3885, %r3884, %r3883, 0x3340U;
	ld.global.u8 	%r3886, [%rd263];
	prmt.b32 	%r3887, %r3886, 0, 0x3340U;
	prmt.b32 	%r3888, %r3885, %r3887, 0x5410U;
	dp4a.s32.u32 	%r3889, %r3888, %r3868, %r3882;
	mul.wide.s32 	%rd2894, %r3889, 8;
	add.s64 	%rd2895, %rd2886, %rd2894;
	ld.const.f64 	%fd2972, [%rd2895+15000];
	add.f64 	%fd2973, %fd2971, %fd2972;
	st.global.f64 	[%rd16], %fd2973;
	ld.global.u32 	%r3890, [%rd10];
	mad.lo.s32 	%r3891, %r3890, %r3870, %r3872;
	add.s32 	%r3892, %r3891, -625;
	mul.wide.s32 	%rd2896, %r3892, 8;
	add.s64 	%rd2897, %rd2, %rd2896;
	ld.global.f64 	%fd2974, [%rd2897];
	add.f64 	%fd3769, %fd2974, %fd2973;
	st.global.f64 	[%rd16], %fd3769;
	abs.f64 	%fd2975, %fd3769;
	setp.leu.f64 	%p1117, %fd2975, 0d41CDCD64FF800000;
	@%p1117 bra 	$L__BB2_1479;
	mov.b64 	%rd2898, 9218868437227405312;
	st.global.u64 	[%rd16], %rd2898;
	mov.b64 	%rd2899, -4616189618054758400;
	st.global.u64 	[%rd17], %rd2899;
	mov.f64 	%fd3769, 0d7FF0000000000000;
	mov.f64 	%fd3772, 0dBFF0000000000000;
$L__BB2_1479:
	add.f64 	%fd2978, %fd3769, 0d4069000000000000;
	add.f64 	%fd2979, %fd3772, 0dC016CCCCCCCCCCCD;
	ld.global.f64 	%fd2980, [%rd9+10016];
	add.f64 	%fd2981, %fd2979, %fd2980;
	div.rn.f64 	%fd2982, %fd2978, %fd2981;
	st.global.f64 	[%rd9+10056], %fd2982;
	ld.global.u32 	%r3893, [%rd10];
	mad.lo.s32 	%r3894, %r3893, %r786, %r791;
	mul.wide.s32 	%rd2900, %r3894, 8;
	add.s64 	%rd2901, %rd2, %rd2900;
	ld.global.f64 	%fd2983, [%rd2901];
	add.f64 	%fd2984, %fd2983, 0d4069000000000000;
	ld.global.f64 	%fd2985, [%rd2901+5000];
	add.f64 	%fd2986, %fd2985, 0dC016CCCCCCCCCCCD;
	add.f64 	%fd2987, %fd2986, %fd2980;
	div.rn.f64 	%fd2988, %fd2984, %fd2987;
	st.global.f64 	[%rd9+10064], %fd2988;
	setp.ge.f64 	%p1118, %fd2982, %fd2988;
	@%p1118 bra 	$L__BB2_1481;
	ld.global.f64 	%fd3772, [%rd12];
	bra.uni 	$L__BB2_1485;
$L__BB2_1481:
	st.global.f64 	[%rd12], %fd3772;
	st.global.f64 	[%rd13], %fd3769;
	bra.uni 	$L__BB2_1485;
$L__BB2_1482:
	mul.wide.s32 	%rd2856, %r799, 8;
	mov.u64 	%rd2857, parameter;
	add.s64 	%rd2858, %rd2857, %rd2856;
	ld.const.f64 	%fd2939, [%rd2858+24960];
	cvt.s64.s32 	%rd2859, %r795;
	add.s64 	%rd2860, %rd11, %rd2859;
	cvt.s64.s32 	%rd2861, %r3800;
	add.s64 	%rd2862, %rd11, %rd2861;
	ld.global.s8 	%r3804, [%rd2862+28];
	ld.global.u8 	%r3805, [%rd2860+1];
	ld.global.u8 	%r3806, [%rd2860];
	prmt.b32 	%r3807, %r3806, %r3805, 0x3340U;
	ld.global.u8 	%r3808, [%rd2862+27];
	prmt.b32 	%r3809, %r3808, 0, 0x3340U;
	prmt.b32 	%r3810, %r3807, %r3809, 0x5410U;
	mov.b32 	%r3811, 334205;
	dp4a.s32.u32 	%r3812, %r3810, %r3811, %r3804;
	mul.wide.s32 	%rd2863, %r3812, 8;
	add.s64 	%rd2864, %rd2857, %rd2863;
	ld.const.f64 	%fd2940, [%rd2864+30440];
	add.f64 	%fd2941, %fd2939, %fd2940;
	ld.global.s8 	%r3813, [%rd263+-1];
	ld.global.u8 	%r3814, [%rd262+27];
	ld.global.u8 	%r3815, [%rd262+26];
	prmt.b32 	%r3816, %r3815, %r3814, 0x3340U;
	ld.global.u8 	%r3817, [%rd263];
	prmt.b32 	%r3818, %r3817, 0, 0x3340U;
	prmt.b32 	%r3819, %r3816, %r3818, 0x5410U;
	mov.b32 	%r3820, 359705;
	dp4a.s32.u32 	%r3821, %r3819, %r3820, %r3813;
	mul.wide.s32 	%rd2865, %r3821, 8;
	add.s64 	%rd2866, %rd2857, %rd2865;
	ld.const.f64 	%fd2942, [%rd2866+30440];
	add.f64 	%fd2943, %fd2941, %fd2942;
	st.global.f64 	[%rd16], %fd2943;
	add.s32 	%r3822, %r795, -1;
	ld.global.u32 	%r3823, [%rd8+204];
	add.s32 	%r3824, %r13, %r3800;
	mad.lo.s32 	%r3825, %r3823, %r3822, %r3824;
	mul.wide.s32 	%rd2867, %r3825, 8;
	add.s64 	%rd2868, %rd2, %rd2867;
	ld.global.f64 	%fd2944, [%rd2868];
	add.f64 	%fd3771, %fd2944, %fd2943;
	st.global.f64 	[%rd16], %fd3771;
	ld.global.u32 	%r3826, [%rd8+244];
	mul.wide.s32 	%rd2869, %r3826, 8;
	add.s64 	%rd2870, %rd2857, %rd2869;
	ld.const.f64 	%fd2945, [%rd2870+24240];
	ld.global.s8 	%r3827, [%rd2862+28];
	ld.global.u8 	%r3828, [%rd2860+1];
	ld.global.u8 	%r3829, [%rd2860];
	prmt.b32 	%r3830, %r3829, %r3828, 0x3340U;
	ld.global.u8 	%r3831, [%rd2862+27];
	prmt.b32 	%r3832, %r3831, 0, 0x3340U;
	prmt.b32 	%r3833, %r3830, %r3832, 0x5410U;
	dp4a.s32.u32 	%r3834, %r3833, %r3811, %r3827;
	mul.wide.s32 	%rd2871, %r3834, 8;
	add.s64 	%rd2872, %rd2857, %rd2871;
	ld.const.f64 	%fd2946, [%rd2872+25440];
	add.f64 	%fd2947, %fd2945, %fd2946;
	ld.global.s8 	%r3835, [%rd263+-1];
	ld.global.u8 	%r3836, [%rd262+27];
	ld.global.u8 	%r3837, [%rd262+26];
	prmt.b32 	%r3838, %r3837, %r3836, 0x3340U;
	ld.global.u8 	%r3839, [%rd263];
	prmt.b32 	%r3840, %r3839, 0, 0x3340U;
	prmt.b32 	%r3841, %r3838, %r3840, 0x5410U;
	dp4a.s32.u32 	%r3842, %r3841, %r3820, %r3835;
	mul.wide.s32 	%rd2873, %r3842, 8;
	add.s64 	%rd2874, %rd2857, %rd2873;
	ld.const.f64 	%fd2948, [%rd2874+25440];
	add.f64 	%fd2949, %fd2947, %fd2948;
	ld.global.u32 	%r3843, [%rd8+236];
	ld.global.u32 	%r3844, [%rd8+240];
	sub.s32 	%r3845, %r3843, %r3844;
	abs.s32 	%r3846, %r3845;
	cvt.rn.f64.s32 	%fd2950, %r3846;
	fma.rn.f64 	%fd2951, %fd2950, 0dBFEEF3E864B31D04, %fd2949;
	st.global.f64 	[%rd17], %fd2951;
	ld.global.u32 	%r3847, [%rd8+204];
	mad.lo.s32 	%r3848, %r3847, %r3822, %r3824;
	add.s32 	%r3849, %r3848, 625;
	mul.wide.s32 	%rd2875, %r3849, 8;
	add.s64 	%rd2876, %rd2, %rd2875;
	ld.global.f64 	%fd2952, [%rd2876];
	add.f64 	%fd3772, %fd2952, %fd2951;
	st.global.f64 	[%rd17], %fd3772;
	abs.f64 	%fd2953, %fd3771;
	setp.leu.f64 	%p1116, %fd2953, 0d41CDCD64FF800000;
	@%p1116 bra 	$L__BB2_1484;
	mov.b64 	%rd2877, 9218868437227405312;
	st.global.u64 	[%rd16], %rd2877;
	mov.b64 	%rd2878, -4616189618054758400;
	st.global.u64 	[%rd17], %rd2878;
	mov.f64 	%fd3771, 0d7FF0000000000000;
	mov.f64 	%fd3772, 0dBFF0000000000000;
$L__BB2_1484:
	add.f64 	%fd2956, %fd3771, 0d4069000000000000;
	add.f64 	%fd2957, %fd3772, 0dC016CCCCCCCCCCCD;
	ld.global.f64 	%fd2958, [%rd9+10016];
	add.f64 	%fd2959, %fd2957, %fd2958;
	div.rn.f64 	%fd2960, %fd2956, %fd2959;
	st.global.f64 	[%rd9+10056], %fd2960;
	ld.global.u32 	%r3850, [%rd10];
	mad.lo.s32 	%r3851, %r3850, %r786, %r791;
	mul.wide.s32 	%rd2879, %r3851, 8;
	add.s64 	%rd2880, %rd2, %rd2879;
	ld.global.f64 	%fd2961, [%rd2880];
	add.f64 	%fd2962, %fd2961, 0d4069000000000000;
	ld.global.f64 	%fd2963, [%rd2880+5000];
	add.f64 	%fd2964, %fd2963, 0dC016CCCCCCCCCCCD;
	add.f64 	%fd2965, %fd2964, %fd2958;
	div.rn.f64 	%fd2966, %fd2962, %fd2965;
	st.global.f64 	[%rd9+10064], %fd2966;
	st.global.f64 	[%rd9+10040], %fd3772;
	st.global.f64 	[%rd9+10048], %fd3771;
$L__BB2_1485:
	ld.global.u32 	%r3937, [%rd10];
	mad.lo.s32 	%r3938, %r3937, %r786, %r792;
	mul.wide.s32 	%rd2960, %r3938, 8;
	add.s64 	%rd264, %rd2, %rd2960;
	ld.global.f64 	%fd3035, [%rd264];
	abs.f64 	%fd3036, %fd3035;
	abs.f64 	%fd3037, %fd3772;
	max.f64 	%fd3039, %fd3036, %fd3037;
	setp.gt.f64 	%p1130, %fd3039, 0d41CDCD64FF800000;
	sub.f64 	%fd3040, %fd3035, %fd3772;
	abs.f64 	%fd3041, %fd3040;
	setp.geu.f64 	%p1131, %fd3041, 0d3EE4F8B588E368F1;
	or.pred  	%p1132, %p1130, %p1131;
	@%p1132 bra 	$L__BB2_1488;
	ld.global.f64 	%fd3043, [%rd264+-5000];
	ld.global.f64 	%fd3044, [%rd13];
	abs.f64 	%fd3045, %fd3043;
	abs.f64 	%fd3046, %fd3044;
	max.f64 	%fd3048, %fd3045, %fd3046;
	setp.gt.f64 	%p1133, %fd3048, 0d41CDCD64FF800000;
	sub.f64 	%fd3049, %fd3043, %fd3044;
	abs.f64 	%fd3050, %fd3049;
	setp.geu.f64 	%p1134, %fd3050, 0d3EE4F8B588E368F1;
	or.pred  	%p1135, %p1133, %p1134;
	@%p1135 bra 	$L__BB2_1488;
	ld.global.u32 	%r5297, [%rd8+220];
	ld.global.u32 	%r5296, [%rd8+224];
	add.s32 	%r3939, %r16, %r5297;
	mul.wide.s32 	%rd2961, %r3939, 4;
	add.s64 	%rd2962, %rd4, %rd2961;
	st.global.u32 	[%rd2962], %r5296;
	add.s32 	%r3940, %r17, %r5296;
	mul.wide.s32 	%rd2963, %r3940, 4;
	add.s64 	%rd2964, %rd4, %rd2963;
	st.global.u32 	[%rd2964], %r5297;
	mov.b32 	%r3941, 1;
	st.global.u32 	[%rd8+228], %r3941;
	bra.uni 	$L__BB2_1489;
$L__BB2_1488:
	ld.global.u32 	%r3942, [%rd8+220];
	add.s32 	%r5306, %r3942, -1;
	st.global.u32 	[%rd8+220], %r5306;
	ld.global.u32 	%r3943, [%rd8+224];
	add.s32 	%r5305, %r3943, 1;
	st.global.u32 	[%rd8+224], %r5305;
	ld.global.u32 	%r3944, [%rd8+228];
	setp.eq.s32 	%p1136, %r3944, 0;
	@%p1136 bra 	$L__BB2_1462;
$L__BB2_1489:
	ld.global.u32 	%r3945, [%rd8+216];
	add.s32 	%r5300, %r3945, 1;
	st.global.u32 	[%rd8+216], %r5300;
	@%p10 bra 	$L__BB2_1458;
	bra.uni 	$L__BB2_1420;
$L__BB2_1490:
	ld.global.f64 	%fd2912, [%rd9+10024];
	abs.f64 	%fd2913, %fd2912;
	setp.gt.f64 	%p1084, %fd2913, 0d41CDCD64FF800000;
	mov.f64 	%fd3773, 0d3FE0000000000000;
	@%p1084 bra 	$L__BB2_1502;
	ld.global.u32 	%r3759, [%rd8+208];
	ld.global.u32 	%r3760, [%rd8+212];
	add.s32 	%r3761, %r3759, -1;
	mad.lo.s32 	%r3762, %r3761, %r777, %r13;
	add.s32 	%r3763, %r3762, %r3760;
	mul.wide.s32 	%rd2833, %r3763, 8;
	add.s64 	%rd2834, %rd2, %rd2833;
	ld.global.f64 	%fd839, [%rd2834];
	ld.global.f64 	%fd840, [%rd9+10008];
	ld.global.f64 	%fd841, [%rd2834+5000];
	ld.global.f64 	%fd842, [%rd9+10000];
	mov.b32 	%r5315, 0;
	st.global.u32 	[%rd8+220], %r5315;
	st.global.u32 	[%rd8+216], %r5315;
	ld.global.u32 	%r807, [%rd8+200];
	setp.lt.s32 	%p1085, %r807, 1;
	@%p1085 bra 	$L__BB2_1496;
	mov.b32 	%r5315, 0;
	mov.u32 	%r5311, %r5315;
$L__BB2_1493:
	mul.wide.u32 	%rd2835, %r5311, 4;
	add.s64 	%rd2836, %rd8, %rd2835;
	ld.global.u32 	%r3765, [%rd2836];
	setp.lt.s32 	%p1086, %r3765, 1;
	@%p1086 bra 	$L__BB2_1495;
	add.s32 	%r5315, %r5315, 1;
	st.global.u32 	[%rd8+220], %r5315;
$L__BB2_1495:
	add.s32 	%r5311, %r5311, 1;
	st.global.u32 	[%rd8+216], %r5311;
	setp.lt.s32 	%p1087, %r5311, %r807;
	@%p1087 bra 	$L__BB2_1493;
$L__BB2_1496:
	mov.b32 	%r3766, 0;
	st.global.u32 	[%rd8+216], %r3766;
	setp.lt.s32 	%p1088, %r777, 1;
	@%p1088 bra 	$L__BB2_1501;
	mov.b32 	%r5314, 0;
$L__BB2_1498:
	mul.wide.u32 	%rd2837, %r5314, 4;
	add.s64 	%rd2838, %rd8, %rd2837;
	ld.global.u32 	%r3768, [%rd2838+100];
	setp.lt.s32 	%p1089, %r3768, 1;
	@%p1089 bra 	$L__BB2_1500;
	add.s32 	%r5315, %r5315, 1;
	st.global.u32 	[%rd8+220], %r5315;
$L__BB2_1500:
	add.s32 	%r5314, %r5314, 1;
	st.global.u32 	[%rd8+216], %r5314;
	setp.lt.s32 	%p1090, %r5314, %r777;
	@%p1090 bra 	$L__BB2_1498;
$L__BB2_1501:
	shr.u32 	%r3769, %r5315, 31;
	add.s32 	%r3770, %r5315, %r3769;
	shr.s32 	%r3771, %r3770, 1;
	add.s32 	%r3772, %r3771, -1;
	st.global.u32 	[%rd8+220], %r3772;
	cvt.rn.f64.s32 	%fd2914, %r3772;
	add.f64 	%fd2915, %fd841, %fd842;
	add.f64 	%fd2916, %fd2915, 0dC016CCCCCCCCCCCD;
	fma.rn.f64 	%fd2917, %fd2914, 0dBFE0A2B1704FF434, %fd2916;
	ld.global.f64 	%fd2918, [%rd9+10016];
	add.f64 	%fd2919, %fd2918, %fd2917;
	add.f64 	%fd2920, %fd839, %fd840;
	add.f64 	%fd2921, %fd2920, 0d4069000000000000;
	div.rn.f64 	%fd2922, %fd2921, %fd2919;
	add.f64 	%fd2923, %fd2922, 0dC071126666666666;
	fma.rn.f64 	%fd3773, %fd2923, 0d4059000000000000, 0d3FE0000000000000;
$L__BB2_1502:
	cvt.rzi.s32.f64 	%r3773, %fd3773;
	cvt.rn.f64.s32 	%fd2924, %r3773;
	div.rn.f64 	%fd3774, %fd2924, 0d4059000000000000;
	st.global.f64 	[%rd9+10032], %fd3774;
$L__BB2_1503:
	setp.gt.f64 	%p1091, %fd3774, %fd2;
	@%p1091 bra 	$L__BB2_1512;
	ld.global.f64 	%fd2925, [%rd18+8];
	setp.leu.f64 	%p1092, %fd3774, %fd2925;
	@%p1092 bra 	$L__BB2_1506;
	st.global.f64 	[%rd18+8], %fd3774;
$L__BB2_1506:
	ld.shared.u32 	%r3774, [%r1+16];
	ld.shared.u32 	%r3775, [%r1+12];
	ld.const.u32 	%r3776, [%rd40+48];
	sub.s32 	%r3777, 1, %r3776;
	sub.s32 	%r3778, 1, %r9;
	{ // callseq 1, 0
	.param .b64 param0;
	st.param.b64 	[param0], %rd306;
	.param .b64 param1;
	st.param.b64 	[param1], %rd305;
	.param .b32 param2;
	st.param.b32 	[param2], %r3774;
	.param .b32 param3;
	st.param.b32 	[param3], %r3775;
	.param .b32 param4;
	st.param.b32 	[param4], %r3777;
	.param .b32 param5;
	st.param.b32 	[param5], %r3778;
	.param .b32 param6;
	st.param.b32 	[param6], 3;
	.param .b64 param7;
	st.param.b64 	[param7], %rd307;
	.param .b32 param8;
	st.param.b32 	[param8], %r1199;
	.param .b64 param9;
	st.param.b64 	[param9], %rd308;
	.param .b64 param10;
	st.param.b64 	[param10], %rd309;
	.param .b64 retval0;
	call.uni (retval0), 
	_Z4thalPcPiiiiiiPdiS0_S_, 
	(
	param0, 
	param1, 
	param2, 
	param3, 
	param4, 
	param5, 
	param6, 
	param7, 
	param8, 
	param9, 
	param10
	);
	ld.param.f64 	%fd2926, [retval0];
	} // callseq 1
	setp.gt.f64 	%p1093, %fd2926, %fd2;
	@%p1093 bra 	$L__BB2_1512;
	ld.global.f64 	%fd2927, [%rd18+8];
	setp.leu.f64 	%p1094, %fd2926, %fd2927;
	@%p1094 bra 	$L__BB2_1509;
	st.global.f64 	[%rd18+8], %fd2926;
$L__BB2_1509:
	setp.ne.s32 	%p1263, %r5071, 7;
	@%p1263 bra 	$L__BB2_123;
	add.s32 	%r5070, %r5070, 1;
	setp.eq.s32 	%p1264, %r5070, 7;
	@%p1264 bra 	$L__BB2_1511;
	bra.uni 	$L__BB2_122;
$L__BB2_1511:
	st.param.b32 	[func_retval0], %r5401;
	ret;
$L__BB2_1512:
	ld.shared.u32 	%r4280, [%r1+20];
	add.s32 	%r5317, %r4280, 1;
	st.shared.u32 	[%r1+20], %r5317;
$L__BB2_1513:
	setp.lt.s32 	%p1265, %r5317, %r7;
	@%p1265 bra 	$L__BB2_8;
$L__BB2_1514:
	ld.shared.u32 	%r5318, [%r1+8];
$L__BB2_1515:
	add.s32 	%r5318, %r5318, 1;
	st.shared.u32 	[%r1+8], %r5318;
	setp.lt.s32 	%p1266, %r5318, %r7;
	@%p1266 bra 	$L__BB2_2;
$L__BB2_1516:
	ld.shared.u32 	%r5322, [%r1+4];
$L__BB2_1517:
	mul.lo.s32 	%r4449, %r5322, 10;
	mul.wide.s32 	%rd3343, %r4449, 4;
	add.s64 	%rd3344, %rd7, %rd3343;
	ld.global.u32 	%r5325, [%rd3344+36];
	st.shared.u32 	[%r1+8], %r5325;
	mov.b32 	%r4450, -1;
	st.shared.u32 	[%r1+20], %r4450;
	add.s32 	%r4451, %r5320, %r5321;
	add.s32 	%r835, %r4451, %r5319;
	setp.ge.s32 	%p1267, %r5325, %r835;
	@%p1267 bra 	$L__BB2_1605;
	ld.const.u32 	%r4452, [const_int+12];
	setp.ne.s32 	%p1268, %r4452, 0;
	ld.const.u32 	%r836, [const_int+28];
	add.s32 	%r837, %r836, 8;
	ld.const.u32 	%r4453, [const_int+24];
	@%p1268 bra 	$L__BB2_1530;
	setp.eq.s32 	%p1377, %r4453, 0;
	@%p1377 bra 	$L__BB2_1520;
	bra.uni 	$L__BB2_1524;
$L__BB2_1520:
	setp.eq.s32 	%p1383, %r5325, -1;
	@%p1383 bra 	$L__BB2_1605;
	mul.lo.s32 	%r4734, %r5325, 10;
	mul.wide.s32 	%rd3481, %r4734, 4;
	add.s64 	%rd265, %rd7, %rd3481;
	ld.global.u32 	%r4735, [%rd265];
	add.s32 	%r4736, %r4735, 18;
	ld.shared.u32 	%r4737, [%r1+12];
	mul.lo.s32 	%r4738, %r4737, 10;
	mul.wide.s32 	%rd3482, %r4738, 4;
	add.s64 	%rd3483, %rd7, %rd3482;
	ld.global.u32 	%r4739, [%rd3483];
	setp.gt.s32 	%p1384, %r4736, %r4739;
	@%p1384 bra 	$L__BB2_1605;
	mul.wide.s32 	%rd3484, %r5325, -24;
	add.s64 	%rd3485, %rd265, %rd3484;
	ld.global.u32 	%r4741, [%rd3485+8];
	and.b32  	%r4742, %r4741, 2;
	setp.ne.s32 	%p1385, %r4742, 0;
	mov.b32 	%r5401, 1;
	@%p1385 bra 	$L__BB2_1511;
	add.s32 	%r5325, %r5325, 1;
	st.shared.u32 	[%r1+8], %r5325;
	setp.lt.s32 	%p1386, %r5325, %r835;
	@%p1386 bra 	$L__BB2_1520;
	bra.uni 	$L__BB2_1605;
$L__BB2_1524:
	setp.eq.s32 	%p1378, %r5325, -1;
	@%p1378 bra 	$L__BB2_1605;
	mul.lo.s32 	%r4723, %r5325, 10;
	mul.wide.s32 	%rd3476, %r4723, 4;
	add.s64 	%rd266, %rd7, %rd3476;
	ld.global.u32 	%r4724, [%rd266];
	add.s32 	%r4725, %r4724, 18;
	ld.shared.u32 	%r4726, [%r1+12];
	mul.lo.s32 	%r4727, %r4726, 10;
	mul.wide.s32 	%rd3477, %r4727, 4;
	add.s64 	%rd3478, %rd7, %rd3477;
	ld.global.u32 	%r4728, [%rd3478];
	setp.gt.s32 	%p1379, %r4725, %r4728;
	@%p1379 bra 	$L__BB2_1605;
	mul.wide.s32 	%rd3479, %r5325, -24;
	add.s64 	%rd3480, %rd266, %rd3479;
	ld.global.u32 	%r4729, [%rd3480+8];
	and.b32  	%r4730, %r4729, 2;
	setp.eq.s32 	%p1380, %r4730, 0;
	@%p1380 bra 	$L__BB2_1529;
	ld.param.u64 	%rd3629, [_Z11design_loopPiPcS_S_iS_PdiS_S0_S1__param_9];
	{ // callseq 3, 0
	.param .b64 param0;
	st.param.b64 	[param0], %rd306;
	.param .b64 param1;
	st.param.b64 	[param1], %rd305;
	.param .b32 param2;
	st.param.b32 	[param2], %r1198;
	.param .b64 param3;
	st.param.b64 	[param3], %rd3629;
	.param .b32 param4;
	st.param.b32 	[param4], %r1199;
	.param .b64 param5;
	st.param.b64 	[param5], %rd307;
	.param .b64 param6;
	st.param.b64 	[param6], %rd308;
	.param .b64 param7;
	st.param.b64 	[param7], %rd309;
	.param .b32 retval0;
	call.uni (retval0), 
	_Z15check_structurePcPiS0_iPdiS1_S0_S_, 
	(
	param0, 
	param1, 
	param2, 
	param3, 
	param4, 
	param5, 
	param6, 
	param7
	);
	ld.param.b32 	%r4732, [retval0];
	} // callseq 3
	setp.ne.s32 	%p1381, %r4732, 0;
	mov.b32 	%r5401, 1;
	@%p1381 bra 	$L__BB2_1511;
	ld.shared.u32 	%r5325, [%r1+8];
$L__BB2_1529:
	add.s32 	%r5325, %r5325, 1;
	st.shared.u32 	[%r1+8], %r5325;
	setp.lt.s32 	%p1382, %r5325, %r835;
	@%p1382 bra 	$L__BB2_1524;
	bra.uni 	$L__BB2_1605;
$L__BB2_1530:
	and.b32  	%r845, %r836, 7;
	add.s32 	%r846, %r845, -1;
	and.b32  	%r847, %r836, 3;
	and.b32  	%r848, %r836, 15;
	add.s32 	%r849, %r848, -1;
	and.b32  	%r850, %r836, 2147483640;
	and.b32  	%r851, %r836, 1;
	and.b32  	%r852, %r836, 2147483632;
$L__BB2_1531:
	setp.eq.s32 	%p1269, %r5325, -1;
	@%p1269 bra 	$L__BB2_1605;
	mul.lo.s32 	%r4454, %r5325, 10;
	mul.wide.s32 	%rd3345, %r4454, 4;
	add.s64 	%rd267, %rd7, %rd3345;
	ld.global.u32 	%r4455, [%rd267];
	add.s32 	%r4456, %r4455, 18;
	ld.shared.u32 	%r854, [%r1+12];
	mul.lo.s32 	%r4457, %r854, 10;
	mul.wide.s32 	%rd3346, %r4457, 4;
	add.s64 	%rd3347, %rd7, %rd3346;
	ld.global.u32 	%r4458, [%rd3347];
	setp.gt.s32 	%p1270, %r4456, %r4458;
	@%p1270 bra 	$L__BB2_1605;
	mul.wide.s32 	%rd3348, %r5325, -24;
	add.s64 	%rd3349, %rd267, %rd3348;
	ld.global.u32 	%r4459, [%rd3349+8];
	and.b32  	%r4460, %r4459, 2;
	setp.eq.s32 	%p1271, %r4460, 0;
	@%p1271 bra 	$L__BB2_1604;
	setp.lt.s32 	%p1272, %r836, 1;
	@%p1272 bra 	$L__BB2_1546;
	setp.lt.u32 	%p1273, %r836, 8;
	mov.b32 	%r5329, 0;
	@%p1273 bra 	$L__BB2_1538;
	ld.shared.u32 	%r855, [%r1];
	mov.b32 	%r5327, 0;
	mul.lo.s32 	%r4463, %r837, %r855;
$L__BB2_1537:
	.pragma "nounroll";
	add.s32 	%r857, %r5327, 8;
	add.s32 	%r4464, %r857, %r4463;
	mul.wide.s32 	%rd3350, %r4464, 4;
	add.s64 	%rd3351, %rd6, %rd3350;
	mov.b32 	%r4465, 0;
	st.global.u32 	[%rd3351], %r4465;
	add.s32 	%r4466, %r5327, %r4463;
	add.s32 	%r4467, %r4466, 9;
	mul.wide.s32 	%rd3352, %r4467, 4;
	add.s64 	%rd3353, %rd6, %rd3352;
	st.global.u32 	[%rd3353], %r4465;
	add.s32 	%r4468, %r4466, 10;
	mul.wide.s32 	%rd3354, %r4468, 4;
	add.s64 	%rd3355, %rd6, %rd3354;
	st.global.u32 	[%rd3355], %r4465;
	add.s32 	%r4469, %r4466, 11;
	mul.wide.s32 	%rd3356, %r4469, 4;
	add.s64 	%rd3357, %rd6, %rd3356;
	st.global.u32 	[%rd3357], %r4465;
	add.s32 	%r4470, %r4466, 12;
	mul.wide.s32 	%rd3358, %r4470, 4;
	add.s64 	%rd3359, %rd6, %rd3358;
	st.global.u32 	[%rd3359], %r4465;
	add.s32 	%r4471, %r4466, 13;
	mul.wide.s32 	%rd3360, %r4471, 4;
	add.s64 	%rd3361, %rd6, %rd3360;
	st.global.u32 	[%rd3361], %r4465;
	add.s32 	%r4472, %r4466, 14;
	mul.wide.s32 	%rd3362, %r4472, 4;
	add.s64 	%rd3363, %rd6, %rd3362;
	st.global.u32 	[%rd3363], %r4465;
	add.s32 	%r4473, %r4466, 15;
	mul.wide.s32 	%rd3364, %r4473, 4;
	add.s64 	%rd3365, %rd6, %rd3364;
	st.global.u32 	[%rd3365], %r4465;
	setp.ne.s32 	%p1274, %r857, %r850;
	mov.u32 	%r5327, %r857;
	mov.u32 	%r5329, %r850;
	@%p1274 bra 	$L__BB2_1537;
$L__BB2_1538:
	setp.eq.s32 	%p1275, %r845, 0;
	@%p1275 bra 	$L__BB2_1546;
	setp.lt.u32 	%p1276, %r846, 3;
	@%p1276 bra 	$L__BB2_1541;
	ld.shared.u32 	%r4474, [%r1];
	mad.lo.s32 	%r4475, %r837, %r4474, %r5329;
	add.s32 	%r4476, %r4475, 8;
	mul.wide.s32 	%rd3366, %r4476, 4;
	add.s64 	%rd3367, %rd6, %rd3366;
	mov.b32 	%r4477, 0;
	st.global.u32 	[%rd3367], %r4477;
	add.s32 	%r4478, %r4475, 9;
	mul.wide.s32 	%rd3368, %r4478, 4;
	add.s64 	%rd3369, %rd6, %rd3368;
	st.global.u32 	[%rd3369], %r4477;
	add.s32 	%r4479, %r4475, 10;
	mul.wide.s32 	%rd3370, %r4479, 4;
	add.s64 	%rd3371, %rd6, %rd3370;
	st.global.u32 	[%rd3371], %r4477;
	add.s32 	%r4480, %r4475, 11;
	mul.wide.s32 	%rd3372, %r4480, 4;
	add.s64 	%rd3373, %rd6, %rd3372;
	st.global.u32 	[%rd3373], %r4477;
	add.s32 	%r5329, %r5329, 4;
$L__BB2_1541:
	setp.eq.s32 	%p1277, %r847, 0;
	@%p1277 bra 	$L__BB2_1546;
	setp.eq.s32 	%p1278, %r847, 1;
	@%p1278 bra 	$L__BB2_1544;
	ld.shared.u32 	%r4481, [%r1];
	mad.lo.s32 	%r4482, %r837, %r4481, %r5329;
	add.s32 	%r4483, %r4482, 8;
	mul.wide.s32 	%rd3374, %r4483, 4;
	add.s64 	%rd3375, %rd6, %rd3374;
	mov.b32 	%r4484, 0;
	st.global.u32 	[%rd3375], %r4484;
	add.s32 	%r4485, %r4482, 9;
	mul.wide.s32 	%rd3376, %r4485, 4;
	add.s64 	%rd3377, %rd6, %rd3376;
	st.global.u32 	[%rd3377], %r4484;
	add.s32 	%r5329, %r5329, 2;
$L__BB2_1544:
	setp.eq.s32 	%p1279, %r851, 0;
	@%p1279 bra 	$L__BB2_1546;
	ld.shared.u32 	%r4486, [%r1];
	mad.lo.s32 	%r4487, %r837, %r4486, %r5329;
	add.s32 	%r4488, %r4487, 8;
	mul.wide.s32 	%rd3378, %r4488, 4;
	add.s64 	%rd3379, %rd6, %rd3378;
	mov.b32 	%r4489, 0;
	st.global.u32 	[%rd3379], %r4489;
$L__BB2_1546:
	ld.shared.u32 	%r863, [%r1];
	mul.lo.s32 	%r4490, %r863, 10;
	mul.wide.s32 	%rd3380, %r4490, 4;
	add.s64 	%rd3381, %rd7, %rd3380;
	ld.global.u32 	%r5331, [%rd3381+12];
	ld.global.u32 	%r4491, [%rd3381+16];
	setp.ge.s32 	%p1280, %r5331, %r4491;
	@%p1280 bra 	$L__BB2_1585;
$L__BB2_1547:
	mul.lo.s32 	%r4492, %r5331, 3;
	mul.wide.s32 	%rd3382, %r4492, 4;
	add.s64 	%rd268, %rd5, %rd3382;
	ld.global.u32 	%r4493, [%rd268+8];
	and.b32  	%r4494, %r4493, 1;
	setp.eq.b32 	%p1281, %r4494, 1;
	not.pred 	%p1282, %p1281;
	@%p1282 bra 	$L__BB2_1584;
	ld.global.u32 	%r868, [%rd268];
	mad.lo.s32 	%r4495, %r837, %r863, %r868;
	add.s32 	%r4496, %r4495, 8;
	mul.wide.s32 	%rd3383, %r4496, 4;
	add.s64 	%rd269, %rd6, %rd3383;
	ld.global.u32 	%r4497, [%rd269];
	setp.ne.s32 	%p1283, %r4497, 0;
	@%p1283 bra 	$L__BB2_1584;
	ld.shared.u32 	%r869, [%r1+4];
	mul.lo.s32 	%r4498, %r869, 10;
	mul.wide.s32 	%rd3384, %r4498, 4;
	add.s64 	%rd3385, %rd7, %rd3384;
	ld.global.u32 	%r5332, [%rd3385+12];
	ld.global.u32 	%r4499, [%rd3385+16];
	setp.ge.s32 	%p1284, %r5332, %r4499;
	@%p1284 bra 	$L__BB2_1584;
$L__BB2_1550:
	mul.lo.s32 	%r4500, %r5332, 3;
	mul.wide.s32 	%rd3386, %r4500, 4;
	add.s64 	%rd270, %rd5, %rd3386;
	ld.global.u32 	%r4501, [%rd270];
	setp.ne.s32 	%p1285, %r4501, %r868;
	@%p1285 bra 	$L__BB2_1583;
	ld.global.u32 	%r4502, [%rd270+8];
	and.b32  	%r4503, %r4502, 1;
	setp.eq.b32 	%p1286, %r4503, 1;
	not.pred 	%p1287, %p1286;
	@%p1287 bra 	$L__BB2_1583;
	ld.global.u32 	%r5333, [%rd3347+12];
	ld.global.u32 	%r4505, [%rd3347+16];
	setp.ge.s32 	%p1288, %r5333, %r4505;
	@%p1288 bra 	$L__BB2_1583;
$L__BB2_1553:
	mul.lo.s32 	%r4506, %r5333, 3;
	mul.wide.s32 	%rd3389, %r4506, 4;
	add.s64 	%rd271, %rd5, %rd3389;
	ld.global.u32 	%r4507, [%rd271];
	setp.ne.s32 	%p1289, %r4507, %r868;
	@%p1289 bra 	$L__BB2_1582;
	ld.global.u32 	%r4508, [%rd271+8];
	and.b32  	%r4509, %r4508, 2;
	setp.eq.s32 	%p1290, %r4509, 0;
	@%p1290 bra 	$L__BB2_1582;
	ld.shared.u32 	%r878, [%r1+16];
	mul.lo.s32 	%r4510, %r878, 10;
	mul.wide.s32 	%rd3390, %r4510, 4;
	add.s64 	%rd3391, %rd7, %rd3390;
	ld.global.u32 	%r5334, [%rd3391+12];
	ld.global.u32 	%r4511, [%rd3391+16];
	setp.ge.s32 	%p1291, %r5334, %r4511;
	@%p1291 bra 	$L__BB2_1582;
$L__BB2_1556:
	mul.lo.s32 	%r4512, %r5334, 3;
	mul.wide.s32 	%rd3392, %r4512, 4;
	add.s64 	%rd272, %rd5, %rd3392;
	ld.global.u32 	%r4513, [%rd272];
	setp.ne.s32 	%p1292, %r4513, %r868;
	@%p1292 bra 	$L__BB2_1581;
	ld.global.u32 	%r4514, [%rd272+8];
	and.b32  	%r4515, %r4514, 1;
	setp.eq.b32 	%p1293, %r4515, 1;
	not.pred 	%p1294, %p1293;
	@%p1294 bra 	$L__BB2_1581;
	ld.shared.u32 	%r882, [%r1+24];
	mul.lo.s32 	%r4516, %r882, 10;
	mul.wide.s32 	%rd3393, %r4516, 4;
	add.s64 	%rd3394, %rd7, %rd3393;
	ld.global.u32 	%r5335, [%rd3394+12];
	ld.global.u32 	%r4517, [%rd3394+16];
	setp.ge.s32 	%p1295, %r5335, %r4517;
	@%p1295 bra 	$L__BB2_1581;
$L__BB2_1559:
	mul.lo.s32 	%r4518, %r5335, 3;
	mul.wide.s32 	%rd3395, %r4518, 4;
	add.s64 	%rd273, %rd5, %rd3395;
	ld.global.u32 	%r4519, [%rd273];
	setp.ne.s32 	%p1296, %r4519, %r868;
	@%p1296 bra 	$L__BB2_1580;
	ld.global.u32 	%r4520, [%rd273+8];
	and.b32  	%r4521, %r4520, 2;
	setp.eq.s32 	%p1297, %r4521, 0;
	@%p1297 bra 	$L__BB2_1580;
	ld.shared.u32 	%r886, [%r1+28];
	mul.lo.s32 	%r4522, %r886, 10;
	mul.wide.s32 	%rd3396, %r4522, 4;
	add.s64 	%rd3397, %rd7, %rd3396;
	ld.global.u32 	%r5336, [%rd3397+12];
	ld.global.u32 	%r4523, [%rd3397+16];
	setp.ge.s32 	%p1298, %r5336, %r4523;
	@%p1298 bra 	$L__BB2_1580;
$L__BB2_1562:
	mul.lo.s32 	%r4524, %r5336, 3;
	mul.wide.s32 	%rd3398, %r4524, 4;
	add.s64 	%rd274, %rd5, %rd3398;
	ld.global.u32 	%r4525, [%rd274];
	setp.ne.s32 	%p1299, %r4525, %r868;
	@%p1299 bra 	$L__BB2_1579;
	ld.global.u32 	%r4526, [%rd274+8];
	and.b32  	%r4527, %r4526, 2;
	setp.eq.s32 	%p1300, %r4527, 0;
	@%p1300 bra 	$L__BB2_1579;
	ld.global.u32 	%r890, [%rd270+4];
	ld.global.u32 	%r4528, [%rd268+4];
	mul.lo.s32 	%r4529, %r863, 10;
	mul.wide.s32 	%rd3399, %r4529, 4;
	add.s64 	%rd3400, %rd7, %rd3399;
	ld.global.u32 	%r4530, [%rd3400+4];
	add.s32 	%r4531, %r4528, %r4530;
	sub.s32 	%r4532, %r890, %r4531;
	setp.gt.u32 	%p1301, %r4532, 20;
	@%p1301 bra 	$L__BB2_1579;
	ld.global.u32 	%r891, [%rd271+4];
	sub.s32 	%r4533, %r890, %r891;
	add.s32 	%r4534, %r4533, 61;
	setp.gt.u32 	%p1302, %r4534, 20;
	@%p1302 bra 	$L__BB2_1579;
	ld.global.u32 	%r892, [%rd272+4];
	mul.wide.s32 	%rd3401, %r4457, 4;
	add.s64 	%rd3402, %rd7, %rd3401;
	ld.global.u32 	%r4536, [%rd3402+4];
	add.s32 	%r4537, %r891, %r4536;
	sub.s32 	%r4538, %r892, %r4537;
	setp.lt.s32 	%p1303, %r4538, 0;
	@%p1303 bra 	$L__BB2_1579;
	ld.global.u32 	%r893, [%rd273+4];
	mul.wide.s32 	%rd3403, %r4516, 4;
	add.s64 	%rd3404, %rd7, %rd3403;
	ld.global.u32 	%r894, [%rd3404+4];
	mul.wide.s32 	%rd3405, %r4510, 4;
	add.s64 	%rd3406, %rd7, %rd3405;
	ld.global.u32 	%r4541, [%rd3406+4];
	add.s32 	%r4542, %r4541, %r892;
	add.s32 	%r4543, %r893, %r894;
	add.s32 	%r895, %r4543, -61;
	sub.s32 	%r4544, %r4542, %r895;
	setp.gt.u32 	%p1304, %r4544, 20;
	@%p1304 bra 	$L__BB2_1579;
	sub.s32 	%r4545, %r890, %r895;
	add.s32 	%r4546, %r4545, 121;
	setp.gt.u32 	%p1305, %r4546, 60;
	@%p1305 bra 	$L__BB2_1579;
	ld.global.u32 	%r4547, [%rd274+4];
	sub.s32 	%r4549, %r4547, %r4543;
	setp.gt.u32 	%p1306, %r4549, 20;
	@%p1306 bra 	$L__BB2_1579;
	ld.global.u32 	%r5337, [%rd267+12];
	ld.global.u32 	%r897, [%rd267+16];
	setp.ge.s32 	%p1307, %r5337, %r897;
	@%p1307 bra 	$L__BB2_1579;
$L__BB2_1571:
	mul.lo.s32 	%r4550, %r5337, 3;
	mul.wide.s32 	%rd3407, %r4550, 4;
	add.s64 	%rd275, %rd5, %rd3407;
	ld.global.u32 	%r4551, [%rd275];
	setp.ne.s32 	%p1308, %r4551, %r868;
	@%p1308 bra 	$L__BB2_1575;
	ld.global.u32 	%r4552, [%rd275+8];
	and.b32  	%r4553, %r4552, 2;
	setp.eq.s32 	%p1309, %r4553, 0;
	@%p1309 bra 	$L__BB2_1575;
	mul.wide.s32 	%rd3408, %r4498, 4;
	add.s64 	%rd3409, %rd7, %rd3408;
	ld.global.u32 	%r4555, [%rd3409+4];
	add.s32 	%r4556, %r4555, %r890;
	ld.global.u32 	%r899, [%rd275+4];
	setp.gt.s32 	%p1310, %r4556, %r899;
	@%p1310 bra 	$L__BB2_1575;
	ld.global.u32 	%r4557, [%rd267+4];
	add.s32 	%r4558, %r4557, %r899;
	setp.le.s32 	%p1311, %r4558, %r891;
	@%p1311 bra 	$L__BB2_1576;
$L__BB2_1575:
	add.s32 	%r5337, %r5337, 1;
	setp.lt.s32 	%p1314, %r5337, %r897;
	@%p1314 bra 	$L__BB2_1571;
	bra.uni 	$L__BB2_1579;
$L__BB2_1576:
	ld.shared.u32 	%r901, [%r1+20];
	setp.eq.s32 	%p1312, %r901, -1;
	@%p1312 bra 	$L__BB2_1578;
	mul.lo.s32 	%r4559, %r901, 10;
	mul.wide.s32 	%rd3410, %r4559, 4;
	add.s64 	%rd3411, %rd7, %rd3410;
	ld.global.u32 	%r4560, [%rd3411+16];
	setp.eq.s32 	%p1313, %r4560, 0;
	@%p1313 bra 	$L__BB2_1579;
$L__BB2_1578:
	mov.b32 	%r4561, 1;
	st.global.u32 	[%rd269], %r4561;
$L__BB2_1579:
	add.s32 	%r5336, %r5336, 1;
	mul.wide.s32 	%rd3412, %r4522, 4;
	add.s64 	%rd3413, %rd7, %rd3412;
	ld.global.u32 	%r4563, [%rd3413+16];
	setp.lt.s32 	%p1315, %r5336, %r4563;
	@%p1315 bra 	$L__BB2_1562;
$L__BB2_1580:
	add.s32 	%r5335, %r5335, 1;
	ld.global.u32 	%r4565, [%rd3394+16];
	setp.lt.s32 	%p1316, %r5335, %r4565;
	@%p1316 bra 	$L__BB2_1559;
$L__BB2_1581:
	add.s32 	%r5334, %r5334, 1;
	ld.global.u32 	%r4567, [%rd3391+16];
	setp.lt.s32 	%p1317, %r5334, %r4567;
	@%p1317 bra 	$L__BB2_1556;
$L__BB2_1582:
	add.s32 	%r5333, %r5333, 1;
	ld.global.u32 	%r4569, [%rd3347+16];
	setp.lt.s32 	%p1318, %r5333, %r4569;
	@%p1318 bra 	$L__BB2_1553;
$L__BB2_1583:
	add.s32 	%r5332, %r5332, 1;
	ld.global.u32 	%r4571, [%rd3385+16];
	setp.lt.s32 	%p1319, %r5332, %r4571;
	@%p1319 bra 	$L__BB2_1550;
$L__BB2_1584:
	add.s32 	%r5331, %r5331, 1;
	mul.lo.s32 	%r4572, %r863, 10;
	mul.wide.s32 	%rd3422, %r4572, 4;
	add.s64 	%rd3423, %rd7, %rd3422;
	ld.global.u32 	%r4573, [%rd3423+16];
	setp.lt.s32 	%p1320, %r5331, %r4573;
	@%p1320 bra 	$L__BB2_1547;
$L__BB2_1585:
	ld.global.u32 	%r5338, [%rd3381+12];
	ld.global.u32 	%r4575, [%rd3381+16];
	setp.ge.s32 	%p1321, %r5338, %r4575;
	@%p1321 bra 	$L__BB2_1586;
	bra.uni 	$L__BB2_1654;
$L__BB2_1586:
	setp.lt.s32 	%p1363, %r836, 1;
	@%p1363 bra 	$L__BB2_1604;
	setp.lt.u32 	%p1364, %r836, 16;
	mad.lo.s32 	%r920, %r837, %r863, 8;
	mov.b32 	%r5351, 0;
	mov.u32 	%r5356, %r5351;
	@%p1364 bra 	$L__BB2_1590;
	mov.b32 	%r5345, 0;
	mov.u32 	%r5356, %r5345;
$L__BB2_1589:
	.pragma "nounroll";
	add.s32 	%r4657, %r5345, %r920;
	mul.wide.s32 	%rd3469, %r4657, 4;
	add.s64 	%rd3470, %rd6, %rd3469;
	ld.global.u32 	%r4658, [%rd3470];
	add.s32 	%r4659, %r4658, %r5356;
	ld.global.u32 	%r4660, [%rd3470+4];
	add.s32 	%r4661, %r4660, %r4659;
	ld.global.u32 	%r4662, [%rd3470+8];
	add.s32 	%r4663, %r4662, %r4661;
	ld.global.u32 	%r4664, [%rd3470+12];
	add.s32 	%r4665, %r4664, %r4663;
	ld.global.u32 	%r4666, [%rd3470+16];
	add.s32 	%r4667, %r4666, %r4665;
	ld.global.u32 	%r4668, [%rd3470+20];
	add.s32 	%r4669, %r4668, %r4667;
	ld.global.u32 	%r4670, [%rd3470+24];
	add.s32 	%r4671, %r4670, %r4669;
	ld.global.u32 	%r4672, [%rd3470+28];
	add.s32 	%r4673, %r4672, %r4671;
	ld.global.u32 	%r4674, [%rd3470+32];
	add.s32 	%r4675, %r4674, %r4673;
	ld.global.u32 	%r4676, [%rd3470+36];
	add.s32 	%r4677, %r4676, %r4675;
	ld.global.u32 	%r4678, [%rd3470+40];
	add.s32 	%r4679, %r4678, %r4677;
	ld.global.u32 	%r4680, [%rd3470+44];
	add.s32 	%r4681, %r4680, %r4679;
	ld.global.u32 	%r4682, [%rd3470+48];
	add.s32 	%r4683, %r4682, %r4681;
	ld.global.u32 	%r4684, [%rd3470+52];
	add.s32 	%r4685, %r4684, %r4683;
	ld.global.u32 	%r4686, [%rd3470+56];
	add.s32 	%r4687, %r4686, %r4685;
	ld.global.u32 	%r4688, [%rd3470+60];
	add.s32 	%r5356, %r4688, %r4687;
	add.s32 	%r5345, %r5345, 16;
	setp.ne.s32 	%p1365, %r5345, %r852;
	mov.u32 	%r5351, %r852;
	@%p1365 bra 	$L__BB2_1589;
$L__BB2_1590:
	setp.eq.s32 	%p1366, %r848, 0;
	@%p1366 bra 	$L__BB2_1600;
	setp.lt.u32 	%p1367, %r849, 7;
	@%p1367 bra 	$L__BB2_1593;
	add.s32 	%r4690, %r5351, %r920;
	mul.wide.s32 	%rd3471, %r4690, 4;
	add.s64 	%rd3472, %rd6, %rd3471;
	ld.global.u32 	%r4691, [%rd3472];
	add.s32 	%r4692, %r4691, %r5356;
	ld.global.u32 	%r4693, [%rd3472+4];
	add.s32 	%r4694, %r4693, %r4692;
	ld.global.u32 	%r4695, [%rd3472+8];
	add.s32 	%r4696, %r4695, %r4694;
	ld.global.u32 	%r4697, [%rd3472+12];
	add.s32 	%r4698, %r4697, %r4696;
	ld.global.u32 	%r4699, [%rd3472+16];
	add.s32 	%r4700, %r4699, %r4698;
	ld.global.u32 	%r4701, [%rd3472+20];
	add.s32 	%r4702, %r4701, %r4700;
	ld.global.u32 	%r4703, [%rd3472+24];
	add.s32 	%r4704, %r4703, %r4702;
	ld.global.u32 	%r4705, [%rd3472+28];
	add.s32 	%r5356, %r4705, %r4704;
	add.s32 	%r5351, %r5351, 8;
$L__BB2_1593:
	setp.eq.s32 	%p1368, %r845, 0;
	@%p1368 bra 	$L__BB2_1600;
	setp.lt.u32 	%p1369, %r846, 3;
	@%p1369 bra 	$L__BB2_1596;
	add.s32 	%r4707, %r5351, %r920;
	mul.wide.s32 	%rd3473, %r4707, 4;
	add.s64 	%rd3474, %rd6, %rd3473;
	ld.global.u32 	%r4708, [%rd3474];
	add.s32 	%r4709, %r4708, %r5356;
	ld.global.u32 	%r4710, [%rd3474+4];
	add.s32 	%r4711, %r4710, %r4709;
	ld.global.u32 	%r4712, [%rd3474+8];
	add.s32 	%r4713, %r4712, %r4711;
	ld.global.u32 	%r4714, [%rd3474+12];
	add.s32 	%r5356, %r4714, %r4713;
	add.s32 	%r5351, %r5351, 4;
$L__BB2_1596:
	setp.eq.s32 	%p1370, %r847, 0;
	@%p1370 bra 	$L__BB2_1600;
	setp.eq.s32 	%p1371, %r847, 1;
	add.s32 	%r4715, %r5351, %r920;
	mul.wide.s32 	%rd3475, %r4715, 4;
	add.s64 	%rd283, %rd6, %rd3475;
	ld.global.u32 	%r4716, [%rd283];
	add.s32 	%r5356, %r4716, %r5356;
	@%p1371 bra 	$L__BB2_1600;
	setp.eq.s32 	%p1372, %r847, 2;
	ld.global.u32 	%r4717, [%rd283+4];
	add.s32 	%r5356, %r4717, %r5356;
	@%p1372 bra 	$L__BB2_1600;
	ld.global.u32 	%r4718, [%rd283+8];
	add.s32 	%r5356, %r4718, %r5356;
$L__BB2_1600:
	setp.eq.s32 	%p1373, %r5356, 0;
	@%p1373 bra 	$L__BB2_1604;
	setp.eq.s32 	%p1374, %r4453, 0;
	mov.b32 	%r5401, 1;
	@%p1374 bra 	$L__BB2_1511;
	ld.param.u64 	%rd3628, [_Z11design_loopPiPcS_S_iS_PdiS_S0_S1__param_9];
	{ // callseq 2, 0
	.param .b64 param0;
	st.param.b64 	[param0], %rd306;
	.param .b64 param1;
	st.param.b64 	[param1], %rd305;
	.param .b32 param2;
	st.param.b32 	[param2], %r1198;
	.param .b64 param3;
	st.param.b64 	[param3], %rd3628;
	.param .b32 param4;
	st.param.b32 	[param4], %r1199;
	.param .b64 param5;
	st.param.b64 	[param5], %rd307;
	.param .b64 param6;
	st.param.b64 	[param6], %rd308;
	.param .b64 param7;
	st.param.b64 	[param7], %rd309;
	.param .b32 retval0;
	call.uni (retval0), 
	_Z15check_structurePcPiS0_iPdiS1_S0_S_, 
	(
	param0, 
	param1, 
	param2, 
	param3, 
	param4, 
	param5, 
	param6, 
	param7
	);
	ld.param.b32 	%r4721, [retval0];
	} // callseq 2
	setp.ne.s32 	%p1375, %r4721, 0;
	@%p1375 bra 	$L__BB2_1511;
	ld.shared.u32 	%r5325, [%r1+8];
$L__BB2_1604:
	add.s32 	%r5325, %r5325, 1;
	st.shared.u32 	[%r1+8], %r5325;
	setp.lt.s32 	%p1376, %r5325, %r835;
	@%p1376 bra 	$L__BB2_1531;
$L__BB2_1605:
	ld.shared.u32 	%r4744, [%r1+12];
	mul.lo.s32 	%r4745, %r4744, 10;
	mul.wide.s32 	%rd3486, %r4745, 4;
	add.s64 	%rd3487, %rd7, %rd3486;
	ld.global.u32 	%r5360, [%rd3487+36];
	st.shared.u32 	[%r1+20], %r5360;
	mov.b32 	%r4746, -1;
	st.shared.u32 	[%r1+8], %r4746;
	setp.ge.s32 	%p1387, %r5360, %r835;
	mov.b32 	%r4743, 0;
	mov.u32 	%r5401, %r4743;
	@%p1387 bra 	$L__BB2_1511;
	ld.const.u32 	%r4747, [const_int+12];
	setp.ne.s32 	%p1388, %r4747, 0;
	ld.const.u32 	%r1001, [const_int+28];
	add.s32 	%r1002, %r1001, 8;
	ld.const.u32 	%r4748, [const_int+24];
	@%p1388 bra 	$L__BB2_1607;
	bra.uni 	$L__BB2_1692;
$L__BB2_1607:
	and.b32  	%r1010, %r1001, 7;
	add.s32 	%r1011, %r1010, -1;
	and.b32  	%r1012, %r1001, 3;
	and.b32  	%r1013, %r1001, 15;
	add.s32 	%r1014, %r1013, -1;
	and.b32  	%r1015, %r1001, 2147483640;
	and.b32  	%r1016, %r1001, 1;
	and.b32  	%r1017, %r1001, 2147483632;
	neg.s32 	%r1018, %r1015;
$L__BB2_1608:
	setp.eq.s32 	%p1389, %r5360, -1;
	mov.u32 	%r5401, %r4743;
	@%p1389 bra 	$L__BB2_1511;
	mul.lo.s32 	%r4751, %r5360, 10;
	mul.wide.s32 	%rd3488, %r4751, 4;
	add.s64 	%rd286, %rd7, %rd3488;
	ld.global.u32 	%r4752, [%rd286];
	add.s32 	%r4753, %r4752, 18;
	ld.shared.u32 	%r1020, [%r1+24];
	mul.lo.s32 	%r4754, %r1020, 10;
	mul.wide.s32 	%rd3489, %r4754, 4;
	add.s64 	%rd3490, %rd7, %rd3489;
	ld.global.u32 	%r4755, [%rd3490];
	setp.gt.s32 	%p1390, %r4753, %r4755;
	mov.u32 	%r5401, %r4743;
	@%p1390 bra 	$L__BB2_1511;
	mul.wide.s32 	%rd3491, %r5360, -24;
	add.s64 	%rd3492, %rd286, %rd3491;
	ld.global.u32 	%r4756, [%rd3492+8];
	and.b32  	%r4757, %r4756, 1;
	setp.eq.b32 	%p1391, %r4757, 1;
	not.pred 	%p1392, %p1391;
	@%p1392 bra 	$L__BB2_1730;
	setp.lt.s32 	%p1393, %r1001, 1;
	@%p1393 bra 	$L__BB2_1623;
	setp.lt.u32 	%p1394, %r1001, 8;
	mov.b32 	%r5372, 0;
	@%p1394 bra 	$L__BB2_1615;
	ld.shared.u32 	%r4759, [%r1];
	mul.lo.s32 	%r4760, %r1002, %r4759;
	add.s32 	%r5370, %r4760, 15;
	add.s32 	%r5369, %r4760, 14;
	add.s32 	%r5368, %r4760, 13;
	add.s32 	%r5367, %r4760, 12;
	add.s32 	%r5366, %r4760, 11;
	add.s32 	%r5365, %r4760, 10;
	add.s32 	%r5364, %r4760, 9;
	add.s32 	%r5362, %r4760, 8;
	mov.u32 	%r5363, %r1018;
$L__BB2_1614:
	.pragma "nounroll";
	mul.wide.s32 	%rd3493, %r5370, 4;
	add.s64 	%rd3494, %rd6, %rd3493;
	mul.wide.s32 	%rd3495, %r5369, 4;
	add.s64 	%rd3496, %rd6, %rd3495;
	mul.wide.s32 	%rd3497, %r5368, 4;
	add.s64 	%rd3498, %rd6, %rd3497;
	mul.wide.s32 	%rd3499, %r5367, 4;
	add.s64 	%rd3500, %rd6, %rd3499;
	mul.wide.s32 	%rd3501, %r5366, 4;
	add.s64 	%rd3502, %rd6, %rd3501;
	mul.wide.s32 	%rd3503, %r5365, 4;
	add.s64 	%rd3504, %rd6, %rd3503;
	mul.wide.s32 	%rd3505, %r5364, 4;
	add.s64 	%rd3506, %rd6, %rd3505;
	mul.wide.s32 	%rd3507, %r5362, 4;
	add.s64 	%rd3508, %rd6, %rd3507;
	mov.b32 	%r4761, 0;
	st.global.u32 	[%rd3508], %r4761;
	st.global.u32 	[%rd3506], %r4761;
	st.global.u32 	[%rd3504], %r4761;
	st.global.u32 	[%rd3502], %r4761;
	st.global.u32 	[%rd3500], %r4761;
	st.global.u32 	[%rd3498], %r4761;
	st.global.u32 	[%rd3496], %r4761;
	st.global.u32 	[%rd3494], %r4761;
	add.s32 	%r5370, %r5370, 8;
	add.s32 	%r5369, %r5369, 8;
	add.s32 	%r5368, %r5368, 8;
	add.s32 	%r5367, %r5367, 8;
	add.s32 	%r5366, %r5366, 8;
	add.s32 	%r5365, %r5365, 8;
	add.s32 	%r5364, %r5364, 8;
	add.s32 	%r5363, %r5363, 8;
	add.s32 	%r5362, %r5362, 8;
	setp.ne.s32 	%p1395, %r5363, 0;
	mov.u32 	%r5372, %r1015;
	@%p1395 bra 	$L__BB2_1614;
$L__BB2_1615:
	setp.eq.s32 	%p1396, %r1010, 0;
	@%p1396 bra 	$L__BB2_1623;
	setp.lt.u32 	%p1397, %r1011, 3;
	@%p1397 bra 	$L__BB2_1618;
	ld.shared.u32 	%r4762, [%r1];
	mad.lo.s32 	%r4763, %r1002, %r4762, %r5372;
	add.s32 	%r4764, %r4763, 8;
	mul.wide.s32 	%rd3509, %r4764, 4;
	add.s64 	%rd3510, %rd6, %rd3509;
	mov.b32 	%r4765, 0;
	st.global.u32 	[%rd3510], %r4765;
	add.s32 	%r4766, %r4763, 9;
	mul.wide.s32 	%rd3511, %r4766, 4;
	add.s64 	%rd3512, %rd6, %rd3511;
	st.global.u32 	[%rd3512], %r4765;
	add.s32 	%r4767, %r4763, 10;
	mul.wide.s32 	%rd3513, %r4767, 4;
	add.s64 	%rd3514, %rd6, %rd3513;
	st.global.u32 	[%rd3514], %r4765;
	add.s32 	%r4768, %r4763, 11;
	mul.wide.s32 	%rd3515, %r4768, 4;
	add.s64 	%rd3516, %rd6, %rd3515;
	st.global.u32 	[%rd3516], %r4765;
	add.s32 	%r5372, %r5372, 4;
$L__BB2_1618:
	setp.eq.s32 	%p1398, %r1012, 0;
	@%p1398 bra 	$L__BB2_1623;
	setp.eq.s32 	%p1399, %r1012, 1;
	@%p1399 bra 	$L__BB2_1621;
	ld.shared.u32 	%r4769, [%r1];
	mad.lo.s32 	%r4770, %r1002, %r4769, %r5372;
	add.s32 	%r4771, %r4770, 8;
	mul.wide.s32 	%rd3517, %r4771, 4;
	add.s64 	%rd3518, %rd6, %rd3517;
	mov.b32 	%r4772, 0;
	st.global.u32 	[%rd3518], %r4772;
	add.s32 	%r4773, %r4770, 9;
	mul.wide.s32 	%rd3519, %r4773, 4;
	add.s64 	%rd3520, %rd6, %rd3519;
	st.global.u32 	[%rd3520], %r4772;
	add.s32 	%r5372, %r5372, 2;
$L__BB2_1621:
	setp.eq.s32 	%p1400, %r1016, 0;
	@%p1400 bra 	$L__BB2_1623;
	ld.shared.u32 	%r4774, [%r1];
	mad.lo.s32 	%r4775, %r1002, %r4774, %r5372;
	add.s32 	%r4776, %r4775, 8;
	mul.wide.s32 	%rd3521, %r4776, 4;
	add.s64 	%rd3522, %rd6, %rd3521;
	mov.b32 	%r4777, 0;
	st.global.u32 	[%rd3522], %r4777;
$L__BB2_1623:
	ld.shared.u32 	%r1052, [%r1];
	mul.lo.s32 	%r4778, %r1052, 10;
	mul.wide.s32 	%rd3523, %r4778, 4;
	add.s64 	%rd3524, %rd7, %rd3523;
	ld.global.u32 	%r5374, [%rd3524+12];
	ld.global.u32 	%r4779, [%rd3524+16];
	setp.ge.s32 	%p1401, %r5374, %r4779;
	@%p1401 bra 	$L__BB2_1711;
$L__BB2_1624:
	mul.lo.s32 	%r4780, %r5374, 3;
	mul.wide.s32 	%rd3525, %r4780, 4;
	add.s64 	%rd287, %rd5, %rd3525;
	ld.global.u32 	%r4781, [%rd287+8];
	and.b32  	%r4782, %r4781, 1;
	setp.eq.b32 	%p1402, %r4782, 1;
	not.pred 	%p1403, %p1402;
	@%p1403 bra 	$L__BB2_1710;
	ld.global.u32 	%r1057, [%rd287];
	mad.lo.s32 	%r4783, %r1002, %r1052, %r1057;
	add.s32 	%r4784, %r4783, 8;
	mul.wide.s32 	%rd3526, %r4784, 4;
	add.s64 	%rd288, %rd6, %rd3526;
	ld.global.u32 	%r4785, [%rd288];
	setp.ne.s32 	%p1404, %r4785, 0;
	@%p1404 bra 	$L__BB2_1710;
	ld.shared.u32 	%r1058, [%r1+4];
	mul.lo.s32 	%r4786, %r1058, 10;
	mul.wide.s32 	%rd3527, %r4786, 4;
	add.s64 	%rd3528, %rd7, %rd3527;
	ld.global.u32 	%r5375, [%rd3528+12];
	ld.global.u32 	%r4787, [%rd3528+16];
	setp.ge.s32 	%p1405, %r5375, %r4787;
	@%p1405 bra 	$L__BB2_1710;
$L__BB2_1627:
	mul.lo.s32 	%r4788, %r5375, 3;
	mul.wide.s32 	%rd3529, %r4788, 4;
	add.s64 	%rd289, %rd5, %rd3529;
	ld.global.u32 	%r4789, [%rd289];
	setp.ne.s32 	%p1406, %r4789, %r1057;
	@%p1406 bra 	$L__BB2_1709;
	ld.global.u32 	%r4790, [%rd289+8];
	and.b32  	%r4791, %r4790, 1;
	setp.eq.b32 	%p1407, %r4791, 1;
	not.pred 	%p1408, %p1407;
	@%p1408 bra 	$L__BB2_1709;
	ld.shared.u32 	%r1063, [%r1+12];
	mul.lo.s32 	%r4792, %r1063, 10;
	mul.wide.s32 	%rd3530, %r4792, 4;
	add.s64 	%rd3531, %rd7, %rd3530;
	ld.global.u32 	%r5376, [%rd3531+12];
	ld.global.u32 	%r4793, [%rd3531+16];
	setp.ge.s32 	%p1409, %r5376, %r4793;
	@%p1409 bra 	$L__BB2_1709;
$L__BB2_1630:
	mul.lo.s32 	%r4794, %r5376, 3;
	mul.wide.s32 	%rd3532, %r4794, 4;
	add.s64 	%rd290, %rd5, %rd3532;
	ld.global.u32 	%r4795, [%rd290];
	setp.ne.s32 	%p1410, %r4795, %r1057;
	@%p1410 bra 	$L__BB2_1708;
	ld.global.u32 	%r4796, [%rd290+8];
	and.b32  	%r4797, %r4796, 2;
	setp.eq.s32 	%p1411, %r4797, 0;
	@%p1411 bra 	$L__BB2_1708;
	ld.shared.u32 	%r1068, [%r1+16];
	mul.lo.s32 	%r4798, %r1068, 10;
	mul.wide.s32 	%rd3533, %r4798, 4;
	add.s64 	%rd3534, %rd7, %rd3533;
	ld.global.u32 	%r5377, [%rd3534+12];
	ld.global.u32 	%r4799, [%rd3534+16];
	setp.ge.s32 	%p1412, %r5377, %r4799;
	@%p1412 bra 	$L__BB2_1708;
$L__BB2_1633:
	mul.lo.s32 	%r4800, %r5377, 3;
	mul.wide.s32 	%rd3535, %r4800, 4;
	add.s64 	%rd291, %rd5, %rd3535;
	ld.global.u32 	%r4801, [%rd291];
	setp.ne.s32 	%p1413, %r4801, %r1057;
	@%p1413 bra 	$L__BB2_1707;
	ld.global.u32 	%r4802, [%rd291+8];
	and.b32  	%r4803, %r4802, 1;
	setp.eq.b32 	%p1414, %r4803, 1;
	not.pred 	%p1415, %p1414;
	@%p1415 bra 	$L__BB2_1707;
	mul.wide.s32 	%rd3536, %r4754, 4;
	add.s64 	%rd3537, %rd7, %rd3536;
	ld.global.u32 	%r5378, [%rd3537+12];
	ld.global.u32 	%r4805, [%rd3537+16];
	setp.ge.s32 	%p1416, %r5378, %r4805;
	@%p1416 bra 	$L__BB2_1707;
$L__BB2_1636:
	mul.lo.s32 	%r4806, %r5378, 3;
	mul.wide.s32 	%rd3538, %r4806, 4;
	add.s64 	%rd292, %rd5, %rd3538;
	ld.global.u32 	%r4807, [%rd292];
	setp.ne.s32 	%p1417, %r4807, %r1057;
	@%p1417 bra 	$L__BB2_1706;
	ld.global.u32 	%r4808, [%rd292+8];
	and.b32  	%r4809, %r4808, 2;
	setp.eq.s32 	%p1418, %r4809, 0;
	@%p1418 bra 	$L__BB2_1706;
	ld.shared.u32 	%r1077, [%r1+28];
	mul.lo.s32 	%r4810, %r1077, 10;
	mul.wide.s32 	%rd3539, %r4810, 4;
	add.s64 	%rd3540, %rd7, %rd3539;
	ld.global.u32 	%r5379, [%rd3540+12];
	ld.global.u32 	%r4811, [%rd3540+16];
	setp.ge.s32 	%p1419, %r5379, %r4811;
	@%p1419 bra 	$L__BB2_1706;
$L__BB2_1639:
	mul.lo.s32 	%r4812, %r5379, 3;
	mul.wide.s32 	%rd3541, %r4812, 4;
	add.s64 	%rd293, %rd5, %rd3541;
	ld.global.u32 	%r4813, [%rd293];
	setp.ne.s32 	%p1420, %r4813, %r1057;
	@%p1420 bra 	$L__BB2_1705;
	ld.global.u32 	%r4814, [%rd293+8];
	and.b32  	%r4815, %r4814, 2;
	setp.eq.s32 	%p1421, %r4815, 0;
	@%p1421 bra 	$L__BB2_1705;
	ld.global.u32 	%r1081, [%rd289+4];
	ld.global.u32 	%r4816, [%rd287+4];
	mul.lo.s32 	%r4817, %r1052, 10;
	mul.wide.s32 	%rd3542, %r4817, 4;
	add.s64 	%rd3543, %rd7, %rd3542;
	ld.global.u32 	%r4818, [%rd3543+4];
	add.s32 	%r4819, %r4816, %r4818;
	sub.s32 	%r4820, %r1081, %r4819;
	setp.gt.u32 	%p1422, %r4820, 20;
	@%p1422 bra 	$L__BB2_1705;
	ld.global.u32 	%r1082, [%rd290+4];
	sub.s32 	%r4821, %r1081, %r1082;
	add.s32 	%r4822, %r4821, 61;
	setp.gt.u32 	%p1423, %r4822, 20;
	@%p1423 bra 	$L__BB2_1705;
	ld.global.u32 	%r1083, [%rd291+4];
	mul.wide.s32 	%rd3544, %r4792, 4;
	add.s64 	%rd3545, %rd7, %rd3544;
	ld.global.u32 	%r4824, [%rd3545+4];
	add.s32 	%r4825, %r1082, %r4824;
	sub.s32 	%r4826, %r1083, %r4825;
	setp.lt.s32 	%p1424, %r4826, 0;
	@%p1424 bra 	$L__BB2_1705;
	ld.global.u32 	%r1084, [%rd292+4];
	mul.wide.s32 	%rd3546, %r4754, 4;
	add.s64 	%rd3547, %rd7, %rd3546;
	ld.global.u32 	%r1085, [%rd3547+4];
	mul.wide.s32 	%rd3548, %r4798, 4;
	add.s64 	%rd3549, %rd7, %rd3548;
	ld.global.u32 	%r4829, [%rd3549+4];
	add.s32 	%r4830, %r4829, %r1083;
	add.s32 	%r4831, %r1084, %r1085;
	add.s32 	%r1086, %r4831, -61;
	sub.s32 	%r4832, %r4830, %r1086;
	setp.gt.u32 	%p1425, %r4832, 20;
	@%p1425 bra 	$L__BB2_1705;
	sub.s32 	%r4833, %r1081, %r1086;
	add.s32 	%r4834, %r4833, 121;
	setp.gt.u32 	%p1426, %r4834, 60;
	@%p1426 bra 	$L__BB2_1705;
	ld.global.u32 	%r4835, [%rd293+4];
	sub.s32 	%r4837, %r4835, %r4831;
	setp.gt.u32 	%p1427, %r4837, 20;
	@%p1427 bra 	$L__BB2_1705;
	ld.shared.u32 	%r1087, [%r1+8];
	setp.eq.s32 	%p1428, %r1087, -1;
	@%p1428 bra 	$L__BB2_1703;
	mul.lo.s32 	%r4838, %r1087, 10;
	mul.wide.s32 	%rd3550, %r4838, 4;
	add.s64 	%rd294, %rd7, %rd3550;
	ld.global.u32 	%r5380, [%rd294+12];
	ld.global.u32 	%r1089, [%rd294+16];
	setp.ge.s32 	%p1429, %r5380, %r1089;
	@%p1429 bra 	$L__BB2_1705;
$L__BB2_1649:
	mul.lo.s32 	%r4839, %r5380, 3;
	mul.wide.s32 	%rd3551, %r4839, 4;
	add.s64 	%rd295, %rd5, %rd3551;
	ld.global.u32 	%r4840, [%rd295];
	setp.ne.s32 	%p1430, %r4840, %r1057;
	@%p1430 bra 	$L__BB2_1653;
	ld.global.u32 	%r4841, [%rd295+8];
	and.b32  	%r4842, %r4841, 2;
	setp.eq.s32 	%p1431, %r4842, 0;
	@%p1431 bra 	$L__BB2_1653;
	ld.global.u32 	%r4844, [%rd3528+4];
	add.s32 	%r4845, %r4844, %r1081;
	ld.global.u32 	%r1091, [%rd295+4];
	setp.gt.s32 	%p1432, %r4845, %r1091;
	@%p1432 bra 	$L__BB2_1653;
	ld.global.u32 	%r4846, [%rd294+4];
	add.s32 	%r4847, %r4846, %r1091;
	setp.le.s32 	%p1433, %r4847, %r1082;
	@%p1433 bra 	$L__BB2_1703;
$L__BB2_1653:
	add.s32 	%r5380, %r5380, 1;
	setp.lt.s32 	%p1434, %r5380, %r1089;
	@%p1434 bra 	$L__BB2_1649;
	bra.uni 	$L__BB2_1705;
$L__BB2_1654:
	mul.lo.s32 	%r4576, %r5338, 3;
	mul.wide.s32 	%rd3426, %r4576, 4;
	add.s64 	%rd276, %rd5, %rd3426;
	ld.global.u32 	%r4577, [%rd276+8];
	and.b32  	%r4578, %r4577, 2;
	setp.eq.s32 	%p1322, %r4578, 0;
	@%p1322 bra 	$L__BB2_1691;
	ld.global.u32 	%r925, [%rd276];
	add.s32 	%r926, %r925, 8;
	mad.lo.s32 	%r4579, %r837, %r863, %r926;
	mul.wide.s32 	%rd3427, %r4579, 4;
	add.s64 	%rd3428, %rd6, %rd3427;
	ld.global.u32 	%r4580, [%rd3428];
	setp.ne.s32 	%p1323, %r4580, 0;
	@%p1323 bra 	$L__BB2_1691;
	ld.shared.u32 	%r927, [%r1+4];
	mul.lo.s32 	%r4581, %r927, 10;
	mul.wide.s32 	%rd3429, %r4581, 4;
	add.s64 	%rd3430, %rd7, %rd3429;
	ld.global.u32 	%r5339, [%rd3430+12];
	ld.global.u32 	%r4582, [%rd3430+16];
	setp.ge.s32 	%p1324, %r5339, %r4582;
	@%p1324 bra 	$L__BB2_1691;
$L__BB2_1657:
	mul.lo.s32 	%r4583, %r5339, 3;
	mul.wide.s32 	%rd3431, %r4583, 4;
	add.s64 	%rd277, %rd5, %rd3431;
	ld.global.u32 	%r4584, [%rd277];
	setp.ne.s32 	%p1325, %r4584, %r925;
	@%p1325 bra 	$L__BB2_1690;
	ld.global.u32 	%r4585, [%rd277+8];
	and.b32  	%r4586, %r4585, 2;
	setp.eq.s32 	%p1326, %r4586, 0;
	@%p1326 bra 	$L__BB2_1690;
	ld.global.u32 	%r5340, [%rd3347+12];
	ld.global.u32 	%r4588, [%rd3347+16];
	setp.ge.s32 	%p1327, %r5340, %r4588;
	@%p1327 bra 	$L__BB2_1690;
$L__BB2_1660:
	mul.lo.s32 	%r4589, %r5340, 3;
	mul.wide.s32 	%rd3434, %r4589, 4;
	add.s64 	%rd278, %rd5, %rd3434;
	ld.global.u32 	%r4590, [%rd278];
	setp.ne.s32 	%p1328, %r4590, %r925;
	@%p1328 bra 	$L__BB2_1689;
	ld.global.u32 	%r4591, [%rd278+8];
	and.b32  	%r4592, %r4591, 1;
	setp.eq.b32 	%p1329, %r4592, 1;
	not.pred 	%p1330, %p1329;
	@%p1330 bra 	$L__BB2_1689;
	ld.shared.u32 	%r936, [%r1+16];
	mul.lo.s32 	%r4593, %r936, 10;
	mul.wide.s32 	%rd3435, %r4593, 4;
	add.s64 	%rd3436, %rd7, %rd3435;
	ld.global.u32 	%r5341, [%rd3436+12];
	ld.global.u32 	%r4594, [%rd3436+16];
	setp.ge.s32 	%p1331, %r5341, %r4594;
	@%p1331 bra 	$L__BB2_1689;
$L__BB2_1663:
	mul.lo.s32 	%r4595, %r5341, 3;
	mul.wide.s32 	%rd3437, %r4595, 4;
	add.s64 	%rd279, %rd5, %rd3437;
	ld.global.u32 	%r4596, [%rd279];
	setp.ne.s32 	%p1332, %r4596, %r925;
	@%p1332 bra 	$L__BB2_1688;
	ld.global.u32 	%r4597, [%rd279+8];
	and.b32  	%r4598, %r4597, 2;
	setp.eq.s32 	%p1333, %r4598, 0;
	@%p1333 bra 	$L__BB2_1688;
	ld.shared.u32 	%r940, [%r1+24];
	mul.lo.s32 	%r4599, %r940, 10;
	mul.wide.s32 	%rd3438, %r4599, 4;
	add.s64 	%rd3439, %rd7, %rd3438;
	ld.global.u32 	%r5342, [%rd3439+12];
	ld.global.u32 	%r4600, [%rd3439+16];
	setp.ge.s32 	%p1334, %r5342, %r4600;
	@%p1334 bra 	$L__BB2_1688;
$L__BB2_1666:
	mul.lo.s32 	%r4601, %r5342, 3;
	mul.wide.s32 	%rd3440, %r4601, 4;
	add.s64 	%rd280, %rd5, %rd3440;
	ld.global.u32 	%r4602, [%rd280];
	setp.ne.s32 	%p1335, %r4602, %r925;
	@%p1335 bra 	$L__BB2_1687;
	ld.global.u32 	%r4603, [%rd280+8];
	and.b32  	%r4604, %r4603, 1;
	setp.eq.b32 	%p1336, %r4604, 1;
	not.pred 	%p1337, %p1336;
	@%p1337 bra 	$L__BB2_1687;
	ld.shared.u32 	%r944, [%r1+28];
	mul.lo.s32 	%r4605, %r944, 10;
	mul.wide.s32 	%rd3441, %r4605, 4;
	add.s64 	%rd3442, %rd7, %rd3441;
	ld.global.u32 	%r5343, [%rd3442+12];
	ld.global.u32 	%r4606, [%rd3442+16];
	setp.ge.s32 	%p1338, %r5343, %r4606;
	@%p1338 bra 	$L__BB2_1687;
$L__BB2_1669:
	mul.lo.s32 	%r4607, %r5343, 3;
	mul.wide.s32 	%rd3443, %r4607, 4;
	add.s64 	%rd281, %rd5, %rd3443;
	ld.global.u32 	%r4608, [%rd281];
	setp.ne.s32 	%p1339, %r4608, %r925;
	@%p1339 bra 	$L__BB2_1686;
	ld.global.u32 	%r4609, [%rd281+8];
	and.b32  	%r4610, %r4609, 1;
	setp.eq.b32 	%p1340, %r4610, 1;
	not.pred 	%p1341, %p1340;
	@%p1341 bra 	$L__BB2_1686;
	ld.global.u32 	%r4611, [%rd276+4];
	ld.global.u32 	%r948, [%rd277+4];
	ld.global.u32 	%r4613, [%rd3430+4];
	add.s32 	%r949, %r948, %r4613;
	sub.s32 	%r4614, %r4611, %r949;
	setp.gt.u32 	%p1342, %r4614, 20;
	@%p1342 bra 	$L__BB2_1686;
	ld.global.u32 	%r950, [%rd278+4];
	ld.global.u32 	%r4616, [%rd3347+4];
	add.s32 	%r951, %r4616, %r950;
	sub.s32 	%r4617, %r951, %r949;
	add.s32 	%r4618, %r4617, 61;
	setp.gt.u32 	%p1343, %r4618, 20;
	@%p1343 bra 	$L__BB2_1686;
	ld.global.u32 	%r952, [%rd279+4];
	ld.global.u32 	%r4620, [%rd3436+4];
	add.s32 	%r4621, %r952, %r4620;
	sub.s32 	%r4622, %r950, %r4621;
	setp.lt.s32 	%p1344, %r4622, 0;
	@%p1344 bra 	$L__BB2_1686;
	ld.global.u32 	%r953, [%rd280+4];
	sub.s32 	%r4623, %r953, %r952;
	add.s32 	%r4624, %r4623, 61;
	setp.gt.u32 	%p1345, %r4624, 20;
	@%p1345 bra 	$L__BB2_1686;
	sub.s32 	%r4625, %r953, %r949;
	add.s32 	%r4626, %r4625, 182;
	setp.gt.u32 	%p1346, %r4626, 60;
	@%p1346 bra 	$L__BB2_1686;
	ld.global.u32 	%r4627, [%rd281+4];
	ld.global.u32 	%r4629, [%rd3442+4];
	add.s32 	%r4630, %r4627, %r4629;
	sub.s32 	%r4631, %r953, %r4630;
	setp.gt.u32 	%p1347, %r4631, 20;
	@%p1347 bra 	$L__BB2_1686;
	ld.global.u32 	%r5344, [%rd267+12];
	ld.global.u32 	%r955, [%rd267+16];
	setp.ge.s32 	%p1348, %r5344, %r955;
	@%p1348 bra 	$L__BB2_1686;
$L__BB2_1678:
	mul.lo.s32 	%r4632, %r5344, 3;
	mul.wide.s32 	%rd3452, %r4632, 4;
	add.s64 	%rd282, %rd5, %rd3452;
	ld.global.u32 	%r4633, [%rd282];
	setp.ne.s32 	%p1349, %r4633, %r925;
	@%p1349 bra 	$L__BB2_1682;
	ld.global.u32 	%r4634, [%rd282+8];
	and.b32  	%r4635, %r4634, 1;
	setp.eq.b32 	%p1350, %r4635, 1;
	not.pred 	%p1351, %p1350;
	@%p1351 bra 	$L__BB2_1682;
	ld.global.u32 	%r957, [%rd282+4];
	setp.gt.s32 	%p1352, %r951, %r957;
	@%p1352 bra 	$L__BB2_1682;
	ld.global.u32 	%r4636, [%rd267+4];
	add.s32 	%r4637, %r4636, %r957;
	setp.le.s32 	%p1353, %r4637, %r948;
	@%p1353 bra 	$L__BB2_1683;
$L__BB2_1682:
	add.s32 	%r5344, %r5344, 1;
	setp.lt.s32 	%p1356, %r5344, %r955;
	@%p1356 bra 	$L__BB2_1678;
	bra.uni 	$L__BB2_1686;
$L__BB2_1683:
	ld.shared.u32 	%r959, [%r1+20];
	setp.eq.s32 	%p1354, %r959, -1;
	@%p1354 bra 	$L__BB2_1685;
	mul.lo.s32 	%r4638, %r959, 10;
	mul.wide.s32 	%rd3453, %r4638, 4;
	add.s64 	%rd3454, %rd7, %rd3453;
	ld.global.u32 	%r4639, [%rd3454+16];
	setp.eq.s32 	%p1355, %r4639, 0;
	@%p1355 bra 	$L__BB2_1686;
$L__BB2_1685:
	mov.b32 	%r4641, 1;
	st.global.u32 	[%rd3428], %r4641;
$L__BB2_1686:
	add.s32 	%r5343, %r5343, 1;
	ld.global.u32 	%r4643, [%rd3442+16];
	setp.lt.s32 	%p1357, %r5343, %r4643;
	@%p1357 bra 	$L__BB2_1669;
$L__BB2_1687:
	add.s32 	%r5342, %r5342, 1;
	ld.global.u32 	%r4645, [%rd3439+16];
	setp.lt.s32 	%p1358, %r5342, %r4645;
	@%p1358 bra 	$L__BB2_1666;
$L__BB2_1688:
	add.s32 	%r5341, %r5341, 1;
	ld.global.u32 	%r4647, [%rd3436+16];
	setp.lt.s32 	%p1359, %r5341, %r4647;
	@%p1359 bra 	$L__BB2_1663;
$L__BB2_1689:
	add.s32 	%r5340, %r5340, 1;
	ld.global.u32 	%r4649, [%rd3347+16];
	setp.lt.s32 	%p1360, %r5340, %r4649;
	@%p1360 bra 	$L__BB2_1660;
$L__BB2_1690:
	add.s32 	%r5339, %r5339, 1;
	ld.global.u32 	%r4651, [%rd3430+16];
	setp.lt.s32 	%p1361, %r5339, %r4651;
	@%p1361 bra 	$L__BB2_1657;
$L__BB2_1691:
	add.s32 	%r5338, %r5338, 1;
	ld.global.u32 	%r4653, [%rd3381+16];
	setp.lt.s32 	%p1362, %r5338, %r4653;
	@%p1362 bra 	$L__BB2_1654;
	bra.uni 	$L__BB2_1586;
$L__BB2_1692:
	setp.eq.s32 	%p1498, %r4748, 0;
	@%p1498 bra 	$L__BB2_1693;
	bra.uni 	$L__BB2_1697;
$L__BB2_1693:
	setp.eq.s32 	%p1505, %r5360, -1;
	mov.u32 	%r5401, %r4743;
	@%p1505 bra 	$L__BB2_1511;
	mul.lo.s32 	%r5028, %r5360, 10;
	mul.wide.s32 	%rd3622, %r5028, 4;
	add.s64 	%rd284, %rd7, %rd3622;
	ld.global.u32 	%r5029, [%rd284];
	add.s32 	%r5030, %r5029, 18;
	ld.shared.u32 	%r5031, [%r1+24];
	mul.lo.s32 	%r5032, %r5031, 10;
	mul.wide.s32 	%rd3623, %r5032, 4;
	add.s64 	%rd3624, %rd7, %rd3623;
	ld.global.u32 	%r5033, [%rd3624];
	setp.gt.s32 	%p1506, %r5030, %r5033;
	mov.u32 	%r5401, %r4743;
	@%p1506 bra 	$L__BB2_1511;
	mul.wide.s32 	%rd3625, %r5360, -24;
	add.s64 	%rd3626, %rd284, %rd3625;
	ld.global.u32 	%r5035, [%rd3626+8];
	and.b32  	%r5036, %r5035, 1;
	setp.eq.b32 	%p1507, %r5036, 1;
	mov.b32 	%r5401, 1;
	@%p1507 bra 	$L__BB2_1511;
	add.s32 	%r5360, %r5360, 1;
	st.shared.u32 	[%r1+20], %r5360;
	setp.lt.s32 	%p1508, %r5360, %r835;
	mov.u32 	%r5401, %r4743;
	@%p1508 bra 	$L__BB2_1693;
	bra.uni 	$L__BB2_1511;
$L__BB2_1697:
	setp.eq.s32 	%p1499, %r5360, -1;
	mov.u32 	%r5401, %r4743;
	@%p1499 bra 	$L__BB2_1511;
	mul.lo.s32 	%r5014, %r5360, 10;
	mul.wide.s32 	%rd3617, %r5014, 4;
	add.s64 	%rd285, %rd7, %rd3617;
	ld.global.u32 	%r5015, [%rd285];
	add.s32 	%r5016, %r5015, 18;
	ld.shared.u32 	%r5017, [%r1+24];
	mul.lo.s32 	%r5018, %r5017, 10;
	mul.wide.s32 	%rd3618, %r5018, 4;
	add.s64 	%rd3619, %rd7, %rd3618;
	ld.global.u32 	%r5019, [%rd3619];
	setp.gt.s32 	%p1500, %r5016, %r5019;
	mov.u32 	%r5401, %r4743;
	@%p1500 bra 	$L__BB2_1511;
	mul.wide.s32 	%rd3620, %r5360, -24;
	add.s64 	%rd3621, %rd285, %rd3620;
	ld.global.u32 	%r5020, [%rd3621+8];
	and.b32  	%r5021, %r5020, 1;
	setp.eq.b32 	%p1501, %r5021, 1;
	not.pred 	%p1502, %p1501;
	@%p1502 bra 	$L__BB2_1702;
	ld.param.u64 	%rd3631, [_Z11design_loopPiPcS_S_iS_PdiS_S0_S1__param_9];
	{ // callseq 5, 0
	.param .b64 param0;
	st.param.b64 	[param0], %rd306;
	.param .b64 param1;
	st.param.b64 	[param1], %rd305;
	.param .b32 param2;
	st.param.b32 	[param2], %r1198;
	.param .b64 param3;
	st.param.b64 	[param3], %rd3631;
	.param .b32 param4;
	st.param.b32 	[param4], %r1199;
	.param .b64 param5;
	st.param.b64 	[param5], %rd307;
	.param .b64 param6;
	st.param.b64 	[param6], %rd308;
	.param .b64 param7;
	st.param.b64 	[param7], %rd309;
	.param .b32 retval0;
	call.uni (retval0), 
	_Z15check_structurePcPiS0_iPdiS1_S0_S_, 
	(
	param0, 
	param1, 
	param2, 
	param3, 
	param4, 
	param5, 
	param6, 
	param7
	);
	ld.param.b32 	%r5023, [retval0];
	} // callseq 5
	setp.ne.s32 	%p1503, %r5023, 0;
	mov.b32 	%r5401, 1;
	@%p1503 bra 	$L__BB2_1511;
	ld.shared.u32 	%r5360, [%r1+20];
$L__BB2_1702:
	add.s32 	%r5360, %r5360, 1;
	st.shared.u32 	[%r1+20], %r5360;
	setp.lt.s32 	%p1504, %r5360, %r835;
	mov.u32 	%r5401, %r4743;
	@%p1504 bra 	$L__BB2_1697;
	bra.uni 	$L__BB2_1511;
$L__BB2_1703:
	ld.global.u32 	%r4848, [%rd286+16];
	setp.eq.s32 	%p1435, %r4848, 0;
	@%p1435 bra 	$L__BB2_1705;
	mov.b32 	%r4849, 1;
	st.global.u32 	[%rd288], %r4849;
$L__BB2_1705:
	add.s32 	%r5379, %r5379, 1;
	mul.wide.s32 	%rd3554, %r4810, 4;
	add.s64 	%rd3555, %rd7, %rd3554;
	ld.global.u32 	%r4851, [%rd3555+16];
	setp.lt.s32 	%p1436, %r5379, %r4851;
	@%p1436 bra 	$L__BB2_1639;
$L__BB2_1706:
	add.s32 	%r5378, %r5378, 1;
	mul.wide.s32 	%rd3556, %r4754, 4;
	add.s64 	%rd3557, %rd7, %rd3556;
	ld.global.u32 	%r4853, [%rd3557+16];
	setp.lt.s32 	%p1437, %r5378, %r4853;
	@%p1437 bra 	$L__BB2_1636;
$L__BB2_1707:
	add.s32 	%r5377, %r5377, 1;
	mul.wide.s32 	%rd3558, %r4798, 4;
	add.s64 	%rd3559, %rd7, %rd3558;
	ld.global.u32 	%r4855, [%rd3559+16];
	setp.lt.s32 	%p1438, %r5377, %r4855;
	@%p1438 bra 	$L__BB2_1633;
$L__BB2_1708:
	add.s32 	%r5376, %r5376, 1;
	mul.wide.s32 	%rd3560, %r4792, 4;
	add.s64 	%rd3561, %rd7, %rd3560;
	ld.global.u32 	%r4857, [%rd3561+16];
	setp.lt.s32 	%p1439, %r5376, %r4857;
	@%p1439 bra 	$L__BB2_1630;
$L__BB2_1709:
	add.s32 	%r5375, %r5375, 1;
	mul.wide.s32 	%rd3562, %r4786, 4;
	add.s64 	%rd3563, %rd7, %rd3562;
	ld.global.u32 	%r4859, [%rd3563+16];
	setp.lt.s32 	%p1440, %r5375, %r4859;
	@%p1440 bra 	$L__BB2_1627;
$L__BB2_1710:
	add.s32 	%r5374, %r5374, 1;
	mul.wide.s32 	%rd3564, %r4778, 4;
	add.s64 	%rd3565, %rd7, %rd3564;
	ld.global.u32 	%r4861, [%rd3565+16];
	setp.lt.s32 	%p1441, %r5374, %r4861;
	@%p1441 bra 	$L__BB2_1624;
$L__BB2_1711:
	ld.global.u32 	%r5381, [%rd3524+12];
	ld.global.u32 	%r4863, [%rd3524+16];
	setp.ge.s32 	%p1442, %r5381, %r4863;
	@%p1442 bra 	$L__BB2_1712;
	bra.uni 	$L__BB2_1731;
$L__BB2_1712:
	setp.lt.s32 	%p1484, %r1001, 1;
	@%p1484 bra 	$L__BB2_1730;
	setp.lt.u32 	%p1485, %r1001, 16;
	mad.lo.s32 	%r1113, %r1002, %r1052, 8;
	mov.b32 	%r5394, 0;
	mov.u32 	%r5399, %r5394;
	@%p1485 bra 	$L__BB2_1716;
	mov.b32 	%r5388, 0;
	mov.u32 	%r5399, %r5388;
$L__BB2_1715:
	.pragma "nounroll";
	add.s32 	%r4945, %r5388, %r1113;
	mul.wide.s32 	%rd3610, %r4945, 4;
	add.s64 	%rd3611, %rd6, %rd3610;
	ld.global.u32 	%r4946, [%rd3611];
	add.s32 	%r4947, %r4946, %r5399;
	ld.global.u32 	%r4948, [%rd3611+4];
	add.s32 	%r4949, %r4948, %r4947;
	ld.global.u32 	%r4950, [%rd3611+8];
	add.s32 	%r4951, %r4950, %r4949;
	ld.global.u32 	%r4952, [%rd3611+12];
	add.s32 	%r4953, %r4952, %r4951;
	ld.global.u32 	%r4954, [%rd3611+16];
	add.s32 	%r4955, %r4954, %r4953;
	ld.global.u32 	%r4956, [%rd3611+20];
	add.s32 	%r4957, %r4956, %r4955;
	ld.global.u32 	%r4958, [%rd3611+24];
	add.s32 	%r4959, %r4958, %r4957;
	ld.global.u32 	%r4960, [%rd3611+28];
	add.s32 	%r4961, %r4960, %r4959;
	ld.global.u32 	%r4962, [%rd3611+32];
	add.s32 	%r4963, %r4962, %r4961;
	ld.global.u32 	%r4964, [%rd3611+36];
	add.s32 	%r4965, %r4964, %r4963;
	ld.global.u32 	%r4966, [%rd3611+40];
	add.s32 	%r4967, %r4966, %r4965;
	ld.global.u32 	%r4968, [%rd3611+44];
	add.s32 	%r4969, %r4968, %r4967;
	ld.global.u32 	%r4970, [%rd3611+48];
	add.s32 	%r4971, %r4970, %r4969;
	ld.global.u32 	%r4972, [%rd3611+52];
	add.s32 	%r4973, %r4972, %r4971;
	ld.global.u32 	%r4974, [%rd3611+56];
	add.s32 	%r4975, %r4974, %r4973;
	ld.global.u32 	%r4976, [%rd3611+60];
	add.s32 	%r5399, %r4976, %r4975;
	add.s32 	%r5388, %r5388, 16;
	setp.ne.s32 	%p1486, %r5388, %r1017;
	mov.u32 	%r5394, %r1017;
	@%p1486 bra 	$L__BB2_1715;
$L__BB2_1716:
	setp.eq.s32 	%p1487, %r1013, 0;
	@%p1487 bra 	$L__BB2_1726;
	setp.lt.u32 	%p1488, %r1014, 7;
	@%p1488 bra 	$L__BB2_1719;
	add.s32 	%r4978, %r5394, %r1113;
	mul.wide.s32 	%rd3612, %r4978, 4;
	add.s64 	%rd3613, %rd6, %rd3612;
	ld.global.u32 	%r4979, [%rd3613];
	add.s32 	%r4980, %r4979, %r5399;
	ld.global.u32 	%r4981, [%rd3613+4];
	add.s32 	%r4982, %r4981, %r4980;
	ld.global.u32 	%r4983, [%rd3613+8];
	add.s32 	%r4984, %r4983, %r4982;
	ld.global.u32 	%r4985, [%rd3613+12];
	add.s32 	%r4986, %r4985, %r4984;
	ld.global.u32 	%r4987, [%rd3613+16];
	add.s32 	%r4988, %r4987, %r4986;
	ld.global.u32 	%r4989, [%rd3613+20];
	add.s32 	%r4990, %r4989, %r4988;
	ld.global.u32 	%r4991, [%rd3613+24];
	add.s32 	%r4992, %r4991, %r4990;
	ld.global.u32 	%r4993, [%rd3613+28];
	add.s32 	%r5399, %r4993, %r4992;
	add.s32 	%r5394, %r5394, 8;
$L__BB2_1719:
	setp.eq.s32 	%p1489, %r1010, 0;
	@%p1489 bra 	$L__BB2_1726;
	setp.lt.u32 	%p1490, %r1011, 3;
	@%p1490 bra 	$L__BB2_1722;
	add.s32 	%r4995, %r5394, %r1113;
	mul.wide.s32 	%rd3614, %r4995, 4;
	add.s64 	%rd3615, %rd6, %rd3614;
	ld.global.u32 	%r4996, [%rd3615];
	add.s32 	%r4997, %r4996, %r5399;
	ld.global.u32 	%r4998, [%rd3615+4];
	add.s32 	%r4999, %r4998, %r4997;
	ld.global.u32 	%r5000, [%rd3615+8];
	add.s32 	%r5001, %r5000, %r4999;
	ld.global.u32 	%r5002, [%rd3615+12];
	add.s32 	%r5399, %r5002, %r5001;
	add.s32 	%r5394, %r5394, 4;
$L__BB2_1722:
	setp.eq.s32 	%p1491, %r1012, 0;
	@%p1491 bra 	$L__BB2_1726;
	setp.eq.s32 	%p1492, %r1012, 1;
	add.s32 	%r5003, %r5394, %r1113;
	mul.wide.s32 	%rd3616, %r5003, 4;
	add.s64 	%rd304, %rd6, %rd3616;
	ld.global.u32 	%r5004, [%rd304];
	add.s32 	%r5399, %r5004, %r5399;
	@%p1492 bra 	$L__BB2_1726;
	setp.eq.s32 	%p1493, %r1012, 2;
	ld.global.u32 	%r5005, [%rd304+4];
	add.s32 	%r5399, %r5005, %r5399;
	@%p1493 bra 	$L__BB2_1726;
	ld.global.u32 	%r5006, [%rd304+8];
	add.s32 	%r5399, %r5006, %r5399;
$L__BB2_1726:
	setp.eq.s32 	%p1494, %r5399, 0;
	@%p1494 bra 	$L__BB2_1730;
	setp.eq.s32 	%p1495, %r4748, 0;
	mov.b32 	%r5401, 1;
	@%p1495 bra 	$L__BB2_1511;
	ld.param.u64 	%rd3630, [_Z11design_loopPiPcS_S_iS_PdiS_S0_S1__param_9];
	{ // callseq 4, 0
	.param .b64 param0;
	st.param.b64 	[param0], %rd306;
	.param .b64 param1;
	st.param.b64 	[param1], %rd305;
	.param .b32 param2;
	st.param.b32 	[param2], %r1198;
	.param .b64 param3;
	st.param.b64 	[param3], %rd3630;
	.param .b32 param4;
	st.param.b32 	[param4], %r1199;
	.param .b64 param5;
	st.param.b64 	[param5], %rd307;
	.param .b64 param6;
	st.param.b64 	[param6], %rd308;
	.param .b64 param7;
	st.param.b64 	[param7], %rd309;
	.param .b32 retval0;
	call.uni (retval0), 
	_Z15check_structurePcPiS0_iPdiS1_S0_S_, 
	(
	param0, 
	param1, 
	param2, 
	param3, 
	param4, 
	param5, 
	param6, 
	param7
	);
	ld.param.b32 	%r5009, [retval0];
	} // callseq 4
	setp.ne.s32 	%p1496, %r5009, 0;
	@%p1496 bra 	$L__BB2_1511;
	ld.shared.u32 	%r5360, [%r1+20];
$L__BB2_1730:
	add.s32 	%r5360, %r5360, 1;
	st.shared.u32 	[%r1+20], %r5360;
	setp.lt.s32 	%p1497, %r5360, %r835;
	mov.u32 	%r5401, %r4743;
	@%p1497 bra 	$L__BB2_1608;
	bra.uni 	$L__BB2_1511;
$L__BB2_1731:
	mul.lo.s32 	%r4864, %r5381, 3;
	mul.wide.s32 	%rd3568, %r4864, 4;
	add.s64 	%rd296, %rd5, %rd3568;
	ld.global.u32 	%r4865, [%rd296+8];
	and.b32  	%r4866, %r4865, 2;
	setp.eq.s32 	%p1443, %r4866, 0;
	@%p1443 bra 	$L__BB2_1768;
	ld.global.u32 	%r1118, [%rd296];
	add.s32 	%r1119, %r1118, 8;
	mad.lo.s32 	%r4867, %r1002, %r1052, %r1119;
	mul.wide.s32 	%rd3569, %r4867, 4;
	add.s64 	%rd3570, %rd6, %rd3569;
	ld.global.u32 	%r4868, [%rd3570];
	setp.ne.s32 	%p1444, %r4868, 0;
	@%p1444 bra 	$L__BB2_1768;
	ld.shared.u32 	%r1120, [%r1+4];
	mul.lo.s32 	%r4869, %r1120, 10;
	mul.wide.s32 	%rd3571, %r4869, 4;
	add.s64 	%rd3572, %rd7, %rd3571;
	ld.global.u32 	%r5382, [%rd3572+12];
	ld.global.u32 	%r4870, [%rd3572+16];
	setp.ge.s32 	%p1445, %r5382, %r4870;
	@%p1445 bra 	$L__BB2_1768;
$L__BB2_1734:
	mul.lo.s32 	%r4871, %r5382, 3;
	mul.wide.s32 	%rd3573, %r4871, 4;
	add.s64 	%rd297, %rd5, %rd3573;
	ld.global.u32 	%r4872, [%rd297];
	setp.ne.s32 	%p1446, %r4872, %r1118;
	@%p1446 bra 	$L__BB2_1767;
	ld.global.u32 	%r4873, [%rd297+8];
	and.b32  	%r4874, %r4873, 2;
	setp.eq.s32 	%p1447, %r4874, 0;
	@%p1447 bra 	$L__BB2_1767;
	ld.shared.u32 	%r1125, [%r1+12];
	mul.lo.s32 	%r4875, %r1125, 10;
	mul.wide.s32 	%rd3574, %r4875, 4;
	add.s64 	%rd3575, %rd7, %rd3574;
	ld.global.u32 	%r5383, [%rd3575+12];
	ld.global.u32 	%r4876, [%rd3575+16];
	setp.ge.s32 	%p1448, %r5383, %r4876;
	@%p1448 bra 	$L__BB2_1767;
$L__BB2_1737:
	mul.lo.s32 	%r4877, %r5383, 3;
	mul.wide.s32 	%rd3576, %r4877, 4;
	add.s64 	%rd298, %rd5, %rd3576;
	ld.global.u32 	%r4878, [%rd298];
	setp.ne.s32 	%p1449, %r4878, %r1118;
	@%p1449 bra 	$L__BB2_1766;
	ld.global.u32 	%r4879, [%rd298+8];
	and.b32  	%r4880, %r4879, 1;
	setp.eq.b32 	%p1450, %r4880, 1;
	not.pred 	%p1451, %p1450;
	@%p1451 bra 	$L__BB2_1766;
	ld.shared.u32 	%r1130, [%r1+16];
	mul.lo.s32 	%r4881, %r1130, 10;
	mul.wide.s32 	%rd3577, %r4881, 4;
	add.s64 	%rd3578, %rd7, %rd3577;
	ld.global.u32 	%r5384, [%rd3578+12];
	ld.global.u32 	%r4882, [%rd3578+16];
	setp.ge.s32 	%p1452, %r5384, %r4882;
	@%p1452 bra 	$L__BB2_1766;
$L__BB2_1740:
	mul.lo.s32 	%r4883, %r5384, 3;
	mul.wide.s32 	%rd3579, %r4883, 4;
	add.s64 	%rd299, %rd5, %rd3579;
	ld.global.u32 	%r4884, [%rd299];
	setp.ne.s32 	%p1453, %r4884, %r1118;
	@%p1453 bra 	$L__BB2_1765;
	ld.global.u32 	%r4885, [%rd299+8];
	and.b32  	%r4886, %r4885, 2;
	setp.eq.s32 	%p1454, %r4886, 0;
	@%p1454 bra 	$L__BB2_1765;
	ld.global.u32 	%r5385, [%rd3490+12];
	ld.global.u32 	%r4888, [%rd3490+16];
	setp.ge.s32 	%p1455, %r5385, %r4888;
	@%p1455 bra 	$L__BB2_1765;
$L__BB2_1743:
	mul.lo.s32 	%r4889, %r5385, 3;
	mul.wide.s32 	%rd3582, %r4889, 4;
	add.s64 	%rd300, %rd5, %rd3582;
	ld.global.u32 	%r4890, [%rd300];
	setp.ne.s32 	%p1456, %r4890, %r1118;
	@%p1456 bra 	$L__BB2_1764;
	ld.global.u32 	%r4891, [%rd300+8];
	and.b32  	%r4892, %r4891, 1;
	setp.eq.b32 	%p1457, %r4892, 1;
	not.pred 	%p1458, %p1457;
	@%p1458 bra 	$L__BB2_1764;
	ld.shared.u32 	%r1139, [%r1+28];
	mul.lo.s32 	%r4893, %r1139, 10;
	mul.wide.s32 	%rd3583, %r4893, 4;
	add.s64 	%rd3584, %rd7, %rd3583;
	ld.global.u32 	%r5386, [%rd3584+12];
	ld.global.u32 	%r4894, [%rd3584+16];
	setp.ge.s32 	%p1459, %r5386, %r4894;
	@%p1459 bra 	$L__BB2_1764;
$L__BB2_1746:
	mul.lo.s32 	%r4895, %r5386, 3;
	mul.wide.s32 	%rd3585, %r4895, 4;
	add.s64 	%rd301, %rd5, %rd3585;
	ld.global.u32 	%r4896, [%rd301];
	setp.ne.s32 	%p1460, %r4896, %r1118;
	@%p1460 bra 	$L__BB2_1763;
	ld.global.u32 	%r4897, [%rd301+8];
	and.b32  	%r4898, %r4897, 1;
	setp.eq.b32 	%p1461, %r4898, 1;
	not.pred 	%p1462, %p1461;
	@%p1462 bra 	$L__BB2_1763;
	ld.global.u32 	%r4899, [%rd296+4];
	ld.global.u32 	%r1143, [%rd297+4];
	mul.wide.s32 	%rd3586, %r4869, 4;
	add.s64 	%rd3587, %rd7, %rd3586;
	ld.global.u32 	%r4901, [%rd3587+4];
	add.s32 	%r1144, %r1143, %r4901;
	sub.s32 	%r4902, %r4899, %r1144;
	setp.gt.u32 	%p1463, %r4902, 20;
	@%p1463 bra 	$L__BB2_1763;
	ld.global.u32 	%r1145, [%rd298+4];
	mul.wide.s32 	%rd3588, %r4875, 4;
	add.s64 	%rd3589, %rd7, %rd3588;
	ld.global.u32 	%r4904, [%rd3589+4];
	add.s32 	%r1146, %r4904, %r1145;
	sub.s32 	%r4905, %r1146, %r1144;
	add.s32 	%r4906, %r4905, 61;
	setp.gt.u32 	%p1464, %r4906, 20;
	@%p1464 bra 	$L__BB2_1763;
	ld.global.u32 	%r1147, [%rd299+4];
	mul.wide.s32 	%rd3590, %r4881, 4;
	add.s64 	%rd3591, %rd7, %rd3590;
	ld.global.u32 	%r4908, [%rd3591+4];
	add.s32 	%r4909, %r1147, %r4908;
	sub.s32 	%r4910, %r1145, %r4909;
	setp.lt.s32 	%p1465, %r4910, 0;
	@%p1465 bra 	$L__BB2_1763;
	ld.global.u32 	%r1148, [%rd300+4];
	sub.s32 	%r4911, %r1148, %r1147;
	add.s32 	%r4912, %r4911, 61;
	setp.gt.u32 	%p1466, %r4912, 20;
	@%p1466 bra 	$L__BB2_1763;
	sub.s32 	%r4913, %r1148, %r1144;
	add.s32 	%r4914, %r4913, 182;
	setp.gt.u32 	%p1467, %r4914, 60;
	@%p1467 bra 	$L__BB2_1763;
	ld.global.u32 	%r4915, [%rd301+4];
	mul.wide.s32 	%rd3592, %r4893, 4;
	add.s64 	%rd3593, %rd7, %rd3592;
	ld.global.u32 	%r4917, [%rd3593+4];
	add.s32 	%r4918, %r4915, %r4917;
	sub.s32 	%r4919, %r1148, %r4918;
	setp.gt.u32 	%p1468, %r4919, 20;
	@%p1468 bra 	$L__BB2_1763;
	ld.shared.u32 	%r1149, [%r1+8];
	setp.eq.s32 	%p1469, %r1149, -1;
	@%p1469 bra 	$L__BB2_1761;
	mul.lo.s32 	%r4920, %r1149, 10;
	mul.wide.s32 	%rd3594, %r4920, 4;
	add.s64 	%rd302, %rd7, %rd3594;
	ld.global.u32 	%r5387, [%rd302+12];
	ld.global.u32 	%r1151, [%rd302+16];
	setp.ge.s32 	%p1470, %r5387, %r1151;
	@%p1470 bra 	$L__BB2_1763;
$L__BB2_1756:
	mul.lo.s32 	%r4921, %r5387, 3;
	mul.wide.s32 	%rd3595, %r4921, 4;
	add.s64 	%rd303, %rd5, %rd3595;
	ld.global.u32 	%r4922, [%rd303];
	setp.ne.s32 	%p1471, %r4922, %r1118;
	@%p1471 bra 	$L__BB2_1760;
	ld.global.u32 	%r4923, [%rd303+8];
	and.b32  	%r4924, %r4923, 1;
	setp.eq.b32 	%p1472, %r4924, 1;
	not.pred 	%p1473, %p1472;
	@%p1473 bra 	$L__BB2_1760;
	ld.global.u32 	%r1153, [%rd303+4];
	setp.gt.s32 	%p1474, %r1146, %r1153;
	@%p1474 bra 	$L__BB2_1760;
	ld.global.u32 	%r4925, [%rd302+4];
	add.s32 	%r4926, %r4925, %r1153;
	setp.le.s32 	%p1475, %r4926, %r1143;
	@%p1475 bra 	$L__BB2_1761;
$L__BB2_1760:
	add.s32 	%r5387, %r5387, 1;
	setp.lt.s32 	%p1476, %r5387, %r1151;
	@%p1476 bra 	$L__BB2_1756;
	bra.uni 	$L__BB2_1763;
$L__BB2_1761:
	ld.global.u32 	%r4927, [%rd286+16];
	setp.eq.s32 	%p1477, %r4927, 0;
	@%p1477 bra 	$L__BB2_1763;
	mul.wide.s32 	%rd3596, %r4867, 4;
	add.s64 	%rd3597, %rd6, %rd3596;
	mov.b32 	%r4929, 1;
	st.global.u32 	[%rd3597], %r4929;
$L__BB2_1763:
	add.s32 	%r5386, %r5386, 1;
	mul.wide.s32 	%rd3598, %r4893, 4;
	add.s64 	%rd3599, %rd7, %rd3598;
	ld.global.u32 	%r4931, [%rd3599+16];
	setp.lt.s32 	%p1478, %r5386, %r4931;
	@%p1478 bra 	$L__BB2_1746;
$L__BB2_1764:
	add.s32 	%r5385, %r5385, 1;
	mul.wide.s32 	%rd3600, %r4754, 4;
	add.s64 	%rd3601, %rd7, %rd3600;
	ld.global.u32 	%r4933, [%rd3601+16];
	setp.lt.s32 	%p1479, %r5385, %r4933;
	@%p1479 bra 	$L__BB2_1743;
$L__BB2_1765:
	add.s32 	%r5384, %r5384, 1;
	ld.global.u32 	%r4935, [%rd3578+16];
	setp.lt.s32 	%p1480, %r5384, %r4935;
	@%p1480 bra 	$L__BB2_1740;
$L__BB2_1766:
	add.s32 	%r5383, %r5383, 1;
	ld.global.u32 	%r4937, [%rd3575+16];
	setp.lt.s32 	%p1481, %r5383, %r4937;
	@%p1481 bra 	$L__BB2_1737;
$L__BB2_1767:
	add.s32 	%r5382, %r5382, 1;
	ld.global.u32 	%r4939, [%rd3572+16];
	setp.lt.s32 	%p1482, %r5382, %r4939;
	@%p1482 bra 	$L__BB2_1734;
$L__BB2_1768:
	add.s32 	%r5381, %r5381, 1;
	mul.wide.s32 	%rd3608, %r4778, 4;
	add.s64 	%rd3609, %rd7, %rd3608;
	ld.global.u32 	%r4941, [%rd3609+16];
	setp.lt.s32 	%p1483, %r5381, %r4941;
	@%p1483 bra 	$L__BB2_1731;
	bra.uni 	$L__BB2_1712;
$L__BB2_1769:
	mov.b16 	%rs453, 2;
	bra.uni 	$L__BB2_173;
$L__BB2_1770:
	mov.b16 	%rs455, 2;
	bra.uni 	$L__BB2_197;
$L__BB2_1771:
	mov.b16 	%rs457, 2;
	bra.uni 	$L__BB2_518;
$L__BB2_1772:
	mov.b16 	%rs459, 2;
	bra.uni 	$L__BB2_542;
$L__BB2_1773:
	mov.b16 	%rs461, 2;
	bra.uni 	$L__BB2_860;
$L__BB2_1774:
	mov.b16 	%rs463, 2;
	bra.uni 	$L__BB2_884;
$L__BB2_1775:
	mov.b16 	%rs465, 2;
	bra.uni 	$L__BB2_1204;
$L__BB2_1776:
	mov.b16 	%rs467, 2;
	bra.uni 	$L__BB2_1228;

}
	// .globl	_Z8next_onePiiiiii
.visible .entry _Z8next_onePiiiiii(
	.param .u64 .ptr .align 1 _Z8next_onePiiiiii_param_0,
	.param .u32 _Z8next_onePiiiiii_param_1,
	.param .u32 _Z8next_onePiiiiii_param_2,
	.param .u32 _Z8next_onePiiiiii_param_3,
	.param .u32 _Z8next_onePiiiiii_param_4,
	.param .u32 _Z8next_onePiiiiii_param_5
)
{
	.reg .pred 	%p<11>;
	.reg .b32 	%r<46>;
	.reg .b64 	%rd<17>;

	ld.param.u64 	%rd4, [_Z8next_onePiiiiii_param_0];
	ld.param.u32 	%r18, [_Z8next_onePiiiiii_param_1];
	ld.param.u32 	%r19, [_Z8next_onePiiiiii_param_2];
	ld.param.u32 	%r20, [_Z8next_onePiiiiii_param_3];
	ld.param.u32 	%r21, [_Z8next_onePiiiiii_param_4];
	ld.param.u32 	%r22, [_Z8next_onePiiiiii_param_5];
	cvta.to.global.u64 	%rd1, %rd4;
	mov.u32 	%r1, %ntid.x;
	mov.u32 	%r23, %ctaid.x;
	mov.u32 	%r24, %tid.x;
	mad.lo.s32 	%r42, %r1, %r23, %r24;
	add.s32 	%r41, %r42, %r18;
	setp.ge.s32 	%p1, %r41, %r19;
	@%p1 bra 	$L__BB3_14;
	add.s32 	%r4, %r21, -1;
	mov.u32 	%r25, %nctaid.x;
	mul.lo.s32 	%r5, %r1, %r25;
	mul.wide.s32 	%rd15, %r22, 4;
$L__BB3_2:
	add.s32 	%r26, %r42, %r20;
	setp.lt.s32 	%p2, %r26, %r21;
	selp.b32 	%r43, %r26, %r4, %p2;
	mul.lo.s32 	%r27, %r43, 10;
	mul.wide.s32 	%rd5, %r27, 4;
	add.s64 	%rd6, %rd1, %rd5;
	ld.global.u32 	%r28, [%rd6];
	mul.lo.s32 	%r29, %r41, 10;
	mul.wide.s32 	%rd7, %r29, 4;
	add.s64 	%rd2, %rd1, %rd7;
	ld.global.u32 	%r30, [%rd2];
	ld.global.u32 	%r31, [%rd2+4];
	add.s32 	%r9, %r31, %r30;
	setp.ge.s32 	%p3, %r28, %r9;
	@%p3 bra 	$L__BB3_8;
	add.s32 	%r37, %r43, 1;
	max.s32 	%r10, %r21, %r37;
$L__BB3_4:
	mul.lo.s32 	%r38, %r43, 10;
	mul.wide.s32 	%rd11, %r38, 4;
	add.s64 	%rd12, %rd1, %rd11;
	ld.global.u32 	%r39, [%rd12];
	setp.ge.s32 	%p7, %r39, %r9;
	mov.u32 	%r45, %r43;
	@%p7 bra 	$L__BB3_6;
	add.s32 	%r43, %r43, 1;
	setp.lt.s32 	%p8, %r43, %r21;
	mov.u32 	%r45, %r10;
	@%p8 bra 	$L__BB3_4;
$L__BB3_6:
	setp.ne.s32 	%p9, %r45, %r21;
	@%p9 bra 	$L__BB3_12;
	add.s64 	%rd16, %rd2, %rd15;
	mov.b32 	%r40, -1;
	st.global.u32 	[%rd16], %r40;
	bra.uni 	$L__BB3_13;
$L__BB3_8:
	setp.lt.s32 	%p4, %r43, %r20;
	@%p4 bra 	$L__BB3_13;
	add.s64 	%rd3, %rd2, %rd15;
$L__BB3_10:
	mul.lo.s32 	%r32, %r43, 10;
	mul.wide.s32 	%rd9, %r32, 4;
	add.s64 	%rd10, %rd1, %rd9;
	ld.global.u32 	%r33, [%rd10];
	ld.global.u32 	%r34, [%rd2];
	ld.global.u32 	%r35, [%rd2+4];
	add.s32 	%r36, %r35, %r34;
	setp.lt.s32 	%p5, %r33, %r36;
	@%p5 bra 	$L__BB3_13;
	st.global.u32 	[%rd3], %r43;
	add.s32 	%r12, %r43, -1;
	setp.gt.s32 	%p6, %r43, %r20;
	mov.u32 	%r43, %r12;
	@%p6 bra 	$L__BB3_10;
	bra.uni 	$L__BB3_13;
$L__BB3_12:
	add.s64 	%rd14, %rd2, %rd15;
	st.global.u32 	[%rd14], %r45;
$L__BB3_13:
	add.s32 	%r42, %r42, %r5;
	add.s32 	%r41, %r42, %r18;
	setp.lt.s32 	%p10, %r41, %r19;
	@%p10 bra 	$L__BB3_2;
$L__BB3_14:
	bar.sync 	0;
	ret;

}
	// .globl	_Z4LAMPPcPiS0_S0_PdS1_S0_S_
.visible .entry _Z4LAMPPcPiS0_S0_PdS1_S0_S_(
	.param .u64 .ptr .align 1 _Z4LAMPPcPiS0_S0_PdS1_S0_S__param_0,
	.param .u64 .ptr .align 1 _Z4LAMPPcPiS0_S0_PdS1_S0_S__param_1,
	.param .u64 .ptr .align 1 _Z4LAMPPcPiS0_S0_PdS1_S0_S__param_2,
	.param .u64 .ptr .align 1 _Z4LAMPPcPiS0_S0_PdS1_S0_S__param_3,
	.param .u64 .ptr .align 1 _Z4LAMPPcPiS0_S0_PdS1_S0_S__param_4,
	.param .u64 .ptr .align 1 _Z4LAMPPcPiS0_S0_PdS1_S0_S__param_5,
	.param .u64 .ptr .align 1 _Z4LAMPPcPiS0_S0_PdS1_S0_S__param_6,
	.param .u64 .ptr .align 1 _Z4LAMPPcPiS0_S0_PdS1_S0_S__param_7
)
{
	.reg .pred 	%p<1654>;
	.reg .b16 	%rs<648>;
	.reg .b32 	%r<5515>;
	.reg .b32 	%f<3>;
	.reg .b64 	%rd<4055>;
	.reg .b64 	%fd<4726>;

	ld.param.u64 	%rd342, [_Z4LAMPPcPiS0_S0_PdS1_S0_S__param_0];
	ld.param.u64 	%rd343, [_Z4LAMPPcPiS0_S0_PdS1_S0_S__param_1];
	ld.param.u64 	%rd344, [_Z4LAMPPcPiS0_S0_PdS1_S0_S__param_2];
	ld.param.u64 	%rd345, [_Z4LAMPPcPiS0_S0_PdS1_S0_S__param_3];
	ld.param.u64 	%rd346, [_Z4LAMPPcPiS0_S0_PdS1_S0_S__param_4];
	ld.param.u64 	%rd347, [_Z4LAMPPcPiS0_S0_PdS1_S0_S__param_5];
	ld.param.u64 	%rd348, [_Z4LAMPPcPiS0_S0_PdS1_S0_S__param_6];
	ld.param.u64 	%rd349, [_Z4LAMPPcPiS0_S0_PdS1_S0_S__param_7];
	cvta.to.global.u64 	%rd1, %rd349;
	cvta.to.global.u64 	%rd2, %rd347;
	cvta.to.global.u64 	%rd3, %rd342;
	cvta.to.global.u64 	%rd4, %rd348;
	cvta.to.global.u64 	%rd5, %rd343;
	cvta.to.global.u64 	%rd6, %rd344;
	cvta.to.global.u64 	%rd7, %rd345;
	mov.u32 	%r1058, %ntid.x;
	mov.u32 	%r1059, %ctaid.x;
	mov.u32 	%r1, %tid.x;
	mad.lo.s32 	%r5111, %r1058, %r1059, %r1;
	ld.const.u32 	%r3, [const_int];
	setp.ge.s32 	%p13, %r5111, %r3;
	@%p13 bra 	$L__BB4_1930;
	ld.const.u32 	%r4, [const_int+28];
	add.s32 	%r5, %r4, 8;
	shl.b32 	%r1060, %r1, 5;
	mov.u32 	%r1061, _ZZ4LAMPPcPiS0_S0_PdS1_S0_S_E4turn;
	add.s32 	%r6, %r1061, %r1060;
	ld.const.u32 	%r1062, [const_int+4];
	add.s32 	%r7, %r3, %r1062;
	ld.const.u32 	%r8, [const_int+20];
	ld.const.u32 	%r9, [const_int+36];
	ld.const.u32 	%r10, [const_int+56];
	mov.f64 	%fd1061, 0d3E6466AE23AE1ED1;
	{
	.reg .b32 %temp; 
	mov.b64 	{%temp, %r1063}, %fd1061;
	}
	{
	.reg .b32 %temp; 
	mov.b64 	{%r1064, %temp}, %fd1061;
	}
	setp.lt.s32 	%p14, %r1063, 1048576;
	mov.f64 	%fd1062, 0d41C466AE23AE1ED1;
	{
	.reg .b32 %temp; 
	mov.b64 	{%temp, %r1065}, %fd1062;
	}
	{
	.reg .b32 %temp; 
	mov.b64 	{%r1066, %temp}, %fd1062;
	}
	mov.b32 	%r1067, 1127219200;
	mov.b32 	%r1068, -2147483648;
	mov.b64 	%fd1, {%r1068, %r1067};
	mov.f64 	%fd1063, 0d3E4466AE23AE1ED1;
	{
	.reg .b32 %temp; 
	mov.b64 	{%temp, %r1069}, %fd1063;
	}
	{
	.reg .b32 %temp; 
	mov.b64 	{%r1070, %temp}, %fd1063;
	}
	setp.lt.s32 	%p15, %r1069, 1048576;
	mov.f64 	%fd1064, 0d41A466AE23AE1ED1;
	{
	.reg .b32 %temp; 
	mov.b64 	{%temp, %r1071}, %fd1064;
	}
	{
	.reg .b32 %temp; 
	mov.b64 	{%r1072, %temp}, %fd1064;
	}
	mad.lo.s32 	%r1073, %r9, 5, 44;
	cvt.rn.f64.s32 	%fd2, %r1073;
	and.b32  	%r11, %r4, 7;
	add.s32 	%r12, %r11, -1;
	and.b32  	%r13, %r4, 3;
	selp.b32 	%r1074, %r1065, %r1063, %p14;
	selp.b32 	%r1075, %r1066, %r1064, %p14;
	add.s32 	%r14, %r1074, -1;
	selp.f64 	%fd1065, 0d41C466AE23AE1ED1, 0d3E6466AE23AE1ED1, %p14;
	fma.rn.f64 	%fd1066, %fd1065, 0d7FF0000000000000, 0d7FF0000000000000;
	{
	.reg .b32 %temp; 
	mov.b64 	{%temp, %r1076}, %fd1065;
	}
	and.b32  	%r1077, %r1076, 2147483647;
	setp.eq.s32 	%p16, %r1077, 0;
	selp.f64 	%fd3, 0dFFF0000000000000, %fd1066, %p16;
	selp.b32 	%r1078, -1077, -1023, %p14;
	shr.u32 	%r1079, %r1074, 20;
	add.s32 	%r15, %r1078, %r1079;
	and.b32  	%r1080, %r1074, 1048575;
	or.b32  	%r16, %r1080, 1072693248;
	mov.b64 	%fd4, {%r1075, %r16};
	{
	.reg .b32 %temp; 
	mov.b64 	{%r1081, %temp}, %fd4;
	}
	{
	.reg .b32 %temp; 
	mov.b64 	{%temp, %r1082}, %fd4;
	}
	add.s32 	%r1083, %r1082, -1048576;
	mov.b64 	%fd5, {%r1081, %r1083};
	selp.b32 	%r1084, %r1071, %r1069, %p15;
	selp.b32 	%r1085, %r1072, %r1070, %p15;
	add.s32 	%r17, %r1084, -1;
	selp.f64 	%fd1067, 0d41A466AE23AE1ED1, 0d3E4466AE23AE1ED1, %p15;
	fma.rn.f64 	%fd1068, %fd1067, 0d7FF0000000000000, 0d7FF0000000000000;
	{
	.reg .b32 %temp; 
	mov.b64 	{%temp, %r1086}, %fd1067;
	}
	and.b32  	%r1087, %r1086, 2147483647;
	setp.eq.s32 	%p17, %r1087, 0;
	selp.f64 	%fd6, 0dFFF0000000000000, %fd1068, %p17;
	selp.b32 	%r1088, -1077, -1023, %p15;
	shr.u32 	%r1089, %r1084, 20;
	add.s32 	%r18, %r1088, %r1089;
	and.b32  	%r1090, %r1084, 1048575;
	or.b32  	%r19, %r1090, 1072693248;
	mov.b64 	%fd7, {%r1085, %r19};
	{
	.reg .b32 %temp; 
	mov.b64 	{%r1091, %temp}, %fd7;
	}
	{
	.reg .b32 %temp; 
	mov.b64 	{%temp, %r1092}, %fd7;
	}
	add.s32 	%r1093, %r1092, -1048576;
	mov.b64 	%fd8, {%r1091, %r1093};
	add.s64 	%rd8, %rd3, 7;
$L__BB4_2:
	mul.lo.s32 	%r1094, %r5, %r5111;
	mul.wide.s32 	%rd350, %r1094, 4;
	add.s64 	%rd351, %rd7, %rd350;
	mov.b32 	%r1095, -1;
	st.global.u32 	[%rd351], %r1095;
	mul.lo.s32 	%r1096, %r5111, 10;
	mul.wide.s32 	%rd352, %r1096, 4;
	add.s64 	%rd9, %rd5, %rd352;
	ld.global.u32 	%r1097, [%rd9+8];
	and.b32  	%r1098, %r1097, 1;
	setp.eq.b32 	%p18, %r1098, 1;
	not.pred 	%p19, %p18;
	@%p19 bra 	$L__BB4_1929;
	st.shared.u32 	[%r6], %r5111;
	ld.global.u32 	%r5513, [%rd9+28];
	st.shared.u32 	[%r6+4], %r5513;
	setp.ge.s32 	%p20, %r5513, %r3;
	@%p20 bra 	$L__BB4_1929;
	mul.lo.s32 	%r1100, %r5111, 62;
	mul.wide.s32 	%rd353, %r1100, 4;
	add.s64 	%rd10, %rd4, %rd353;
	mul.lo.s32 	%r1101, %r5111, 1263;
	mul.wide.s32 	%rd354, %r1101, 8;
	add.s64 	%rd11, %rd2, %rd354;
	add.s64 	%rd12, %rd11, 10016;
	add.s64 	%rd13, %rd10, 204;
	mul.lo.s32 	%r1102, %r5111, 54;
	add.s32 	%r22, %r1102, 27;
	add.s32 	%r23, %r1102, 28;
	cvt.s64.s32 	%rd355, %r1102;
	add.s64 	%rd14, %rd1, %rd355;
	or.b32  	%r24, %r1102, 1;
	add.s32 	%r25, %r1101, -1;
	add.s64 	%rd15, %rd11, 10040;
	add.s64 	%rd16, %rd11, 10048;
	add.s32 	%r26, %r1101, 624;
	add.s64 	%rd17, %rd11, 10056;
	add.s64 	%rd18, %rd11, 10064;
	add.s64 	%rd19, %rd11, 10080;
	add.s64 	%rd20, %rd11, 10072;
	add.s32 	%r27, %r1102, 26;
	mad.lo.s32 	%r28, %r5111, -1201, %r25;
	add.s32 	%r29, %r28, 25;
	shl.b32 	%r1103, %r5111, 1;
	cvta.to.global.u64 	%rd356, %rd346;
	mul.wide.s32 	%rd357, %r1103, 8;
	add.s64 	%rd21, %rd356, %rd357;
	mov.b32 	%r5505, 0;
$L__BB4_5:
	setp.eq.s32 	%p21, %r5513, -1;
	setp.ne.s32 	%p22, %r5505, 0;
	or.pred  	%p23, %p21, %p22;
	@%p23 bra 	$L__BB4_1929;
	mul.lo.s32 	%r1105, %r5513, 10;
	mul.wide.s32 	%rd358, %r1105, 4;
	add.s64 	%rd22, %rd5, %rd358;
	ld.global.u32 	%r1106, [%rd22+8];
	and.b32  	%r1107, %r1106, 1;
	setp.eq.b32 	%p24, %r1107, 1;
	not.pred 	%p25, %p24;
	mov.b32 	%r5505, 0;
	@%p25 bra 	$L__BB4_1928;
	ld.global.u32 	%r1108, [%rd22];
	ld.shared.u32 	%r1109, [%r6];
	mul.lo.s32 	%r1110, %r1109, 10;
	mul.wide.s32 	%rd359, %r1110, 4;
	add.s64 	%rd360, %rd5, %rd359;
	ld.global.u32 	%r1111, [%rd360];
	ld.global.u32 	%r1112, [%rd360+4];
	add.s32 	%r1113, %r1111, %r1112;
	sub.s32 	%r1114, %r1108, %r1113;
	setp.gt.s32 	%p26, %r1114, 20;
	@%p26 bra 	$L__BB4_1929;
	ld.global.u32 	%r5510, [%rd22+32];
	st.shared.u32 	[%r6+12], %r5510;
	setp.ge.s32 	%p27, %r5510, %r7;
	@%p27 bra 	$L__BB4_1928;
	mov.b32 	%r5505, 0;
$L__BB4_10:
	setp.eq.s32 	%p28, %r5510, -1;
	setp.ne.s32 	%p29, %r5505, 0;
	or.pred  	%p30, %p28, %p29;
	@%p30 bra 	$L__BB4_1927;
	mul.lo.s32 	%r1118, %r5510, 10;
	mul.wide.s32 	%rd361, %r1118, 4;
	add.s64 	%rd23, %rd5, %rd361;
	ld.global.u32 	%r1119, [%rd23+8];
	and.b32  	%r1120, %r1119, 2;
	setp.eq.s32 	%p31, %r1120, 0;
	mov.b32 	%r5505, 0;
	@%p31 bra 	$L__BB4_1926;
	ld.global.u32 	%r1122, [%rd23];
	ld.shared.u32 	%r1123, [%r6+4];
	mul.lo.s32 	%r1124, %r1123, 10;
	mul.wide.s32 	%rd362, %r1124, 4;
	add.s64 	%rd363, %rd5, %rd362;
	ld.global.u32 	%r1125, [%rd363];
	sub.s32 	%r35, %r1125, %r1122;
	setp.gt.s32 	%p32, %r35, -41;
	@%p32 bra 	$L__BB4_1926;
	setp.lt.u32 	%p33, %r35, -61;
	mov.b32 	%r5505, 0;
	@%p33 bra 	$L__BB4_1927;
	ld.global.u32 	%r5507, [%rd23+28];
	st.shared.u32 	[%r6+16], %r5507;
	setp.ge.s32 	%p34, %r5507, %r7;
	mov.b32 	%r5505, 0;
	@%p34 bra 	$L__BB4_1926;
	mov.b32 	%r5505, 0;
$L__BB4_16:
	setp.eq.s32 	%p35, %r5507, -1;
	setp.ne.s32 	%p36, %r5505, 0;
	or.pred  	%p37, %p35, %p36;
	@%p37 bra 	$L__BB4_1925;
	mul.lo.s32 	%r1130, %r5507, 10;
	mul.wide.s32 	%rd364, %r1130, 4;
	add.s64 	%rd24, %rd5, %rd364;
	ld.global.u32 	%r1131, [%rd24+8];
	and.b32  	%r1132, %r1131, 1;
	setp.eq.b32 	%p38, %r1132, 1;
	not.pred 	%p39, %p38;
	mov.b32 	%r5505, 0;
	@%p39 bra 	$L__BB4_1924;
	ld.global.u32 	%r1134, [%rd24];
	ld.shared.u32 	%r1135, [%r6+12];
	mul.lo.s32 	%r1136, %r1135, 10;
	mul.wide.s32 	%rd365, %r1136, 4;
	add.s64 	%rd366, %rd5, %rd365;
	ld.global.u32 	%r1137, [%rd366];
	sub.s32 	%r1138, %r1134, %r1137;
	setp.gt.s32 	%p40, %r1138, 85;
	mov.b32 	%r5505, 0;
	@%p40 bra 	$L__BB4_1925;
	ld.global.u32 	%r5504, [%rd24+32];
	st.shared.u32 	[%r6+24], %r5504;
	setp.ge.s32 	%p41, %r5504, %r3;
	mov.b32 	%r5505, 0;
	@%p41 bra 	$L__BB4_1924;
	mov.b32 	%r5505, 0;
$L__BB4_21:
	setp.eq.s32 	%p42, %r5504, -1;
	setp.ne.s32 	%p43, %r5505, 0;
	or.pred  	%p44, %p42, %p43;
	@%p44 bra 	$L__BB4_1923;
	mul.lo.s32 	%r1142, %r5504, 10;
	mul.wide.s32 	%rd367, %r1142, 4;
	add.s64 	%rd25, %rd5, %rd367;
	ld.global.u32 	%r1143, [%rd25+8];
	and.b32  	%r1144, %r1143, 2;
	setp.eq.s32 	%p45, %r1144, 0;
	mov.b32 	%r5505, 0;
	@%p45 bra 	$L__BB4_1922;
	ld.global.u32 	%r42, [%rd25];
	ld.global.u32 	%r1146, [%rd25+4];
	ld.shared.u32 	%r1147, [%r6+16];
	mul.lo.s32 	%r1148, %r1147, 10;
	mul.wide.s32 	%rd368, %r1148, 4;
	add.s64 	%rd26, %rd5, %rd368;
	ld.global.u32 	%r1149, [%rd26];
	ld.global.u32 	%r1150, [%rd26+4];
	add.s32 	%r43, %r1146, %r42;
	sub.s32 	%r1151, %r1149, %r43;
	add.s32 	%r44, %r1151, %r1150;
	setp.gt.s32 	%p46, %r44, -41;
	@%p46 bra 	$L__BB4_1922;
	setp.lt.u32 	%p47, %r44, -61;
	mov.b32 	%r5505, 0;
	@%p47 bra 	$L__BB4_1923;
	ld.shared.u32 	%r1154, [%r6+4];
	mul.lo.s32 	%r1155, %r1154, 10;
	mul.wide.s32 	%rd369, %r1155, 4;
	add.s64 	%rd27, %rd5, %rd369;
	ld.global.u32 	%r1156, [%rd27];
	sub.s32 	%r45, %r1156, %r43;
	setp.gt.s32 	%p48, %r45, -122;
	mov.b32 	%r5505, 0;
	@%p48 bra 	$L__BB4_1922;
	setp.lt.u32 	%p49, %r45, -182;
	mov.b32 	%r5505, 0;
	@%p49 bra 	$L__BB4_1923;
	setp.eq.s32 	%p50, %r8, 0;
	@%p50 bra 	$L__BB4_32;
	ld.global.u32 	%r46, [%rd27+36];
	setp.eq.s32 	%p51, %r46, -1;
	@%p51 bra 	$L__BB4_30;
	mul.lo.s32 	%r1158, %r46, 10;
	mul.wide.s32 	%rd370, %r1158, 4;
	add.s64 	%rd371, %rd5, %rd370;
	ld.global.u32 	%r1159, [%rd371];
	add.s32 	%r1160, %r1159, 18;
	ld.shared.u32 	%r1161, [%r6+12];
	mul.lo.s32 	%r1162, %r1161, 10;
	mul.wide.s32 	%rd372, %r1162, 4;
	add.s64 	%rd373, %rd5, %rd372;
	ld.global.u32 	%r1163, [%rd373];
	setp.le.s32 	%p52, %r1160, %r1163;
	@%p52 bra 	$L__BB4_32;
$L__BB4_30:
	ld.global.u32 	%r47, [%rd26+36];
	setp.eq.s32 	%p53, %r47, -1;
	mov.b32 	%r5505, 0;
	@%p53 bra 	$L__BB4_1922;
	mul.lo.s32 	%r1166, %r47, 10;
	mul.wide.s32 	%rd374, %r1166, 4;
	add.s64 	%rd375, %rd5, %rd374;
	ld.global.u32 	%r1167, [%rd375];
	add.s32 	%r1168, %r1167, 18;
	setp.gt.s32 	%p54, %r1168, %r42;
	@%p54 bra 	$L__BB4_1922;
$L__BB4_32:
	ld.global.u32 	%r5120, [%rd25+28];
	st.shared.u32 	[%r6+28], %r5120;
	setp.ge.s32 	%p55, %r5120, %r3;
	mov.b32 	%r5505, 0;
	@%p55 bra 	$L__BB4_1922;
$L__BB4_33:
	setp.eq.s32 	%p56, %r5120, -1;
	@%p56 bra 	$L__BB4_1921;
	mul.lo.s32 	%r1170, %r5120, 10;
	mul.wide.s32 	%rd376, %r1170, 4;
	add.s64 	%rd28, %rd5, %rd376;
	ld.global.u32 	%r1171, [%rd28+8];
	and.b32  	%r1172, %r1171, 2;
	setp.eq.s32 	%p57, %r1172, 0;
	@%p57 bra 	$L__BB4_1920;
	ld.global.u32 	%r50, [%rd28];
	ld.shared.u32 	%r1173, [%r6+24];
	mul.lo.s32 	%r1174, %r1173, 10;
	mul.wide.s32 	%rd377, %r1174, 4;
	add.s64 	%rd29, %rd5, %rd377;
	ld.global.u32 	%r1175, [%rd29];
	ld.global.u32 	%r1176, [%rd29+4];
	add.s32 	%r1177, %r1175, %r1176;
	sub.s32 	%r1178, %r50, %r1177;
	setp.gt.s32 	%p58, %r1178, 20;
	@%p58 bra 	$L__BB4_1921;
	ld.shared.u32 	%r51, [%r6];
	mul.lo.s32 	%r1179, %r51, 10;
	mul.wide.s32 	%rd378, %r1179, 4;
	add.s64 	%rd30, %rd5, %rd378;
	ld.global.u32 	%r52, [%rd30];
	ld.global.u32 	%r1180, [%rd28+4];
	add.s32 	%r53, %r1180, %r50;
	setp.le.s32 	%p59, %r53, %r52;
	mov.f64 	%fd4284, 0d0000000000000000;
	@%p59 bra 	$L__BB4_51;
	sub.s32 	%r54, %r53, %r52;
	and.b32  	%r55, %r54, 15;
	sub.s32 	%r1183, %r52, %r53;
	setp.gt.u32 	%p60, %r1183, -16;
	mov.b32 	%r5133, 0;
	mov.u32 	%r5126, %r52;
	@%p60 bra 	$L__BB4_40;
	and.b32  	%r1185, %r54, -16;
	neg.s32 	%r5121, %r1185;
	mov.b32 	%r5133, 0;
	mov.u32 	%r5126, %r52;
$L__BB4_39:
	.pragma "nounroll";
	cvt.s64.s32 	%rd379, %r5126;
	add.s64 	%rd380, %rd8, %rd379;
	ld.global.u8 	%rs101, [%rd380+-7];
	and.b16  	%rs102, %rs101, 251;
	setp.eq.s16 	%p61, %rs102, 67;
	selp.u32 	%r1186, 1, 0, %p61;
	add.s32 	%r1187, %r5133, %r1186;
	ld.global.u8 	%rs103, [%rd380+-6];
	and.b16  	%rs104, %rs103, 251;
	setp.eq.s16 	%p62, %rs104, 67;
	selp.u32 	%r1188, 1, 0, %p62;
	add.s32 	%r1189, %r1187, %r1188;
	ld.global.u8 	%rs105, [%rd380+-5];
	and.b16  	%rs106, %rs105, 251;
	setp.eq.s16 	%p63, %rs106, 67;
	selp.u32 	%r1190, 1, 0, %p63;
	add.s32 	%r1191, %r1189, %r1190;
	ld.global.u8 	%rs107, [%rd380+-4];
	and.b16  	%rs108, %rs107, 251;
	setp.eq.s16 	%p64, %rs108, 67;
	selp.u32 	%r1192, 1, 0, %p64;
	add.s32 	%r1193, %r1191, %r1192;
	ld.global.u8 	%rs109, [%rd380+-3];
	and.b16  	%rs110, %rs109, 251;
	setp.eq.s16 	%p65, %rs110, 67;
	selp.u32 	%r1194, 1, 0, %p65;
	add.s32 	%r1195, %r1193, %r1194;
	ld.global.u8 	%rs111, [%rd380+-2];
	and.b16  	%rs112, %rs111, 251;
	setp.eq.s16 	%p66, %rs112, 67;
	selp.u32 	%r1196, 1, 0, %p66;
	add.s32 	%r1197, %r1195, %r1196;
	ld.global.u8 	%rs113, [%rd380+-1];
	and.b16  	%rs114, %rs113, 251;
	setp.eq.s16 	%p67, %rs114, 67;
	selp.u32 	%r1198, 1, 0, %p67;
	add.s32 	%r1199, %r1197, %r1198;
	ld.global.u8 	%rs115, [%rd380];
	and.b16  	%rs116, %rs115, 251;
	setp.eq.s16 	%p68, %rs116, 67;
	selp.u32 	%r1200, 1, 0, %p68;
	add.s32 	%r1201, %r1199, %r1200;
	ld.global.u8 	%rs117, [%rd380+1];
	and.b16  	%rs118, %rs117, 251;
	setp.eq.s16 	%p69, %rs118, 67;
	selp.u32 	%r1202, 1, 0, %p69;
	add.s32 	%r1203, %r1201, %r1202;
	ld.global.u8 	%rs119, [%rd380+2];
	and.b16  	%rs120, %rs119, 251;
	setp.eq.s16 	%p70, %rs120, 67;
	selp.u32 	%r1204, 1, 0, %p70;
	add.s32 	%r1205, %r1203, %r1204;
	ld.global.u8 	%rs121, [%rd380+3];
	and.b16  	%rs122, %rs121, 251;
	setp.eq.s16 	%p71, %rs122, 67;
	selp.u32 	%r1206, 1, 0, %p71;
	add.s32 	%r1207, %r1205, %r1206;
	ld.global.u8 	%rs123, [%rd380+4];
	and.b16  	%rs124, %rs123, 251;
	setp.eq.s16 	%p72, %rs124, 67;
	selp.u32 	%r1208, 1, 0, %p72;
	add.s32 	%r1209, %r1207, %r1208;
	ld.global.u8 	%rs125, [%rd380+5];
	and.b16  	%rs126, %rs125, 251;
	setp.eq.s16 	%p73, %rs126, 67;
	selp.u32 	%r1210, 1, 0, %p73;
	add.s32 	%r1211, %r1209, %r1210;
	ld.global.u8 	%rs127, [%rd380+6];
	and.b16  	%rs128, %rs127, 251;
	setp.eq.s16 	%p74, %rs128, 67;
	selp.u32 	%r1212, 1, 0, %p74;
	add.s32 	%r1213, %r1211, %r1212;
	ld.global.u8 	%rs129, [%rd380+7];
	and.b16  	%rs130, %rs129, 251;
	setp.eq.s16 	%p75, %rs130, 67;
	selp.u32 	%r1214, 1, 0, %p75;
	add.s32 	%r1215, %r1213, %r1214;
	ld.global.u8 	%rs131, [%rd380+8];
	and.b16  	%rs132, %rs131, 251;
	setp.eq.s16 	%p76, %rs132, 67;
	selp.u32 	%r1216, 1, 0, %p76;
	add.s32 	%r5133, %r1215, %r1216;
	add.s32 	%r5126, %r5126, 16;
	add.s32 	%r5121, %r5121, 16;
	setp.ne.s32 	%p77, %r5121, 0;
	@%p77 bra 	$L__BB4_39;
$L__BB4_40:
	setp.eq.s32 	%p78, %r55, 0;
	@%p78 bra 	$L__BB4_50;
	and.b32  	%r66, %r54, 7;
	setp.lt.u32 	%p79, %r55, 8;
	@%p79 bra 	$L__BB4_43;
	cvt.s64.s32 	%rd381, %r5126;
	add.s64 	%rd382, %rd3, %rd381;
	ld.global.u8 	%rs133, [%rd382];
	and.b16  	%rs134, %rs133, 251;
	setp.eq.s16 	%p80, %rs134, 67;
	selp.u32 	%r1218, 1, 0, %p80;
	add.s32 	%r1219, %r5133, %r1218;
	ld.global.u8 	%rs135, [%rd382+1];
	and.b16  	%rs136, %rs135, 251;
	setp.eq.s16 	%p81, %rs136, 67;
	selp.u32 	%r1220, 1, 0, %p81;
	add.s32 	%r1221, %r1219, %r1220;
	ld.global.u8 	%rs137, [%rd382+2];
	and.b16  	%rs138, %rs137, 251;
	setp.eq.s16 	%p82, %rs138, 67;
	selp.u32 	%r1222, 1, 0, %p82;
	add.s32 	%r1223, %r1221, %r1222;
	ld.global.u8 	%rs139, [%rd382+3];
	and.b16  	%rs140, %rs139, 251;
	setp.eq.s16 	%p83, %rs140, 67;
	selp.u32 	%r1224, 1, 0, %p83;
	add.s32 	%r1225, %r1223, %r1224;
	ld.global.u8 	%rs141, [%rd382+4];
	and.b16  	%rs142, %rs141, 251;
	setp.eq.s16 	%p84, %rs142, 67;
	selp.u32 	%r1226, 1, 0, %p84;
	add.s32 	%r1227, %r1225, %r1226;
	ld.global.u8 	%rs143, [%rd382+5];
	and.b16  	%rs144, %rs143, 251;
	setp.eq.s16 	%p85, %rs144, 67;
	selp.u32 	%r1228, 1, 0, %p85;
	add.s32 	%r1229, %r1227, %r1228;
	ld.global.u8 	%rs145, [%rd382+6];
	and.b16  	%rs146, %rs145, 251;
	setp.eq.s16 	%p86, %rs146, 67;
	selp.u32 	%r1230, 1, 0, %p86;
	add.s32 	%r1231, %r1229, %r1230;
	ld.global.u8 	%rs147, [%rd382+7];
	and.b16  	%rs148, %rs147, 251;
	setp.eq.s16 	%p87, %rs148, 67;
	selp.u32 	%r1232, 1, 0, %p87;
	add.s32 	%r5133, %r1231, %r1232;
	add.s32 	%r5126, %r5126, 8;
$L__BB4_43:
	setp.eq.s32 	%p88, %r66, 0;
	@%p88 bra 	$L__BB4_50;
	and.b32  	%r72, %r54, 3;
	setp.lt.u32 	%p89, %r66, 4;
	@%p89 bra 	$L__BB4_46;
	cvt.s64.s32 	%rd383, %r5126;
	add.s64 	%rd384, %rd3, %rd383;
	ld.global.u8 	%rs149, [%rd384];
	and.b16  	%rs150, %rs149, 251;
	setp.eq.s16 	%p90, %rs150, 67;
	selp.u32 	%r1234, 1, 0, %p90;
	add.s32 	%r1235, %r5133, %r1234;
	ld.global.u8 	%rs151, [%rd384+1];
	and.b16  	%rs152, %rs151, 251;
	setp.eq.s16 	%p91, %rs152, 67;
	selp.u32 	%r1236, 1, 0, %p91;
	add.s32 	%r1237, %r1235, %r1236;
	ld.global.u8 	%rs153, [%rd384+2];
	and.b16  	%rs154, %rs153, 251;
	setp.eq.s16 	%p92, %rs154, 67;
	selp.u32 	%r1238, 1, 0, %p92;
	add.s32 	%r1239, %r1237, %r1238;
	ld.global.u8 	%rs155, [%rd384+3];
	and.b16  	%rs156, %rs155, 251;
	setp.eq.s16 	%p93, %rs156, 67;
	selp.u32 	%r1240, 1, 0, %p93;
	add.s32 	%r5133, %r1239, %r1240;
	add.s32 	%r5126, %r5126, 4;
$L__BB4_46:
	setp.eq.s32 	%p94, %r72, 0;
	@%p94 bra 	$L__BB4_50;
	cvt.s64.s32 	%rd385, %r5126;
	add.s64 	%rd31, %rd3, %rd385;
	ld.global.u8 	%rs157, [%rd31];
	and.b16  	%rs158, %rs157, 251;
	setp.eq.s16 	%p95, %rs158, 67;
	selp.u32 	%r1241, 1, 0, %p95;
	add.s32 	%r5133, %r5133, %r1241;
	setp.eq.s32 	%p96, %r72, 1;
	@%p96 bra 	$L__BB4_50;
	ld.global.u8 	%rs159, [%rd31+1];
	and.b16  	%rs160, %rs159, 251;
	setp.eq.s16 	%p97, %rs160, 67;
	selp.u32 	%r1242, 1, 0, %p97;
	add.s32 	%r5133, %r5133, %r1242;
	setp.eq.s32 	%p98, %r72, 2;
	@%p98 bra 	$L__BB4_50;
	ld.global.u8 	%rs161, [%rd31+2];
	and.b16  	%rs162, %rs161, 251;
	setp.eq.s16 	%p99, %rs162, 67;
	selp.u32 	%r1243, 1, 0, %p99;
	add.s32 	%r5133, %r5133, %r1243;
$L__BB4_50:
	cvt.rn.f64.u32 	%fd1070, %r5133;
	mul.f64 	%fd4284, %fd1070, 0d4059000000000000;
$L__BB4_51:
	setp.eq.s32 	%p100, %r9, 0;
	setp.eq.s32 	%p101, %r9, 1;
	sub.s32 	%r1244, %r53, %r52;
	cvt.rn.f64.s32 	%fd1071, %r1244;
	div.rn.f64 	%fd1072, %fd4284, %fd1071;
	cvt.rn.f32.f64 	%f1, %fd1072;
	setp.ge.f32 	%p102, %f1, 0f42340000;
	and.pred  	%p103, %p101, %p102;
	setp.le.f32 	%p104, %f1, 0f42340000;
	and.pred  	%p105, %p100, %p104;
	or.pred  	%p106, %p103, %p105;
	not.pred 	%p107, %p106;
	@%p107 bra 	$L__BB4_1920;
	ld.const.u32 	%r1245, [const_int+16];
	setp.eq.s32 	%p108, %r1245, 0;
	@%p108 bra 	$L__BB4_82;
	ld.global.u32 	%r5134, [%rd30+20];
	ld.global.u32 	%r83, [%rd30+24];
	setp.ge.s32 	%p109, %r5134, %r83;
	@%p109 bra 	$L__BB4_82;
$L__BB4_54:
	mul.lo.s32 	%r1246, %r5134, 3;
	mul.wide.s32 	%rd386, %r1246, 4;
	add.s64 	%rd32, %rd6, %rd386;
	ld.global.u32 	%r1247, [%rd32+8];
	and.b32  	%r1248, %r1247, 1;
	setp.eq.b32 	%p110, %r1248, 1;
	not.pred 	%p111, %p110;
	@%p111 bra 	$L__BB4_81;
	ld.global.u32 	%r85, [%rd32];
	ld.shared.u32 	%r1249, [%r6+4];
	mul.lo.s32 	%r1250, %r1249, 10;
	mul.wide.s32 	%rd387, %r1250, 4;
	add.s64 	%rd33, %rd5, %rd387;
	ld.global.u32 	%r5135, [%rd33+20];
	ld.global.u32 	%r87, [%rd33+24];
	setp.ge.s32 	%p112, %r5135, %r87;
	@%p112 bra 	$L__BB4_81;
$L__BB4_56:
	mul.lo.s32 	%r1251, %r5135, 3;
	mul.wide.s32 	%rd388, %r1251, 4;
	add.s64 	%rd34, %rd6, %rd388;
	ld.global.u32 	%r1252, [%rd34];
	setp.ne.s32 	%p113, %r1252, %r85;
	@%p113 bra 	$L__BB4_80;
	ld.global.u32 	%r1253, [%rd34+8];
	and.b32  	%r1254, %r1253, 1;
	setp.eq.b32 	%p114, %r1254, 1;
	not.pred 	%p115, %p114;
	@%p115 bra 	$L__BB4_80;
	ld.shared.u32 	%r1255, [%r6+12];
	mul.lo.s32 	%r1256, %r1255, 10;
	mul.wide.s32 	%rd389, %r1256, 4;
	add.s64 	%rd35, %rd5, %rd389;
	ld.global.u32 	%r89, [%rd35+20];
	ld.global.u32 	%r90, [%rd35+24];
	setp.ge.s32 	%p116, %r89, %r90;
	@%p116 bra 	$L__BB4_80;
	mov.u32 	%r5136, %r89;
$L__BB4_60:
	mul.lo.s32 	%r1257, %r5136, 3;
	mul.wide.s32 	%rd390, %r1257, 4;
	add.s64 	%rd36, %rd6, %rd390;
	ld.global.u32 	%r1258, [%rd36];
	setp.ne.s32 	%p117, %r1258, %r85;
	@%p117 bra 	$L__BB4_79;
	ld.global.u32 	%r1259, [%rd36+8];
	and.b32  	%r1260, %r1259, 2;
	setp.eq.s32 	%p118, %r1260, 0;
	@%p118 bra 	$L__BB4_79;
	mov.u32 	%r5137, %r89;
$L__BB4_63:
	mul.lo.s32 	%r1261, %r5137, 3;
	mul.wide.s32 	%rd391, %r1261, 4;
	add.s64 	%rd37, %rd6, %rd391;
	ld.global.u32 	%r1262, [%rd37];
	setp.ne.s32 	%p119, %r1262, %r85;
	@%p119 bra 	$L__BB4_78;
	ld.global.u32 	%r1263, [%rd37+8];
	and.b32  	%r1264, %r1263, 1;
	setp.eq.b32 	%p120, %r1264, 1;
	not.pred 	%p121, %p120;
	@%p121 bra 	$L__BB4_78;
	ld.global.u32 	%r5138, [%rd29+20];
	ld.global.u32 	%r94, [%rd29+24];
	setp.ge.s32 	%p122, %r5138, %r94;
	@%p122 bra 	$L__BB4_78;
$L__BB4_66:
	mul.lo.s32 	%r1265, %r5138, 3;
	mul.wide.s32 	%rd392, %r1265, 4;
	add.s64 	%rd38, %rd6, %rd392;
	ld.global.u32 	%r1266, [%rd38];
	setp.ne.s32 	%p123, %r1266, %r85;
	@%p123 bra 	$L__BB4_77;
	ld.global.u32 	%r1267, [%rd38+8];
	and.b32  	%r1268, %r1267, 2;
	setp.eq.s32 	%p124, %r1268, 0;
	@%p124 bra 	$L__BB4_77;
	ld.global.u32 	%r5139, [%rd28+20];
	ld.global.u32 	%r97, [%rd28+24];
	setp.ge.s32 	%p125, %r5139, %r97;
	@%p125 bra 	$L__BB4_77;
$L__BB4_69:
	mul.lo.s32 	%r1269, %r5139, 3;
	mul.wide.s32 	%rd393, %r1269, 4;
	add.s64 	%rd39, %rd6, %rd393;
	ld.global.u32 	%r1270, [%rd39];
	setp.ne.s32 	%p126, %r1270, %r85;
	@%p126 bra 	$L__BB4_76;
	ld.global.u32 	%r1271, [%rd39+8];
	and.b32  	%r1272, %r1271, 2;
	setp.eq.s32 	%p127, %r1272, 0;
	@%p127 bra 	$L__BB4_76;
	ld.global.u32 	%r99, [%rd34+4];
	ld.global.u32 	%r100, [%rd32+4];
	setp.lt.s32 	%p128, %r99, %r100;
	@%p128 bra 	$L__BB4_76;
	ld.global.u32 	%r101, [%rd36+4];
	ld.global.u32 	%r1273, [%rd33+4];
	add.s32 	%r1274, %r1273, %r99;
	setp.lt.s32 	%p129, %r101, %r1274;
	@%p129 bra 	$L__BB4_76;
	ld.global.u32 	%r102, [%rd37+4];
	ld.global.u32 	%r103, [%rd35+4];
	add.s32 	%r1275, %r103, %r101;
	setp.lt.s32 	%p130, %r102, %r1275;
	@%p130 bra 	$L__BB4_76;
	ld.global.u32 	%r104, [%rd38+4];
	add.s32 	%r1276, %r103, %r102;
	setp.lt.s32 	%p131, %r104, %r1276;
	@%p131 bra 	$L__BB4_76;
	ld.global.u32 	%r1277, [%rd39+4];
	setp.ge.s32 	%p132, %r1277, %r104;
	sub.s32 	%r1279, %r1277, %r100;
	setp.lt.s32 	%p133, %r1279, 1001;
	and.pred  	%p134, %p132, %p133;
	@%p134 bra 	$L__BB4_1920;
$L__BB4_76:
	add.s32 	%r5139, %r5139, 1;
	setp.lt.s32 	%p135, %r5139, %r97;
	@%p135 bra 	$L__BB4_69;
$L__BB4_77:
	add.s32 	%r5138, %r5138, 1;
	setp.lt.s32 	%p136, %r5138, %r94;
	@%p136 bra 	$L__BB4_66;
$L__BB4_78:
	add.s32 	%r5137, %r5137, 1;
	setp.lt.s32 	%p137, %r5137, %r90;
	@%p137 bra 	$L__BB4_63;
$L__BB4_79:
	add.s32 	%r5136, %r5136, 1;
	setp.lt.s32 	%p138, %r5136, %r90;
	@%p138 bra 	$L__BB4_60;
$L__BB4_80:
	add.s32 	%r5135, %r5135, 1;
	setp.lt.s32 	%p139, %r5135, %r87;
	@%p139 bra 	$L__BB4_56;
$L__BB4_81:
	add.s32 	%r5134, %r5134, 1;
	setp.lt.s32 	%p140, %r5134, %r83;
	@%p140 bra 	$L__BB4_54;
$L__BB4_82:
	ld.const.u32 	%r1281, [const_int+12];
	setp.eq.s32 	%p141, %r1281, 0;
	mov.b32 	%r1282, -1;
	st.shared.u32 	[%r6+8], %r1282;
	st.shared.u32 	[%r6+20], %r1282;
	mov.b32 	%r5193, 1;
	@%p141 bra 	$L__BB4_185;
	setp.lt.s32 	%p142, %r4, 1;
	@%p142 bra 	$L__BB4_95;
	setp.lt.u32 	%p143, %r4, 8;
	mad.lo.s32 	%r111, %r5, %r51, 8;
	mov.b32 	%r5142, 0;
	@%p143 bra 	$L__BB4_87;
	mov.b32 	%r5140, 0;
$L__BB4_86:
	.pragma "nounroll";
	add.s32 	%r1285, %r5140, %r111;
	mul.wide.s32 	%rd394, %r1285, 4;
	add.s64 	%rd395, %rd7, %rd394;
	mov.b32 	%r1286, 0;
	st.global.u32 	[%rd395], %r1286;
	st.global.u32 	[%rd395+4], %r1286;
	st.global.u32 	[%rd395+8], %r1286;
	st.global.u32 	[%rd395+12], %r1286;
	st.global.u32 	[%rd395+16], %r1286;
	st.global.u32 	[%rd395+20], %r1286;
	st.global.u32 	[%rd395+24], %r1286;
	st.global.u32 	[%rd395+28], %r1286;
	add.s32 	%r5140, %r5140, 8;
	and.b32  	%r5142, %r4, 2147483640;
	setp.ne.s32 	%p144, %r5140, %r5142;
	@%p144 bra 	$L__BB4_86;
$L__BB4_87:
	setp.eq.s32 	%p145, %r11, 0;
	@%p145 bra 	$L__BB4_95;
	setp.lt.u32 	%p146, %r12, 3;
	@%p146 bra 	$L__BB4_90;
	add.s32 	%r1287, %r5142, %r111;
	mul.wide.s32 	%rd396, %r1287, 4;
	add.s64 	%rd397, %rd7, %rd396;
	mov.b32 	%r1288, 0;
	st.global.u32 	[%rd397], %r1288;
	st.global.u32 	[%rd397+4], %r1288;
	st.global.u32 	[%rd397+8], %r1288;
	st.global.u32 	[%rd397+12], %r1288;
	add.s32 	%r5142, %r5142, 4;
$L__BB4_90:
	setp.eq.s32 	%p147, %r13, 0;
	@%p147 bra 	$L__BB4_95;
	setp.eq.s32 	%p148, %r13, 1;
	@%p148 bra 	$L__BB4_93;
	add.s32 	%r1289, %r5142, %r111;
	mul.wide.s32 	%rd398, %r1289, 4;
	add.s64 	%rd399, %rd7, %rd398;
	mov.b32 	%r1290, 0;
	st.global.u32 	[%rd399], %r1290;
	st.global.u32 	[%rd399+4], %r1290;
	add.s32 	%r5142, %r5142, 2;
$L__BB4_93:
	and.b32  	%r1291, %r4, 1;
	setp.eq.b32 	%p149, %r1291, 1;
	not.pred 	%p150, %p149;
	@%p150 bra 	$L__BB4_95;
	add.s32 	%r1292, %r5142, %r111;
	mul.wide.s32 	%rd400, %r1292, 4;
	add.s64 	%rd401, %rd7, %rd400;
	mov.b32 	%r1293, 0;
	st.global.u32 	[%rd401], %r1293;
$L__BB4_95:
	ld.global.u32 	%r5145, [%rd30+12];
	ld.global.u32 	%r5161, [%rd30+16];
	setp.ge.s32 	%p151, %r5145, %r5161;
	@%p151 bra 	$L__BB4_133;
	mul.lo.s32 	%r122, %r5, %r51;
$L__BB4_97:
	mul.lo.s32 	%r1294, %r5145, 3;
	mul.wide.s32 	%rd402, %r1294, 4;
	add.s64 	%rd40, %rd6, %rd402;
	ld.global.u32 	%r1295, [%rd40+8];
	and.b32  	%r1296, %r1295, 1;
	setp.eq.b32 	%p152, %r1296, 1;
	not.pred 	%p153, %p152;
	@%p153 bra 	$L__BB4_131;
	ld.global.u32 	%r125, [%rd40];
	add.s32 	%r1297, %r125, %r122;
	add.s32 	%r1298, %r1297, 8;
	mul.wide.s32 	%rd403, %r1298, 4;
	add.s64 	%rd41, %rd7, %rd403;
	ld.global.u32 	%r1299, [%rd41];
	setp.ne.s32 	%p154, %r1299, 0;
	@%p154 bra 	$L__BB4_131;
	ld.shared.u32 	%r1300, [%r6+4];
	mul.lo.s32 	%r1301, %r1300, 10;
	mul.wide.s32 	%rd404, %r1301, 4;
	add.s64 	%rd42, %rd5, %rd404;
	ld.global.u32 	%r5147, [%rd42+12];
	ld.global.u32 	%r5160, [%rd42+16];
	setp.ge.s32 	%p155, %r5147, %r5160;
	@%p155 bra 	$L__BB4_131;
$L__BB4_100:
	mul.lo.s32 	%r1302, %r5147, 3;
	mul.wide.s32 	%rd405, %r1302, 4;
	add.s64 	%rd43, %rd6, %rd405;
	ld.global.u32 	%r1303, [%rd43];
	setp.ne.s32 	%p156, %r1303, %r125;
	@%p156 bra 	$L__BB4_129;
	ld.global.u32 	%r1304, [%rd43+8];
	and.b32  	%r1305, %r1304, 1;
	setp.eq.b32 	%p157, %r1305, 1;
	not.pred 	%p158, %p157;
	@%p158 bra 	$L__BB4_129;
	ld.shared.u32 	%r1306, [%r6+12];
	mul.lo.s32 	%r1307, %r1306, 10;
	mul.wide.s32 	%rd406, %r1307, 4;
	add.s64 	%rd44, %rd5, %rd406;
	ld.global.u32 	%r5149, [%rd44+12];
	ld.global.u32 	%r5159, [%rd44+16];
	setp.ge.s32 	%p159, %r5149, %r5159;
	@%p159 bra 	$L__BB4_129;
$L__BB4_103:
	mul.lo.s32 	%r1308, %r5149, 3;
	mul.wide.s32 	%rd407, %r1308, 4;
	add.s64 	%rd45, %rd6, %rd407;
	ld.global.u32 	%r1309, [%rd45];
	setp.ne.s32 	%p160, %r1309, %r125;
	@%p160 bra 	$L__BB4_127;
	ld.global.u32 	%r1310, [%rd45+8];
	and.b32  	%r1311, %r1310, 2;
	setp.eq.s32 	%p161, %r1311, 0;
	@%p161 bra 	$L__BB4_127;
	ld.shared.u32 	%r1312, [%r6+16];
	mul.lo.s32 	%r1313, %r1312, 10;
	mul.wide.s32 	%rd408, %r1313, 4;
	add.s64 	%rd46, %rd5, %rd408;
	ld.global.u32 	%r5151, [%rd46+12];
	ld.global.u32 	%r5158, [%rd46+16];
	setp.ge.s32 	%p162, %r5151, %r5158;
	@%p162 bra 	$L__BB4_127;
$L__BB4_106:
	mul.lo.s32 	%r1314, %r5151, 3;
	mul.wide.s32 	%rd409, %r1314, 4;
	add.s64 	%rd47, %rd6, %rd409;
	ld.global.u32 	%r1315, [%rd47];
	setp.ne.s32 	%p163, %r1315, %r125;
	@%p163 bra 	$L__BB4_125;
	ld.global.u32 	%r1316, [%rd47+8];
	and.b32  	%r1317, %r1316, 1;
	setp.eq.b32 	%p164, %r1317, 1;
	not.pred 	%p165, %p164;
	@%p165 bra 	$L__BB4_125;
	ld.global.u32 	%r5153, [%rd29+12];
	ld.global.u32 	%r5157, [%rd29+16];
	setp.ge.s32 	%p166, %r5153, %r5157;
	@%p166 bra 	$L__BB4_125;
$L__BB4_109:
	mul.lo.s32 	%r1318, %r5153, 3;
	mul.wide.s32 	%rd410, %r1318, 4;
	add.s64 	%rd48, %rd6, %rd410;
	ld.global.u32 	%r1319, [%rd48];
	setp.ne.s32 	%p167, %r1319, %r125;
	@%p167 bra 	$L__BB4_123;
	ld.global.u32 	%r1320, [%rd48+8];
	and.b32  	%r1321, %r1320, 2;
	setp.eq.s32 	%p168, %r1321, 0;
	@%p168 bra 	$L__BB4_123;
	ld.global.u32 	%r5155, [%rd28+12];
	ld.global.u32 	%r5156, [%rd28+16];
	setp.ge.s32 	%p169, %r5155, %r5156;
	@%p169 bra 	$L__BB4_123;
$L__BB4_112:
	mul.lo.s32 	%r1322, %r5155, 3;
	mul.wide.s32 	%rd411, %r1322, 4;
	add.s64 	%rd49, %rd6, %rd411;
	ld.global.u32 	%r1323, [%rd49];
	setp.ne.s32 	%p170, %r1323, %r125;
	@%p170 bra 	$L__BB4_121;
	ld.global.u32 	%r1324, [%rd49+8];
	and.b32  	%r1325, %r1324, 2;
	setp.eq.s32 	%p171, %r1325, 0;
	@%p171 bra 	$L__BB4_121;
	ld.global.u32 	%r146, [%rd43+4];
	ld.global.u32 	%r1326, [%rd40+4];
	ld.global.u32 	%r1327, [%rd30+4];
	add.s32 	%r1328, %r1326, %r1327;
	sub.s32 	%r1329, %r146, %r1328;
	setp.gt.u32 	%p172, %r1329, 20;
	@%p172 bra 	$L__BB4_121;
	ld.global.u32 	%r147, [%rd45+4];
	sub.s32 	%r1330, %r146, %r147;
	add.s32 	%r1331, %r1330, 61;
	setp.gt.u32 	%p173, %r1331, 20;
	@%p173 bra 	$L__BB4_121;
	ld.global.u32 	%r148, [%rd47+4];
	ld.global.u32 	%r1332, [%rd44+4];
	add.s32 	%r1333, %r147, %r1332;
	sub.s32 	%r1334, %r148, %r1333;
	setp.lt.s32 	%p174, %r1334, 0;
	@%p174 bra 	$L__BB4_121;
	ld.global.u32 	%r149, [%rd48+4];
	ld.global.u32 	%r150, [%rd29+4];
	ld.global.u32 	%r1335, [%rd46+4];
	add.s32 	%r1336, %r1335, %r148;
	add.s32 	%r1337, %r149, %r150;
	sub.s32 	%r1338, %r1336, %r1337;
	add.s32 	%r1339, %r1338, 61;
	setp.gt.u32 	%p175, %r1339, 20;
	@%p175 bra 	$L__BB4_121;
	sub.s32 	%r1341, %r146, %r1337;
	add.s32 	%r1342, %r1341, 182;
	setp.gt.u32 	%p176, %r1342, 60;
	@%p176 bra 	$L__BB4_121;
	ld.global.u32 	%r1343, [%rd49+4];
	sub.s32 	%r1345, %r1343, %r1337;
	setp.gt.u32 	%p177, %r1345, 20;
	@%p177 bra 	$L__BB4_121;
	mov.b32 	%r1346, 1;
	st.global.u32 	[%rd41], %r1346;
	ld.global.u32 	%r5156, [%rd28+16];
$L__BB4_121:
	add.s32 	%r5155, %r5155, 1;
	setp.lt.s32 	%p178, %r5155, %r5156;
	@%p178 bra 	$L__BB4_112;
	ld.global.u32 	%r5157, [%rd29+16];
$L__BB4_123:
	add.s32 	%r5153, %r5153, 1;
	setp.lt.s32 	%p179, %r5153, %r5157;
	@%p179 bra 	$L__BB4_109;
	ld.global.u32 	%r5158, [%rd46+16];
$L__BB4_125:
	add.s32 	%r5151, %r5151, 1;
	setp.lt.s32 	%p180, %r5151, %r5158;
	@%p180 bra 	$L__BB4_106;
	ld.global.u32 	%r5159, [%rd44+16];
$L__BB4_127:
	add.s32 	%r5149, %r5149, 1;
	setp.lt.s32 	%p181, %r5149, %r5159;
	@%p181 bra 	$L__BB4_103;
	ld.global.u32 	%r5160, [%rd42+16];
$L__BB4_129:
	add.s32 	%r5147, %r5147, 1;
	setp.lt.s32 	%p182, %r5147, %r5160;
	@%p182 bra 	$L__BB4_100;
	ld.global.u32 	%r5161, [%rd30+16];
$L__BB4_131:
	add.s32 	%r5145, %r5145, 1;
	setp.lt.s32 	%p183, %r5145, %r5161;
	@%p183 bra 	$L__BB4_97;
	ld.global.u32 	%r5145, [%rd30+12];
$L__BB4_133:
	setp.ge.s32 	%p184, %r5145, %r5161;
	@%p184 bra 	$L__BB4_170;
	mul.lo.s32 	%r172, %r5, %r51;
$L__BB4_135:
	mul.lo.s32 	%r1347, %r5145, 3;
	mul.wide.s32 	%rd412, %r1347, 4;
	add.s64 	%rd50, %rd6, %rd412;
	ld.global.u32 	%r1348, [%rd50+8];
	and.b32  	%r1349, %r1348, 2;
	setp.eq.s32 	%p185, %r1349, 0;
	@%p185 bra 	$L__BB4_169;
	ld.global.u32 	%r176, [%rd50];
	add.s32 	%r1350, %r176, %r172;
	add.s32 	%r1351, %r1350, 8;
	mul.wide.s32 	%rd413, %r1351, 4;
	add.s64 	%rd51, %rd7, %rd413;
	ld.global.u32 	%r1352, [%rd51];
	setp.ne.s32 	%p186, %r1352, 0;
	@%p186 bra 	$L__BB4_169;
	ld.shared.u32 	%r1353, [%r6+4];
	mul.lo.s32 	%r1354, %r1353, 10;
	mul.wide.s32 	%rd414, %r1354, 4;
	add.s64 	%rd52, %rd5, %rd414;
	ld.global.u32 	%r5167, [%rd52+12];
	ld.global.u32 	%r5180, [%rd52+16];
	setp.ge.s32 	%p187, %r5167, %r5180;
	@%p187 bra 	$L__BB4_169;
$L__BB4_138:
	mul.lo.s32 	%r1355, %r5167, 3;
	mul.wide.s32 	%rd415, %r1355, 4;
	add.s64 	%rd53, %rd6, %rd415;
	ld.global.u32 	%r1356, [%rd53];
	setp.ne.s32 	%p188, %r1356, %r176;
	@%p188 bra 	$L__BB4_167;
	ld.global.u32 	%r1357, [%rd53+8];
	and.b32  	%r1358, %r1357, 2;
	setp.eq.s32 	%p189, %r1358, 0;
	@%p189 bra 	$L__BB4_167;
	ld.shared.u32 	%r1359, [%r6+12];
	mul.lo.s32 	%r1360, %r1359, 10;
	mul.wide.s32 	%rd416, %r1360, 4;
	add.s64 	%rd54, %rd5, %rd416;
	ld.global.u32 	%r5169, [%rd54+12];
	ld.global.u32 	%r5179, [%rd54+16];
	setp.ge.s32 	%p190, %r5169, %r5179;
	@%p190 bra 	$L__BB4_167;
$L__BB4_141:
	mul.lo.s32 	%r1361, %r5169, 3;
	mul.wide.s32 	%rd417, %r1361, 4;
	add.s64 	%rd55, %rd6, %rd417;
	ld.global.u32 	%r1362, [%rd55];
	setp.ne.s32 	%p191, %r1362, %r176;
	@%p191 bra 	$L__BB4_165;
	ld.global.u32 	%r1363, [%rd55+8];
	and.b32  	%r1364, %r1363, 1;
	setp.eq.b32 	%p192, %r1364, 1;
	not.pred 	%p193, %p192;
	@%p193 bra 	$L__BB4_165;
	ld.shared.u32 	%r1365, [%r6+16];
	mul.lo.s32 	%r1366, %r1365, 10;
	mul.wide.s32 	%rd418, %r1366, 4;
	add.s64 	%rd56, %rd5, %rd418;
	ld.global.u32 	%r5171, [%rd56+12];
	ld.global.u32 	%r5178, [%rd56+16];
	setp.ge.s32 	%p194, %r5171, %r5178;
	@%p194 bra 	$L__BB4_165;
$L__BB4_144:
	mul.lo.s32 	%r1367, %r5171, 3;
	mul.wide.s32 	%rd419, %r1367, 4;
	add.s64 	%rd57, %rd6, %rd419;
	ld.global.u32 	%r1368, [%rd57];
	setp.ne.s32 	%p195, %r1368, %r176;
	@%p195 bra 	$L__BB4_163;
	ld.global.u32 	%r1369, [%rd57+8];
	and.b32  	%r1370, %r1369, 2;
	setp.eq.s32 	%p196, %r1370, 0;
	@%p196 bra 	$L__BB4_163;
	ld.global.u32 	%r5173, [%rd29+12];
	ld.global.u32 	%r5177, [%rd29+16];
	setp.ge.s32 	%p197, %r5173, %r5177;
	@%p197 bra 	$L__BB4_163;
$L__BB4_147:
	mul.lo.s32 	%r1371, %r5173, 3;
	mul.wide.s32 	%rd420, %r1371, 4;
	add.s64 	%rd58, %rd6, %rd420;
	ld.global.u32 	%r1372, [%rd58];
	setp.ne.s32 	%p198, %r1372, %r176;
	@%p198 bra 	$L__BB4_161;
	ld.global.u32 	%r1373, [%rd58+8];
	and.b32  	%r1374, %r1373, 1;
	setp.eq.b32 	%p199, %r1374, 1;
	not.pred 	%p200, %p199;
	@%p200 bra 	$L__BB4_161;
	ld.global.u32 	%r5175, [%rd28+12];
	ld.global.u32 	%r5176, [%rd28+16];
	setp.ge.s32 	%p201, %r5175, %r5176;
	@%p201 bra 	$L__BB4_161;
$L__BB4_150:
	mul.lo.s32 	%r1375, %r5175, 3;
	mul.wide.s32 	%rd421, %r1375, 4;
	add.s64 	%rd59, %rd6, %rd421;
	ld.global.u32 	%r1376, [%rd59];
	setp.ne.s32 	%p202, %r1376, %r176;
	@%p202 bra 	$L__BB4_159;
	ld.global.u32 	%r1377, [%rd59+8];
	and.b32  	%r1378, %r1377, 1;
	setp.eq.b32 	%p203, %r1378, 1;
	not.pred 	%p204, %p203;
	@%p204 bra 	$L__BB4_159;
	ld.global.u32 	%r1379, [%rd50+4];
	ld.global.u32 	%r1380, [%rd53+4];
	ld.global.u32 	%r1381, [%rd52+4];
	add.s32 	%r197, %r1380, %r1381;
	sub.s32 	%r1382, %r1379, %r197;
	setp.gt.u32 	%p205, %r1382, 20;
	@%p205 bra 	$L__BB4_159;
	ld.global.u32 	%r198, [%rd55+4];
	ld.global.u32 	%r1383, [%rd54+4];
	add.s32 	%r1384, %r1383, %r198;
	sub.s32 	%r1385, %r1384, %r197;
	add.s32 	%r1386, %r1385, 61;
	setp.gt.u32 	%p206, %r1386, 20;
	@%p206 bra 	$L__BB4_159;
	ld.global.u32 	%r199, [%rd57+4];
	ld.global.u32 	%r1387, [%rd56+4];
	add.s32 	%r1388, %r199, %r1387;
	sub.s32 	%r1389, %r198, %r1388;
	setp.lt.s32 	%p207, %r1389, 0;
	@%p207 bra 	$L__BB4_159;
	ld.global.u32 	%r200, [%rd58+4];
	sub.s32 	%r1390, %r200, %r199;
	add.s32 	%r1391, %r1390, 61;
	setp.gt.u32 	%p208, %r1391, 20;
	@%p208 bra 	$L__BB4_159;
	sub.s32 	%r1392, %r200, %r197;
	add.s32 	%r1393, %r1392, 182;
	setp.gt.u32 	%p209, %r1393, 60;
	@%p209 bra 	$L__BB4_159;
	ld.global.u32 	%r1394, [%rd59+4];
	ld.global.u32 	%r1395, [%rd28+4];
	add.s32 	%r1396, %r1394, %r1395;
	sub.s32 	%r1397, %r200, %r1396;
	setp.gt.u32 	%p210, %r1397, 20;
	@%p210 bra 	$L__BB4_159;
	mov.b32 	%r1398, 1;
	st.global.u32 	[%rd51], %r1398;
	ld.global.u32 	%r5176, [%rd28+16];
$L__BB4_159:
	add.s32 	%r5175, %r5175, 1;
	setp.lt.s32 	%p211, %r5175, %r5176;
	@%p211 bra 	$L__BB4_150;
	ld.global.u32 	%r5177, [%rd29+16];
$L__BB4_161:
	add.s32 	%r5173, %r5173, 1;
	setp.lt.s32 	%p212, %r5173, %r5177;
	@%p212 bra 	$L__BB4_147;
	ld.global.u32 	%r5178, [%rd56+16];
$L__BB4_163:
	add.s32 	%r5171, %r5171, 1;
	setp.lt.s32 	%p213, %r5171, %r5178;
	@%p213 bra 	$L__BB4_144;
	ld.global.u32 	%r5179, [%rd54+16];
$L__BB4_165:
	add.s32 	%r5169, %r5169, 1;
	setp.lt.s32 	%p214, %r5169, %r5179;
	@%p214 bra 	$L__BB4_141;
	ld.global.u32 	%r5180, [%rd52+16];
$L__BB4_167:
	add.s32 	%r5167, %r5167, 1;
	setp.lt.s32 	%p215, %r5167, %r5180;
	@%p215 bra 	$L__BB4_138;
	ld.global.u32 	%r5161, [%rd30+16];
$L__BB4_169:
	add.s32 	%r5145, %r5145, 1;
	setp.lt.s32 	%p216, %r5145, %r5161;
	@%p216 bra 	$L__BB4_135;
$L__BB4_170:
	mov.b32 	%r5193, 0;
	@%p142 bra 	$L__BB4_184;
	setp.lt.u32 	%p218, %r4, 16;
	mad.lo.s32 	%r173, %r5, %r51, 8;
	mov.b32 	%r5188, 0;
	mov.u32 	%r5193, %r5188;
	@%p218 bra 	$L__BB4_174;
	mov.b32 	%r5182, 0;
	mov.u32 	%r5193, %r5182;
$L__BB4_173:
	.pragma "nounroll";
	add.s32 	%r1403, %r5182, %r173;
	mul.wide.s32 	%rd422, %r1403, 4;
	add.s64 	%rd423, %rd7, %rd422;
	ld.global.u32 	%r1404, [%rd423];
	add.s32 	%r1405, %r1404, %r5193;
	ld.global.u32 	%r1406, [%rd423+4];
	add.s32 	%r1407, %r1406, %r1405;
	ld.global.u32 	%r1408, [%rd423+8];
	add.s32 	%r1409, %r1408, %r1407;
	ld.global.u32 	%r1410, [%rd423+12];
	add.s32 	%r1411, %r1410, %r1409;
	ld.global.u32 	%r1412, [%rd423+16];
	add.s32 	%r1413, %r1412, %r1411;
	ld.global.u32 	%r1414, [%rd423+20];
	add.s32 	%r1415, %r1414, %r1413;
	ld.global.u32 	%r1416, [%rd423+24];
	add.s32 	%r1417, %r1416, %r1415;
	ld.global.u32 	%r1418, [%rd423+28];
	add.s32 	%r1419, %r1418, %r1417;
	ld.global.u32 	%r1420, [%rd423+32];
	add.s32 	%r1421, %r1420, %r1419;
	ld.global.u32 	%r1422, [%rd423+36];
	add.s32 	%r1423, %r1422, %r1421;
	ld.global.u32 	%r1424, [%rd423+40];
	add.s32 	%r1425, %r1424, %r1423;
	ld.global.u32 	%r1426, [%rd423+44];
	add.s32 	%r1427, %r1426, %r1425;
	ld.global.u32 	%r1428, [%rd423+48];
	add.s32 	%r1429, %r1428, %r1427;
	ld.global.u32 	%r1430, [%rd423+52];
	add.s32 	%r1431, %r1430, %r1429;
	ld.global.u32 	%r1432, [%rd423+56];
	add.s32 	%r1433, %r1432, %r1431;
	ld.global.u32 	%r1434, [%rd423+60];
	add.s32 	%r5193, %r1434, %r1433;
	add.s32 	%r5182, %r5182, 16;
	and.b32  	%r5188, %r4, 2147483632;
	setp.ne.s32 	%p219, %r5182, %r5188;
	@%p219 bra 	$L__BB4_173;
$L__BB4_174:
	and.b32  	%r227, %r4, 15;
	setp.eq.s32 	%p220, %r227, 0;
	@%p220 bra 	$L__BB4_184;
	add.s32 	%r1436, %r227, -1;
	setp.lt.u32 	%p221, %r1436, 7;
	@%p221 bra 	$L__BB4_177;
	add.s32 	%r1437, %r5188, %r173;
	mul.wide.s32 	%rd424, %r1437, 4;
	add.s64 	%rd425, %rd7, %rd424;
	ld.global.u32 	%r1438, [%rd425];
	add.s32 	%r1439, %r1438, %r5193;
	ld.global.u32 	%r1440, [%rd425+4];
	add.s32 	%r1441, %r1440, %r1439;
	ld.global.u32 	%r1442, [%rd425+8];
	add.s32 	%r1443, %r1442, %r1441;
	ld.global.u32 	%r1444, [%rd425+12];
	add.s32 	%r1445, %r1444, %r1443;
	ld.global.u32 	%r1446, [%rd425+16];
	add.s32 	%r1447, %r1446, %r1445;
	ld.global.u32 	%r1448, [%rd425+20];
	add.s32 	%r1449, %r1448, %r1447;
	ld.global.u32 	%r1450, [%rd425+24];
	add.s32 	%r1451, %r1450, %r1449;
	ld.global.u32 	%r1452, [%rd425+28];
	add.s32 	%r5193, %r1452, %r1451;
	add.s32 	%r5188, %r5188, 8;
$L__BB4_177:
	setp.eq.s32 	%p222, %r11, 0;
	@%p222 bra 	$L__BB4_184;
	setp.lt.u32 	%p223, %r12, 3;
	@%p223 bra 	$L__BB4_180;
	add.s32 	%r1454, %r5188, %r173;
	mul.wide.s32 	%rd426, %r1454, 4;
	add.s64 	%rd427, %rd7, %rd426;
	ld.global.u32 	%r1455, [%rd427];
	add.s32 	%r1456, %r1455, %r5193;
	ld.global.u32 	%r1457, [%rd427+4];
	add.s32 	%r1458, %r1457, %r1456;
	ld.global.u32 	%r1459, [%rd427+8];
	add.s32 	%r1460, %r1459, %r1458;
	ld.global.u32 	%r1461, [%rd427+12];
	add.s32 	%r5193, %r1461, %r1460;
	add.s32 	%r5188, %r5188, 4;
$L__BB4_180:
	setp.eq.s32 	%p224, %r13, 0;
	@%p224 bra 	$L__BB4_184;
	setp.eq.s32 	%p225, %r13, 1;
	add.s32 	%r1462, %r5188, %r173;
	mul.wide.s32 	%rd428, %r1462, 4;
	add.s64 	%rd60, %rd7, %rd428;
	ld.global.u32 	%r1463, [%rd60];
	add.s32 	%r5193, %r1463, %r5193;
	@%p225 bra 	$L__BB4_184;
	setp.eq.s32 	%p226, %r13, 2;
	ld.global.u32 	%r1464, [%rd60+4];
	add.s32 	%r5193, %r1464, %r5193;
	@%p226 bra 	$L__BB4_184;
	ld.global.u32 	%r1465, [%rd60+8];
	add.s32 	%r5193, %r1465, %r5193;
$L__BB4_184:
	ld.const.u32 	%r1466, [const_int+32];
	setp.lt.s32 	%p227, %r5193, %r1466;
	@%p227 bra 	$L__BB4_1920;
$L__BB4_185:
	ld.const.u32 	%r1467, [const_int+24];
	setp.eq.s32 	%p228, %r1467, 0;
	@%p228 bra 	$L__BB4_1917;
	mov.b32 	%r5195, 0;
$L__BB4_187:
	shl.b32 	%r1469, %r5195, 2;
	add.s32 	%r244, %r6, %r1469;
	mov.u32 	%r5196, %r5195;
$L__BB4_188:
	mov.u32 	%r245, %r5196;
	add.s32 	%r5196, %r245, 1;
	mov.pred 	%p1648, -1;
	setp.eq.s32 	%p230, %r5195, 2;
	@%p230 bra 	$L__BB4_191;
	setp.eq.s32 	%p231, %r5195, 5;
	@%p231 bra 	$L__BB4_191;
	setp.eq.s32 	%p1648, %r5196, 2;
$L__BB4_191:
	setp.ne.s32 	%p232, %r5196, 5;
	not.pred 	%p233, %p1648;
	and.pred  	%p234, %p233, %p232;
	@%p234 bra 	$L__BB4_194;
	ld.shared.u32 	%r1470, [%r6+8];
	setp.ne.s32 	%p235, %r1470, -1;
	@%p235 bra 	$L__BB4_194;
	ld.shared.u32 	%r1471, [%r6+20];
	setp.eq.s32 	%p236, %r1471, -1;
	@%p236 bra 	$L__BB4_1915;
$L__BB4_194:
	ld.shared.u32 	%r1472, [%r244];
	setp.eq.s32 	%p237, %r1472, -1;
	@%p237 bra 	$L__BB4_1915;
	setp.ne.s32 	%p238, %r5195, 3;
	shl.b32 	%r1473, %r245, 2;
	add.s32 	%r1474, %r6, %r1473;
	ld.shared.u32 	%r1475, [%r1474+4];
	setp.eq.s32 	%p239, %r1475, -1;
	setp.ne.s32 	%p240, %r5196, 4;
	or.pred  	%p241, %p238, %p240;
	or.pred  	%p242, %p241, %p239;
	@%p242 bra 	$L__BB4_1915;
	ld.shared.u32 	%r1476, [%r6+12];
	ld.shared.u32 	%r247, [%r6+16];
	mul.wide.u32 	%rd429, %r245, 4;
	mov.u64 	%rd430, const_int;
	add.s64 	%rd61, %rd430, %rd429;
	ld.const.u32 	%r248, [%rd61+48];
	mul.lo.s32 	%r1477, %r1476, 10;
	mul.wide.s32 	%rd431, %r1477, 4;
	add.s64 	%rd62, %rd5, %rd431;
	ld.global.u32 	%r249, [%rd62];
	ld.global.u32 	%r250, [%rd62+4];
	mov.b32 	%r1478, 0;
	st.global.u32 	[%rd10+216], %r1478;
	and.b32  	%r1479, %r250, -2147483647;
	setp.eq.s32 	%p243, %r1479, 1;
	@%p243 bra 	$L__BB4_220;
	setp.lt.s32 	%p244, %r250, 2;
	@%p244 bra 	$L__BB4_207;
	add.s32 	%r251, %r250, %r249;
	shr.u32 	%r1481, %r250, 31;
	add.s32 	%r1482, %r250, %r1481;
	shr.s32 	%r252, %r1482, 1;
	mov.b32 	%r5197, 0;
$L__BB4_199:
	add.s32 	%r1483, %r5197, %r249;
	cvt.s64.s32 	%rd432, %r1483;
	add.s64 	%rd433, %rd3, %rd432;
	ld.global.u8 	%rs1, [%rd433];
	setp.ne.s16 	%p245, %rs1, 65;
	not.b32 	%r1484, %r5197;
	add.s32 	%r1485, %r251, %r1484;
	cvt.s64.s32 	%rd434, %r1485;
	add.s64 	%rd435, %rd3, %rd434;
	ld.global.u8 	%rs2, [%rd435];
	@%p245 bra 	$L__BB4_201;
	setp.ne.s16 	%p246, %rs2, 84;
	@%p246 bra 	$L__BB4_220;
$L__BB4_201:
	setp.ne.s16 	%p247, %rs1, 84;
	@%p247 bra 	$L__BB4_203;
	setp.ne.s16 	%p248, %rs2, 65;
	@%p248 bra 	$L__BB4_220;
$L__BB4_203:
	setp.eq.s16 	%p249, %rs1, 84;
	setp.eq.s16 	%p250, %rs1, 65;
	setp.ne.s16 	%p251, %rs2, 65;
	or.pred  	%p252, %p251, %p249;
	setp.ne.s16 	%p253, %rs2, 84;
	or.pred  	%p254, %p253, %p250;
	and.pred  	%p255, %p252, %p254;
	not.pred 	%p256, %p255;
	@%p256 bra 	$L__BB4_220;
	setp.eq.s16 	%p257, %rs1, 67;
	setp.ne.s16 	%p258, %rs2, 71;
	and.pred  	%p259, %p258, %p257;
	@%p259 bra 	$L__BB4_220;
	setp.eq.s16 	%p262, %rs1, 71;
	setp.ne.s16 	%p263, %rs2, 67;
	xor.pred  	%p264, %p262, %p263;
	or.pred  	%p265, %p258, %p257;
	and.pred  	%p266, %p264, %p265;
	not.pred 	%p267, %p266;
	@%p267 bra 	$L__BB4_220;
	add.s32 	%r5197, %r5197, 1;
	st.global.u32 	[%rd10+216], %r5197;
	setp.lt.s32 	%p268, %r5197, %r252;
	@%p268 bra 	$L__BB4_199;
$L__BB4_207:
	mul.lo.s32 	%r1486, %r247, 10;
	mul.wide.s32 	%rd436, %r1486, 4;
	add.s64 	%rd437, %rd5, %rd436;
	ld.global.u32 	%r255, [%rd437];
	ld.global.u32 	%r256, [%rd437+4];
	mov.b32 	%r1487, 0;
	st.global.u32 	[%rd10+216], %r1487;
	and.b32  	%r1488, %r256, -2147483647;
	setp.eq.s32 	%p269, %r1488, 1;
	@%p269 bra 	$L__BB4_220;
	setp.lt.s32 	%p270, %r256, 2;
	@%p270 bra 	$L__BB4_218;
	add.s32 	%r257, %r256, %r255;
	shr.u32 	%r1490, %r256, 31;
	add.s32 	%r1491, %r256, %r1490;
	shr.s32 	%r258, %r1491, 1;
	mov.b32 	%r5198, 0;
$L__BB4_210:
	add.s32 	%r1492, %r5198, %r255;
	cvt.s64.s32 	%rd438, %r1492;
	add.s64 	%rd439, %rd3, %rd438;
	ld.global.u8 	%rs3, [%rd439];
	setp.ne.s16 	%p271, %rs3, 65;
	not.b32 	%r1493, %r5198;
	add.s32 	%r1494, %r257, %r1493;
	cvt.s64.s32 	%rd440, %r1494;
	add.s64 	%rd441, %rd3, %rd440;
	ld.global.u8 	%rs4, [%rd441];
	@%p271 bra 	$L__BB4_212;
	setp.ne.s16 	%p272, %rs4, 84;
	@%p272 bra 	$L__BB4_220;
$L__BB4_212:
	setp.ne.s16 	%p273, %rs3, 84;
	@%p273 bra 	$L__BB4_214;
	setp.ne.s16 	%p274, %rs4, 65;
	@%p274 bra 	$L__BB4_220;
$L__BB4_214:
	setp.eq.s16 	%p275, %rs3, 84;
	setp.eq.s16 	%p276, %rs3, 65;
	setp.ne.s16 	%p277, %rs4, 65;
	or.pred  	%p278, %p277, %p275;
	setp.ne.s16 	%p279, %rs4, 84;
	or.pred  	%p280, %p279, %p276;
	and.pred  	%p281, %p278, %p280;
	not.pred 	%p282, %p281;
	@%p282 bra 	$L__BB4_220;
	setp.eq.s16 	%p283, %rs3, 67;
	setp.ne.s16 	%p284, %rs4, 71;
	and.pred  	%p285, %p284, %p283;
	@%p285 bra 	$L__BB4_220;
	setp.eq.s16 	%p288, %rs3, 71;
	setp.ne.s16 	%p289, %rs4, 67;
	xor.pred  	%p290, %p288, %p289;
	or.pred  	%p291, %p284, %p283;
	and.pred  	%p292, %p290, %p291;
	not.pred 	%p293, %p292;
	@%p293 bra 	$L__BB4_220;
	add.s32 	%r5198, %r5198, 1;
	st.global.u32 	[%rd10+216], %r5198;
	setp.lt.s32 	%p294, %r5198, %r258;
	@%p294 bra 	$L__BB4_210;
$L__BB4_218:
	setp.gt.u32 	%p295, %r14, 2146435070;
	mov.f64 	%fd4285, %fd3;
	@%p295 bra 	$L__BB4_222;
	setp.gt.u32 	%p296, %r16, 1073127582;
	selp.f64 	%fd1073, %fd5, %fd4, %p296;
	selp.u32 	%r1495, 1, 0, %p296;
	add.s32 	%r1496, %r15, %r1495;
	add.f64 	%fd1074, %fd1073, 0dBFF0000000000000;
	add.f64 	%fd1075, %fd1073, 0d3FF0000000000000;
	rcp.approx.ftz.f64 	%fd1076, %fd1075;
	neg.f64 	%fd1077, %fd1075;
	fma.rn.f64 	%fd1078, %fd1077, %fd1076, 0d3FF0000000000000;
	fma.rn.f64 	%fd1079, %fd1078, %fd1078, %fd1078;
	fma.rn.f64 	%fd1080, %fd1079, %fd1076, %fd1076;
	mul.f64 	%fd1081, %fd1074, %fd1080;
	fma.rn.f64 	%fd1082, %fd1074, %fd1080, %fd1081;
	mul.f64 	%fd1083, %fd1082, %fd1082;
	fma.rn.f64 	%fd1084, %fd1083, 0d3EB1380B3AE80F1E, 0d3ED0EE258B7A8B04;
	fma.rn.f64 	%fd1085, %fd1084, %fd1083, 0d3EF3B2669F02676F;
	fma.rn.f64 	%fd1086, %fd1085, %fd1083, 0d3F1745CBA9AB0956;
	fma.rn.f64 	%fd1087, %fd1086, %fd1083, 0d3F3C71C72D1B5154;
	fma.rn.f64 	%fd1088, %fd1087, %fd1083, 0d3F624924923BE72D;
	fma.rn.f64 	%fd1089, %fd1088, %fd1083, 0d3F8999999999A3C4;
	fma.rn.f64 	%fd1090, %fd1089, %fd1083, 0d3FB5555555555554;
	sub.f64 	%fd1091, %fd1074, %fd1082;
	add.f64 	%fd1092, %fd1091, %fd1091;
	neg.f64 	%fd1093, %fd1082;
	fma.rn.f64 	%fd1094, %fd1093, %fd1074, %fd1092;
	mul.f64 	%fd1095, %fd1080, %fd1094;
	mul.f64 	%fd1096, %fd1083, %fd1090;
	fma.rn.f64 	%fd1097, %fd1096, %fd1082, %fd1095;
	xor.b32  	%r1497, %r1496, -2147483648;
	mov.b32 	%r1498, 1127219200;
	mov.b64 	%fd1098, {%r1497, %r1498};
	sub.f64 	%fd1099, %fd1098, %fd1;
	fma.rn.f64 	%fd1100, %fd1099, 0d3FE62E42FEFA39EF, %fd1082;
	fma.rn.f64 	%fd1101, %fd1099, 0dBFE62E42FEFA39EF, %fd1100;
	sub.f64 	%fd1102, %fd1101, %fd1082;
	sub.f64 	%fd1103, %fd1097, %fd1102;
	fma.rn.f64 	%fd1104, %fd1099, 0d3C7ABC9E3B39803F, %fd1103;
	add.f64 	%fd4285, %fd1100, %fd1104;
	bra.uni 	$L__BB4_222;
$L__BB4_220:
	setp.gt.u32 	%p297, %r17, 2146435070;
	mov.f64 	%fd4285, %fd6;
	@%p297 bra 	$L__BB4_222;
	setp.gt.u32 	%p298, %r19, 1073127582;
	selp.f64 	%fd1105, %fd8, %fd7, %p298;
	selp.u32 	%r1499, 1, 0, %p298;
	add.s32 	%r1500, %r18, %r1499;
	add.f64 	%fd1106, %fd1105, 0dBFF0000000000000;
	add.f64 	%fd1107, %fd1105, 0d3FF0000000000000;
	rcp.approx.ftz.f64 	%fd1108, %fd1107;
	neg.f64 	%fd1109, %fd1107;
	fma.rn.f64 	%fd1110, %fd1109, %fd1108, 0d3FF0000000000000;
	fma.rn.f64 	%fd1111, %fd1110, %fd1110, %fd1110;
	fma.rn.f64 	%fd1112, %fd1111, %fd1108, %fd1108;
	mul.f64 	%fd1113, %fd1106, %fd1112;
	fma.rn.f64 	%fd1114, %fd1106, %fd1112, %fd1113;
	mul.f64 	%fd1115, %fd1114, %fd1114;
	fma.rn.f64 	%fd1116, %fd1115, 0d3EB1380B3AE80F1E, 0d3ED0EE258B7A8B04;
	fma.rn.f64 	%fd1117, %fd1116, %fd1115, 0d3EF3B2669F02676F;
	fma.rn.f64 	%fd1118, %fd1117, %fd1115, 0d3F1745CBA9AB0956;
	fma.rn.f64 	%fd1119, %fd1118, %fd1115, 0d3F3C71C72D1B5154;
	fma.rn.f64 	%fd1120, %fd1119, %fd1115, 0d3F624924923BE72D;
	fma.rn.f64 	%fd1121, %fd1120, %fd1115, 0d3F8999999999A3C4;
	fma.rn.f64 	%fd1122, %fd1121, %fd1115, 0d3FB5555555555554;
	sub.f64 	%fd1123, %fd1106, %fd1114;
	add.f64 	%fd1124, %fd1123, %fd1123;
	neg.f64 	%fd1125, %fd1114;
	fma.rn.f64 	%fd1126, %fd1125, %fd1106, %fd1124;
	mul.f64 	%fd1127, %fd1112, %fd1126;
	mul.f64 	%fd1128, %fd1115, %fd1122;
	fma.rn.f64 	%fd1129, %fd1128, %fd1114, %fd1127;
	xor.b32  	%r1501, %r1500, -2147483648;
	mov.b32 	%r1502, 1127219200;
	mov.b64 	%fd1130, {%r1501, %r1502};
	sub.f64 	%fd1131, %fd1130, %fd1;
	fma.rn.f64 	%fd1132, %fd1131, 0d3FE62E42FEFA39EF, %fd1114;
	fma.rn.f64 	%fd1133, %fd1131, 0dBFE62E42FEFA39EF, %fd1132;
	sub.f64 	%fd1134, %fd1133, %fd1114;
	sub.f64 	%fd1135, %fd1129, %fd1134;
	fma.rn.f64 	%fd1136, %fd1131, 0d3C7ABC9E3B39803F, %fd1135;
	add.f64 	%fd4285, %fd1132, %fd1136;
$L__BB4_222:
	setp.eq.s32 	%p299, %r10, 0;
	mul.f64 	%fd1137, %fd4285, 0d3FFFCB923A29C77A;
	st.global.f64 	[%rd12], %fd1137;
	ld.global.u32 	%r261, [%rd62+4];
	st.global.u32 	[%rd10+200], %r261;
	mul.lo.s32 	%r1503, %r247, 10;
	mul.wide.s32 	%rd442, %r1503, 4;
	add.s64 	%rd63, %rd5, %rd442;
	ld.global.u32 	%r1504, [%rd63+4];
	st.global.u32 	[%rd10+204], %r1504;
	@%p299 bra 	$L__BB4_228;
	setp.lt.s32 	%p300, %r261, 1;
	@%p300 bra 	$L__BB4_246;
	mov.b32 	%r5200, 1;
$L__BB4_225:
	mov.u32 	%r264, %r5200;
	ld.global.u32 	%r1506, [%rd62];
	ld.global.u32 	%r1507, [%rd62+4];
	sub.s32 	%r1508, %r1506, %r264;
	add.s32 	%r1509, %r1508, %r1507;
	cvt.s64.s32 	%rd443, %r1509;
	add.s64 	%rd444, %rd3, %rd443;
	ld.global.u8 	%rs174, [%rd444];
	mov.b16 	%rs629, 0;
	setp.gt.s16 	%p301, %rs174, 70;
	@%p301 bra 	$L__BB4_241;
	setp.eq.s16 	%p304, %rs174, 65;
	@%p304 bra 	$L__BB4_227;
	bra.uni 	$L__BB4_239;
$L__BB4_227:
	mov.b16 	%rs629, 3;
	bra.uni 	$L__BB4_245;
$L__BB4_228:
	setp.lt.s32 	%p307, %r261, 1;
	@%p307 bra 	$L__BB4_246;
	mov.b32 	%r5199, 1;
$L__BB4_230:
	mov.u32 	%r262, %r5199;
	ld.global.u32 	%r1512, [%rd62];
	add.s32 	%r1513, %r262, %r1512;
	add.s32 	%r1514, %r1513, -1;
	cvt.s64.s32 	%rd447, %r1514;
	add.s64 	%rd448, %rd3, %rd447;
	ld.global.u8 	%rs180, [%rd448];
	mov.b16 	%rs628, 0;
	setp.gt.s16 	%p308, %rs180, 70;
	@%p308 bra 	$L__BB4_234;
	setp.eq.s16 	%p311, %rs180, 65;
	@%p311 bra 	$L__BB4_238;
	setp.eq.s16 	%p312, %rs180, 67;
	@%p312 bra 	$L__BB4_233;
	bra.uni 	$L__BB4_237;
$L__BB4_233:
	mov.b16 	%rs628, 1;
	bra.uni 	$L__BB4_238;
$L__BB4_234:
	setp.eq.s16 	%p309, %rs180, 71;
	@%p309 bra 	$L__BB4_1931;
	setp.eq.s16 	%p310, %rs180, 84;
	@%p310 bra 	$L__BB4_236;
	bra.uni 	$L__BB4_237;
$L__BB4_236:
	mov.b16 	%rs628, 3;
	bra.uni 	$L__BB4_238;
$L__BB4_237:
	mov.b16 	%rs628, 4;
$L__BB4_238:
	cvt.s64.s32 	%rd449, %r262;
	add.s64 	%rd450, %rd14, %rd449;
	st.global.u8 	[%rd450], %rs628;
	add.s32 	%r5199, %r262, 1;
	ld.global.u32 	%r1515, [%rd10+200];
	setp.lt.s32 	%p313, %r262, %r1515;
	@%p313 bra 	$L__BB4_230;
	bra.uni 	$L__BB4_246;
$L__BB4_239:
	setp.eq.s16 	%p305, %rs174, 67;
	@%p305 bra 	$L__BB4_240;
	bra.uni 	$L__BB4_244;
$L__BB4_240:
	mov.b16 	%rs629, 2;
	bra.uni 	$L__BB4_245;
$L__BB4_241:
	setp.eq.s16 	%p302, %rs174, 84;
	@%p302 bra 	$L__BB4_245;
	setp.ne.s16 	%p303, %rs174, 71;
	@%p303 bra 	$L__BB4_244;
	mov.b16 	%rs629, 1;
	bra.uni 	$L__BB4_245;
$L__BB4_244:
	mov.b16 	%rs629, 4;
$L__BB4_245:
	cvt.u64.u32 	%rd445, %r264;
	add.s64 	%rd446, %rd14, %rd445;
	st.global.u8 	[%rd446], %rs629;
	add.s32 	%r5200, %r264, 1;
	ld.global.u32 	%r1510, [%rd10+200];
	setp.lt.s32 	%p306, %r264, %r1510;
	@%p306 bra 	$L__BB4_225;
$L__BB4_246:
	setp.eq.s32 	%p314, %r248, 0;
	@%p314 bra 	$L__BB4_252;
	ld.global.u32 	%r5203, [%rd13];
	setp.lt.s32 	%p315, %r5203, 1;
	@%p315 bra 	$L__BB4_270;
	mov.b32 	%r5202, 1;
$L__BB4_249:
	mov.u32 	%r271, %r5202;
	ld.global.u32 	%r1517, [%rd63];
	add.s32 	%r1518, %r271, %r1517;
	add.s32 	%r1519, %r1518, -1;
	cvt.s64.s32 	%rd451, %r1519;
	add.s64 	%rd452, %rd3, %rd451;
	ld.global.u8 	%rs186, [%rd452];
	mov.b16 	%rs631, 0;
	setp.gt.s16 	%p316, %rs186, 70;
	@%p316 bra 	$L__BB4_265;
	setp.eq.s16 	%p319, %rs186, 65;
	@%p319 bra 	$L__BB4_251;
	bra.uni 	$L__BB4_263;
$L__BB4_251:
	mov.b16 	%rs631, 3;
	bra.uni 	$L__BB4_269;
$L__BB4_252:
	ld.global.u32 	%r5203, [%rd13];
	setp.lt.s32 	%p322, %r5203, 1;
	@%p322 bra 	$L__BB4_270;
	mov.b32 	%r5201, 1;
$L__BB4_254:
	mov.u32 	%r268, %r5201;
	ld.global.u32 	%r1521, [%rd63];
	ld.global.u32 	%r1522, [%rd63+4];
	sub.s32 	%r1523, %r1521, %r268;
	add.s32 	%r1524, %r1523, %r1522;
	cvt.s64.s32 	%rd455, %r1524;
	add.s64 	%rd456, %rd3, %rd455;
	ld.global.u8 	%rs192, [%rd456];
	mov.b16 	%rs630, 0;
	setp.gt.s16 	%p323, %rs192, 70;
	@%p323 bra 	$L__BB4_258;
	setp.eq.s16 	%p326, %rs192, 65;
	@%p326 bra 	$L__BB4_262;
	setp.eq.s16 	%p327, %rs192, 67;
	@%p327 bra 	$L__BB4_257;
	bra.uni 	$L__BB4_261;
$L__BB4_257:
	mov.b16 	%rs630, 1;
	bra.uni 	$L__BB4_262;
$L__BB4_258:
	setp.eq.s16 	%p324, %rs192, 71;
	@%p324 bra 	$L__BB4_1932;
	setp.eq.s16 	%p325, %rs192, 84;
	@%p325 bra 	$L__BB4_260;
	bra.uni 	$L__BB4_261;
$L__BB4_260:
	mov.b16 	%rs630, 3;
	bra.uni 	$L__BB4_262;
$L__BB4_261:
	mov.b16 	%rs630, 4;
$L__BB4_262:
	cvt.u64.u32 	%rd457, %r268;
	add.s64 	%rd458, %rd14, %rd457;
	st.global.u8 	[%rd458+27], %rs630;
	add.s32 	%r5201, %r268, 1;
	ld.global.u32 	%r5203, [%rd13];
	setp.lt.s32 	%p328, %r268, %r5203;
	@%p328 bra 	$L__BB4_254;
	bra.uni 	$L__BB4_270;
$L__BB4_263:
	setp.eq.s16 	%p320, %rs186, 67;
	@%p320 bra 	$L__BB4_264;
	bra.uni 	$L__BB4_268;
$L__BB4_264:
	mov.b16 	%rs631, 2;
	bra.uni 	$L__BB4_269;
$L__BB4_265:
	setp.eq.s16 	%p317, %rs186, 84;
	@%p317 bra 	$L__BB4_269;
	setp.ne.s16 	%p318, %rs186, 71;
	@%p318 bra 	$L__BB4_268;
	mov.b16 	%rs631, 1;
	bra.uni 	$L__BB4_269;
$L__BB4_268:
	mov.b16 	%rs631, 4;
$L__BB4_269:
	cvt.s64.s32 	%rd453, %r271;
	add.s64 	%rd454, %rd14, %rd453;
	st.global.u8 	[%rd454+27], %rs631;
	add.s32 	%r5202, %r271, 1;
	ld.global.u32 	%r5203, [%rd13];
	setp.lt.s32 	%p321, %r271, %r5203;
	@%p321 bra 	$L__BB4_249;
$L__BB4_270:
	add.s32 	%r1525, %r23, %r5203;
	cvt.s64.s32 	%rd459, %r1525;
	add.s64 	%rd460, %rd1, %rd459;
	mov.b16 	%rs197, 4;
	st.global.u8 	[%rd460], %rs197;
	st.global.u8 	[%rd14+27], %rs197;
	ld.global.u32 	%r1526, [%rd10+200];
	add.s32 	%r1527, %r24, %r1526;
	cvt.s64.s32 	%rd461, %r1527;
	add.s64 	%rd462, %rd1, %rd461;
	st.global.u8 	[%rd462], %rs197;
	st.global.u8 	[%rd14], %rs197;
	mov.b32 	%r1528, 1;
	st.global.u32 	[%rd10+216], %r1528;
	ld.global.u32 	%r5210, [%rd10+200];
	setp.lt.s32 	%p329, %r5210, 1;
	@%p329 bra 	$L__BB4_276;
	ld.global.u32 	%r5208, [%rd13];
	mov.b32 	%r5211, 1;
$L__BB4_272:
	mov.b32 	%r1530, 1;
	st.global.u32 	[%rd10+220], %r1530;
	setp.lt.s32 	%p330, %r5208, 1;
	@%p330 bra 	$L__BB4_286;
	mov.b32 	%r5209, 1;
$L__BB4_274:
	ld.global.u32 	%r284, [%rd10+216];
	cvt.s64.s32 	%rd463, %r284;
	add.s64 	%rd464, %rd14, %rd463;
	ld.global.s8 	%r1532, [%rd464];
	cvt.s64.s32 	%rd465, %r5209;
	add.s64 	%rd466, %rd14, %rd465;
	ld.global.s8 	%r1533, [%rd466+27];
	add.s32 	%r1534, %r1533, %r1532;
	setp.eq.s32 	%p331, %r1534, 3;
	@%p331 bra 	$L__BB4_283;
	add.s32 	%r1535, %r284, -1;
	mad.lo.s32 	%r1536, %r1535, %r5208, %r25;
	add.s32 	%r1537, %r1536, %r5209;
	mul.wide.s32 	%rd467, %r1537, 8;
	add.s64 	%rd468, %rd2, %rd467;
	mov.b64 	%rd469, 9218868437227405312;
	st.global.u64 	[%rd468], %rd469;
	mov.f64 	%fd4286, 0dBFF0000000000000;
	bra.uni 	$L__BB4_284;
$L__BB4_276:
	setp.lt.s32 	%p334, %r5210, 1;
	@%p334 bra 	$L__BB4_374;
	ld.global.u32 	%r5226, [%rd13];
	mov.b32 	%r5216, 1;
$L__BB4_278:
	mov.b32 	%r1549, 1;
	st.global.u32 	[%rd10+232], %r1549;
	setp.lt.s32 	%p335, %r5226, 1;
	@%p335 bra 	$L__BB4_373;
	add.s32 	%r297, %r5216, -1;
	cvt.u64.u32 	%rd475, %r5216;
	add.s64 	%rd64, %rd14, %rd475;
	add.s32 	%r298, %r5216, -2;
	mov.b32 	%r5218, 1;
$L__BB4_280:
	mad.lo.s32 	%r1551, %r5226, %r297, %r25;
	add.s32 	%r1552, %r1551, %r5218;
	mul.wide.s32 	%rd476, %r1552, 8;
	add.s64 	%rd477, %rd2, %rd476;
	ld.global.f64 	%fd1140, [%rd477];
	abs.f64 	%fd1141, %fd1140;
	setp.geu.f64 	%p336, %fd1141, 0d41CDCD64FF800000;
	mov.u32 	%r5227, %r5218;
	@%p336 bra 	$L__BB4_371;
	mov.b64 	%rd478, -4616189618054758400;
	st.global.u64 	[%rd15], %rd478;
	mov.b64 	%rd479, 9218868437227405312;
	st.global.u64 	[%rd16], %rd479;
	ld.global.u32 	%r302, [%rd10+232];
	ld.global.u8 	%rs9, [%rd64];
	cvt.u32.u16 	%r1553, %rs9;
	cvt.s32.s8 	%r1554, %r1553;
	cvt.s64.s32 	%rd480, %r302;
	add.s64 	%rd65, %rd14, %rd480;
	ld.global.u8 	%rs10, [%rd65+27];
	cvt.u32.u16 	%r1555, %rs10;
	cvt.s32.s8 	%r1556, %r1555;
	add.s32 	%r1557, %r1556, %r1554;
	setp.eq.s32 	%p337, %r1557, 3;
	@%p337 bra 	$L__BB4_287;
	ld.global.u32 	%r1558, [%rd13];
	add.s32 	%r1559, %r26, %r302;
	mad.lo.s32 	%r1560, %r1558, %r297, %r1559;
	mul.wide.s32 	%rd481, %r1560, 8;
	add.s64 	%rd482, %rd2, %rd481;
	mov.b64 	%rd483, -4616189618054758400;
	st.global.u64 	[%rd482], %rd483;
	ld.global.u32 	%r1561, [%rd13];
	mad.lo.s32 	%r1562, %r1561, %r297, %r1559;
	add.s32 	%r1563, %r1562, -625;
	mul.wide.s32 	%rd484, %r1563, 8;
	add.s64 	%rd485, %rd2, %rd484;
	mov.b64 	%rd486, 9218868437227405312;
	st.global.u64 	[%rd485], %rd486;
	ld.global.f64 	%fd4298, [%rd16];
	bra.uni 	$L__BB4_316;
$L__BB4_283:
	add.s32 	%r1538, %r284, -1;
	mad.lo.s32 	%r1539, %r1538, %r5208, %r25;
	add.s32 	%r1540, %r1539, %r5209;
	mul.wide.s32 	%rd470, %r1540, 8;
	add.s64 	%rd471, %rd2, %rd470;
	mov.b64 	%rd472, 0;
	st.global.u64 	[%rd471], %rd472;
	mov.f64 	%fd4286, 0dC0A9300000000000;
$L__BB4_284:
	ld.global.u32 	%r1541, [%rd10+216];
	add.s32 	%r1542, %r1541, -1;
	ld.global.u32 	%r1543, [%rd10+204];
	ld.global.u32 	%r1544, [%rd10+220];
	mad.lo.s32 	%r1545, %r1542, %r1543, %r26;
	add.s32 	%r1546, %r1545, %r1544;
	mul.wide.s32 	%rd473, %r1546, 8;
	add.s64 	%rd474, %rd2, %rd473;
	st.global.f64 	[%rd474], %fd4286;
	ld.global.u32 	%r1547, [%rd10+220];
	add.s32 	%r5209, %r1547, 1;
	st.global.u32 	[%rd10+220], %r5209;
	ld.global.u32 	%r5208, [%rd10+204];
	setp.lt.s32 	%p332, %r1547, %r5208;
	@%p332 bra 	$L__BB4_274;
	ld.global.u32 	%r5211, [%rd10+216];
	ld.global.u32 	%r5210, [%rd10+200];
$L__BB4_286:
	add.s32 	%r292, %r5211, 1;
	st.global.u32 	[%rd10+216], %r292;
	setp.lt.s32 	%p333, %r5211, %r5210;
	mov.u32 	%r5211, %r292;
	@%p333 bra 	$L__BB4_272;
	bra.uni 	$L__BB4_276;
$L__BB4_287:
	cvt.s32.s8 	%r1565, %r1553;
	mul.wide.s32 	%rd487, %r1565, 5;
	cvt.u64.u16 	%rd488, %rs10;
	cvt.s64.s8 	%rd489, %rd488;
	add.s64 	%rd490, %rd487, %rd489;
	shl.b64 	%rd491, %rd490, 3;
	mov.u64 	%rd492, parameter;
	add.s64 	%rd493, %rd492, %rd491;
	ld.const.f64 	%fd1142, [%rd493+45440];
	ld.global.s8 	%r1566, [%rd64+-1];
	cvt.u32.u16 	%r1567, %rs10;
	ld.global.u8 	%r1568, [%rd65+26];
	prmt.b32 	%r1569, %r1568, %r1567, 0x3340U;
	prmt.b32 	%r1570, %r1553, 0, 0x3340U;
	prmt.b32 	%r1571, %r1569, %r1570, 0x5410U;
	mov.b32 	%r1572, 359705;
	dp4a.s32.u32 	%r1573, %r1571, %r1572, %r1566;
	mul.wide.s32 	%rd494, %r1573, 8;
	add.s64 	%rd495, %rd492, %rd494;
	ld.const.f64 	%fd1143, [%rd495+35440];
	add.f64 	%fd4295, %fd1142, %fd1143;
	st.global.f64 	[%rd17], %fd4295;
	ld.global.s8 	%r1574, [%rd64];
	mul.wide.s32 	%rd496, %r1574, 5;
	ld.global.u8 	%rs198, [%rd65+27];
	cvt.u64.u16 	%rd497, %rs198;
	cvt.s64.s8 	%rd498, %rd497;
	add.s64 	%rd499, %rd496, %rd498;
	shl.b64 	%rd500, %rd499, 3;
	add.s64 	%rd501, %rd492, %rd500;
	ld.const.f64 	%fd1144, [%rd501+45640];
	ld.global.s8 	%r1575, [%rd64+-1];
	ld.global.u8 	%r1576, [%rd65+26];
	cvt.u32.u16 	%r1577, %rs198;
	prmt.b32 	%r1578, %r1576, %r1577, 0x3340U;
	prmt.b32 	%r1579, %r1574, 0, 0x3340U;
	prmt.b32 	%r1580, %r1578, %r1579, 0x5410U;
	dp4a.s32.u32 	%r1581, %r1580, %r1572, %r1575;
	mul.wide.s32 	%rd502, %r1581, 8;
	add.s64 	%rd503, %rd492, %rd502;
	ld.const.f64 	%fd1145, [%rd503+40440];
	add.f64 	%fd4296, %fd1144, %fd1145;
	st.global.f64 	[%rd18], %fd4296;
	abs.f64 	%fd1146, %fd4296;
	setp.leu.f64 	%p338, %fd1146, 0d41CDCD64FF800000;
	@%p338 bra 	$L__BB4_289;
	mov.b64 	%rd504, 9218868437227405312;
	st.global.u64 	[%rd18], %rd504;
	mov.b64 	%rd505, -4616189618054758400;
	st.global.u64 	[%rd17], %rd505;
	mov.f64 	%fd4296, 0d7FF0000000000000;
	mov.f64 	%fd4295, 0dBFF0000000000000;
$L__BB4_289:
	ld.global.s8 	%rs11, [%rd65+27];
	cvt.s64.s16 	%rd66, %rs11;
	ld.global.s8 	%rs199, [%rd65+26];
	ld.global.u8 	%rs200, [%rd64];
	cvt.u64.u16 	%rd506, %rs200;
	cvt.s64.s8 	%rd67, %rd506;
	mov.b32 	%r1582, {%rs199, %rs11};
	cvt.u32.u16 	%r1583, %rs200;
	cvt.s32.s8 	%r1584, %r1583;
	mov.b32 	%r1585, 6405;
	dp2a.lo.s32.u32 	%r1586, %r1582, %r1585, %r1584;
	mul.wide.s32 	%rd507, %r1586, 8;
	mov.u64 	%rd508, parameter;
	add.s64 	%rd68, %rd508, %rd507;
	ld.const.f64 	%fd1149, [%rd68+21000];
	abs.f64 	%fd1150, %fd1149;
	setp.geu.f64 	%p339, %fd1150, 0d41CDCD64FF800000;
	@%p339 bra 	$L__BB4_303;
	cvt.u16.u64 	%rs203, %rd67;
	mov.b32 	%r1594, {%rs11, %rs203};
	mov.b32 	%r1595, 0;
	mov.b32 	%r1596, 1305;
	dp2a.lo.s32.u32 	%r1597, %r1594, %r1596, %r1595;
	cvt.s64.s32 	%rd69, %r1597;
	ld.global.s8 	%rd531, [%rd64+-1];
	add.s64 	%rd532, %rd69, %rd531;
	shl.b64 	%rd533, %rd532, 3;
	mov.u64 	%rd534, parameter;
	add.s64 	%rd70, %rd534, %rd533;
	ld.const.f64 	%fd1168, [%rd70+23000];
	abs.f64 	%fd1169, %fd1168;
	setp.geu.f64 	%p344, %fd1169, 0d41CDCD64FF800000;
	@%p344 bra 	$L__BB4_297;
	mad.lo.s64 	%rd548, %rd66, -24, %rd69;
	shl.b64 	%rd549, %rd548, 3;
	mov.u64 	%rd550, parameter;
	add.s64 	%rd551, %rd550, %rd549;
	ld.const.f64 	%fd1185, [%rd551+45440];
	ld.const.f64 	%fd1186, [%rd68+20000];
	add.f64 	%fd1187, %fd1185, %fd1186;
	ld.const.f64 	%fd1188, [%rd70+22000];
	add.f64 	%fd4289, %fd1187, %fd1188;
	st.global.f64 	[%rd11+10080], %fd4289;
	ld.global.s8 	%r1602, [%rd64];
	mul.wide.s32 	%rd552, %r1602, 5;
	ld.global.s8 	%rs206, [%rd65+27];
	cvt.s64.s16 	%rd553, %rs206;
	add.s64 	%rd554, %rd552, %rd553;
	shl.b64 	%rd555, %rd554, 3;
	add.s64 	%rd556, %rd550, %rd555;
	ld.const.f64 	%fd1189, [%rd556+45640];
	ld.global.s8 	%rs207, [%rd65+26];
	mov.b32 	%r1603, {%rs207, %rs206};
	mov.b32 	%r1604, 6405;
	dp2a.lo.s32.u32 	%r1605, %r1603, %r1604, %r1602;
	mul.wide.s32 	%rd557, %r1605, 8;
	add.s64 	%rd558, %rd550, %rd557;
	ld.const.f64 	%fd1190, [%rd558+21000];
	add.f64 	%fd1191, %fd1189, %fd1190;
	ld.global.s8 	%rd559, [%rd64+-1];
	cvt.s32.s16 	%r1606, %rs206;
	mul.wide.s32 	%rd560, %r1606, 24;
	add.s64 	%rd561, %rd554, %rd560;
	add.s64 	%rd562, %rd561, %rd559;
	shl.b64 	%rd563, %rd562, 3;
	add.s64 	%rd564, %rd550, %rd563;
	ld.const.f64 	%fd1192, [%rd564+23000];
	add.f64 	%fd4290, %fd1191, %fd1192;
	st.global.f64 	[%rd11+10088], %fd4290;
	abs.f64 	%fd1193, %fd4290;
	setp.leu.f64 	%p348, %fd1193, 0d41CDCD64FF800000;
	@%p348 bra 	$L__BB4_293;
	mov.b64 	%rd565, 9218868437227405312;
	st.global.u64 	[%rd11+10088], %rd565;
	mov.b64 	%rd566, -4616189618054758400;
	st.global.u64 	[%rd11+10080], %rd566;
	mov.f64 	%fd4290, 0d7FF0000000000000;
	mov.f64 	%fd4289, 0dBFF0000000000000;
$L__BB4_293:
	add.f64 	%fd1196, %fd4290, 0d4069000000000000;
	add.f64 	%fd1197, %fd4289, 0dC016CCCCCCCCCCCD;
	ld.global.f64 	%fd4297, [%rd11+10016];
	add.f64 	%fd1198, %fd1197, %fd4297;
	div.rn.f64 	%fd25, %fd1196, %fd1198;
	st.global.f64 	[%rd11+10096], %fd25;
	abs.f64 	%fd1199, %fd4296;
	setp.geu.f64 	%p349, %fd1199, 0d41CDCD64FF800000;
	@%p349 bra 	$L__BB4_296;
	add.f64 	%fd1200, %fd4296, 0d4069000000000000;
	add.f64 	%fd1201, %fd4295, 0dC016CCCCCCCCCCCD;
	add.f64 	%fd1202, %fd1201, %fd4297;
	div.rn.f64 	%fd1203, %fd1200, %fd1202;
	st.global.f64 	[%rd20], %fd1203;
	setp.geu.f64 	%p350, %fd1203, %fd25;
	@%p350 bra 	$L__BB4_311;
	st.global.f64 	[%rd17], %fd4289;
	st.global.f64 	[%rd18], %fd4290;
	st.global.f64 	[%rd20], %fd25;
	mov.f64 	%fd4295, %fd4289;
	mov.f64 	%fd4296, %fd4290;
	bra.uni 	$L__BB4_311;
$L__BB4_296:
	st.global.f64 	[%rd17], %fd4289;
	st.global.f64 	[%rd18], %fd4290;
	st.global.f64 	[%rd20], %fd25;
	mov.f64 	%fd4295, %fd4289;
	mov.f64 	%fd4296, %fd4290;
	bra.uni 	$L__BB4_311;
$L__BB4_297:
	mad.lo.s64 	%rd535, %rd66, -24, %rd69;
	shl.b64 	%rd536, %rd535, 3;
	mov.u64 	%rd537, parameter;
	add.s64 	%rd538, %rd537, %rd536;
	ld.const.f64 	%fd1170, [%rd538+45440];
	ld.const.f64 	%fd1171, [%rd68+20000];
	add.f64 	%fd4291, %fd1170, %fd1171;
	st.global.f64 	[%rd11+10080], %fd4291;
	ld.global.s8 	%r1598, [%rd64];
	mul.wide.s32 	%rd539, %r1598, 5;
	ld.global.s8 	%rs204, [%rd65+27];
	cvt.s64.s16 	%rd540, %rs204;
	add.s64 	%rd541, %rd539, %rd540;
	shl.b64 	%rd542, %rd541, 3;
	add.s64 	%rd543, %rd537, %rd542;
	ld.const.f64 	%fd1172, [%rd543+45640];
	ld.global.s8 	%rs205, [%rd65+26];
	mov.b32 	%r1599, {%rs205, %rs204};
	mov.b32 	%r1600, 6405;
	dp2a.lo.s32.u32 	%r1601, %r1599, %r1600, %r1598;
	mul.wide.s32 	%rd544, %r1601, 8;
	add.s64 	%rd545, %rd537, %rd544;
	ld.const.f64 	%fd1173, [%rd545+21000];
	add.f64 	%fd4292, %fd1172, %fd1173;
	st.global.f64 	[%rd11+10088], %fd4292;
	abs.f64 	%fd1174, %fd4292;
	setp.leu.f64 	%p345, %fd1174, 0d41CDCD64FF800000;
	@%p345 bra 	$L__BB4_299;
	mov.b64 	%rd546, 9218868437227405312;
	st.global.u64 	[%rd11+10088], %rd546;
	mov.b64 	%rd547, -4616189618054758400;
	st.global.u64 	[%rd11+10080], %rd547;
	mov.f64 	%fd4292, 0d7FF0000000000000;
	mov.f64 	%fd4291, 0dBFF0000000000000;
$L__BB4_299:
	add.f64 	%fd1177, %fd4292, 0d4069000000000000;
	add.f64 	%fd1178, %fd4291, 0dC016CCCCCCCCCCCD;
	ld.global.f64 	%fd4297, [%rd11+10016];
	add.f64 	%fd1179, %fd1178, %fd4297;
	div.rn.f64 	%fd31, %fd1177, %fd1179;
	st.global.f64 	[%rd11+10096], %fd31;
	abs.f64 	%fd1180, %fd4296;
	setp.geu.f64 	%p346, %fd1180, 0d41CDCD64FF800000;
	@%p346 bra 	$L__BB4_302;
	add.f64 	%fd1181, %fd4296, 0d4069000000000000;
	add.f64 	%fd1182, %fd4295, 0dC016CCCCCCCCCCCD;
	add.f64 	%fd1183, %fd1182, %fd4297;
	div.rn.f64 	%fd1184, %fd1181, %fd1183;
	st.global.f64 	[%rd20], %fd1184;
	setp.geu.f64 	%p347, %fd1184, %fd31;
	@%p347 bra 	$L__BB4_311;
	st.global.f64 	[%rd17], %fd4291;
	st.global.f64 	[%rd18], %fd4292;
	st.global.f64 	[%rd20], %fd31;
	mov.f64 	%fd4295, %fd4291;
	mov.f64 	%fd4296, %fd4292;
	bra.uni 	$L__BB4_311;
$L__BB4_302:
	st.global.f64 	[%rd17], %fd4291;
	st.global.f64 	[%rd18], %fd4292;
	st.global.f64 	[%rd20], %fd31;
	mov.f64 	%fd4295, %fd4291;
	mov.f64 	%fd4296, %fd4292;
	bra.uni 	$L__BB4_311;
$L__BB4_303:
	cvt.u16.u64 	%rs201, %rd67;
	mov.b32 	%r1587, {%rs11, %rs201};
	mov.b32 	%r1588, 0;
	mov.b32 	%r1589, 1305;
	dp2a.lo.s32.u32 	%r1590, %r1587, %r1589, %r1588;
	cvt.s64.s32 	%rd71, %r1590;
	ld.global.s8 	%rd509, [%rd64+-1];
	add.s64 	%rd510, %rd71, %rd509;
	shl.b64 	%rd511, %rd510, 3;
	mov.u64 	%rd512, parameter;
	add.s64 	%rd72, %rd512, %rd511;
	ld.const.f64 	%fd1151, [%rd72+23000];
	abs.f64 	%fd1152, %fd1151;
	setp.lt.f64 	%p340, %fd1152, 0d41CDCD64FF800000;
	@%p340 bra 	$L__BB4_305;
	ld.global.f64 	%fd4297, [%rd12];
	bra.uni 	$L__BB4_311;
$L__BB4_305:
	mad.lo.s64 	%rd513, %rd66, -24, %rd71;
	shl.b64 	%rd514, %rd513, 3;
	mov.u64 	%rd515, parameter;
	add.s64 	%rd516, %rd515, %rd514;
	ld.const.f64 	%fd1153, [%rd516+45440];
	ld.const.f64 	%fd1154, [%rd72+22000];
	add.f64 	%fd4293, %fd1153, %fd1154;
	st.global.f64 	[%rd11+10080], %fd4293;
	ld.global.s8 	%r1591, [%rd64];
	mul.wide.s32 	%rd517, %r1591, 5;
	ld.global.u8 	%rs202, [%rd65+27];
	cvt.u64.u16 	%rd518, %rs202;
	cvt.s64.s8 	%rd519, %rd518;
	add.s64 	%rd520, %rd517, %rd519;
	shl.b64 	%rd521, %rd520, 3;
	add.s64 	%rd522, %rd515, %rd521;
	ld.const.f64 	%fd1155, [%rd522+45640];
	ld.global.s8 	%rd523, [%rd64+-1];
	cvt.u32.u16 	%r1592, %rs202;
	cvt.s32.s8 	%r1593, %r1592;
	mul.wide.s32 	%rd524, %r1593, 24;
	add.s64 	%rd525, %rd520, %rd524;
	add.s64 	%rd526, %rd525, %rd523;
	shl.b64 	%rd527, %rd526, 3;
	add.s64 	%rd528, %rd515, %rd527;
	ld.const.f64 	%fd1156, [%rd528+23000];
	add.f64 	%fd4294, %fd1155, %fd1156;
	st.global.f64 	[%rd11+10088], %fd4294;
	abs.f64 	%fd1157, %fd4294;
	setp.leu.f64 	%p341, %fd1157, 0d41CDCD64FF800000;
	@%p341 bra 	$L__BB4_307;
	mov.b64 	%rd529, 9218868437227405312;
	st.global.u64 	[%rd11+10088], %rd529;
	mov.b64 	%rd530, -4616189618054758400;
	st.global.u64 	[%rd11+10080], %rd530;
	mov.f64 	%fd4294, 0d7FF0000000000000;
	mov.f64 	%fd4293, 0dBFF0000000000000;
$L__BB4_307:
	add.f64 	%fd1160, %fd4294, 0d4069000000000000;
	add.f64 	%fd1161, %fd4293, 0dC016CCCCCCCCCCCD;
	ld.global.f64 	%fd4297, [%rd11+10016];
	add.f64 	%fd1162, %fd1161, %fd4297;
	div.rn.f64 	%fd38, %fd1160, %fd1162;
	st.global.f64 	[%rd11+10096], %fd38;
	abs.f64 	%fd1163, %fd4296;
	setp.geu.f64 	%p342, %fd1163, 0d41CDCD64FF800000;
	@%p342 bra 	$L__BB4_310;
	add.f64 	%fd1164, %fd4296, 0d4069000000000000;
	add.f64 	%fd1165, %fd4295, 0dC016CCCCCCCCCCCD;
	add.f64 	%fd1166, %fd1165, %fd4297;
	div.rn.f64 	%fd1167, %fd1164, %fd1166;
	st.global.f64 	[%rd20], %fd1167;
	setp.geu.f64 	%p343, %fd1167, %fd38;
	@%p343 bra 	$L__BB4_311;
	st.global.f64 	[%rd17], %fd4293;
	st.global.f64 	[%rd18], %fd4294;
	st.global.f64 	[%rd20], %fd38;
	mov.f64 	%fd4295, %fd4293;
	mov.f64 	%fd4296, %fd4294;
	bra.uni 	$L__BB4_311;
$L__BB4_310:
	st.global.f64 	[%rd17], %fd4293;
	st.global.f64 	[%rd18], %fd4294;
	st.global.f64 	[%rd20], %fd38;
	mov.f64 	%fd4295, %fd4293;
	mov.f64 	%fd4296, %fd4294;
$L__BB4_311:
	ld.global.s8 	%r1607, [%rd64];
	mul.wide.s32 	%rd567, %r1607, 5;
	ld.global.s8 	%rd568, [%rd65+27];
	add.s64 	%rd569, %rd567, %rd568;
	shl.b64 	%rd570, %rd569, 3;
	mov.u64 	%rd571, parameter;
	add.s64 	%rd572, %rd571, %rd570;
	ld.const.f64 	%fd42, [%rd572+45440];
	st.global.f64 	[%rd11+10080], %fd42;
	ld.global.s8 	%r1608, [%rd64];
	mul.wide.s32 	%rd573, %r1608, 5;
	ld.global.s8 	%rd574, [%rd65+27];
	add.s64 	%rd575, %rd573, %rd574;
	shl.b64 	%rd576, %rd575, 3;
	add.s64 	%rd577, %rd571, %rd576;
	ld.const.f64 	%fd4298, [%rd577+45640];
	st.global.f64 	[%rd11+10088], %fd4298;
	add.f64 	%fd1204, %fd4298, 0d4069000000000000;
	add.f64 	%fd1205, %fd42, 0dC016CCCCCCCCCCCD;
	add.f64 	%fd1206, %fd1205, %fd4297;
	div.rn.f64 	%fd44, %fd1204, %fd1206;
	st.global.f64 	[%rd11+10096], %fd44;
	abs.f64 	%fd1207, %fd4296;
	setp.geu.f64 	%p351, %fd1207, 0d41CDCD64FF800000;
	@%p351 bra 	$L__BB4_315;
	ld.global.f64 	%fd1208, [%rd20];
	setp.geu.f64 	%p352, %fd1208, %fd44;
	@%p352 bra 	$L__BB4_314;
	st.global.f64 	[%rd15], %fd42;
	st.global.f64 	[%rd16], %fd4298;
	bra.uni 	$L__BB4_316;
$L__BB4_314:
	st.global.f64 	[%rd15], %fd4295;
	st.global.f64 	[%rd16], %fd4296;
	mov.f64 	%fd4298, %fd4296;
	bra.uni 	$L__BB4_316;
$L__BB4_315:
	st.global.f64 	[%rd15], %fd42;
	st.global.f64 	[%rd16], %fd4298;
$L__BB4_316:
	abs.f64 	%fd1209, %fd4298;
	setp.geu.f64 	%p353, %fd1209, 0d41CDCD64FF800000;
	@%p353 bra 	$L__BB4_318;
	ld.global.f64 	%fd1210, [%rd15];
	ld.global.u32 	%r1609, [%rd10+204];
	ld.global.u32 	%r1610, [%rd10+232];
	mad.lo.s32 	%r1611, %r1609, %r297, %r26;
	add.s32 	%r1612, %r1611, %r1610;
	mul.wide.s32 	%rd578, %r1612, 8;
	add.s64 	%rd579, %rd2, %rd578;
	st.global.f64 	[%rd579], %fd1210;
	ld.global.f64 	%fd1211, [%rd16];
	ld.global.u32 	%r1613, [%rd10+204];
	ld.global.u32 	%r1614, [%rd10+232];
	mad.lo.s32 	%r1615, %r1613, %r297, %r25;
	add.s32 	%r1616, %r1615, %r1614;
	mul.wide.s32 	%rd580, %r1616, 8;
	add.s64 	%rd581, %rd2, %rd580;
	st.global.f64 	[%rd581], %fd1211;
$L__BB4_318:
	setp.lt.u32 	%p354, %r5216, 2;
	ld.global.u32 	%r5227, [%rd10+232];
	setp.lt.s32 	%p355, %r5227, 2;
	ld.global.u32 	%r5226, [%rd10+204];
	or.pred  	%p356, %p354, %p355;
	@%p356 bra 	$L__BB4_371;
	add.s32 	%r305, %r26, %r5227;
	mad.lo.s32 	%r1618, %r5226, %r297, %r305;
	mul.wide.s32 	%rd582, %r1618, 8;
	add.s64 	%rd583, %rd2, %rd582;
	ld.global.f64 	%fd4303, [%rd583];
	st.global.f64 	[%rd11+10072], %fd4303;
	ld.global.u32 	%r1619, [%rd13];
	add.s32 	%r306, %r305, -625;
	mad.lo.s32 	%r1620, %r1619, %r297, %r306;
	mul.wide.s32 	%rd584, %r1620, 8;
	add.s64 	%rd585, %rd2, %rd584;
	ld.global.f64 	%fd4302, [%rd585];
	st.global.f64 	[%rd11+10088], %fd4302;
	add.f64 	%fd1212, %fd4302, 0d4069000000000000;
	add.f64 	%fd1213, %fd4303, 0dC016CCCCCCCCCCCD;
	ld.global.f64 	%fd48, [%rd11+10016];
	add.f64 	%fd1214, %fd1213, %fd48;
	div.rn.f64 	%fd49, %fd1212, %fd1214;
	st.global.f64 	[%rd11+10056], %fd49;
	ld.global.u32 	%r1621, [%rd13];
	add.s32 	%r307, %r305, -626;
	mad.lo.s32 	%r1622, %r1621, %r298, %r307;
	mul.wide.s32 	%rd586, %r1622, 8;
	add.s64 	%rd73, %rd2, %rd586;
	ld.global.f64 	%fd1215, [%rd73];
	abs.f64 	%fd1216, %fd1215;
	setp.geu.f64 	%p357, %fd1216, 0d41CDCD64FF800000;
	@%p357 bra 	$L__BB4_322;
	add.s32 	%r1623, %r27, %r5227;
	cvt.s64.s32 	%rd587, %r1623;
	add.s64 	%rd74, %rd1, %rd587;
	ld.global.s8 	%r1624, [%rd74+1];
	ld.global.u8 	%r1625, [%rd64];
	ld.global.u8 	%r1626, [%rd64+-1];
	prmt.b32 	%r1627, %r1626, %r1625, 0x3340U;
	ld.global.u8 	%r1628, [%rd74];
	prmt.b32 	%r1629, %r1628, 0, 0x3340U;
	prmt.b32 	%r1630, %r1627, %r1629, 0x5410U;
	mov.b32 	%r1631, 334205;
	dp4a.s32.u32 	%r1632, %r1630, %r1631, %r1624;
	mul.wide.s32 	%rd588, %r1632, 8;
	mov.u64 	%rd589, parameter;
	add.s64 	%rd75, %rd589, %rd588;
	ld.const.f64 	%fd1217, [%rd75+5000];
	abs.f64 	%fd1218, %fd1217;
	setp.geu.f64 	%p358, %fd1218, 0d41CDCD64FF800000;
	@%p358 bra 	$L__BB4_322;
	ld.global.f64 	%fd1221, [%rd73+5000];
	ld.const.f64 	%fd1222, [%rd75];
	add.f64 	%fd4301, %fd1221, %fd1222;
	st.global.f64 	[%rd19], %fd4301;
	ld.global.u32 	%r1633, [%rd13];
	mad.lo.s32 	%r1634, %r1633, %r298, %r307;
	mul.wide.s32 	%rd591, %r1634, 8;
	add.s64 	%rd592, %rd2, %rd591;
	ld.global.f64 	%fd1223, [%rd592];
	ld.global.s8 	%r1635, [%rd74+1];
	ld.global.u8 	%r1636, [%rd64];
	ld.global.u8 	%r1637, [%rd64+-1];
	prmt.b32 	%r1638, %r1637, %r1636, 0x3340U;
	ld.global.u8 	%r1639, [%rd74];
	prmt.b32 	%r1640, %r1639, 0, 0x3340U;
	prmt.b32 	%r1641, %r1638, %r1640, 0x5410U;
	mov.b32 	%r1642, 334205;
	dp4a.s32.u32 	%r1643, %r1641, %r1642, %r1635;
	mul.wide.s32 	%rd593, %r1643, 8;
	mov.u64 	%rd594, parameter;
	add.s64 	%rd595, %rd594, %rd593;
	ld.const.f64 	%fd1224, [%rd595+5000];
	add.f64 	%fd4300, %fd1223, %fd1224;
	bra.uni 	$L__BB4_323;
$L__BB4_322:
	mov.b64 	%rd590, -4616189618054758400;
	st.global.u64 	[%rd19], %rd590;
	mov.f64 	%fd4300, 0d7FF0000000000000;
	mov.f64 	%fd4301, 0dBFF0000000000000;
$L__BB4_323:
	st.global.f64 	[%rd11+10096], %fd4300;
	add.f64 	%fd1225, %fd4300, 0d4069000000000000;
	add.f64 	%fd1226, %fd4301, 0dC016CCCCCCCCCCCD;
	add.f64 	%fd1227, %fd1226, %fd48;
	div.rn.f64 	%fd54, %fd1225, %fd1227;
	st.global.f64 	[%rd11+10064], %fd54;
	setp.geu.f64 	%p359, %fd4301, 0dC0A3880000000000;
	@%p359 bra 	$L__BB4_325;
	mov.b64 	%rd596, -4564063970805153792;
	st.global.u64 	[%rd11+10080], %rd596;
	mov.b64 	%rd597, 0;
	st.global.u64 	[%rd11+10096], %rd597;
	mov.f64 	%fd4301, 0dC0A9300000000000;
$L__BB4_325:
	setp.geu.f64 	%p360, %fd4303, 0dC0A3880000000000;
	@%p360 bra 	$L__BB4_327;
	mov.b64 	%rd598, -4564063970805153792;
	st.global.u64 	[%rd11+10072], %rd598;
	mov.b64 	%rd599, 0;
	st.global.u64 	[%rd11+10088], %rd599;
	mov.f64 	%fd4303, 0dC0A9300000000000;
	mov.f64 	%fd4302, 0d0000000000000000;
$L__BB4_327:
	setp.gt.f64 	%p361, %fd54, %fd49;
	@%p361 bra 	$L__BB4_329;
	setp.leu.f64 	%p362, %fd4303, 0d0000000000000000;
	setp.leu.f64 	%p363, %fd4302, 0d0000000000000000;
	or.pred  	%p364, %p362, %p363;
	@%p364 bra 	$L__BB4_330;
$L__BB4_329:
	ld.global.u32 	%r1648, [%rd13];
	mad.lo.s32 	%r1649, %r1648, %r297, %r305;
	mul.wide.s32 	%rd604, %r1649, 8;
	add.s64 	%rd605, %rd2, %rd604;
	st.global.f64 	[%rd605], %fd4301;
	ld.global.f64 	%fd1232, [%rd11+10096];
	ld.global.u32 	%r1650, [%rd13];
	mad.lo.s32 	%r1651, %r1650, %r297, %r306;
	mul.wide.s32 	%rd606, %r1651, 8;
	add.s64 	%rd607, %rd2, %rd606;
	st.global.f64 	[%rd607], %fd1232;
	bra.uni 	$L__BB4_332;
$L__BB4_330:
	setp.ltu.f64 	%p365, %fd49, %fd54;
	@%p365 bra 	$L__BB4_332;
	ld.global.u32 	%r1644, [%rd13];
	mad.lo.s32 	%r1645, %r1644, %r297, %r305;
	mul.wide.s32 	%rd600, %r1645, 8;
	add.s64 	%rd601, %rd2, %rd600;
	st.global.f64 	[%rd601], %fd4303;
	ld.global.f64 	%fd1231, [%rd11+10088];
	ld.global.u32 	%r1646, [%rd13];
	mad.lo.s32 	%r1647, %r1646, %r297, %r306;
	mul.wide.s32 	%rd602, %r1647, 8;
	add.s64 	%rd603, %rd2, %rd602;
	st.global.f64 	[%rd603], %fd1231;
$L__BB4_332:
	mov.b32 	%r5225, 3;
	st.global.u32 	[%rd10+216], %r5225;
$L__BB4_333:
	st.global.u32 	[%rd10+220], %r297;
	ld.global.u32 	%r1653, [%rd10+232];
	sub.s32 	%r309, %r1653, %r5225;
	add.s32 	%r5224, %r309, 1;
	st.global.u32 	[%rd10+224], %r5224;
	setp.lt.u32 	%p366, %r309, 2147483647;
	mov.u32 	%r5223, %r297;
	@%p366 bra 	$L__BB4_335;
	abs.s32 	%r1655, %r309;
	sub.s32 	%r5223, %r297, %r1655;
	st.global.u32 	[%rd10+220], %r5223;
	mov.b32 	%r5224, 1;
	st.global.u32 	[%rd10+224], %r5224;
$L__BB4_335:
	setp.lt.s32 	%p367, %r5223, 1;
	@%p367 bra 	$L__BB4_369;
$L__BB4_336:
	ld.global.u32 	%r1656, [%rd10+232];
	setp.ge.s32 	%p368, %r5224, %r1656;
	@%p368 bra 	$L__BB4_368;
	add.s32 	%r1657, %r5223, -1;
	ld.global.u32 	%r1658, [%rd13];
	mad.lo.s32 	%r1659, %r1657, %r1658, %r25;
	add.s32 	%r1660, %r1659, %r5224;
	mul.wide.s32 	%rd608, %r1660, 8;
	add.s64 	%rd609, %rd2, %rd608;
	ld.global.f64 	%fd1233, [%rd609];
	abs.f64 	%fd1234, %fd1233;
	setp.geu.f64 	%p369, %fd1234, 0d41CDCD64FF800000;
	@%p369 bra 	$L__BB4_367;
	mov.b64 	%rd610, -4616189618054758400;
	st.global.u64 	[%rd15], %rd610;
	mov.b64 	%rd611, 9218868437227405312;
	st.global.u64 	[%rd16], %rd611;
	ld.global.u32 	%r316, [%rd10+220];
	ld.global.u32 	%r317, [%rd10+224];
	ld.global.u32 	%r318, [%rd10+232];
	mov.b64 	%rd612, -4564063970805153792;
	st.global.u64 	[%rd20], %rd612;
	mov.b64 	%rd613, 0;
	st.global.u64 	[%rd19], %rd613;
	not.b32 	%r1661, %r316;
	add.s32 	%r319, %r5216, %r1661;
	st.global.u32 	[%rd10+236], %r319;
	not.b32 	%r1662, %r317;
	add.s32 	%r1663, %r318, %r1662;
	st.global.u32 	[%rd10+240], %r1663;
	add.s32 	%r1664, %r1663, %r319;
	add.s32 	%r321, %r1664, -1;
	st.global.u32 	[%rd10+244], %r321;
	setp.eq.s32 	%p370, %r319, 0;
	setp.gt.s32 	%p371, %r1663, 0;
	and.pred  	%p372, %p370, %p371;
	@%p372 bra 	$L__BB4_340;
	setp.ne.s32 	%p373, %r1663, 0;
	setp.lt.s32 	%p374, %r319, 1;
	or.pred  	%p375, %p373, %p374;
	@%p375 bra 	$L__BB4_353;
$L__BB4_340:
	setp.ne.s32 	%p385, %r1663, 1;
	setp.ne.s32 	%p386, %r319, 1;
	and.pred  	%p387, %p385, %p386;
	@%p387 bra 	$L__BB4_349;
	setp.eq.s32 	%p390, %r1663, 1;
	and.pred  	%p392, %p390, %p370;
	@%p392 bra 	$L__BB4_344;
	setp.eq.s32 	%p393, %r319, 1;
	setp.eq.s32 	%p394, %r1663, 0;
	and.pred  	%p395, %p394, %p393;
	@%p395 bra 	$L__BB4_344;
	ld.global.f64 	%fd4305, [%rd19];
	ld.global.f64 	%fd4304, [%rd20];
	bra.uni 	$L__BB4_345;
$L__BB4_344:
	mul.wide.s32 	%rd703, %r321, 8;
	mov.u64 	%rd704, parameter;
	add.s64 	%rd705, %rd704, %rd703;
	ld.const.f64 	%fd1312, [%rd705+25200];
	cvt.s64.s32 	%rd706, %r316;
	add.s64 	%rd707, %rd14, %rd706;
	cvt.s64.s32 	%rd708, %r317;
	add.s64 	%rd709, %rd14, %rd708;
	cvt.s64.s32 	%rd710, %r318;
	add.s64 	%rd711, %rd14, %rd710;
	ld.global.s8 	%r1773, [%rd711+27];
	ld.global.u8 	%r1774, [%rd707];
	ld.global.u8 	%r1775, [%rd64];
	prmt.b32 	%r1776, %r1774, %r1775, 0x3340U;
	ld.global.u8 	%r1777, [%rd709+27];
	prmt.b32 	%r1778, %r1777, 0, 0x3340U;
	prmt.b32 	%r1779, %r1776, %r1778, 0x5410U;
	mov.b32 	%r1780, 334205;
	dp4a.s32.u32 	%r1781, %r1779, %r1780, %r1773;
	mul.wide.s32 	%rd712, %r1781, 8;
	add.s64 	%rd713, %rd704, %rd712;
	ld.const.f64 	%fd1313, [%rd713+5000];
	add.f64 	%fd4305, %fd1312, %fd1313;
	st.global.f64 	[%rd19], %fd4305;
	ld.global.u32 	%r1782, [%rd10+244];
	mul.wide.s32 	%rd714, %r1782, 8;
	add.s64 	%rd715, %rd704, %rd714;
	ld.const.f64 	%fd1314, [%rd715+24480];
	ld.global.s8 	%r1783, [%rd711+27];
	ld.global.u8 	%r1784, [%rd707];
	ld.global.u8 	%r1785, [%rd64];
	prmt.b32 	%r1786, %r1785, %r1784, 0x3340U;
	ld.global.u8 	%r1787, [%rd709+27];
	prmt.b32 	%r1788, %r1787, 0, 0x3340U;
	prmt.b32 	%r1789, %r1786, %r1788, 0x5410U;
	mov.b32 	%r1790, 359705;
	dp4a.s32.u32 	%r1791, %r1789, %r1790, %r1783;
	mul.wide.s32 	%rd716, %r1791, 8;
	add.s64 	%rd717, %rd704, %rd716;
	ld.const.f64 	%fd1315, [%rd717];
	add.f64 	%fd4304, %fd1314, %fd1315;
	st.global.f64 	[%rd20], %fd4304;
$L__BB4_345:
	add.s32 	%r1792, %r316, -1;
	ld.global.u32 	%r1793, [%rd13];
	add.s32 	%r1794, %r25, %r317;
	mad.lo.s32 	%r1795, %r1793, %r1792, %r1794;
	mul.wide.s32 	%rd718, %r1795, 8;
	add.s64 	%rd719, %rd2, %rd718;
	ld.global.f64 	%fd1316, [%rd719];
	add.f64 	%fd4307, %fd1316, %fd4305;
	st.global.f64 	[%rd19], %fd4307;
	ld.global.u32 	%r1796, [%rd13];
	mad.lo.s32 	%r1797, %r1796, %r1792, %r1794;
	add.s32 	%r1798, %r1797, 625;
	mul.wide.s32 	%rd720, %r1798, 8;
	add.s64 	%rd721, %rd2, %rd720;
	ld.global.f64 	%fd1317, [%rd721];
	add.f64 	%fd4306, %fd1317, %fd4304;
	st.global.f64 	[%rd20], %fd4306;
	abs.f64 	%fd1318, %fd4307;
	setp.leu.f64 	%p396, %fd1318, 0d41CDCD64FF800000;
	@%p396 bra 	$L__BB4_347;
	mov.b64 	%rd722, 9218868437227405312;
	st.global.u64 	[%rd19], %rd722;
	mov.b64 	%rd723, -4616189618054758400;
	st.global.u64 	[%rd20], %rd723;
	mov.f64 	%fd4307, 0d7FF0000000000000;
	mov.f64 	%fd4306, 0dBFF0000000000000;
$L__BB4_347:
	add.f64 	%fd1321, %fd4307, 0d4069000000000000;
	add.f64 	%fd1322, %fd4306, 0dC016CCCCCCCCCCCD;
	ld.global.f64 	%fd1323, [%rd12];
	add.f64 	%fd1324, %fd1322, %fd1323;
	div.rn.f64 	%fd1325, %fd1321, %fd1324;
	st.global.f64 	[%rd17], %fd1325;
	ld.global.u32 	%r1799, [%rd13];
	add.s32 	%r1800, %r25, %r318;
	mad.lo.s32 	%r1801, %r1799, %r297, %r1800;
	mul.wide.s32 	%rd724, %r1801, 8;
	add.s64 	%rd725, %rd2, %rd724;
	ld.global.f64 	%fd1326, [%rd725];
	add.f64 	%fd1327, %fd1326, 0d4069000000000000;
	ld.global.f64 	%fd1328, [%rd725+5000];
	add.f64 	%fd1329, %fd1328, 0dC016CCCCCCCCCCCD;
	add.f64 	%fd1330, %fd1329, %fd1323;
	div.rn.f64 	%fd1331, %fd1327, %fd1330;
	st.global.f64 	[%rd18], %fd1331;
	setp.leu.f64 	%p397, %fd1325, %fd1331;
	@%p397 bra 	$L__BB4_362;
	st.global.f64 	[%rd15], %fd4306;
	st.global.f64 	[%rd16], %fd4307;
	bra.uni 	$L__BB4_362;
$L__BB4_349:
	mul.wide.s32 	%rd664, %r321, 8;
	mov.u64 	%rd665, parameter;
	add.s64 	%rd666, %rd665, %rd664;
	ld.const.f64 	%fd1286, [%rd666+25200];
	cvt.s64.s32 	%rd667, %r316;
	add.s64 	%rd668, %rd14, %rd667;
	ld.global.s8 	%r1758, [%rd668];
	mul.wide.s32 	%rd669, %r1758, 5;
	cvt.s64.s32 	%rd670, %r317;
	add.s64 	%rd671, %rd14, %rd670;
	ld.global.s8 	%rd672, [%rd671+27];
	add.s64 	%rd673, %rd669, %rd672;
	shl.b64 	%rd674, %rd673, 3;
	add.s64 	%rd675, %rd665, %rd674;
	ld.const.f64 	%fd1287, [%rd675+45640];
	add.f64 	%fd1288, %fd1286, %fd1287;
	ld.global.s8 	%r1759, [%rd64];
	mul.wide.s32 	%rd676, %r1759, 5;
	cvt.s64.s32 	%rd677, %r318;
	add.s64 	%rd678, %rd14, %rd677;
	ld.global.s8 	%rd679, [%rd678+27];
	add.s64 	%rd680, %rd676, %rd679;
	shl.b64 	%rd681, %rd680, 3;
	add.s64 	%rd682, %rd665, %rd681;
	ld.const.f64 	%fd1289, [%rd682+45640];
	add.f64 	%fd1290, %fd1288, %fd1289;
	st.global.f64 	[%rd19], %fd1290;
	add.s32 	%r1760, %r316, -1;
	ld.global.u32 	%r1761, [%rd10+204];
	add.s32 	%r1762, %r25, %r317;
	mad.lo.s32 	%r1763, %r1761, %r1760, %r1762;
	mul.wide.s32 	%rd683, %r1763, 8;
	add.s64 	%rd684, %rd2, %rd683;
	ld.global.f64 	%fd1291, [%rd684];
	add.f64 	%fd4309, %fd1291, %fd1290;
	st.global.f64 	[%rd19], %fd4309;
	ld.global.u32 	%r1764, [%rd10+244];
	mul.wide.s32 	%rd685, %r1764, 8;
	add.s64 	%rd686, %rd665, %rd685;
	ld.const.f64 	%fd1292, [%rd686+24480];
	ld.global.s8 	%r1765, [%rd668];
	mul.wide.s32 	%rd687, %r1765, 5;
	ld.global.s8 	%rd688, [%rd671+27];
	add.s64 	%rd689, %rd687, %rd688;
	shl.b64 	%rd690, %rd689, 3;
	add.s64 	%rd691, %rd665, %rd690;
	ld.const.f64 	%fd1293, [%rd691+45440];
	add.f64 	%fd1294, %fd1292, %fd1293;
	ld.global.s8 	%r1766, [%rd64];
	mul.wide.s32 	%rd692, %r1766, 5;
	ld.global.s8 	%rd693, [%rd678+27];
	add.s64 	%rd694, %rd692, %rd693;
	shl.b64 	%rd695, %rd694, 3;
	add.s64 	%rd696, %rd665, %rd695;
	ld.const.f64 	%fd1295, [%rd696+45440];
	add.f64 	%fd1296, %fd1294, %fd1295;
	st.global.f64 	[%rd20], %fd1296;
	ld.global.u32 	%r1767, [%rd10+204];
	mad.lo.s32 	%r1768, %r1767, %r1760, %r1762;
	add.s32 	%r1769, %r1768, 625;
	mul.wide.s32 	%rd697, %r1769, 8;
	add.s64 	%rd698, %rd2, %rd697;
	ld.global.f64 	%fd1297, [%rd698];
	add.f64 	%fd4308, %fd1297, %fd1296;
	st.global.f64 	[%rd20], %fd4308;
	abs.f64 	%fd1298, %fd4309;
	setp.leu.f64 	%p388, %fd1298, 0d41CDCD64FF800000;
	@%p388 bra 	$L__BB4_351;
	mov.b64 	%rd699, 9218868437227405312;
	st.global.u64 	[%rd19], %rd699;
	mov.b64 	%rd700, -4616189618054758400;
	st.global.u64 	[%rd20], %rd700;
	mov.f64 	%fd4309, 0d7FF0000000000000;
	mov.f64 	%fd4308, 0dBFF0000000000000;
$L__BB4_351:
	add.f64 	%fd1301, %fd4309, 0d4069000000000000;
	add.f64 	%fd1302, %fd4308, 0dC016CCCCCCCCCCCD;
	ld.global.f64 	%fd1303, [%rd12];
	add.f64 	%fd1304, %fd1302, %fd1303;
	div.rn.f64 	%fd1305, %fd1301, %fd1304;
	st.global.f64 	[%rd17], %fd1305;
	ld.global.u32 	%r1770, [%rd13];
	add.s32 	%r1771, %r25, %r318;
	mad.lo.s32 	%r1772, %r1770, %r297, %r1771;
	mul.wide.s32 	%rd701, %r1772, 8;
	add.s64 	%rd702, %rd2, %rd701;
	ld.global.f64 	%fd1306, [%rd702];
	add.f64 	%fd1307, %fd1306, 0d4069000000000000;
	ld.global.f64 	%fd1308, [%rd702+5000];
	add.f64 	%fd1309, %fd1308, 0dC016CCCCCCCCCCCD;
	add.f64 	%fd1310, %fd1309, %fd1303;
	div.rn.f64 	%fd1311, %fd1307, %fd1310;
	st.global.f64 	[%rd18], %fd1311;
	setp.leu.f64 	%p389, %fd1305, %fd1311;
	@%p389 bra 	$L__BB4_362;
	st.global.f64 	[%rd15], %fd4308;
	st.global.f64 	[%rd16], %fd4309;
	bra.uni 	$L__BB4_362;
$L__BB4_353:
	setp.ne.s32 	%p376, %r319, 1;
	setp.ne.s32 	%p377, %r1663, 1;
	or.pred  	%p378, %p376, %p377;
	@%p378 bra 	$L__BB4_358;
	cvt.s64.s32 	%rd641, %r316;
	add.s64 	%rd642, %rd14, %rd641;
	cvt.s64.s32 	%rd643, %r317;
	add.s64 	%rd644, %rd14, %rd643;
	ld.global.s8 	%r1714, [%rd644+28];
	ld.global.u8 	%r1715, [%rd642+1];
	ld.global.u8 	%r1716, [%rd642];
	prmt.b32 	%r1717, %r1716, %r1715, 0x3340U;
	ld.global.u8 	%r1718, [%rd644+27];
	prmt.b32 	%r1719, %r1718, 0, 0x3340U;
	prmt.b32 	%r1720, %r1717, %r1719, 0x5410U;
	mov.b32 	%r1721, 334205;
	dp4a.s32.u32 	%r1722, %r1720, %r1721, %r1714;
	mul.wide.s32 	%rd645, %r1722, 8;
	mov.u64 	%rd646, parameter;
	add.s64 	%rd647, %rd646, %rd645;
	ld.const.f64 	%fd1263, [%rd647+10000];
	cvt.s64.s32 	%rd648, %r318;
	add.s64 	%rd649, %rd14, %rd648;
	ld.global.s8 	%r1723, [%rd64+-1];
	ld.global.u8 	%r1724, [%rd649+27];
	ld.global.u8 	%r1725, [%rd649+26];
	prmt.b32 	%r1726, %r1725, %r1724, 0x3340U;
	ld.global.u8 	%r1727, [%rd64];
	prmt.b32 	%r1728, %r1727, 0, 0x3340U;
	prmt.b32 	%r1729, %r1726, %r1728, 0x5410U;
	mov.b32 	%r1730, 359705;
	dp4a.s32.u32 	%r1731, %r1729, %r1730, %r1723;
	mul.wide.s32 	%rd650, %r1731, 8;
	add.s64 	%rd651, %rd646, %rd650;
	ld.const.f64 	%fd1264, [%rd651+10000];
	add.f64 	%fd1265, %fd1263, %fd1264;
	st.global.f64 	[%rd20], %fd1265;
	add.s32 	%r1732, %r316, -1;
	ld.global.u32 	%r1733, [%rd13];
	add.s32 	%r1734, %r26, %r317;
	mad.lo.s32 	%r1735, %r1733, %r1732, %r1734;
	mul.wide.s32 	%rd652, %r1735, 8;
	add.s64 	%rd653, %rd2, %rd652;
	ld.global.f64 	%fd1266, [%rd653];
	add.f64 	%fd4310, %fd1266, %fd1265;
	st.global.f64 	[%rd20], %fd4310;
	ld.global.s8 	%r1736, [%rd644+28];
	ld.global.u8 	%r1737, [%rd642+1];
	ld.global.u8 	%r1738, [%rd642];
	prmt.b32 	%r1739, %r1738, %r1737, 0x3340U;
	ld.global.u8 	%r1740, [%rd644+27];
	prmt.b32 	%r1741, %r1740, 0, 0x3340U;
	prmt.b32 	%r1742, %r1739, %r1741, 0x5410U;
	dp4a.s32.u32 	%r1743, %r1742, %r1721, %r1736;
	mul.wide.s32 	%rd654, %r1743, 8;
	add.s64 	%rd655, %rd646, %rd654;
	ld.const.f64 	%fd1267, [%rd655+15000];
	ld.global.s8 	%r1744, [%rd64+-1];
	ld.global.u8 	%r1745, [%rd649+27];
	ld.global.u8 	%r1746, [%rd649+26];
	prmt.b32 	%r1747, %r1746, %r1745, 0x3340U;
	ld.global.u8 	%r1748, [%rd64];
	prmt.b32 	%r1749, %r1748, 0, 0x3340U;
	prmt.b32 	%r1750, %r1747, %r1749, 0x5410U;
	dp4a.s32.u32 	%r1751, %r1750, %r1730, %r1744;
	mul.wide.s32 	%rd656, %r1751, 8;
	add.s64 	%rd657, %rd646, %rd656;
	ld.const.f64 	%fd1268, [%rd657+15000];
	add.f64 	%fd1269, %fd1267, %fd1268;
	st.global.f64 	[%rd19], %fd1269;
	ld.global.u32 	%r1752, [%rd13];
	mad.lo.s32 	%r1753, %r1752, %r1732, %r1734;
	add.s32 	%r1754, %r1753, -625;
	mul.wide.s32 	%rd658, %r1754, 8;
	add.s64 	%rd659, %rd2, %rd658;
	ld.global.f64 	%fd1270, [%rd659];
	add.f64 	%fd4311, %fd1270, %fd1269;
	st.global.f64 	[%rd19], %fd4311;
	abs.f64 	%fd1271, %fd4311;
	setp.leu.f64 	%p381, %fd1271, 0d41CDCD64FF800000;
	@%p381 bra 	$L__BB4_356;
	mov.b64 	%rd660, 9218868437227405312;
	st.global.u64 	[%rd19], %rd660;
	mov.b64 	%rd661, -4616189618054758400;
	st.global.u64 	[%rd20], %rd661;
	mov.f64 	%fd4311, 0d7FF0000000000000;
	mov.f64 	%fd4310, 0dBFF0000000000000;
$L__BB4_356:
	add.f64 	%fd1274, %fd4311, 0d4069000000000000;
	add.f64 	%fd1275, %fd4310, 0dC016CCCCCCCCCCCD;
	ld.global.f64 	%fd1276, [%rd12];
	add.f64 	%fd1277, %fd1275, %fd1276;
	div.rn.f64 	%fd1278, %fd1274, %fd1277;
	st.global.f64 	[%rd17], %fd1278;
	ld.global.u32 	%r1755, [%rd13];
	add.s32 	%r1756, %r25, %r318;
	mad.lo.s32 	%r1757, %r1755, %r297, %r1756;
	mul.wide.s32 	%rd662, %r1757, 8;
	add.s64 	%rd663, %rd2, %rd662;
	ld.global.f64 	%fd1279, [%rd663];
	add.f64 	%fd1280, %fd1279, 0d4069000000000000;
	ld.global.f64 	%fd1281, [%rd663+5000];
	add.f64 	%fd1282, %fd1281, 0dC016CCCCCCCCCCCD;
	add.f64 	%fd1283, %fd1282, %fd1276;
	div.rn.f64 	%fd1284, %fd1280, %fd1283;
	st.global.f64 	[%rd18], %fd1284;
	sub.f64 	%fd1285, %fd1278, %fd1284;
	setp.ltu.f64 	%p382, %fd1285, 0d3EB0C6F7A0B5ED8D;
	setp.leu.f64 	%p383, %fd1278, %fd1284;
	or.pred  	%p384, %p382, %p383;
	@%p384 bra 	$L__BB4_362;
	st.global.f64 	[%rd15], %fd4310;
	st.global.f64 	[%rd16], %fd4311;
	bra.uni 	$L__BB4_362;
$L__BB4_358:
	mul.wide.s32 	%rd614, %r321, 8;
	mov.u64 	%rd615, parameter;
	add.s64 	%rd616, %rd615, %rd614;
	ld.const.f64 	%fd1235, [%rd616+24960];
	cvt.s64.s32 	%rd617, %r316;
	add.s64 	%rd618, %rd14, %rd617;
	cvt.s64.s32 	%rd619, %r317;
	add.s64 	%rd620, %rd14, %rd619;
	ld.global.s8 	%r1665, [%rd620+28];
	ld.global.u8 	%r1666, [%rd618+1];
	ld.global.u8 	%r1667, [%rd618];
	prmt.b32 	%r1668, %r1667, %r1666, 0x3340U;
	ld.global.u8 	%r1669, [%rd620+27];
	prmt.b32 	%r1670, %r1669, 0, 0x3340U;
	prmt.b32 	%r1671, %r1668, %r1670, 0x5410U;
	mov.b32 	%r1672, 334205;
	dp4a.s32.u32 	%r1673, %r1671, %r1672, %r1665;
	mul.wide.s32 	%rd621, %r1673, 8;
	add.s64 	%rd622, %rd615, %rd621;
	ld.const.f64 	%fd1236, [%rd622+30440];
	add.f64 	%fd1237, %fd1235, %fd1236;
	cvt.s64.s32 	%rd623, %r318;
	add.s64 	%rd624, %rd14, %rd623;
	ld.global.s8 	%r1674, [%rd64+-1];
	ld.global.u8 	%r1675, [%rd624+27];
	ld.global.u8 	%r1676, [%rd624+26];
	prmt.b32 	%r1677, %r1676, %r1675, 0x3340U;
	ld.global.u8 	%r1678, [%rd64];
	prmt.b32 	%r1679, %r1678, 0, 0x3340U;
	prmt.b32 	%r1680, %r1677, %r1679, 0x5410U;
	mov.b32 	%r1681, 359705;
	dp4a.s32.u32 	%r1682, %r1680, %r1681, %r1674;
	mul.wide.s32 	%rd625, %r1682, 8;
	add.s64 	%rd626, %rd615, %rd625;
	ld.const.f64 	%fd1238, [%rd626+30440];
	add.f64 	%fd1239, %fd1237, %fd1238;
	st.global.f64 	[%rd19], %fd1239;
	add.s32 	%r1683, %r316, -1;
	ld.global.u32 	%r1684, [%rd10+204];
	add.s32 	%r1685, %r25, %r317;
	mad.lo.s32 	%r1686, %r1684, %r1683, %r1685;
	mul.wide.s32 	%rd627, %r1686, 8;
	add.s64 	%rd628, %rd2, %rd627;
	ld.global.f64 	%fd1240, [%rd628];
	add.f64 	%fd4313, %fd1240, %fd1239;
	st.global.f64 	[%rd19], %fd4313;
	ld.global.u32 	%r1687, [%rd10+244];
	mul.wide.s32 	%rd629, %r1687, 8;
	add.s64 	%rd630, %rd615, %rd629;
	ld.const.f64 	%fd1241, [%rd630+24240];
	ld.global.s8 	%r1688, [%rd620+28];
	ld.global.u8 	%r1689, [%rd618+1];
	ld.global.u8 	%r1690, [%rd618];
	prmt.b32 	%r1691, %r1690, %r1689, 0x3340U;
	ld.global.u8 	%r1692, [%rd620+27];
	prmt.b32 	%r1693, %r1692, 0, 0x3340U;
	prmt.b32 	%r1694, %r1691, %r1693, 0x5410U;
	dp4a.s32.u32 	%r1695, %r1694, %r1672, %r1688;
	mul.wide.s32 	%rd631, %r1695, 8;
	add.s64 	%rd632, %rd615, %rd631;
	ld.const.f64 	%fd1242, [%rd632+25440];
	add.f64 	%fd1243, %fd1241, %fd1242;
	ld.global.s8 	%r1696, [%rd64+-1];
	ld.global.u8 	%r1697, [%rd624+27];
	ld.global.u8 	%r1698, [%rd624+26];
	prmt.b32 	%r1699, %r1698, %r1697, 0x3340U;
	ld.global.u8 	%r1700, [%rd64];
	prmt.b32 	%r1701, %r1700, 0, 0x3340U;
	prmt.b32 	%r1702, %r1699, %r1701, 0x5410U;
	dp4a.s32.u32 	%r1703, %r1702, %r1681, %r1696;
	mul.wide.s32 	%rd633, %r1703, 8;
	add.s64 	%rd634, %rd615, %rd633;
	ld.const.f64 	%fd1244, [%rd634+25440];
	add.f64 	%fd1245, %fd1243, %fd1244;
	ld.global.u32 	%r1704, [%rd10+236];
	ld.global.u32 	%r1705, [%rd10+240];
	sub.s32 	%r1706, %r1704, %r1705;
	abs.s32 	%r1707, %r1706;
	cvt.rn.f64.s32 	%fd1246, %r1707;
	fma.rn.f64 	%fd1247, %fd1246, 0dBFEEF3E864B31D04, %fd1245;
	st.global.f64 	[%rd20], %fd1247;
	ld.global.u32 	%r1708, [%rd10+204];
	mad.lo.s32 	%r1709, %r1708, %r1683, %r1685;
	add.s32 	%r1710, %r1709, 625;
	mul.wide.s32 	%rd635, %r1710, 8;
	add.s64 	%rd636, %rd2, %rd635;
	ld.global.f64 	%fd1248, [%rd636];
	add.f64 	%fd4312, %fd1248, %fd1247;
	st.global.f64 	[%rd20], %fd4312;
	abs.f64 	%fd1249, %fd4313;
	setp.leu.f64 	%p379, %fd1249, 0d41CDCD64FF800000;
	@%p379 bra 	$L__BB4_360;
	mov.b64 	%rd637, 9218868437227405312;
	st.global.u64 	[%rd19], %rd637;
	mov.b64 	%rd638, -4616189618054758400;
	st.global.u64 	[%rd20], %rd638;
	mov.f64 	%fd4313, 0d7FF0000000000000;
	mov.f64 	%fd4312, 0dBFF0000000000000;
$L__BB4_360:
	add.f64 	%fd1252, %fd4313, 0d4069000000000000;
	add.f64 	%fd1253, %fd4312, 0dC016CCCCCCCCCCCD;
	ld.global.f64 	%fd1254, [%rd12];
	add.f64 	%fd1255, %fd1253, %fd1254;
	div.rn.f64 	%fd1256, %fd1252, %fd1255;
	st.global.f64 	[%rd17], %fd1256;
	ld.global.u32 	%r1711, [%rd13];
	add.s32 	%r1712, %r25, %r318;
	mad.lo.s32 	%r1713, %r1711, %r297, %r1712;
	mul.wide.s32 	%rd639, %r1713, 8;
	add.s64 	%rd640, %rd2, %rd639;
	ld.global.f64 	%fd1257, [%rd640];
	add.f64 	%fd1258, %fd1257, 0d4069000000000000;
	ld.global.f64 	%fd1259, [%rd640+5000];
	add.f64 	%fd1260, %fd1259, 0dC016CCCCCCCCCCCD;
	add.f64 	%fd1261, %fd1260, %fd1254;
	div.rn.f64 	%fd1262, %fd1258, %fd1261;
	st.global.f64 	[%rd18], %fd1262;
	setp.leu.f64 	%p380, %fd1256, %fd1262;
	@%p380 bra 	$L__BB4_362;
	st.global.f64 	[%rd15], %fd4312;
	st.global.f64 	[%rd16], %fd4313;
$L__BB4_362:
	ld.global.f64 	%fd1332, [%rd15];
	setp.lt.f64 	%p398, %fd1332, 0dC0A3880000000000;
	@%p398 bra 	$L__BB4_364;
	ld.global.f64 	%fd4314, [%rd16];
	bra.uni 	$L__BB4_365;
$L__BB4_364:
	mov.b64 	%rd726, -4564063970805153792;
	st.global.u64 	[%rd15], %rd726;
	mov.b64 	%rd727, 0;
	st.global.u64 	[%rd16], %rd727;
	mov.f64 	%fd4314, 0d0000000000000000;
$L__BB4_365:
	abs.f64 	%fd1334, %fd4314;
	setp.geu.f64 	%p399, %fd1334, 0d41CDCD64FF800000;
	@%p399 bra 	$L__BB4_367;
	ld.global.u32 	%r1802, [%rd10+204];
	ld.global.u32 	%r1803, [%rd10+232];
	mad.lo.s32 	%r1804, %r1802, %r297, %r25;
	add.s32 	%r1805, %r1804, %r1803;
	mul.wide.s32 	%rd728, %r1805, 8;
	add.s64 	%rd729, %rd2, %rd728;
	st.global.f64 	[%rd729], %fd4314;
	ld.global.f64 	%fd1335, [%rd15];
	ld.global.u32 	%r1806, [%rd10+204];
	ld.global.u32 	%r1807, [%rd10+232];
	mad.lo.s32 	%r1808, %r1806, %r297, %r26;
	add.s32 	%r1809, %r1808, %r1807;
	mul.wide.s32 	%rd730, %r1809, 8;
	add.s64 	%rd731, %rd2, %rd730;
	st.global.f64 	[%rd731], %fd1335;
$L__BB4_367:
	ld.global.u32 	%r1810, [%rd10+220];
	add.s32 	%r5223, %r1810, -1;
	st.global.u32 	[%rd10+220], %r5223;
	ld.global.u32 	%r1811, [%rd10+224];
	add.s32 	%r5224, %r1811, 1;
	st.global.u32 	[%rd10+224], %r5224;
	setp.gt.s32 	%p400, %r1810, 1;
	@%p400 bra 	$L__BB4_336;
$L__BB4_368:
	ld.global.u32 	%r5225, [%rd10+216];
$L__BB4_369:
	add.s32 	%r326, %r5225, 1;
	st.global.u32 	[%rd10+216], %r326;
	setp.lt.s32 	%p401, %r5225, 32;
	mov.u32 	%r5225, %r326;
	@%p401 bra 	$L__BB4_333;
	ld.global.u32 	%r5227, [%rd10+232];
	ld.global.u32 	%r5226, [%rd10+204];
$L__BB4_371:
	add.s32 	%r5218, %r5227, 1;
	st.global.u32 	[%rd10+232], %r5218;
	setp.lt.s32 	%p402, %r5227, %r5226;
	@%p402 bra 	$L__BB4_280;
	ld.global.u32 	%r5210, [%rd10+200];
$L__BB4_373:
	add.s32 	%r336, %r5216, 1;
	setp.lt.s32 	%p403, %r5216, %r5210;
	mov.u32 	%r5216, %r336;
	@%p403 bra 	$L__BB4_278;
$L__BB4_374:
	mov.b64 	%rd732, -4503599627370496;
	st.global.u64 	[%rd11+10024], %rd732;
	mov.b32 	%r1812, 0;
	st.global.u32 	[%rd10+212], %r1812;
	st.global.u32 	[%rd10+208], %r1812;
	ld.global.u32 	%r5236, [%rd10+200];
	setp.lt.s32 	%p404, %r5236, 1;
	@%p404 bra 	$L__BB4_414;
	ld.global.u32 	%r5237, [%rd13];
	mov.b32 	%r5233, 1;
$L__BB4_376:
	setp.lt.s32 	%p405, %r5237, 1;
	@%p405 bra 	$L__BB4_413;
	cvt.u64.u32 	%rd733, %r5233;
	add.s64 	%rd76, %rd14, %rd733;
	add.s32 	%r342, %r5233, -1;
	mov.b32 	%r5234, 1;
$L__BB4_378:
	mov.u32 	%r343, %r5234;
	ld.global.u8 	%rs12, [%rd76];
	cvt.u32.u16 	%r1815, %rs12;
	cvt.s32.s8 	%r1816, %r1815;
	cvt.u64.u32 	%rd734, %r343;
	add.s64 	%rd77, %rd14, %rd734;
	ld.global.u8 	%rs13, [%rd77+27];
	cvt.u32.u16 	%r1817, %rs13;
	cvt.s32.s8 	%r1818, %r1817;
	add.s32 	%r1819, %r1818, %r1816;
	setp.eq.s32 	%p406, %r1819, 3;
	@%p406 bra 	$L__BB4_380;
	ld.global.f64 	%fd4329, [%rd12];
	mov.f64 	%fd4332, 0d7FF0000000000000;
	mov.f64 	%fd4331, 0dBFF0000000000000;
	bra.uni 	$L__BB4_407;
$L__BB4_380:
	cvt.s32.s8 	%r1821, %r1815;
	mul.wide.s32 	%rd735, %r1821, 5;
	cvt.u64.u16 	%rd736, %rs13;
	cvt.s64.s8 	%rd737, %rd736;
	add.s64 	%rd738, %rd735, %rd737;
	shl.b64 	%rd739, %rd738, 3;
	mov.u64 	%rd740, parameter;
	add.s64 	%rd741, %rd740, %rd739;
	ld.const.f64 	%fd1338, [%rd741+45440];
	ld.global.s8 	%r1822, [%rd77+28];
	ld.global.u8 	%r1823, [%rd76+1];
	prmt.b32 	%r1824, %r1815, %r1823, 0x3340U;
	cvt.u32.u16 	%r1825, %rs13;
	prmt.b32 	%r1826, %r1825, 0, 0x3340U;
	prmt.b32 	%r1827, %r1824, %r1826, 0x5410U;
	mov.b32 	%r1828, 334205;
	dp4a.s32.u32 	%r1829, %r1827, %r1828, %r1822;
	mul.wide.s32 	%rd742, %r1829, 8;
	add.s64 	%rd743, %rd740, %rd742;
	ld.const.f64 	%fd1339, [%rd743+35440];
	add.f64 	%fd4319, %fd1338, %fd1339;
	st.global.f64 	[%rd15], %fd4319;
	ld.global.s8 	%r1830, [%rd76];
	mul.wide.s32 	%rd744, %r1830, 5;
	ld.global.u8 	%rs208, [%rd77+27];
	cvt.u64.u16 	%rd745, %rs208;
	cvt.s64.s8 	%rd746, %rd745;
	add.s64 	%rd747, %rd744, %rd746;
	shl.b64 	%rd748, %rd747, 3;
	add.s64 	%rd749, %rd740, %rd748;
	ld.const.f64 	%fd1340, [%rd749+45640];
	ld.global.s8 	%r1831, [%rd77+28];
	ld.global.u8 	%r1832, [%rd76+1];
	prmt.b32 	%r1833, %r1830, %r1832, 0x3340U;
	cvt.u32.u16 	%r1834, %rs208;
	prmt.b32 	%r1835, %r1834, 0, 0x3340U;
	prmt.b32 	%r1836, %r1833, %r1835, 0x5410U;
	dp4a.s32.u32 	%r1837, %r1836, %r1828, %r1831;
	mul.wide.s32 	%rd750, %r1837, 8;
	add.s64 	%rd751, %rd740, %rd750;
	ld.const.f64 	%fd1341, [%rd751+40440];
	add.f64 	%fd4320, %fd1340, %fd1341;
	st.global.f64 	[%rd17], %fd4320;
	abs.f64 	%fd1342, %fd4320;
	setp.leu.f64 	%p407, %fd1342, 0d41CDCD64FF800000;
	@%p407 bra 	$L__BB4_382;
	mov.b64 	%rd752, 9218868437227405312;
	st.global.u64 	[%rd17], %rd752;
	mov.b64 	%rd753, -4616189618054758400;
	st.global.u64 	[%rd15], %rd753;
	mov.f64 	%fd4320, 0d7FF0000000000000;
	mov.f64 	%fd4319, 0dBFF0000000000000;
$L__BB4_382:
	ld.global.s8 	%rs14, [%rd76];
	cvt.s64.s16 	%rd78, %rs14;
	ld.global.s8 	%rs209, [%rd76+1];
	ld.global.u8 	%rs210, [%rd77+27];
	cvt.u64.u16 	%rd754, %rs210;
	cvt.s64.s8 	%rd79, %rd754;
	mov.b32 	%r344, {%rs14, %rs211};
	mov.b32 	%r1838, {%rs14, %rs209};
	cvt.u32.u16 	%r1839, %rs210;
	cvt.s32.s8 	%r1840, %r1839;
	mov.b32 	%r1841, 1305;
	dp2a.lo.s32.u32 	%r1842, %r1838, %r1841, %r1840;
	mul.wide.s32 	%rd755, %r1842, 8;
	mov.u64 	%rd756, parameter;
	add.s64 	%rd80, %rd756, %rd755;
	ld.const.f64 	%fd1345, [%rd80+21000];
	abs.f64 	%fd1346, %fd1345;
	setp.geu.f64 	%p408, %fd1346, 0d41CDCD64FF800000;
	@%p408 bra 	$L__BB4_390;
	ld.global.s8 	%r1843, [%rd77+28];
	cvt.u16.u64 	%rs212, %rd79;
	{ .reg .b16 tmp; mov.b32 {%rs213, tmp}, %r344; }
	mov.b32 	%r1844, {%rs213, %rs212};
	mov.b32 	%r1845, 1305;
	dp2a.lo.s32.u32 	%r1846, %r1844, %r1845, %r1843;
	mul.wide.s32 	%rd757, %r1846, 8;
	mov.u64 	%rd758, parameter;
	add.s64 	%rd81, %rd758, %rd757;
	ld.const.f64 	%fd1347, [%rd81+23000];
	abs.f64 	%fd1348, %fd1347;
	setp.geu.f64 	%p409, %fd1348, 0d41CDCD64FF800000;
	@%p409 bra 	$L__BB4_390;
	mad.lo.s64 	%rd759, %rd78, 5, %rd79;
	shl.b64 	%rd760, %rd759, 3;
	mov.u64 	%rd761, parameter;
	add.s64 	%rd762, %rd761, %rd760;
	ld.const.f64 	%fd1349, [%rd762+45440];
	ld.const.f64 	%fd1350, [%rd80+20000];
	add.f64 	%fd1351, %fd1349, %fd1350;
	ld.const.f64 	%fd1352, [%rd81+22000];
	add.f64 	%fd4317, %fd1351, %fd1352;
	st.global.f64 	[%rd16], %fd4317;
	ld.global.s8 	%rs214, [%rd76];
	cvt.s32.s16 	%r1847, %rs214;
	mul.wide.s32 	%rd763, %r1847, 5;
	ld.global.s8 	%rs215, [%rd77+27];
	cvt.s64.s16 	%rd764, %rs215;
	add.s64 	%rd765, %rd763, %rd764;
	shl.b64 	%rd766, %rd765, 3;
	add.s64 	%rd767, %rd761, %rd766;
	ld.const.f64 	%fd1353, [%rd767+45640];
	ld.global.s8 	%rs216, [%rd76+1];
	mov.b32 	%r1848, {%rs214, %rs216};
	cvt.s32.s16 	%r1849, %rs215;
	mov.b32 	%r1850, 1305;
	dp2a.lo.s32.u32 	%r1851, %r1848, %r1850, %r1849;
	mul.wide.s32 	%rd768, %r1851, 8;
	add.s64 	%rd769, %rd761, %rd768;
	ld.const.f64 	%fd1354, [%rd769+21000];
	add.f64 	%fd1355, %fd1353, %fd1354;
	ld.global.s8 	%r1852, [%rd77+28];
	mov.b32 	%r1853, {%rs214, %rs215};
	dp2a.lo.s32.u32 	%r1854, %r1853, %r1850, %r1852;
	mul.wide.s32 	%rd770, %r1854, 8;
	add.s64 	%rd771, %rd761, %rd770;
	ld.const.f64 	%fd1356, [%rd771+23000];
	add.f64 	%fd4318, %fd1355, %fd1356;
	st.global.f64 	[%rd18], %fd4318;
	abs.f64 	%fd1357, %fd4318;
	setp.leu.f64 	%p410, %fd1357, 0d41CDCD64FF800000;
	@%p410 bra 	$L__BB4_386;
	mov.b64 	%rd772, 9218868437227405312;
	st.global.u64 	[%rd18], %rd772;
	mov.b64 	%rd773, -4616189618054758400;
	st.global.u64 	[%rd16], %rd773;
	mov.f64 	%fd4318, 0d7FF0000000000000;
	mov.f64 	%fd4317, 0dBFF0000000000000;
$L__BB4_386:
	add.f64 	%fd1360, %fd4318, 0d4069000000000000;
	add.f64 	%fd1361, %fd4317, 0dC016CCCCCCCCCCCD;
	ld.global.f64 	%fd91, [%rd12];
	add.f64 	%fd1362, %fd1361, %fd91;
	div.rn.f64 	%fd92, %fd1360, %fd1362;
	st.global.f64 	[%rd19], %fd92;
	abs.f64 	%fd1363, %fd4320;
	setp.geu.f64 	%p411, %fd1363, 0d41CDCD64FF800000;
	@%p411 bra 	$L__BB4_389;
	add.f64 	%fd1364, %fd4320, 0d4069000000000000;
	add.f64 	%fd1365, %fd4319, 0dC016CCCCCCCCCCCD;
	add.f64 	%fd1366, %fd1365, %fd91;
	div.rn.f64 	%fd1367, %fd1364, %fd1366;
	st.global.f64 	[%rd20], %fd1367;
	setp.geu.f64 	%p412, %fd1367, %fd92;
	@%p412 bra 	$L__BB4_390;
	st.global.f64 	[%rd15], %fd4317;
	st.global.f64 	[%rd17], %fd4318;
	st.global.f64 	[%rd20], %fd92;
	mov.f64 	%fd4319, %fd4317;
	mov.f64 	%fd4320, %fd4318;
	bra.uni 	$L__BB4_390;
$L__BB4_389:
	st.global.f64 	[%rd15], %fd4317;
	st.global.f64 	[%rd17], %fd4318;
	st.global.f64 	[%rd20], %fd92;
	mov.f64 	%fd4319, %fd4317;
	mov.f64 	%fd4320, %fd4318;
$L__BB4_390:
	ld.global.s8 	%rs217, [%rd76];
	cvt.s64.s16 	%rd82, %rs217;
	ld.global.s8 	%rs218, [%rd76+1];
	ld.global.u8 	%rs219, [%rd77+27];
	cvt.u64.u16 	%rd774, %rs219;
	cvt.s64.s8 	%rd83, %rd774;
	mov.b32 	%r1855, {%rs217, %rs218};
	cvt.u32.u16 	%r1856, %rs219;
	cvt.s32.s8 	%r1857, %r1856;
	mov.b32 	%r1858, 1305;
	dp2a.lo.s32.u32 	%r1859, %r1855, %r1858, %r1857;
	mul.wide.s32 	%rd775, %r1859, 8;
	mov.u64 	%rd776, parameter;
	add.s64 	%rd84, %rd776, %rd775;
	ld.const.f64 	%fd1368, [%rd84+21000];
	abs.f64 	%fd1369, %fd1368;
	setp.geu.f64 	%p413, %fd1369, 0d41CDCD64FF800000;
	@%p413 bra 	$L__BB4_397;
	mad.lo.s64 	%rd777, %rd82, 5, %rd83;
	shl.b64 	%rd778, %rd777, 3;
	mov.u64 	%rd779, parameter;
	add.s64 	%rd780, %rd779, %rd778;
	ld.const.f64 	%fd1370, [%rd780+45440];
	ld.const.f64 	%fd1371, [%rd84+20000];
	add.f64 	%fd4321, %fd1370, %fd1371;
	st.global.f64 	[%rd16], %fd4321;
	ld.global.s8 	%rs220, [%rd76];
	cvt.s32.s16 	%r1860, %rs220;
	mul.wide.s32 	%rd781, %r1860, 5;
	ld.global.u8 	%rs221, [%rd77+27];
	cvt.u64.u16 	%rd782, %rs221;
	cvt.s64.s8 	%rd783, %rd782;
	add.s64 	%rd784, %rd781, %rd783;
	shl.b64 	%rd785, %rd784, 3;
	add.s64 	%rd786, %rd779, %rd785;
	ld.const.f64 	%fd1372, [%rd786+45640];
	ld.global.s8 	%rs222, [%rd76+1];
	mov.b32 	%r1861, {%rs220, %rs222};
	cvt.u32.u16 	%r1862, %rs221;
	cvt.s32.s8 	%r1863, %r1862;
	mov.b32 	%r1864, 1305;
	dp2a.lo.s32.u32 	%r1865, %r1861, %r1864, %r1863;
	mul.wide.s32 	%rd787, %r1865, 8;
	add.s64 	%rd788, %rd779, %rd787;
	ld.const.f64 	%fd1373, [%rd788+21000];
	add.f64 	%fd4322, %fd1372, %fd1373;
	st.global.f64 	[%rd18], %fd4322;
	abs.f64 	%fd1374, %fd4322;
	setp.leu.f64 	%p414, %fd1374, 0d41CDCD64FF800000;
	@%p414 bra 	$L__BB4_393;
	mov.b64 	%rd789, 9218868437227405312;
	st.global.u64 	[%rd18], %rd789;
	mov.b64 	%rd790, -4616189618054758400;
	st.global.u64 	[%rd16], %rd790;
	mov.f64 	%fd4322, 0d7FF0000000000000;
	mov.f64 	%fd4321, 0dBFF0000000000000;
$L__BB4_393:
	add.f64 	%fd1377, %fd4322, 0d4069000000000000;
	add.f64 	%fd1378, %fd4321, 0dC016CCCCCCCCCCCD;
	ld.global.f64 	%fd99, [%rd12];
	add.f64 	%fd1379, %fd1378, %fd99;
	div.rn.f64 	%fd100, %fd1377, %fd1379;
	st.global.f64 	[%rd19], %fd100;
	abs.f64 	%fd1380, %fd4320;
	setp.geu.f64 	%p415, %fd1380, 0d41CDCD64FF800000;
	@%p415 bra 	$L__BB4_396;
	add.f64 	%fd1381, %fd4320, 0d4069000000000000;
	add.f64 	%fd1382, %fd4319, 0dC016CCCCCCCCCCCD;
	add.f64 	%fd1383, %fd1382, %fd99;
	div.rn.f64 	%fd1384, %fd1381, %fd1383;
	st.global.f64 	[%rd20], %fd1384;
	setp.geu.f64 	%p416, %fd1384, %fd100;
	@%p416 bra 	$L__BB4_397;
	st.global.f64 	[%rd15], %fd4321;
	st.global.f64 	[%rd17], %fd4322;
	st.global.f64 	[%rd20], %fd100;
	mov.f64 	%fd4319, %fd4321;
	mov.f64 	%fd4320, %fd4322;
	bra.uni 	$L__BB4_397;
$L__BB4_396:
	st.global.f64 	[%rd15], %fd4321;
	st.global.f64 	[%rd17], %fd4322;
	st.global.f64 	[%rd20], %fd100;
	mov.f64 	%fd4319, %fd4321;
	mov.f64 	%fd4320, %fd4322;
$L__BB4_397:
	ld.global.s8 	%rs223, [%rd76];
	cvt.s64.s16 	%rd85, %rs223;
	ld.global.s8 	%rs224, [%rd77+27];
	cvt.s64.s16 	%rd86, %rs224;
	ld.global.s8 	%r1866, [%rd77+28];
	mov.b32 	%r1867, {%rs223, %rs224};
	mov.b32 	%r1868, 1305;
	dp2a.lo.s32.u32 	%r1869, %r1867, %r1868, %r1866;
	mul.wide.s32 	%rd791, %r1869, 8;
	mov.u64 	%rd792, parameter;
	add.s64 	%rd87, %rd792, %rd791;
	ld.const.f64 	%fd1385, [%rd87+23000];
	abs.f64 	%fd1386, %fd1385;
	setp.lt.f64 	%p417, %fd1386, 0d41CDCD64FF800000;
	@%p417 bra 	$L__BB4_399;
	ld.global.f64 	%fd4329, [%rd12];
	bra.uni 	$L__BB4_405;
$L__BB4_399:
	mad.lo.s64 	%rd793, %rd85, 5, %rd86;
	shl.b64 	%rd794, %rd793, 3;
	mov.u64 	%rd795, parameter;
	add.s64 	%rd796, %rd795, %rd794;
	ld.const.f64 	%fd1387, [%rd796+45440];
	ld.const.f64 	%fd1388, [%rd87+22000];
	add.f64 	%fd4325, %fd1387, %fd1388;
	st.global.f64 	[%rd16], %fd4325;
	ld.global.s8 	%rs225, [%rd76];
	cvt.s32.s16 	%r1870, %rs225;
	mul.wide.s32 	%rd797, %r1870, 5;
	ld.global.s8 	%rs226, [%rd77+27];
	cvt.s64.s16 	%rd798, %rs226;
	add.s64 	%rd799, %rd797, %rd798;
	shl.b64 	%rd800, %rd799, 3;
	add.s64 	%rd801, %rd795, %rd800;
	ld.const.f64 	%fd1389, [%rd801+45640];
	ld.global.s8 	%r1871, [%rd77+28];
	mov.b32 	%r1872, {%rs225, %rs226};
	mov.b32 	%r1873, 1305;
	dp2a.lo.s32.u32 	%r1874, %r1872, %r1873, %r1871;
	mul.wide.s32 	%rd802, %r1874, 8;
	add.s64 	%rd803, %rd795, %rd802;
	ld.const.f64 	%fd1390, [%rd803+23000];
	add.f64 	%fd4326, %fd1389, %fd1390;
	st.global.f64 	[%rd18], %fd4326;
	abs.f64 	%fd1391, %fd4326;
	setp.leu.f64 	%p418, %fd1391, 0d41CDCD64FF800000;
	@%p418 bra 	$L__BB4_401;
	mov.b64 	%rd804, 9218868437227405312;
	st.global.u64 	[%rd18], %rd804;
	mov.b64 	%rd805, -4616189618054758400;
	st.global.u64 	[%rd16], %rd805;
	mov.f64 	%fd4326, 0d7FF0000000000000;
	mov.f64 	%fd4325, 0dBFF0000000000000;
$L__BB4_401:
	add.f64 	%fd1394, %fd4326, 0d4069000000000000;
	add.f64 	%fd1395, %fd4325, 0dC016CCCCCCCCCCCD;
	ld.global.f64 	%fd4329, [%rd12];
	add.f64 	%fd1396, %fd1395, %fd4329;
	div.rn.f64 	%fd109, %fd1394, %fd1396;
	st.global.f64 	[%rd19], %fd109;
	abs.f64 	%fd1397, %fd4320;
	setp.geu.f64 	%p419, %fd1397, 0d41CDCD64FF800000;
	@%p419 bra 	$L__BB4_404;
	add.f64 	%fd1398, %fd4320, 0d4069000000000000;
	add.f64 	%fd1399, %fd4319, 0dC016CCCCCCCCCCCD;
	add.f64 	%fd1400, %fd1399, %fd4329;
	div.rn.f64 	%fd1401, %fd1398, %fd1400;
	st.global.f64 	[%rd20], %fd1401;
	setp.geu.f64 	%p420, %fd1401, %fd109;
	@%p420 bra 	$L__BB4_405;
	st.global.f64 	[%rd15], %fd4325;
	st.global.f64 	[%rd17], %fd4326;
	st.global.f64 	[%rd20], %fd109;
	mov.f64 	%fd4319, %fd4325;
	mov.f64 	%fd4320, %fd4326;
	bra.uni 	$L__BB4_405;
$L__BB4_404:
	st.global.f64 	[%rd15], %fd4325;
	st.global.f64 	[%rd17], %fd4326;
	st.global.f64 	[%rd20], %fd109;
	mov.f64 	%fd4319, %fd4325;
	mov.f64 	%fd4320, %fd4326;
$L__BB4_405:
	ld.global.s8 	%r1875, [%rd76];
	mul.wide.s32 	%rd806, %r1875, 5;
	ld.global.s8 	%rd807, [%rd77+27];
	add.s64 	%rd808, %rd806, %rd807;
	shl.b64 	%rd809, %rd808, 3;
	mov.u64 	%rd810, parameter;
	add.s64 	%rd811, %rd810, %rd809;
	ld.const.f64 	%fd4331, [%rd811+45440];
	st.global.f64 	[%rd16], %fd4331;
	ld.global.s8 	%r1876, [%rd76];
	mul.wide.s32 	%rd812, %r1876, 5;
	ld.global.s8 	%rd813, [%rd77+27];
	add.s64 	%rd814, %rd812, %rd813;
	shl.b64 	%rd815, %rd814, 3;
	add.s64 	%rd816, %rd810, %rd815;
	ld.const.f64 	%fd4332, [%rd816+45640];
	st.global.f64 	[%rd18], %fd4332;
	add.f64 	%fd1402, %fd4332, 0d4069000000000000;
	add.f64 	%fd1403, %fd4331, 0dC016CCCCCCCCCCCD;
	add.f64 	%fd1404, %fd1403, %fd4329;
	div.rn.f64 	%fd115, %fd1402, %fd1404;
	st.global.f64 	[%rd19], %fd115;
	abs.f64 	%fd1405, %fd4320;
	setp.geu.f64 	%p421, %fd1405, 0d41CDCD64FF800000;
	@%p421 bra 	$L__BB4_407;
	ld.global.f64 	%fd1406, [%rd20];
	setp.lt.f64 	%p422, %fd1406, %fd115;
	selp.f64 	%fd4331, %fd4331, %fd4319, %p422;
	selp.f64 	%fd4332, %fd4332, %fd4320, %p422;
$L__BB4_407:
	add.f64 	%fd121, %fd4331, 0d3EB0C6F7A0B5ED8D;
	st.global.f64 	[%rd11+10000], %fd121;
	add.f64 	%fd122, %fd4332, 0d3EB0C6F7A0B5ED8D;
	st.global.f64 	[%rd11+10008], %fd122;
	ld.global.u32 	%r1877, [%rd13];
	add.s32 	%r345, %r25, %r343;
	mad.lo.s32 	%r1878, %r1877, %r342, %r345;
	mul.wide.s32 	%rd817, %r1878, 8;
	add.s64 	%rd818, %rd2, %rd817;
	ld.global.f64 	%fd1407, [%rd818];
	add.f64 	%fd1408, %fd1407, %fd122;
	add.f64 	%fd1409, %fd1408, 0d4069000000000000;
	ld.global.f64 	%fd1410, [%rd818+5000];
	add.f64 	%fd1411, %fd1410, %fd121;
	add.f64 	%fd1412, %fd1411, 0dC016CCCCCCCCCCCD;
	add.f64 	%fd1413, %fd4329, %fd1412;
	div.rn.f64 	%fd1414, %fd1409, %fd1413;
	add.f64 	%fd123, %fd1414, 0dC071126666666666;
	st.global.f64 	[%rd11+10032], %fd123;
	ld.global.f64 	%fd1415, [%rd11+10024];
	setp.leu.f64 	%p423, %fd123, %fd1415;
	ld.global.u32 	%r5237, [%rd13];
	@%p423 bra 	$L__BB4_411;
	mad.lo.s32 	%r1879, %r5237, %r342, %r345;
	add.s32 	%r1880, %r1879, 625;
	mul.wide.s32 	%rd819, %r1880, 8;
	add.s64 	%rd88, %rd2, %rd819;
	ld.global.f64 	%fd1416, [%rd88];
	add.f64 	%fd1417, %fd1416, %fd121;
	setp.geu.f64 	%p424, %fd1417, 0d0000000000000000;
	@%p424 bra 	$L__BB4_411;
	ld.global.f64 	%fd1418, [%rd88+-5000];
	add.f64 	%fd1419, %fd122, %fd1418;
	setp.geu.f64 	%p425, %fd1419, 0d0000000000000000;
	@%p425 bra 	$L__BB4_411;
	st.global.f64 	[%rd11+10024], %fd123;
	st.global.u32 	[%rd10+208], %r5233;
	st.global.u32 	[%rd10+212], %r343;
	ld.global.u32 	%r5237, [%rd10+204];
$L__BB4_411:
	add.s32 	%r5234, %r343, 1;
	setp.lt.s32 	%p426, %r343, %r5237;
	@%p426 bra 	$L__BB4_378;
	ld.global.u32 	%r5236, [%rd10+200];
$L__BB4_413:
	add.s32 	%r353, %r5233, 1;
	setp.lt.s32 	%p427, %r5233, %r5236;
	mov.u32 	%r5233, %r353;
	@%p427 bra 	$L__BB4_376;
$L__BB4_414:
	ld.global.f64 	%fd1420, [%rd11+10024];
	abs.f64 	%fd1421, %fd1420;
	setp.gt.f64 	%p428, %fd1421, 0d41CDCD64FF800000;
	@%p428 bra 	$L__BB4_416;
	ld.global.s32 	%rd4046, [%rd10+208];
	ld.global.s32 	%rd4045, [%rd10+212];
	bra.uni 	$L__BB4_417;
$L__BB4_416:
	mov.b32 	%r1881, 1;
	st.global.u32 	[%rd10+212], %r1881;
	st.global.u32 	[%rd10+208], %r1881;
	mov.b64 	%rd4045, 1;
	mov.u64 	%rd4046, %rd4045;
$L__BB4_417:
	add.s64 	%rd93, %rd14, %rd4046;
	ld.global.u8 	%rs15, [%rd93];
	cvt.u32.u16 	%r1882, %rs15;
	cvt.s32.s8 	%r1883, %r1882;
	add.s64 	%rd94, %rd14, %rd4045;
	ld.global.u8 	%rs16, [%rd94+27];
	cvt.u32.u16 	%r1884, %rs16;
	cvt.s32.s8 	%r1885, %r1884;
	add.s32 	%r1886, %r1885, %r1883;
	setp.eq.s32 	%p429, %r1886, 3;
	@%p429 bra 	$L__BB4_419;
	mov.b64 	%rd821, -4616189618054758400;
	st.global.u64 	[%rd11+10000], %rd821;
	mov.f64 	%fd4348, 0d7FF0000000000000;
	bra.uni 	$L__BB4_449;
$L__BB4_419:
	cvt.s32.s8 	%r1888, %r1882;
	mul.wide.s32 	%rd822, %r1888, 5;
	cvt.u64.u16 	%rd823, %rs16;
	cvt.s64.s8 	%rd824, %rd823;
	add.s64 	%rd825, %rd822, %rd824;
	shl.b64 	%rd826, %rd825, 3;
	mov.u64 	%rd827, parameter;
	add.s64 	%rd828, %rd827, %rd826;
	ld.const.f64 	%fd1423, [%rd828+45440];
	ld.global.s8 	%r1889, [%rd94+28];
	ld.global.u8 	%r1890, [%rd93+1];
	prmt.b32 	%r1891, %r1882, %r1890, 0x3340U;
	cvt.u32.u16 	%r1892, %rs16;
	prmt.b32 	%r1893, %r1892, 0, 0x3340U;
	prmt.b32 	%r1894, %r1891, %r1893, 0x5410U;
	mov.b32 	%r1895, 334205;
	dp4a.s32.u32 	%r1896, %r1894, %r1895, %r1889;
	mul.wide.s32 	%rd829, %r1896, 8;
	add.s64 	%rd830, %rd827, %rd829;
	ld.const.f64 	%fd1424, [%rd830+35440];
	add.f64 	%fd4337, %fd1423, %fd1424;
	st.global.f64 	[%rd15], %fd4337;
	ld.global.s8 	%r1897, [%rd93];
	mul.wide.s32 	%rd831, %r1897, 5;
	ld.global.u8 	%rs227, [%rd94+27];
	cvt.u64.u16 	%rd832, %rs227;
	cvt.s64.s8 	%rd833, %rd832;
	add.s64 	%rd834, %rd831, %rd833;
	shl.b64 	%rd835, %rd834, 3;
	add.s64 	%rd836, %rd827, %rd835;
	ld.const.f64 	%fd1425, [%rd836+45640];
	ld.global.s8 	%r1898, [%rd94+28];
	ld.global.u8 	%r1899, [%rd93+1];
	prmt.b32 	%r1900, %r1897, %r1899, 0x3340U;
	cvt.u32.u16 	%r1901, %rs227;
	prmt.b32 	%r1902, %r1901, 0, 0x3340U;
	prmt.b32 	%r1903, %r1900, %r1902, 0x5410U;
	dp4a.s32.u32 	%r1904, %r1903, %r1895, %r1898;
	mul.wide.s32 	%rd837, %r1904, 8;
	add.s64 	%rd838, %rd827, %rd837;
	ld.const.f64 	%fd1426, [%rd838+40440];
	add.f64 	%fd4338, %fd1425, %fd1426;
	st.global.f64 	[%rd17], %fd4338;
	abs.f64 	%fd1427, %fd4338;
	setp.leu.f64 	%p430, %fd1427, 0d41CDCD64FF800000;
	@%p430 bra 	$L__BB4_421;
	mov.b64 	%rd839, 9218868437227405312;
	st.global.u64 	[%rd17], %rd839;
	mov.b64 	%rd840, -4616189618054758400;
	st.global.u64 	[%rd15], %rd840;
	mov.f64 	%fd4338, 0d7FF0000000000000;
	mov.f64 	%fd4337, 0dBFF0000000000000;
$L__BB4_421:
	ld.global.s8 	%rs17, [%rd93];
	cvt.s64.s16 	%rd95, %rs17;
	ld.global.s8 	%rs228, [%rd93+1];
	ld.global.u8 	%rs229, [%rd94+27];
	cvt.u64.u16 	%rd841, %rs229;
	cvt.s64.s8 	%rd96, %rd841;
	mov.b32 	%r354, {%rs17, %rs230};
	mov.b32 	%r1905, {%rs17, %rs228};
	cvt.u32.u16 	%r1906, %rs229;
	cvt.s32.s8 	%r1907, %r1906;
	mov.b32 	%r1908, 1305;
	dp2a.lo.s32.u32 	%r1909, %r1905, %r1908, %r1907;
	mul.wide.s32 	%rd842, %r1909, 8;
	mov.u64 	%rd843, parameter;
	add.s64 	%rd97, %rd843, %rd842;
	ld.const.f64 	%fd1430, [%rd97+21000];
	abs.f64 	%fd1431, %fd1430;
	setp.geu.f64 	%p431, %fd1431, 0d41CDCD64FF800000;
	@%p431 bra 	$L__BB4_429;
	ld.global.s8 	%r1910, [%rd94+28];
	cvt.u16.u64 	%rs231, %rd96;
	{ .reg .b16 tmp; mov.b32 {%rs232, tmp}, %r354; }
	mov.b32 	%r1911, {%rs232, %rs231};
	mov.b32 	%r1912, 1305;
	dp2a.lo.s32.u32 	%r1913, %r1911, %r1912, %r1910;
	mul.wide.s32 	%rd844, %r1913, 8;
	mov.u64 	%rd845, parameter;
	add.s64 	%rd98, %rd845, %rd844;
	ld.const.f64 	%fd1432, [%rd98+23000];
	abs.f64 	%fd1433, %fd1432;
	setp.geu.f64 	%p432, %fd1433, 0d41CDCD64FF800000;
	@%p432 bra 	$L__BB4_429;
	mad.lo.s64 	%rd846, %rd95, 5, %rd96;
	shl.b64 	%rd847, %rd846, 3;
	mov.u64 	%rd848, parameter;
	add.s64 	%rd849, %rd848, %rd847;
	ld.const.f64 	%fd1434, [%rd849+45440];
	ld.const.f64 	%fd1435, [%rd97+20000];
	add.f64 	%fd1436, %fd1434, %fd1435;
	ld.const.f64 	%fd1437, [%rd98+22000];
	add.f64 	%fd4335, %fd1436, %fd1437;
	st.global.f64 	[%rd16], %fd4335;
	ld.global.s8 	%rs233, [%rd93];
	cvt.s32.s16 	%r1914, %rs233;
	mul.wide.s32 	%rd850, %r1914, 5;
	ld.global.s8 	%rs234, [%rd94+27];
	cvt.s64.s16 	%rd851, %rs234;
	add.s64 	%rd852, %rd850, %rd851;
	shl.b64 	%rd853, %rd852, 3;
	add.s64 	%rd854, %rd848, %rd853;
	ld.const.f64 	%fd1438, [%rd854+45640];
	ld.global.s8 	%rs235, [%rd93+1];
	mov.b32 	%r1915, {%rs233, %rs235};
	cvt.s32.s16 	%r1916, %rs234;
	mov.b32 	%r1917, 1305;
	dp2a.lo.s32.u32 	%r1918, %r1915, %r1917, %r1916;
	mul.wide.s32 	%rd855, %r1918, 8;
	add.s64 	%rd856, %rd848, %rd855;
	ld.const.f64 	%fd1439, [%rd856+21000];
	add.f64 	%fd1440, %fd1438, %fd1439;
	ld.global.s8 	%r1919, [%rd94+28];
	mov.b32 	%r1920, {%rs233, %rs234};
	dp2a.lo.s32.u32 	%r1921, %r1920, %r1917, %r1919;
	mul.wide.s32 	%rd857, %r1921, 8;
	add.s64 	%rd858, %rd848, %rd857;
	ld.const.f64 	%fd1441, [%rd858+23000];
	add.f64 	%fd4336, %fd1440, %fd1441;
	st.global.f64 	[%rd18], %fd4336;
	abs.f64 	%fd1442, %fd4336;
	setp.leu.f64 	%p433, %fd1442, 0d41CDCD64FF800000;
	@%p433 bra 	$L__BB4_425;
	mov.b64 	%rd859, 9218868437227405312;
	st.global.u64 	[%rd18], %rd859;
	mov.b64 	%rd860, -4616189618054758400;
	st.global.u64 	[%rd16], %rd860;
	mov.f64 	%fd4336, 0d7FF0000000000000;
	mov.f64 	%fd4335, 0dBFF0000000000000;
$L__BB4_425:
	add.f64 	%fd1445, %fd4336, 0d4069000000000000;
	add.f64 	%fd1446, %fd4335, 0dC016CCCCCCCCCCCD;
	ld.global.f64 	%fd132, [%rd12];
	add.f64 	%fd1447, %fd1446, %fd132;
	div.rn.f64 	%fd133, %fd1445, %fd1447;
	st.global.f64 	[%rd19], %fd133;
	abs.f64 	%fd1448, %fd4338;
	setp.geu.f64 	%p434, %fd1448, 0d41CDCD64FF800000;
	@%p434 bra 	$L__BB4_428;
	add.f64 	%fd1449, %fd4338, 0d4069000000000000;
	add.f64 	%fd1450, %fd4337, 0dC016CCCCCCCCCCCD;
	add.f64 	%fd1451, %fd1450, %fd132;
	div.rn.f64 	%fd1452, %fd1449, %fd1451;
	st.global.f64 	[%rd20], %fd1452;
	setp.geu.f64 	%p435, %fd1452, %fd133;
	@%p435 bra 	$L__BB4_429;
	st.global.f64 	[%rd15], %fd4335;
	st.global.f64 	[%rd17], %fd4336;
	st.global.f64 	[%rd20], %fd133;
	mov.f64 	%fd4337, %fd4335;
	mov.f64 	%fd4338, %fd4336;
	bra.uni 	$L__BB4_429;
$L__BB4_428:
	st.global.f64 	[%rd15], %fd4335;
	st.global.f64 	[%rd17], %fd4336;
	st.global.f64 	[%rd20], %fd133;
	mov.f64 	%fd4337, %fd4335;
	mov.f64 	%fd4338, %fd4336;
$L__BB4_429:
	ld.global.s8 	%rs236, [%rd93];
	cvt.s64.s16 	%rd99, %rs236;
	ld.global.s8 	%rs237, [%rd93+1];
	ld.global.u8 	%rs238, [%rd94+27];
	cvt.u64.u16 	%rd861, %rs238;
	cvt.s64.s8 	%rd100, %rd861;
	mov.b32 	%r1922, {%rs236, %rs237};
	cvt.u32.u16 	%r1923, %rs238;
	cvt.s32.s8 	%r1924, %r1923;
	mov.b32 	%r1925, 1305;
	dp2a.lo.s32.u32 	%r1926, %r1922, %r1925, %r1924;
	mul.wide.s32 	%rd862, %r1926, 8;
	mov.u64 	%rd863, parameter;
	add.s64 	%rd101, %rd863, %rd862;
	ld.const.f64 	%fd1453, [%rd101+21000];
	abs.f64 	%fd1454, %fd1453;
	setp.geu.f64 	%p436, %fd1454, 0d41CDCD64FF800000;
	@%p436 bra 	$L__BB4_436;
	mad.lo.s64 	%rd864, %rd99, 5, %rd100;
	shl.b64 	%rd865, %rd864, 3;
	mov.u64 	%rd866, parameter;
	add.s64 	%rd867, %rd866, %rd865;
	ld.const.f64 	%fd1455, [%rd867+45440];
	ld.const.f64 	%fd1456, [%rd101+20000];
	add.f64 	%fd4339, %fd1455, %fd1456;
	st.global.f64 	[%rd16], %fd4339;
	ld.global.s8 	%rs239, [%rd93];
	cvt.s32.s16 	%r1927, %rs239;
	mul.wide.s32 	%rd868, %r1927, 5;
	ld.global.u8 	%rs240, [%rd94+27];
	cvt.u64.u16 	%rd869, %rs240;
	cvt.s64.s8 	%rd870, %rd869;
	add.s64 	%rd871, %rd868, %rd870;
	shl.b64 	%rd872, %rd871, 3;
	add.s64 	%rd873, %rd866, %rd872;
	ld.const.f64 	%fd1457, [%rd873+45640];
	ld.global.s8 	%rs241, [%rd93+1];
	mov.b32 	%r1928, {%rs239, %rs241};
	cvt.u32.u16 	%r1929, %rs240;
	cvt.s32.s8 	%r1930, %r1929;
	mov.b32 	%r1931, 1305;
	dp2a.lo.s32.u32 	%r1932, %r1928, %r1931, %r1930;
	mul.wide.s32 	%rd874, %r1932, 8;
	add.s64 	%rd875, %rd866, %rd874;
	ld.const.f64 	%fd1458, [%rd875+21000];
	add.f64 	%fd4340, %fd1457, %fd1458;
	st.global.f64 	[%rd18], %fd4340;
	abs.f64 	%fd1459, %fd4340;
	setp.leu.f64 	%p437, %fd1459, 0d41CDCD64FF800000;
	@%p437 bra 	$L__BB4_432;
	mov.b64 	%rd876, 9218868437227405312;
	st.global.u64 	[%rd18], %rd876;
	mov.b64 	%rd877, -4616189618054758400;
	st.global.u64 	[%rd16], %rd877;
	mov.f64 	%fd4340, 0d7FF0000000000000;
	mov.f64 	%fd4339, 0dBFF0000000000000;
$L__BB4_432:
	add.f64 	%fd1462, %fd4340, 0d4069000000000000;
	add.f64 	%fd1463, %fd4339, 0dC016CCCCCCCCCCCD;
	ld.global.f64 	%fd140, [%rd12];
	add.f64 	%fd1464, %fd1463, %fd140;
	div.rn.f64 	%fd141, %fd1462, %fd1464;
	st.global.f64 	[%rd19], %fd141;
	abs.f64 	%fd1465, %fd4338;
	setp.geu.f64 	%p438, %fd1465, 0d41CDCD64FF800000;
	@%p438 bra 	$L__BB4_435;
	add.f64 	%fd1466, %fd4338, 0d4069000000000000;
	add.f64 	%fd1467, %fd4337, 0dC016CCCCCCCCCCCD;
	add.f64 	%fd1468, %fd1467, %fd140;
	div.rn.f64 	%fd1469, %fd1466, %fd1468;
	st.global.f64 	[%rd20], %fd1469;
	setp.geu.f64 	%p439, %fd1469, %fd141;
	@%p439 bra 	$L__BB4_436;
	st.global.f64 	[%rd15], %fd4339;
	st.global.f64 	[%rd17], %fd4340;
	st.global.f64 	[%rd20], %fd141;
	mov.f64 	%fd4337, %fd4339;
	mov.f64 	%fd4338, %fd4340;
	bra.uni 	$L__BB4_436;
$L__BB4_435:
	st.global.f64 	[%rd15], %fd4339;
	st.global.f64 	[%rd17], %fd4340;
	st.global.f64 	[%rd20], %fd141;
	mov.f64 	%fd4337, %fd4339;
	mov.f64 	%fd4338, %fd4340;
$L__BB4_436:
	ld.global.s8 	%rs242, [%rd93];
	cvt.s64.s16 	%rd102, %rs242;
	ld.global.s8 	%rs243, [%rd94+27];
	cvt.s64.s16 	%rd103, %rs243;
	ld.global.s8 	%r1933, [%rd94+28];
	mov.b32 	%r1934, {%rs242, %rs243};
	mov.b32 	%r1935, 1305;
	dp2a.lo.s32.u32 	%r1936, %r1934, %r1935, %r1933;
	mul.wide.s32 	%rd878, %r1936, 8;
	mov.u64 	%rd879, parameter;
	add.s64 	%rd104, %rd879, %rd878;
	ld.const.f64 	%fd1470, [%rd104+23000];
	abs.f64 	%fd1471, %fd1470;
	setp.lt.f64 	%p440, %fd1471, 0d41CDCD64FF800000;
	@%p440 bra 	$L__BB4_438;
	ld.global.f64 	%fd4347, [%rd12];
	bra.uni 	$L__BB4_444;
$L__BB4_438:
	mad.lo.s64 	%rd880, %rd102, 5, %rd103;
	shl.b64 	%rd881, %rd880, 3;
	mov.u64 	%rd882, parameter;
	add.s64 	%rd883, %rd882, %rd881;
	ld.const.f64 	%fd1472, [%rd883+45440];
	ld.const.f64 	%fd1473, [%rd104+22000];
	add.f64 	%fd4343, %fd1472, %fd1473;
	st.global.f64 	[%rd16], %fd4343;
	ld.global.s8 	%rs244, [%rd93];
	cvt.s32.s16 	%r1937, %rs244;
	mul.wide.s32 	%rd884, %r1937, 5;
	ld.global.s8 	%rs245, [%rd94+27];
	cvt.s64.s16 	%rd885, %rs245;
	add.s64 	%rd886, %rd884, %rd885;
	shl.b64 	%rd887, %rd886, 3;
	add.s64 	%rd888, %rd882, %rd887;
	ld.const.f64 	%fd1474, [%rd888+45640];
	ld.global.s8 	%r1938, [%rd94+28];
	mov.b32 	%r1939, {%rs244, %rs245};
	mov.b32 	%r1940, 1305;
	dp2a.lo.s32.u32 	%r1941, %r1939, %r1940, %r1938;
	mul.wide.s32 	%rd889, %r1941, 8;
	add.s64 	%rd890, %rd882, %rd889;
	ld.const.f64 	%fd1475, [%rd890+23000];
	add.f64 	%fd4344, %fd1474, %fd1475;
	st.global.f64 	[%rd18], %fd4344;
	abs.f64 	%fd1476, %fd4344;
	setp.leu.f64 	%p441, %fd1476, 0d41CDCD64FF800000;
	@%p441 bra 	$L__BB4_440;
	mov.b64 	%rd891, 9218868437227405312;
	st.global.u64 	[%rd18], %rd891;
	mov.b64 	%rd892, -4616189618054758400;
	st.global.u64 	[%rd16], %rd892;
	mov.f64 	%fd4344, 0d7FF0000000000000;
	mov.f64 	%fd4343, 0dBFF0000000000000;
$L__BB4_440:
	add.f64 	%fd1479, %fd4344, 0d4069000000000000;
	add.f64 	%fd1480, %fd4343, 0dC016CCCCCCCCCCCD;
	ld.global.f64 	%fd4347, [%rd12];
	add.f64 	%fd1481, %fd1480, %fd4347;
	div.rn.f64 	%fd150, %fd1479, %fd1481;
	st.global.f64 	[%rd19], %fd150;
	abs.f64 	%fd1482, %fd4338;
	setp.geu.f64 	%p442, %fd1482, 0d41CDCD64FF800000;
	@%p442 bra 	$L__BB4_443;
	add.f64 	%fd1483, %fd4338, 0d4069000000000000;
	add.f64 	%fd1484, %fd4337, 0dC016CCCCCCCCCCCD;
	add.f64 	%fd1485, %fd1484, %fd4347;
	div.rn.f64 	%fd1486, %fd1483, %fd1485;
	st.global.f64 	[%rd20], %fd1486;
	setp.geu.f64 	%p443, %fd1486, %fd150;
	@%p443 bra 	$L__BB4_444;
	st.global.f64 	[%rd15], %fd4343;
	st.global.f64 	[%rd17], %fd4344;
	st.global.f64 	[%rd20], %fd150;
	mov.f64 	%fd4337, %fd4343;
	mov.f64 	%fd4338, %fd4344;
	bra.uni 	$L__BB4_444;
$L__BB4_443:
	st.global.f64 	[%rd15], %fd4343;
	st.global.f64 	[%rd17], %fd4344;
	st.global.f64 	[%rd20], %fd150;
	mov.f64 	%fd4337, %fd4343;
	mov.f64 	%fd4338, %fd4344;
$L__BB4_444:
	ld.global.s8 	%r1942, [%rd93];
	mul.wide.s32 	%rd893, %r1942, 5;
	ld.global.s8 	%rd894, [%rd94+27];
	add.s64 	%rd895, %rd893, %rd894;
	shl.b64 	%rd896, %rd895, 3;
	mov.u64 	%rd897, parameter;
	add.s64 	%rd898, %rd897, %rd896;
	ld.const.f64 	%fd154, [%rd898+45440];
	st.global.f64 	[%rd16], %fd154;
	ld.global.s8 	%r1943, [%rd93];
	mul.wide.s32 	%rd899, %r1943, 5;
	ld.global.s8 	%rd900, [%rd94+27];
	add.s64 	%rd901, %rd899, %rd900;
	shl.b64 	%rd902, %rd901, 3;
	add.s64 	%rd903, %rd897, %rd902;
	ld.const.f64 	%fd4348, [%rd903+45640];
	st.global.f64 	[%rd18], %fd4348;
	add.f64 	%fd1487, %fd4348, 0d4069000000000000;
	add.f64 	%fd1488, %fd154, 0dC016CCCCCCCCCCCD;
	add.f64 	%fd1489, %fd1488, %fd4347;
	div.rn.f64 	%fd156, %fd1487, %fd1489;
	st.global.f64 	[%rd19], %fd156;
	abs.f64 	%fd1490, %fd4338;
	setp.geu.f64 	%p444, %fd1490, 0d41CDCD64FF800000;
	@%p444 bra 	$L__BB4_448;
	ld.global.f64 	%fd1491, [%rd20];
	setp.geu.f64 	%p445, %fd1491, %fd156;
	@%p445 bra 	$L__BB4_447;
	st.global.f64 	[%rd11+10000], %fd154;
	bra.uni 	$L__BB4_449;
$L__BB4_447:
	st.global.f64 	[%rd11+10000], %fd4337;
	mov.f64 	%fd4348, %fd4338;
	bra.uni 	$L__BB4_449;
$L__BB4_448:
	st.global.f64 	[%rd11+10000], %fd154;
$L__BB4_449:
	st.global.f64 	[%rd11+10008], %fd4348;
	ld.global.u32 	%r1944, [%rd10+200];
	setp.lt.s32 	%p446, %r1944, 1;
	@%p446 bra 	$L__BB4_452;
	mov.b32 	%r5238, 0;
$L__BB4_451:
	mul.wide.u32 	%rd904, %r5238, 4;
	add.s64 	%rd905, %rd10, %rd904;
	mov.b32 	%r1946, 0;
	st.global.u32 	[%rd905], %r1946;
	add.s32 	%r5238, %r5238, 1;
	ld.global.u32 	%r1947, [%rd10+200];
	setp.lt.s32 	%p447, %r5238, %r1947;
	@%p447 bra 	$L__BB4_451;
$L__BB4_452:
	ld.global.u32 	%r5240, [%rd13];
	setp.lt.s32 	%p448, %r5240, 1;
	@%p448 bra 	$L__BB4_455;
	mov.b32 	%r5239, 0;
$L__BB4_454:
	mul.wide.u32 	%rd906, %r5239, 4;
	add.s64 	%rd907, %rd10, %rd906;
	mov.b32 	%r1949, 0;
	st.global.u32 	[%rd907+100], %r1949;
	add.s32 	%r5239, %r5239, 1;
	ld.global.u32 	%r5240, [%rd10+204];
	setp.lt.s32 	%p449, %r5239, %r5240;
	@%p449 bra 	$L__BB4_454;
$L__BB4_455:
	ld.global.u32 	%r5242, [%rd10+208];
	add.s32 	%r363, %r5242, -1;
	ld.global.u32 	%r5241, [%rd10+212];
	mad.lo.s32 	%r1950, %r363, %r5240, %r25;
	add.s32 	%r1951, %r1950, %r5241;
	mul.wide.s32 	%rd908, %r1951, 8;
	add.s64 	%rd909, %rd2, %rd908;
	ld.global.f64 	%fd1493, [%rd909];
	abs.f64 	%fd1494, %fd1493;
	setp.geu.f64 	%p450, %fd1494, 0d41CDCD64FF800000;
	mov.f64 	%fd4373, 0d0000000000000000;
	@%p450 bra 	$L__BB4_540;
	mul.wide.s32 	%rd910, %r363, 4;
	add.s64 	%rd911, %rd10, %rd910;
	st.global.u32 	[%rd911], %r5241;
	add.s32 	%r1952, %r29, %r5241;
	mul.wide.s32 	%rd912, %r1952, 4;
	add.s64 	%rd913, %rd4, %rd912;
	st.global.u32 	[%rd913], %r5242;
$L__BB4_457:
	mov.b64 	%rd914, -4616189618054758400;
	st.global.u64 	[%rd15], %rd914;
	mov.b64 	%rd915, 9218868437227405312;
	st.global.u64 	[%rd16], %rd915;
	cvt.s64.s32 	%rd916, %r5242;
	add.s64 	%rd105, %rd14, %rd916;
	ld.global.u8 	%rs18, [%rd105];
	cvt.u32.u16 	%r1953, %rs18;
	cvt.s32.s8 	%r1954, %r1953;
	add.s32 	%r1955, %r5241, %r22;
	cvt.s64.s32 	%rd917, %r1955;
	add.s64 	%rd106, %rd1, %rd917;
	ld.global.u8 	%rs19, [%rd106];
	cvt.u32.u16 	%r1956, %rs19;
	cvt.s32.s8 	%r1957, %r1956;
	add.s32 	%r1958, %r1957, %r1954;
	setp.eq.s32 	%p451, %r1958, 3;
	@%p451 bra 	$L__BB4_459;
	add.s32 	%r1959, %r5242, -1;
	ld.global.u32 	%r1960, [%rd13];
	add.s32 	%r1961, %r26, %r5241;
	mad.lo.s32 	%r1962, %r1960, %r1959, %r1961;
	mul.wide.s32 	%rd918, %r1962, 8;
	add.s64 	%rd919, %rd2, %rd918;
	mov.b64 	%rd920, -4616189618054758400;
	st.global.u64 	[%rd919], %rd920;
	ld.global.u32 	%r1963, [%rd13];
	mad.lo.s32 	%r1964, %r1963, %r1959, %r1961;
	add.s32 	%r1965, %r1964, -625;
	mul.wide.s32 	%rd921, %r1965, 8;
	add.s64 	%rd922, %rd2, %rd921;
	mov.b64 	%rd923, 9218868437227405312;
	st.global.u64 	[%rd922], %rd923;
	ld.global.f64 	%fd4360, [%rd15];
	bra.uni 	$L__BB4_488;
$L__BB4_459:
	cvt.s32.s8 	%r1967, %r1953;
	mul.wide.s32 	%rd924, %r1967, 5;
	cvt.u64.u16 	%rd925, %rs19;
	cvt.s64.s8 	%rd926, %rd925;
	add.s64 	%rd927, %rd924, %rd926;
	shl.b64 	%rd928, %rd927, 3;
	mov.u64 	%rd929, parameter;
	add.s64 	%rd930, %rd929, %rd928;
	ld.const.f64 	%fd1495, [%rd930+45440];
	ld.global.s8 	%r1968, [%rd105+-1];
	cvt.u32.u16 	%r1969, %rs19;
	ld.global.u8 	%r1970, [%rd106+-1];
	prmt.b32 	%r1971, %r1970, %r1969, 0x3340U;
	prmt.b32 	%r1972, %r1953, 0, 0x3340U;
	prmt.b32 	%r1973, %r1971, %r1972, 0x5410U;
	mov.b32 	%r1974, 359705;
	dp4a.s32.u32 	%r1975, %r1973, %r1974, %r1968;
	mul.wide.s32 	%rd931, %r1975, 8;
	add.s64 	%rd932, %rd929, %rd931;
	ld.const.f64 	%fd1496, [%rd932+35440];
	add.f64 	%fd4357, %fd1495, %fd1496;
	st.global.f64 	[%rd17], %fd4357;
	ld.global.s8 	%r1976, [%rd105];
	mul.wide.s32 	%rd933, %r1976, 5;
	ld.global.u8 	%rs246, [%rd106];
	cvt.u64.u16 	%rd934, %rs246;
	cvt.s64.s8 	%rd935, %rd934;
	add.s64 	%rd936, %rd933, %rd935;
	shl.b64 	%rd937, %rd936, 3;
	add.s64 	%rd938, %rd929, %rd937;
	ld.const.f64 	%fd1497, [%rd938+45640];
	ld.global.s8 	%r1977, [%rd105+-1];
	ld.global.u8 	%r1978, [%rd106+-1];
	cvt.u32.u16 	%r1979, %rs246;
	prmt.b32 	%r1980, %r1978, %r1979, 0x3340U;
	prmt.b32 	%r1981, %r1976, 0, 0x3340U;
	prmt.b32 	%r1982, %r1980, %r1981, 0x5410U;
	dp4a.s32.u32 	%r1983, %r1982, %r1974, %r1977;
	mul.wide.s32 	%rd939, %r1983, 8;
	add.s64 	%rd940, %rd929, %rd939;
	ld.const.f64 	%fd1498, [%rd940+40440];
	add.f64 	%fd4358, %fd1497, %fd1498;
	st.global.f64 	[%rd18], %fd4358;
	abs.f64 	%fd1499, %fd4358;
	setp.leu.f64 	%p452, %fd1499, 0d41CDCD64FF800000;
	@%p452 bra 	$L__BB4_461;
	mov.b64 	%rd941, 9218868437227405312;
	st.global.u64 	[%rd18], %rd941;
	mov.b64 	%rd942, -4616189618054758400;
	st.global.u64 	[%rd17], %rd942;
	mov.f64 	%fd4358, 0d7FF0000000000000;
	mov.f64 	%fd4357, 0dBFF0000000000000;
$L__BB4_461:
	ld.global.s8 	%rs20, [%rd106];
	cvt.s64.s16 	%rd107, %rs20;
	ld.global.s8 	%rs247, [%rd106+-1];
	ld.global.u8 	%rs248, [%rd105];
	cvt.u64.u16 	%rd943, %rs248;
	cvt.s64.s8 	%rd108, %rd943;
	mov.b32 	%r1984, {%rs247, %rs20};
	cvt.u32.u16 	%r1985, %rs248;
	cvt.s32.s8 	%r1986, %r1985;
	mov.b32 	%r1987, 6405;
	dp2a.lo.s32.u32 	%r1988, %r1984, %r1987, %r1986;
	mul.wide.s32 	%rd944, %r1988, 8;
	mov.u64 	%rd945, parameter;
	add.s64 	%rd109, %rd945, %rd944;
	ld.const.f64 	%fd1502, [%rd109+21000];
	abs.f64 	%fd1503, %fd1502;
	setp.geu.f64 	%p453, %fd1503, 0d41CDCD64FF800000;
	@%p453 bra 	$L__BB4_475;
	cvt.u16.u64 	%rs251, %rd108;
	mov.b32 	%r1996, {%rs20, %rs251};
	mov.b32 	%r1997, 0;
	mov.b32 	%r1998, 1305;
	dp2a.lo.s32.u32 	%r1999, %r1996, %r1998, %r1997;
	cvt.s64.s32 	%rd110, %r1999;
	ld.global.s8 	%rd968, [%rd105+-1];
	add.s64 	%rd969, %rd110, %rd968;
	shl.b64 	%rd970, %rd969, 3;
	mov.u64 	%rd971, parameter;
	add.s64 	%rd111, %rd971, %rd970;
	ld.const.f64 	%fd1521, [%rd111+23000];
	abs.f64 	%fd1522, %fd1521;
	setp.geu.f64 	%p458, %fd1522, 0d41CDCD64FF800000;
	@%p458 bra 	$L__BB4_469;
	mad.lo.s64 	%rd985, %rd107, -24, %rd110;
	shl.b64 	%rd986, %rd985, 3;
	mov.u64 	%rd987, parameter;
	add.s64 	%rd988, %rd987, %rd986;
	ld.const.f64 	%fd1538, [%rd988+45440];
	ld.const.f64 	%fd1539, [%rd109+20000];
	add.f64 	%fd1540, %fd1538, %fd1539;
	ld.const.f64 	%fd1541, [%rd111+22000];
	add.f64 	%fd4351, %fd1540, %fd1541;
	st.global.f64 	[%rd11+10080], %fd4351;
	ld.global.s8 	%r2004, [%rd105];
	mul.wide.s32 	%rd989, %r2004, 5;
	ld.global.s8 	%rs254, [%rd106];
	cvt.s64.s16 	%rd990, %rs254;
	add.s64 	%rd991, %rd989, %rd990;
	shl.b64 	%rd992, %rd991, 3;
	add.s64 	%rd993, %rd987, %rd992;
	ld.const.f64 	%fd1542, [%rd993+45640];
	ld.global.s8 	%rs255, [%rd106+-1];
	mov.b32 	%r2005, {%rs255, %rs254};
	mov.b32 	%r2006, 6405;
	dp2a.lo.s32.u32 	%r2007, %r2005, %r2006, %r2004;
	mul.wide.s32 	%rd994, %r2007, 8;
	add.s64 	%rd995, %rd987, %rd994;
	ld.const.f64 	%fd1543, [%rd995+21000];
	add.f64 	%fd1544, %fd1542, %fd1543;
	ld.global.s8 	%rd996, [%rd105+-1];
	cvt.s32.s16 	%r2008, %rs254;
	mul.wide.s32 	%rd997, %r2008, 24;
	add.s64 	%rd998, %rd991, %rd997;
	add.s64 	%rd999, %rd998, %rd996;
	shl.b64 	%rd1000, %rd999, 3;
	add.s64 	%rd1001, %rd987, %rd1000;
	ld.const.f64 	%fd1545, [%rd1001+23000];
	add.f64 	%fd4352, %fd1544, %fd1545;
	st.global.f64 	[%rd11+10088], %fd4352;
	abs.f64 	%fd1546, %fd4352;
	setp.leu.f64 	%p462, %fd1546, 0d41CDCD64FF800000;
	@%p462 bra 	$L__BB4_465;
	mov.b64 	%rd1002, 9218868437227405312;
	st.global.u64 	[%rd11+10088], %rd1002;
	mov.b64 	%rd1003, -4616189618054758400;
	st.global.u64 	[%rd11+10080], %rd1003;
	mov.f64 	%fd4352, 0d7FF0000000000000;
	mov.f64 	%fd4351, 0dBFF0000000000000;
$L__BB4_465:
	add.f64 	%fd1549, %fd4352, 0d4069000000000000;
	add.f64 	%fd1550, %fd4351, 0dC016CCCCCCCCCCCD;
	ld.global.f64 	%fd4359, [%rd11+10016];
	add.f64 	%fd1551, %fd1550, %fd4359;
	div.rn.f64 	%fd168, %fd1549, %fd1551;
	st.global.f64 	[%rd11+10096], %fd168;
	abs.f64 	%fd1552, %fd4358;
	setp.geu.f64 	%p463, %fd1552, 0d41CDCD64FF800000;
	@%p463 bra 	$L__BB4_468;
	add.f64 	%fd1553, %fd4358, 0d4069000000000000;
	add.f64 	%fd1554, %fd4357, 0dC016CCCCCCCCCCCD;
	add.f64 	%fd1555, %fd1554, %fd4359;
	div.rn.f64 	%fd1556, %fd1553, %fd1555;
	st.global.f64 	[%rd20], %fd1556;
	setp.geu.f64 	%p464, %fd1556, %fd168;
	@%p464 bra 	$L__BB4_483;
	st.global.f64 	[%rd17], %fd4351;
	st.global.f64 	[%rd18], %fd4352;
	st.global.f64 	[%rd20], %fd168;
	mov.f64 	%fd4357, %fd4351;
	mov.f64 	%fd4358, %fd4352;
	bra.uni 	$L__BB4_483;
$L__BB4_468:
	st.global.f64 	[%rd17], %fd4351;
	st.global.f64 	[%rd18], %fd4352;
	st.global.f64 	[%rd20], %fd168;
	mov.f64 	%fd4357, %fd4351;
	mov.f64 	%fd4358, %fd4352;
	bra.uni 	$L__BB4_483;
$L__BB4_469:
	mad.lo.s64 	%rd972, %rd107, -24, %rd110;
	shl.b64 	%rd973, %rd972, 3;
	mov.u64 	%rd974, parameter;
	add.s64 	%rd975, %rd974, %rd973;
	ld.const.f64 	%fd1523, [%rd975+45440];
	ld.const.f64 	%fd1524, [%rd109+20000];
	add.f64 	%fd4353, %fd1523, %fd1524;
	st.global.f64 	[%rd11+10080], %fd4353;
	ld.global.s8 	%r2000, [%rd105];
	mul.wide.s32 	%rd976, %r2000, 5;
	ld.global.s8 	%rs252, [%rd106];
	cvt.s64.s16 	%rd977, %rs252;
	add.s64 	%rd978, %rd976, %rd977;
	shl.b64 	%rd979, %rd978, 3;
	add.s64 	%rd980, %rd974, %rd979;
	ld.const.f64 	%fd1525, [%rd980+45640];
	ld.global.s8 	%rs253, [%rd106+-1];
	mov.b32 	%r2001, {%rs253, %rs252};
	mov.b32 	%r2002, 6405;
	dp2a.lo.s32.u32 	%r2003, %r2001, %r2002, %r2000;
	mul.wide.s32 	%rd981, %r2003, 8;
	add.s64 	%rd982, %rd974, %rd981;
	ld.const.f64 	%fd1526, [%rd982+21000];
	add.f64 	%fd4354, %fd1525, %fd1526;
	st.global.f64 	[%rd11+10088], %fd4354;
	abs.f64 	%fd1527, %fd4354;
	setp.leu.f64 	%p459, %fd1527, 0d41CDCD64FF800000;
	@%p459 bra 	$L__BB4_471;
	mov.b64 	%rd983, 9218868437227405312;
	st.global.u64 	[%rd11+10088], %rd983;
	mov.b64 	%rd984, -4616189618054758400;
	st.global.u64 	[%rd11+10080], %rd984;
	mov.f64 	%fd4354, 0d7FF0000000000000;
	mov.f64 	%fd4353, 0dBFF0000000000000;
$L__BB4_471:
	add.f64 	%fd1530, %fd4354, 0d4069000000000000;
	add.f64 	%fd1531, %fd4353, 0dC016CCCCCCCCCCCD;
	ld.global.f64 	%fd4359, [%rd11+10016];
	add.f64 	%fd1532, %fd1531, %fd4359;
	div.rn.f64 	%fd174, %fd1530, %fd1532;
	st.global.f64 	[%rd11+10096], %fd174;
	abs.f64 	%fd1533, %fd4358;
	setp.geu.f64 	%p460, %fd1533, 0d41CDCD64FF800000;
	@%p460 bra 	$L__BB4_474;
	add.f64 	%fd1534, %fd4358, 0d4069000000000000;
	add.f64 	%fd1535, %fd4357, 0dC016CCCCCCCCCCCD;
	add.f64 	%fd1536, %fd1535, %fd4359;
	div.rn.f64 	%fd1537, %fd1534, %fd1536;
	st.global.f64 	[%rd20], %fd1537;
	setp.geu.f64 	%p461, %fd1537, %fd174;
	@%p461 bra 	$L__BB4_483;
	st.global.f64 	[%rd17], %fd4353;
	st.global.f64 	[%rd18], %fd4354;
	st.global.f64 	[%rd20], %fd174;
	mov.f64 	%fd4357, %fd4353;
	mov.f64 	%fd4358, %fd4354;
	bra.uni 	$L__BB4_483;
$L__BB4_474:
	st.global.f64 	[%rd17], %fd4353;
	st.global.f64 	[%rd18], %fd4354;
	st.global.f64 	[%rd20], %fd174;
	mov.f64 	%fd4357, %fd4353;
	mov.f64 	%fd4358, %fd4354;
	bra.uni 	$L__BB4_483;
$L__BB4_475:
	cvt.u16.u64 	%rs249, %rd108;
	mov.b32 	%r1989, {%rs20, %rs249};
	mov.b32 	%r1990, 0;
	mov.b32 	%r1991, 1305;
	dp2a.lo.s32.u32 	%r1992, %r1989, %r1991, %r1990;
	cvt.s64.s32 	%rd112, %r1992;
	ld.global.s8 	%rd946, [%rd105+-1];
	add.s64 	%rd947, %rd112, %rd946;
	shl.b64 	%rd948, %rd947, 3;
	mov.u64 	%rd949, parameter;
	add.s64 	%rd113, %rd949, %rd948;
	ld.const.f64 	%fd1504, [%rd113+23000];
	abs.f64 	%fd1505, %fd1504;
	setp.lt.f64 	%p454, %fd1505, 0d41CDCD64FF800000;
	@%p454 bra 	$L__BB4_477;
	ld.global.f64 	%fd4359, [%rd12];
	bra.uni 	$L__BB4_483;
$L__BB4_477:
	mad.lo.s64 	%rd950, %rd107, -24, %rd112;
	shl.b64 	%rd951, %rd950, 3;
	mov.u64 	%rd952, parameter;
	add.s64 	%rd953, %rd952, %rd951;
	ld.const.f64 	%fd1506, [%rd953+45440];
	ld.const.f64 	%fd1507, [%rd113+22000];
	add.f64 	%fd4355, %fd1506, %fd1507;
	st.global.f64 	[%rd11+10080], %fd4355;
	ld.global.s8 	%r1993, [%rd105];
	mul.wide.s32 	%rd954, %r1993, 5;
	ld.global.u8 	%rs250, [%rd106];
	cvt.u64.u16 	%rd955, %rs250;
	cvt.s64.s8 	%rd956, %rd955;
	add.s64 	%rd957, %rd954, %rd956;
	shl.b64 	%rd958, %rd957, 3;
	add.s64 	%rd959, %rd952, %rd958;
	ld.const.f64 	%fd1508, [%rd959+45640];
	ld.global.s8 	%rd960, [%rd105+-1];
	cvt.u32.u16 	%r1994, %rs250;
	cvt.s32.s8 	%r1995, %r1994;
	mul.wide.s32 	%rd961, %r1995, 24;
	add.s64 	%rd962, %rd957, %rd961;
	add.s64 	%rd963, %rd962, %rd960;
	shl.b64 	%rd964, %rd963, 3;
	add.s64 	%rd965, %rd952, %rd964;
	ld.const.f64 	%fd1509, [%rd965+23000];
	add.f64 	%fd4356, %fd1508, %fd1509;
	st.global.f64 	[%rd11+10088], %fd4356;
	abs.f64 	%fd1510, %fd4356;
	setp.leu.f64 	%p455, %fd1510, 0d41CDCD64FF800000;
	@%p455 bra 	$L__BB4_479;
	mov.b64 	%rd966, 9218868437227405312;
	st.global.u64 	[%rd11+10088], %rd966;
	mov.b64 	%rd967, -4616189618054758400;
	st.global.u64 	[%rd11+10080], %rd967;
	mov.f64 	%fd4356, 0d7FF0000000000000;
	mov.f64 	%fd4355, 0dBFF0000000000000;
$L__BB4_479:
	add.f64 	%fd1513, %fd4356, 0d4069000000000000;
	add.f64 	%fd1514, %fd4355, 0dC016CCCCCCCCCCCD;
	ld.global.f64 	%fd4359, [%rd11+10016];
	add.f64 	%fd1515, %fd1514, %fd4359;
	div.rn.f64 	%fd181, %fd1513, %fd1515;
	st.global.f64 	[%rd11+10096], %fd181;
	abs.f64 	%fd1516, %fd4358;
	setp.geu.f64 	%p456, %fd1516, 0d41CDCD64FF800000;
	@%p456 bra 	$L__BB4_482;
	add.f64 	%fd1517, %fd4358, 0d4069000000000000;
	add.f64 	%fd1518, %fd4357, 0dC016CCCCCCCCCCCD;
	add.f64 	%fd1519, %fd1518, %fd4359;
	div.rn.f64 	%fd1520, %fd1517, %fd1519;
	st.global.f64 	[%rd20], %fd1520;
	setp.geu.f64 	%p457, %fd1520, %fd181;
	@%p457 bra 	$L__BB4_483;
	st.global.f64 	[%rd17], %fd4355;
	st.global.f64 	[%rd18], %fd4356;
	st.global.f64 	[%rd20], %fd181;
	mov.f64 	%fd4357, %fd4355;
	mov.f64 	%fd4358, %fd4356;
	bra.uni 	$L__BB4_483;
$L__BB4_482:
	st.global.f64 	[%rd17], %fd4355;
	st.global.f64 	[%rd18], %fd4356;
	st.global.f64 	[%rd20], %fd181;
	mov.f64 	%fd4357, %fd4355;
	mov.f64 	%fd4358, %fd4356;
$L__BB4_483:
	ld.global.s8 	%r2009, [%rd105];
	mul.wide.s32 	%rd1004, %r2009, 5;
	ld.global.s8 	%rd1005, [%rd106];
	add.s64 	%rd1006, %rd1004, %rd1005;
	shl.b64 	%rd1007, %rd1006, 3;
	mov.u64 	%rd1008, parameter;
	add.s64 	%rd1009, %rd1008, %rd1007;
	ld.const.f64 	%fd4360, [%rd1009+45440];
	st.global.f64 	[%rd11+10080], %fd4360;
	ld.global.s8 	%r2010, [%rd105];
	mul.wide.s32 	%rd1010, %r2010, 5;
	ld.global.s8 	%rd1011, [%rd106];
	add.s64 	%rd1012, %rd1010, %rd1011;
	shl.b64 	%rd1013, %rd1012, 3;
	add.s64 	%rd1014, %rd1008, %rd1013;
	ld.const.f64 	%fd186, [%rd1014+45640];
	st.global.f64 	[%rd11+10088], %fd186;
	add.f64 	%fd1557, %fd186, 0d4069000000000000;
	add.f64 	%fd1558, %fd4360, 0dC016CCCCCCCCCCCD;
	add.f64 	%fd1559, %fd1558, %fd4359;
	div.rn.f64 	%fd187, %fd1557, %fd1559;
	st.global.f64 	[%rd11+10096], %fd187;
	abs.f64 	%fd1560, %fd4358;
	setp.geu.f64 	%p465, %fd1560, 0d41CDCD64FF800000;
	@%p465 bra 	$L__BB4_487;
	ld.global.f64 	%fd1561, [%rd20];
	setp.geu.f64 	%p466, %fd1561, %fd187;
	@%p466 bra 	$L__BB4_486;
	st.global.f64 	[%rd15], %fd4360;
	st.global.f64 	[%rd16], %fd186;
	bra.uni 	$L__BB4_488;
$L__BB4_486:
	st.global.f64 	[%rd15], %fd4357;
	st.global.f64 	[%rd16], %fd4358;
	mov.f64 	%fd4360, %fd4357;
	bra.uni 	$L__BB4_488;
$L__BB4_487:
	st.global.f64 	[%rd15], %fd4360;
	st.global.f64 	[%rd16], %fd186;
$L__BB4_488:
	add.s32 	%r367, %r5242, -1;
	ld.global.u32 	%r368, [%rd13];
	mul.lo.s32 	%r369, %r368, %r367;
	add.s32 	%r370, %r26, %r5241;
	add.s32 	%r2011, %r370, %r369;
	mul.wide.s32 	%rd1015, %r2011, 8;
	add.s64 	%rd114, %rd2, %rd1015;
	ld.global.f64 	%fd1562, [%rd114];
	abs.f64 	%fd1563, %fd1562;
	abs.f64 	%fd1564, %fd4360;
	max.f64 	%fd1566, %fd1563, %fd1564;
	setp.gt.f64 	%p467, %fd1566, 0d41CDCD64FF800000;
	sub.f64 	%fd1567, %fd1562, %fd4360;
	abs.f64 	%fd1568, %fd1567;
	setp.geu.f64 	%p468, %fd1568, 0d3EE4F8B588E368F1;
	or.pred  	%p469, %p467, %p468;
	@%p469 bra 	$L__BB4_490;
	ld.global.f64 	%fd1570, [%rd114+-5000];
	ld.global.f64 	%fd1571, [%rd16];
	abs.f64 	%fd1572, %fd1570;
	abs.f64 	%fd1573, %fd1571;
	max.f64 	%fd1575, %fd1572, %fd1573;
	setp.leu.f64 	%p470, %fd1575, 0d41CDCD64FF800000;
	sub.f64 	%fd1576, %fd1570, %fd1571;
	abs.f64 	%fd1577, %fd1576;
	setp.lt.f64 	%p471, %fd1577, 0d3EE4F8B588E368F1;
	and.pred  	%p472, %p470, %p471;
	@%p472 bra 	$L__BB4_527;
$L__BB4_490:
	mov.b32 	%r4928, 0;
	st.global.u32 	[%rd10+228], %r4928;
	mov.pred 	%p1649, -1;
	min.s32 	%r4929, %r5241, %r5242;
	setp.lt.s32 	%p1597, %r4929, 2;
	@%p1597 bra 	$L__BB4_493;
	ld.global.f64 	%fd4160, [%rd114];
	cvt.u64.u32 	%rd3910, %r5242;
	add.s64 	%rd3911, %rd14, %rd3910;
	ld.global.s8 	%r4930, [%rd106];
	ld.global.u8 	%r4931, [%rd3911+-1];
	ld.global.u8 	%r4932, [%rd105];
	prmt.b32 	%r4933, %r4932, %r4931, 0x3340U;
	ld.global.u8 	%r4934, [%rd106+-1];
	prmt.b32 	%r4935, %r4934, 0, 0x3340U;
	prmt.b32 	%r4936, %r4933, %r4935, 0x5410U;
	mov.b32 	%r4937, 359705;
	dp4a.s32.u32 	%r4938, %r4936, %r4937, %r4930;
	mul.wide.s32 	%rd3912, %r4938, 8;
	mov.u64 	%rd3913, parameter;
	add.s64 	%rd3914, %rd3913, %rd3912;
	ld.const.f64 	%fd4161, [%rd3914];
	sub.s32 	%r4939, %r369, %r368;
	add.s32 	%r4940, %r370, %r4939;
	add.s32 	%r4941, %r4940, -1;
	mul.wide.s32 	%rd3915, %r4941, 8;
	add.s64 	%rd3916, %rd2, %rd3915;
	ld.global.f64 	%fd4162, [%rd3916];
	add.f64 	%fd4163, %fd4161, %fd4162;
	abs.f64 	%fd4164, %fd4160;
	abs.f64 	%fd4165, %fd4163;
	max.f64 	%fd4167, %fd4164, %fd4165;
	setp.gt.f64 	%p1599, %fd4167, 0d41CDCD64FF800000;
	sub.f64 	%fd4168, %fd4160, %fd4163;
	abs.f64 	%fd4169, %fd4168;
	setp.geu.f64 	%p1600, %fd4169, 0d3EE4F8B588E368F1;
	or.pred  	%p1601, %p1599, %p1600;
	@%p1601 bra 	$L__BB4_493;
	add.s32 	%r5241, %r5241, -1;
	mul.wide.s32 	%rd3917, %r5242, 4;
	add.s64 	%rd3918, %rd3917, %rd10;
	st.global.u32 	[%rd3918+-8], %r5241;
	add.s32 	%r4942, %r29, %r5241;
	mul.wide.s32 	%rd3919, %r4942, 4;
	add.s64 	%rd3920, %rd4, %rd3919;
	st.global.u32 	[%rd3920], %r367;
	mov.b32 	%r4943, 1;
	st.global.u32 	[%rd10+228], %r4943;
	mov.pred 	%p1649, 0;
	mov.u32 	%r5242, %r367;
$L__BB4_493:
	mov.b32 	%r4944, 3;
	st.global.u32 	[%rd10+216], %r4944;
	not.pred 	%p1603, %p1649;
	@%p1603 bra 	$L__BB4_457;
	mov.b32 	%r5245, 3;
$L__BB4_495:
	setp.gt.s32 	%p1604, %r5245, 32;
	@%p1604 bra 	$L__BB4_457;
	add.s32 	%r377, %r5242, -1;
	st.global.u32 	[%rd10+220], %r377;
	sub.s32 	%r4946, %r5241, %r5245;
	add.s32 	%r5250, %r4946, 1;
	st.global.u32 	[%rd10+224], %r5250;
	setp.gt.s32 	%p1605, %r5250, 0;
	mov.u32 	%r5251, %r377;
	@%p1605 bra 	$L__BB4_498;
	add.s32 	%r4948, %r5250, %r377;
	add.s32 	%r5251, %r4948, -1;
	st.global.u32 	[%rd10+220], %r5251;
	mov.b32 	%r5250, 1;
	st.global.u32 	[%rd10+224], %r5250;
$L__BB4_498:
	cvt.s64.s32 	%rd3921, %r5241;
	add.s64 	%rd115, %rd14, %rd3921;
	cvt.s64.s32 	%rd3922, %r5242;
	add.s64 	%rd116, %rd14, %rd3922;
	add.s32 	%r382, %r25, %r5241;
	add.s32 	%r383, %r382, 625;
$L__BB4_499:
	setp.lt.s32 	%p1606, %r5251, 1;
	setp.ge.s32 	%p1607, %r5250, %r5241;
	or.pred  	%p4, %p1606, %p1607;
	@%p4 bra 	$L__BB4_526;
	mov.b64 	%rd3923, -4616189618054758400;
	st.global.u64 	[%rd15], %rd3923;
	mov.b64 	%rd3924, 9218868437227405312;
	st.global.u64 	[%rd16], %rd3924;
	ld.global.u32 	%r386, [%rd10+220];
	ld.global.u32 	%r4949, [%rd10+224];
	mov.b64 	%rd3925, -4564063970805153792;
	st.global.u64 	[%rd20], %rd3925;
	mov.b64 	%rd3926, 0;
	st.global.u64 	[%rd19], %rd3926;
	not.b32 	%r4950, %r386;
	add.s32 	%r388, %r5242, %r4950;
	st.global.u32 	[%rd10+236], %r388;
	not.b32 	%r4951, %r4949;
	add.s32 	%r389, %r5241, %r4951;
	st.global.u32 	[%rd10+240], %r389;
	add.s32 	%r4952, %r389, %r388;
	add.s32 	%r390, %r4952, -1;
	st.global.u32 	[%rd10+244], %r390;
	setp.eq.s32 	%p1608, %r388, 0;
	setp.gt.s32 	%p1609, %r389, 0;
	and.pred  	%p1610, %p1608, %p1609;
	@%p1610 bra 	$L__BB4_502;
	setp.ne.s32 	%p1611, %r389, 0;
	setp.lt.s32 	%p1612, %r388, 1;
	or.pred  	%p1613, %p1611, %p1612;
	@%p1613 bra 	$L__BB4_513;
$L__BB4_502:
	setp.ne.s32 	%p1620, %r389, 1;
	setp.ne.s32 	%p1621, %r388, 1;
	and.pred  	%p1622, %p1620, %p1621;
	@%p1622 bra 	$L__BB4_510;
	setp.eq.s32 	%p1624, %r389, 1;
	and.pred  	%p1626, %p1624, %p1608;
	@%p1626 bra 	$L__BB4_506;
	setp.eq.s32 	%p1627, %r388, 1;
	setp.eq.s32 	%p1628, %r389, 0;
	and.pred  	%p1629, %p1628, %p1627;
	@%p1629 bra 	$L__BB4_506;
	ld.global.f64 	%fd4362, [%rd19];
	ld.global.f64 	%fd4361, [%rd20];
	bra.uni 	$L__BB4_507;
$L__BB4_506:
	mul.wide.s32 	%rd4010, %r390, 8;
	mov.u64 	%rd4011, parameter;
	add.s64 	%rd4012, %rd4011, %rd4010;
	ld.const.f64 	%fd4247, [%rd4012+25200];
	cvt.s64.s32 	%rd4013, %r386;
	add.s64 	%rd4014, %rd14, %rd4013;
	cvt.s64.s32 	%rd4015, %r4949;
	add.s64 	%rd4016, %rd14, %rd4015;
	ld.global.s8 	%r5058, [%rd115+27];
	ld.global.u8 	%r5059, [%rd4014];
	ld.global.u8 	%r5060, [%rd116];
	prmt.b32 	%r5061, %r5059, %r5060, 0x3340U;
	ld.global.u8 	%r5062, [%rd4016+27];
	prmt.b32 	%r5063, %r5062, 0, 0x3340U;
	prmt.b32 	%r5064, %r5061, %r5063, 0x5410U;
	mov.b32 	%r5065, 334205;
	dp4a.s32.u32 	%r5066, %r5064, %r5065, %r5058;
	mul.wide.s32 	%rd4017, %r5066, 8;
	add.s64 	%rd4018, %rd4011, %rd4017;
	ld.const.f64 	%fd4248, [%rd4018+5000];
	add.f64 	%fd4362, %fd4247, %fd4248;
	st.global.f64 	[%rd19], %fd4362;
	ld.global.u32 	%r5067, [%rd10+244];
	mul.wide.s32 	%rd4019, %r5067, 8;
	add.s64 	%rd4020, %rd4011, %rd4019;
	ld.const.f64 	%fd4249, [%rd4020+24480];
	ld.global.s8 	%r5068, [%rd115+27];
	ld.global.u8 	%r5069, [%rd4014];
	ld.global.u8 	%r5070, [%rd116];
	prmt.b32 	%r5071, %r5070, %r5069, 0x3340U;
	ld.global.u8 	%r5072, [%rd4016+27];
	prmt.b32 	%r5073, %r5072, 0, 0x3340U;
	prmt.b32 	%r5074, %r5071, %r5073, 0x5410U;
	mov.b32 	%r5075, 359705;
	dp4a.s32.u32 	%r5076, %r5074, %r5075, %r5068;
	mul.wide.s32 	%rd4021, %r5076, 8;
	add.s64 	%rd4022, %rd4011, %rd4021;
	ld.const.f64 	%fd4250, [%rd4022];
	add.f64 	%fd4361, %fd4249, %fd4250;
	st.global.f64 	[%rd20], %fd4361;
$L__BB4_507:
	add.s32 	%r5077, %r386, -1;
	ld.global.u32 	%r5078, [%rd13];
	add.s32 	%r5079, %r25, %r4949;
	mad.lo.s32 	%r5080, %r5078, %r5077, %r5079;
	mul.wide.s32 	%rd4023, %r5080, 8;
	add.s64 	%rd4024, %rd2, %rd4023;
	ld.global.f64 	%fd4251, [%rd4024];
	add.f64 	%fd4364, %fd4251, %fd4362;
	st.global.f64 	[%rd19], %fd4364;
	ld.global.u32 	%r5081, [%rd13];
	mad.lo.s32 	%r5082, %r5081, %r5077, %r5079;
	add.s32 	%r5083, %r5082, 625;
	mul.wide.s32 	%rd4025, %r5083, 8;
	add.s64 	%rd4026, %rd2, %rd4025;
	ld.global.f64 	%fd4252, [%rd4026];
	add.f64 	%fd4371, %fd4252, %fd4361;
	st.global.f64 	[%rd20], %fd4371;
	abs.f64 	%fd4253, %fd4364;
	setp.leu.f64 	%p1630, %fd4253, 0d41CDCD64FF800000;
	@%p1630 bra 	$L__BB4_509;
	mov.b64 	%rd4027, 9218868437227405312;
	st.global.u64 	[%rd19], %rd4027;
	mov.b64 	%rd4028, -4616189618054758400;
	st.global.u64 	[%rd20], %rd4028;
	mov.f64 	%fd4364, 0d7FF0000000000000;
	mov.f64 	%fd4371, 0dBFF0000000000000;
$L__BB4_509:
	add.f64 	%fd4256, %fd4364, 0d4069000000000000;
	add.f64 	%fd4257, %fd4371, 0dC016CCCCCCCCCCCD;
	ld.global.f64 	%fd4258, [%rd12];
	add.f64 	%fd4259, %fd4257, %fd4258;
	div.rn.f64 	%fd4260, %fd4256, %fd4259;
	st.global.f64 	[%rd17], %fd4260;
	ld.global.u32 	%r5084, [%rd13];
	mad.lo.s32 	%r5085, %r5084, %r377, %r382;
	mul.wide.s32 	%rd4029, %r5085, 8;
	add.s64 	%rd4030, %rd2, %rd4029;
	ld.global.f64 	%fd4261, [%rd4030];
	add.f64 	%fd4262, %fd4261, 0d4069000000000000;
	ld.global.f64 	%fd4263, [%rd4030+5000];
	add.f64 	%fd4264, %fd4263, 0dC016CCCCCCCCCCCD;
	add.f64 	%fd4265, %fd4264, %fd4258;
	div.rn.f64 	%fd4266, %fd4262, %fd4265;
	st.global.f64 	[%rd18], %fd4266;
	st.global.f64 	[%rd15], %fd4371;
	st.global.f64 	[%rd16], %fd4364;
	bra.uni 	$L__BB4_522;
$L__BB4_510:
	mul.wide.s32 	%rd3973, %r390, 8;
	mov.u64 	%rd3974, parameter;
	add.s64 	%rd3975, %rd3974, %rd3973;
	ld.const.f64 	%fd4221, [%rd3975+25200];
	cvt.s64.s32 	%rd3976, %r386;
	add.s64 	%rd3977, %rd14, %rd3976;
	ld.global.s8 	%r5044, [%rd3977];
	mul.wide.s32 	%rd3978, %r5044, 5;
	cvt.s64.s32 	%rd3979, %r4949;
	add.s64 	%rd3980, %rd14, %rd3979;
	ld.global.s8 	%rd3981, [%rd3980+27];
	add.s64 	%rd3982, %rd3978, %rd3981;
	shl.b64 	%rd3983, %rd3982, 3;
	add.s64 	%rd3984, %rd3974, %rd3983;
	ld.const.f64 	%fd4222, [%rd3984+45640];
	add.f64 	%fd4223, %fd4221, %fd4222;
	ld.global.s8 	%r5045, [%rd116];
	mul.wide.s32 	%rd3985, %r5045, 5;
	ld.global.s8 	%rd3986, [%rd115+27];
	add.s64 	%rd3987, %rd3985, %rd3986;
	shl.b64 	%rd3988, %rd3987, 3;
	add.s64 	%rd3989, %rd3974, %rd3988;
	ld.const.f64 	%fd4224, [%rd3989+45640];
	add.f64 	%fd4225, %fd4223, %fd4224;
	st.global.f64 	[%rd19], %fd4225;
	add.s32 	%r5046, %r386, -1;
	ld.global.u32 	%r5047, [%rd10+204];
	add.s32 	%r5048, %r25, %r4949;
	mad.lo.s32 	%r5049, %r5047, %r5046, %r5048;
	mul.wide.s32 	%rd3990, %r5049, 8;
	add.s64 	%rd3991, %rd2, %rd3990;
	ld.global.f64 	%fd4226, [%rd3991];
	add.f64 	%fd4366, %fd4226, %fd4225;
	st.global.f64 	[%rd19], %fd4366;
	ld.global.u32 	%r5050, [%rd10+244];
	mul.wide.s32 	%rd3992, %r5050, 8;
	add.s64 	%rd3993, %rd3974, %rd3992;
	ld.const.f64 	%fd4227, [%rd3993+24480];
	ld.global.s8 	%r5051, [%rd3977];
	mul.wide.s32 	%rd3994, %r5051, 5;
	ld.global.s8 	%rd3995, [%rd3980+27];
	add.s64 	%rd3996, %rd3994, %rd3995;
	shl.b64 	%rd3997, %rd3996, 3;
	add.s64 	%rd3998, %rd3974, %rd3997;
	ld.const.f64 	%fd4228, [%rd3998+45440];
	add.f64 	%fd4229, %fd4227, %fd4228;
	ld.global.s8 	%r5052, [%rd116];
	mul.wide.s32 	%rd3999, %r5052, 5;
	ld.global.s8 	%rd4000, [%rd115+27];
	add.s64 	%rd4001, %rd3999, %rd4000;
	shl.b64 	%rd4002, %rd4001, 3;
	add.s64 	%rd4003, %rd3974, %rd4002;
	ld.const.f64 	%fd4230, [%rd4003+45440];
	add.f64 	%fd4231, %fd4229, %fd4230;
	st.global.f64 	[%rd20], %fd4231;
	ld.global.u32 	%r5053, [%rd10+204];
	mad.lo.s32 	%r5054, %r5053, %r5046, %r5048;
	add.s32 	%r5055, %r5054, 625;
	mul.wide.s32 	%rd4004, %r5055, 8;
	add.s64 	%rd4005, %rd2, %rd4004;
	ld.global.f64 	%fd4232, [%rd4005];
	add.f64 	%fd4371, %fd4232, %fd4231;
	st.global.f64 	[%rd20], %fd4371;
	abs.f64 	%fd4233, %fd4366;
	setp.leu.f64 	%p1623, %fd4233, 0d41CDCD64FF800000;
	@%p1623 bra 	$L__BB4_512;
	mov.b64 	%rd4006, 9218868437227405312;
	st.global.u64 	[%rd19], %rd4006;
	mov.b64 	%rd4007, -4616189618054758400;
	st.global.u64 	[%rd20], %rd4007;
	mov.f64 	%fd4366, 0d7FF0000000000000;
	mov.f64 	%fd4371, 0dBFF0000000000000;
$L__BB4_512:
	add.f64 	%fd4236, %fd4366, 0d4069000000000000;
	add.f64 	%fd4237, %fd4371, 0dC016CCCCCCCCCCCD;
	ld.global.f64 	%fd4238, [%rd12];
	add.f64 	%fd4239, %fd4237, %fd4238;
	div.rn.f64 	%fd4240, %fd4236, %fd4239;
	st.global.f64 	[%rd17], %fd4240;
	ld.global.u32 	%r5056, [%rd13];
	mad.lo.s32 	%r5057, %r5056, %r377, %r382;
	mul.wide.s32 	%rd4008, %r5057, 8;
	add.s64 	%rd4009, %rd2, %rd4008;
	ld.global.f64 	%fd4241, [%rd4009];
	add.f64 	%fd4242, %fd4241, 0d4069000000000000;
	ld.global.f64 	%fd4243, [%rd4009+5000];
	add.f64 	%fd4244, %fd4243, 0dC016CCCCCCCCCCCD;
	add.f64 	%fd4245, %fd4244, %fd4238;
	div.rn.f64 	%fd4246, %fd4242, %fd4245;
	st.global.f64 	[%rd18], %fd4246;
	st.global.f64 	[%rd15], %fd4371;
	st.global.f64 	[%rd16], %fd4366;
	bra.uni 	$L__BB4_522;
$L__BB4_513:
	setp.ne.s32 	%p1614, %r388, 1;
	setp.ne.s32 	%p1615, %r389, 1;
	or.pred  	%p1616, %p1614, %p1615;
	@%p1616 bra 	$L__BB4_519;
	cvt.s64.s32 	%rd3952, %r386;
	add.s64 	%rd3953, %rd14, %rd3952;
	cvt.s64.s32 	%rd3954, %r4949;
	add.s64 	%rd3955, %rd14, %rd3954;
	ld.global.s8 	%r5001, [%rd3955+28];
	ld.global.u8 	%r5002, [%rd3953+1];
	ld.global.u8 	%r5003, [%rd3953];
	prmt.b32 	%r5004, %r5003, %r5002, 0x3340U;
	ld.global.u8 	%r5005, [%rd3955+27];
	prmt.b32 	%r5006, %r5005, 0, 0x3340U;
	prmt.b32 	%r5007, %r5004, %r5006, 0x5410U;
	mov.b32 	%r5008, 334205;
	dp4a.s32.u32 	%r5009, %r5007, %r5008, %r5001;
	mul.wide.s32 	%rd3956, %r5009, 8;
	mov.u64 	%rd3957, parameter;
	add.s64 	%rd3958, %rd3957, %rd3956;
	ld.const.f64 	%fd4199, [%rd3958+10000];
	ld.global.s8 	%r5010, [%rd116+-1];
	ld.global.u8 	%r5011, [%rd115+27];
	ld.global.u8 	%r5012, [%rd115+26];
	prmt.b32 	%r5013, %r5012, %r5011, 0x3340U;
	ld.global.u8 	%r5014, [%rd116];
	prmt.b32 	%r5015, %r5014, 0, 0x3340U;
	prmt.b32 	%r5016, %r5013, %r5015, 0x5410U;
	mov.b32 	%r5017, 359705;
	dp4a.s32.u32 	%r5018, %r5016, %r5017, %r5010;
	mul.wide.s32 	%rd3959, %r5018, 8;
	add.s64 	%rd3960, %rd3957, %rd3959;
	ld.const.f64 	%fd4200, [%rd3960+10000];
	add.f64 	%fd4201, %fd4199, %fd4200;
	st.global.f64 	[%rd20], %fd4201;
	add.s32 	%r5019, %r386, -1;
	ld.global.u32 	%r5020, [%rd13];
	add.s32 	%r5021, %r26, %r4949;
	mad.lo.s32 	%r5022, %r5020, %r5019, %r5021;
	mul.wide.s32 	%rd3961, %r5022, 8;
	add.s64 	%rd3962, %rd2, %rd3961;
	ld.global.f64 	%fd4202, [%rd3962];
	add.f64 	%fd4371, %fd4202, %fd4201;
	st.global.f64 	[%rd20], %fd4371;
	ld.global.s8 	%r5023, [%rd3955+28];
	ld.global.u8 	%r5024, [%rd3953+1];
	ld.global.u8 	%r5025, [%rd3953];
	prmt.b32 	%r5026, %r5025, %r5024, 0x3340U;
	ld.global.u8 	%r5027, [%rd3955+27];
	prmt.b32 	%r5028, %r5027, 0, 0x3340U;
	prmt.b32 	%r5029, %r5026, %r5028, 0x5410U;
	dp4a.s32.u32 	%r5030, %r5029, %r5008, %r5023;
	mul.wide.s32 	%rd3963, %r5030, 8;
	add.s64 	%rd3964, %rd3957, %rd3963;
	ld.const.f64 	%fd4203, [%rd3964+15000];
	ld.global.s8 	%r5031, [%rd116+-1];
	ld.global.u8 	%r5032, [%rd115+27];
	ld.global.u8 	%r5033, [%rd115+26];
	prmt.b32 	%r5034, %r5033, %r5032, 0x3340U;
	ld.global.u8 	%r5035, [%rd116];
	prmt.b32 	%r5036, %r5035, 0, 0x3340U;
	prmt.b32 	%r5037, %r5034, %r5036, 0x5410U;
	dp4a.s32.u32 	%r5038, %r5037, %r5017, %r5031;
	mul.wide.s32 	%rd3965, %r5038, 8;
	add.s64 	%rd3966, %rd3957, %rd3965;
	ld.const.f64 	%fd4204, [%rd3966+15000];
	add.f64 	%fd4205, %fd4203, %fd4204;
	st.global.f64 	[%rd19], %fd4205;
	ld.global.u32 	%r5039, [%rd13];
	mad.lo.s32 	%r5040, %r5039, %r5019, %r5021;
	add.s32 	%r5041, %r5040, -625;
	mul.wide.s32 	%rd3967, %r5041, 8;
	add.s64 	%rd3968, %rd2, %rd3967;
	ld.global.f64 	%fd4206, [%rd3968];
	add.f64 	%fd4368, %fd4206, %fd4205;
	st.global.f64 	[%rd19], %fd4368;
	abs.f64 	%fd4207, %fd4368;
	setp.leu.f64 	%p1618, %fd4207, 0d41CDCD64FF800000;
	@%p1618 bra 	$L__BB4_516;
	mov.b64 	%rd3969, 9218868437227405312;
	st.global.u64 	[%rd19], %rd3969;
	mov.b64 	%rd3970, -4616189618054758400;
	st.global.u64 	[%rd20], %rd3970;
	mov.f64 	%fd4368, 0d7FF0000000000000;
	mov.f64 	%fd4371, 0dBFF0000000000000;
$L__BB4_516:
	add.f64 	%fd4210, %fd4368, 0d4069000000000000;
	add.f64 	%fd4211, %fd4371, 0dC016CCCCCCCCCCCD;
	ld.global.f64 	%fd4212, [%rd12];
	add.f64 	%fd4213, %fd4211, %fd4212;
	div.rn.f64 	%fd4214, %fd4210, %fd4213;
	st.global.f64 	[%rd17], %fd4214;
	ld.global.u32 	%r5042, [%rd13];
	mad.lo.s32 	%r5043, %r5042, %r377, %r382;
	mul.wide.s32 	%rd3971, %r5043, 8;
	add.s64 	%rd3972, %rd2, %rd3971;
	ld.global.f64 	%fd4215, [%rd3972];
	add.f64 	%fd4216, %fd4215, 0d4069000000000000;
	ld.global.f64 	%fd4217, [%rd3972+5000];
	add.f64 	%fd4218, %fd4217, 0dC016CCCCCCCCCCCD;
	add.f64 	%fd4219, %fd4218, %fd4212;
	div.rn.f64 	%fd4220, %fd4216, %fd4219;
	st.global.f64 	[%rd18], %fd4220;
	setp.ge.f64 	%p1619, %fd4214, %fd4220;
	@%p1619 bra 	$L__BB4_518;
	ld.global.f64 	%fd4371, [%rd15];
	bra.uni 	$L__BB4_522;
$L__BB4_518:
	st.global.f64 	[%rd15], %fd4371;
	st.global.f64 	[%rd16], %fd4368;
	bra.uni 	$L__BB4_522;
$L__BB4_519:
	mul.wide.s32 	%rd3927, %r390, 8;
	mov.u64 	%rd3928, parameter;
	add.s64 	%rd3929, %rd3928, %rd3927;
	ld.const.f64 	%fd4171, [%rd3929+24960];
	cvt.s64.s32 	%rd3930, %r386;
	add.s64 	%rd3931, %rd14, %rd3930;
	cvt.s64.s32 	%rd3932, %r4949;
	add.s64 	%rd3933, %rd14, %rd3932;
	ld.global.s8 	%r4953, [%rd3933+28];
	ld.global.u8 	%r4954, [%rd3931+1];
	ld.global.u8 	%r4955, [%rd3931];
	prmt.b32 	%r4956, %r4955, %r4954, 0x3340U;
	ld.global.u8 	%r4957, [%rd3933+27];
	prmt.b32 	%r4958, %r4957, 0, 0x3340U;
	prmt.b32 	%r4959, %r4956, %r4958, 0x5410U;
	mov.b32 	%r4960, 334205;
	dp4a.s32.u32 	%r4961, %r4959, %r4960, %r4953;
	mul.wide.s32 	%rd3934, %r4961, 8;
	add.s64 	%rd3935, %rd3928, %rd3934;
	ld.const.f64 	%fd4172, [%rd3935+30440];
	add.f64 	%fd4173, %fd4171, %fd4172;
	ld.global.s8 	%r4962, [%rd116+-1];
	ld.global.u8 	%r4963, [%rd115+27];
	ld.global.u8 	%r4964, [%rd115+26];
	prmt.b32 	%r4965, %r4964, %r4963, 0x3340U;
	ld.global.u8 	%r4966, [%rd116];
	prmt.b32 	%r4967, %r4966, 0, 0x3340U;
	prmt.b32 	%r4968, %r4965, %r4967, 0x5410U;
	mov.b32 	%r4969, 359705;
	dp4a.s32.u32 	%r4970, %r4968, %r4969, %r4962;
	mul.wide.s32 	%rd3936, %r4970, 8;
	add.s64 	%rd3937, %rd3928, %rd3936;
	ld.const.f64 	%fd4174, [%rd3937+30440];
	add.f64 	%fd4175, %fd4173, %fd4174;
	st.global.f64 	[%rd19], %fd4175;
	add.s32 	%r4971, %r386, -1;
	ld.global.u32 	%r4972, [%rd10+204];
	add.s32 	%r4973, %r25, %r4949;
	mad.lo.s32 	%r4974, %r4972, %r4971, %r4973;
	mul.wide.s32 	%rd3938, %r4974, 8;
	add.s64 	%rd3939, %rd2, %rd3938;
	ld.global.f64 	%fd4176, [%rd3939];
	add.f64 	%fd4370, %fd4176, %fd4175;
	st.global.f64 	[%rd19], %fd4370;
	ld.global.u32 	%r4975, [%rd10+244];
	mul.wide.s32 	%rd3940, %r4975, 8;
	add.s64 	%rd3941, %rd3928, %rd3940;
	ld.const.f64 	%fd4177, [%rd3941+24240];
	ld.global.s8 	%r4976, [%rd3933+28];
	ld.global.u8 	%r4977, [%rd3931+1];
	ld.global.u8 	%r4978, [%rd3931];
	prmt.b32 	%r4979, %r4978, %r4977, 0x3340U;
	ld.global.u8 	%r4980, [%rd3933+27];
	prmt.b32 	%r4981, %r4980, 0, 0x3340U;
	prmt.b32 	%r4982, %r4979, %r4981, 0x5410U;
	dp4a.s32.u32 	%r4983, %r4982, %r4960, %r4976;
	mul.wide.s32 	%rd3942, %r4983, 8;
	add.s64 	%rd3943, %rd3928, %rd3942;
	ld.const.f64 	%fd4178, [%rd3943+25440];
	add.f64 	%fd4179, %fd4177, %fd4178;
	ld.global.s8 	%r4984, [%rd116+-1];
	ld.global.u8 	%r4985, [%rd115+27];
	ld.global.u8 	%r4986, [%rd115+26];
	prmt.b32 	%r4987, %r4986, %r4985, 0x3340U;
	ld.global.u8 	%r4988, [%rd116];
	prmt.b32 	%r4989, %r4988, 0, 0x3340U;
	prmt.b32 	%r4990, %r4987, %r4989, 0x5410U;
	dp4a.s32.u32 	%r4991, %r4990, %r4969, %r4984;
	mul.wide.s32 	%rd3944, %r4991, 8;
	add.s64 	%rd3945, %rd3928, %rd3944;
	ld.const.f64 	%fd4180, [%rd3945+25440];
	add.f64 	%fd4181, %fd4179, %fd4180;
	ld.global.u32 	%r4992, [%rd10+236];
	ld.global.u32 	%r4993, [%rd10+240];
	sub.s32 	%r4994, %r4992, %r4993;
	abs.s32 	%r4995, %r4994;
	cvt.rn.f64.s32 	%fd4182, %r4995;
	fma.rn.f64 	%fd4183, %fd4182, 0dBFEEF3E864B31D04, %fd4181;
	st.global.f64 	[%rd20], %fd4183;
	ld.global.u32 	%r4996, [%rd10+204];
	mad.lo.s32 	%r4997, %r4996, %r4971, %r4973;
	add.s32 	%r4998, %r4997, 625;
	mul.wide.s32 	%rd3946, %r4998, 8;
	add.s64 	%rd3947, %rd2, %rd3946;
	ld.global.f64 	%fd4184, [%rd3947];
	add.f64 	%fd4371, %fd4184, %fd4183;
	st.global.f64 	[%rd20], %fd4371;
	abs.f64 	%fd4185, %fd4370;
	setp.leu.f64 	%p1617, %fd4185, 0d41CDCD64FF800000;
	@%p1617 bra 	$L__BB4_521;
	mov.b64 	%rd3948, 9218868437227405312;
	st.global.u64 	[%rd19], %rd3948;
	mov.b64 	%rd3949, -4616189618054758400;
	st.global.u64 	[%rd20], %rd3949;
	mov.f64 	%fd4370, 0d7FF0000000000000;
	mov.f64 	%fd4371, 0dBFF0000000000000;
$L__BB4_521:
	add.f64 	%fd4188, %fd4370, 0d4069000000000000;
	add.f64 	%fd4189, %fd4371, 0dC016CCCCCCCCCCCD;
	ld.global.f64 	%fd4190, [%rd12];
	add.f64 	%fd4191, %fd4189, %fd4190;
	div.rn.f64 	%fd4192, %fd4188, %fd4191;
	st.global.f64 	[%rd17], %fd4192;
	ld.global.u32 	%r4999, [%rd13];
	mad.lo.s32 	%r5000, %r4999, %r377, %r382;
	mul.wide.s32 	%rd3950, %r5000, 8;
	add.s64 	%rd3951, %rd2, %rd3950;
	ld.global.f64 	%fd4193, [%rd3951];
	add.f64 	%fd4194, %fd4193, 0d4069000000000000;
	ld.global.f64 	%fd4195, [%rd3951+5000];
	add.f64 	%fd4196, %fd4195, 0dC016CCCCCCCCCCCD;
	add.f64 	%fd4197, %fd4196, %fd4190;
	div.rn.f64 	%fd4198, %fd4194, %fd4197;
	st.global.f64 	[%rd18], %fd4198;
	st.global.f64 	[%rd15], %fd4371;
	st.global.f64 	[%rd16], %fd4370;
$L__BB4_522:
	ld.global.u32 	%r5086, [%rd13];
	mad.lo.s32 	%r5087, %r5086, %r377, %r383;
	mul.wide.s32 	%rd4031, %r5087, 8;
	add.s64 	%rd117, %rd2, %rd4031;
	ld.global.f64 	%fd4267, [%rd117];
	abs.f64 	%fd4268, %fd4267;
	abs.f64 	%fd4269, %fd4371;
	max.f64 	%fd4271, %fd4268, %fd4269;
	setp.gt.f64 	%p1631, %fd4271, 0d41CDCD64FF800000;
	sub.f64 	%fd4272, %fd4267, %fd4371;
	abs.f64 	%fd4273, %fd4272;
	setp.geu.f64 	%p1632, %fd4273, 0d3EE4F8B588E368F1;
	or.pred  	%p1633, %p1631, %p1632;
	@%p1633 bra 	$L__BB4_525;
	ld.global.f64 	%fd4275, [%rd117+-5000];
	ld.global.f64 	%fd4276, [%rd16];
	abs.f64 	%fd4277, %fd4275;
	abs.f64 	%fd4278, %fd4276;
	max.f64 	%fd4280, %fd4277, %fd4278;
	setp.gt.f64 	%p1634, %fd4280, 0d41CDCD64FF800000;
	sub.f64 	%fd4281, %fd4275, %fd4276;
	abs.f64 	%fd4282, %fd4281;
	setp.geu.f64 	%p1635, %fd4282, 0d3EE4F8B588E368F1;
	or.pred  	%p1636, %p1634, %p1635;
	@%p1636 bra 	$L__BB4_525;
	ld.global.u32 	%r5242, [%rd10+220];
	ld.global.u32 	%r5241, [%rd10+224];
	add.s32 	%r5088, %r28, %r5242;
	mul.wide.s32 	%rd4032, %r5088, 4;
	add.s64 	%rd4033, %rd4, %rd4032;
	st.global.u32 	[%rd4033], %r5241;
	add.s32 	%r5089, %r29, %r5241;
	mul.wide.s32 	%rd4034, %r5089, 4;
	add.s64 	%rd4035, %rd4, %rd4034;
	st.global.u32 	[%rd4035], %r5242;
	mov.b32 	%r5090, 1;
	st.global.u32 	[%rd10+228], %r5090;
	bra.uni 	$L__BB4_526;
$L__BB4_525:
	ld.global.u32 	%r5091, [%rd10+220];
	add.s32 	%r5251, %r5091, -1;
	st.global.u32 	[%rd10+220], %r5251;
	ld.global.u32 	%r5092, [%rd10+224];
	add.s32 	%r5250, %r5092, 1;
	st.global.u32 	[%rd10+224], %r5250;
	ld.global.u32 	%r5093, [%rd10+228];
	setp.eq.s32 	%p1637, %r5093, 0;
	@%p1637 bra 	$L__BB4_499;
$L__BB4_526:
	ld.global.u32 	%r5094, [%rd10+216];
	add.s32 	%r5245, %r5094, 1;
	st.global.u32 	[%rd10+216], %r5245;
	@%p4 bra 	$L__BB4_495;
	bra.uni 	$L__BB4_457;
$L__BB4_527:
	ld.global.f64 	%fd1580, [%rd11+10024];
	abs.f64 	%fd1581, %fd1580;
	setp.gt.f64 	%p473, %fd1581, 0d41CDCD64FF800000;
	mov.f64 	%fd4372, 0d3FE0000000000000;
	@%p473 bra 	$L__BB4_539;
	ld.global.u32 	%r2013, [%rd10+208];
	ld.global.u32 	%r2014, [%rd10+212];
	add.s32 	%r2015, %r2013, -1;
	mad.lo.s32 	%r2016, %r2015, %r368, %r25;
	add.s32 	%r2017, %r2016, %r2014;
	mul.wide.s32 	%rd1016, %r2017, 8;
	add.s64 	%rd1017, %rd2, %rd1016;
	ld.global.f64 	%fd213, [%rd1017];
	ld.global.f64 	%fd214, [%rd11+10008];
	ld.global.f64 	%fd215, [%rd1017+5000];
	ld.global.f64 	%fd216, [%rd11+10000];
	mov.b32 	%r5260, 0;
	st.global.u32 	[%rd10+220], %r5260;
	st.global.u32 	[%rd10+216], %r5260;
	ld.global.u32 	%r398, [%rd10+200];
	setp.lt.s32 	%p474, %r398, 1;
	@%p474 bra 	$L__BB4_533;
	mov.b32 	%r5260, 0;
	mov.u32 	%r5256, %r5260;
$L__BB4_530:
	mul.wide.u32 	%rd1018, %r5256, 4;
	add.s64 	%rd1019, %rd10, %rd1018;
	ld.global.u32 	%r2019, [%rd1019];
	setp.lt.s32 	%p475, %r2019, 1;
	@%p475 bra 	$L__BB4_532;
	add.s32 	%r5260, %r5260, 1;
	st.global.u32 	[%rd10+220], %r5260;
$L__BB4_532:
	add.s32 	%r5256, %r5256, 1;
	st.global.u32 	[%rd10+216], %r5256;
	setp.lt.s32 	%p476, %r5256, %r398;
	@%p476 bra 	$L__BB4_530;
$L__BB4_533:
	mov.b32 	%r2020, 0;
	st.global.u32 	[%rd10+216], %r2020;
	setp.lt.s32 	%p477, %r368, 1;
	@%p477 bra 	$L__BB4_538;
	mov.b32 	%r5259, 0;
$L__BB4_535:
	mul.wide.u32 	%rd1020, %r5259, 4;
	add.s64 	%rd1021, %rd10, %rd1020;
	ld.global.u32 	%r2022, [%rd1021+100];
	setp.lt.s32 	%p478, %r2022, 1;
	@%p478 bra 	$L__BB4_537;
	add.s32 	%r5260, %r5260, 1;
	st.global.u32 	[%rd10+220], %r5260;
$L__BB4_537:
	add.s32 	%r5259, %r5259, 1;
	st.global.u32 	[%rd10+216], %r5259;
	setp.lt.s32 	%p479, %r5259, %r368;
	@%p479 bra 	$L__BB4_535;
$L__BB4_538:
	shr.u32 	%r2023, %r5260, 31;
	add.s32 	%r2024, %r5260, %r2023;
	shr.s32 	%r2025, %r2024, 1;
	add.s32 	%r2026, %r2025, -1;
	st.global.u32 	[%rd10+220], %r2026;
	cvt.rn.f64.s32 	%fd1582, %r2026;
	add.f64 	%fd1583, %fd215, %fd216;
	add.f64 	%fd1584, %fd1583, 0dC016CCCCCCCCCCCD;
	fma.rn.f64 	%fd1585, %fd1582, 0dBFE0A2B1704FF434, %fd1584;
	ld.global.f64 	%fd1586, [%rd12];
	add.f64 	%fd1587, %fd1586, %fd1585;
	add.f64 	%fd1588, %fd213, %fd214;
	add.f64 	%fd1589, %fd1588, 0d4069000000000000;
	div.rn.f64 	%fd1590, %fd1589, %fd1587;
	add.f64 	%fd1591, %fd1590, 0dC071126666666666;
	fma.rn.f64 	%fd4372, %fd1591, 0d4059000000000000, 0d3FE0000000000000;
$L__BB4_539:
	cvt.rzi.s32.f64 	%r2027, %fd4372;
	cvt.rn.f64.s32 	%fd1592, %r2027;
	div.rn.f64 	%fd4373, %fd1592, 0d4059000000000000;
	st.global.f64 	[%rd11+10032], %fd4373;
$L__BB4_540:
	setp.gt.f64 	%p480, %fd4373, %fd2;
	@%p480 bra 	$L__BB4_1920;
	st.global.f64 	[%rd21], %fd4373;
	ld.shared.u32 	%r2028, [%r6+12];
	ld.shared.u32 	%r411, [%r6+16];
	mul.lo.s32 	%r2029, %r2028, 10;
	mul.wide.s32 	%rd1022, %r2029, 4;
	add.s64 	%rd118, %rd5, %rd1022;
	ld.global.u32 	%r412, [%rd118];
	ld.global.u32 	%r413, [%rd118+4];
	mov.b32 	%r2030, 0;
	st.global.u32 	[%rd10+216], %r2030;
	and.b32  	%r2031, %r413, -2147483647;
	setp.eq.s32 	%p481, %r2031, 1;
	@%p481 bra 	$L__BB4_565;
	setp.lt.s32 	%p482, %r413, 2;
	@%p482 bra 	$L__BB4_552;
	add.s32 	%r414, %r413, %r412;
	shr.u32 	%r2033, %r413, 31;
	add.s32 	%r2034, %r413, %r2033;
	shr.s32 	%r415, %r2034, 1;
	mov.b32 	%r5262, 0;
$L__BB4_544:
	add.s32 	%r2035, %r5262, %r412;
	cvt.s64.s32 	%rd1023, %r2035;
	add.s64 	%rd1024, %rd3, %rd1023;
	ld.global.u8 	%rs21, [%rd1024];
	setp.ne.s16 	%p483, %rs21, 65;
	not.b32 	%r2036, %r5262;
	add.s32 	%r2037, %r414, %r2036;
	cvt.s64.s32 	%rd1025, %r2037;
	add.s64 	%rd1026, %rd3, %rd1025;
	ld.global.u8 	%rs22, [%rd1026];
	@%p483 bra 	$L__BB4_546;
	setp.ne.s16 	%p484, %rs22, 84;
	@%p484 bra 	$L__BB4_565;
$L__BB4_546:
	setp.ne.s16 	%p485, %rs21, 84;
	@%p485 bra 	$L__BB4_548;
	setp.ne.s16 	%p486, %rs22, 65;
	@%p486 bra 	$L__BB4_565;
$L__BB4_548:
	setp.eq.s16 	%p487, %rs21, 84;
	setp.eq.s16 	%p488, %rs21, 65;
	setp.ne.s16 	%p489, %rs22, 65;
	or.pred  	%p490, %p489, %p487;
	setp.ne.s16 	%p491, %rs22, 84;
	or.pred  	%p492, %p491, %p488;
	and.pred  	%p493, %p490, %p492;
	not.pred 	%p494, %p493;
	@%p494 bra 	$L__BB4_565;
	setp.eq.s16 	%p495, %rs21, 67;
	setp.ne.s16 	%p496, %rs22, 71;
	and.pred  	%p497, %p496, %p495;
	@%p497 bra 	$L__BB4_565;
	setp.eq.s16 	%p500, %rs21, 71;
	setp.ne.s16 	%p501, %rs22, 67;
	xor.pred  	%p502, %p500, %p501;
	or.pred  	%p503, %p496, %p495;
	and.pred  	%p504, %p502, %p503;
	not.pred 	%p505, %p504;
	@%p505 bra 	$L__BB4_565;
	add.s32 	%r5262, %r5262, 1;
	st.global.u32 	[%rd10+216], %r5262;
	setp.lt.s32 	%p506, %r5262, %r415;
	@%p506 bra 	$L__BB4_544;
$L__BB4_552:
	mul.lo.s32 	%r2038, %r411, 10;
	mul.wide.s32 	%rd1027, %r2038, 4;
	add.s64 	%rd1028, %rd5, %rd1027;
	ld.global.u32 	%r418, [%rd1028];
	ld.global.u32 	%r419, [%rd1028+4];
	mov.b32 	%r2039, 0;
	st.global.u32 	[%rd10+216], %r2039;
	and.b32  	%r2040, %r419, -2147483647;
	setp.eq.s32 	%p507, %r2040, 1;
	@%p507 bra 	$L__BB4_565;
	setp.lt.s32 	%p508, %r419, 2;
	@%p508 bra 	$L__BB4_563;
	add.s32 	%r420, %r419, %r418;
	shr.u32 	%r2042, %r419, 31;
	add.s32 	%r2043, %r419, %r2042;
	shr.s32 	%r421, %r2043, 1;
	mov.b32 	%r5263, 0;
$L__BB4_555:
	add.s32 	%r2044, %r5263, %r418;
	cvt.s64.s32 	%rd1029, %r2044;
	add.s64 	%rd1030, %rd3, %rd1029;
	ld.global.u8 	%rs23, [%rd1030];
	setp.ne.s16 	%p509, %rs23, 65;
	not.b32 	%r2045, %r5263;
	add.s32 	%r2046, %r420, %r2045;
	cvt.s64.s32 	%rd1031, %r2046;
	add.s64 	%rd1032, %rd3, %rd1031;
	ld.global.u8 	%rs24, [%rd1032];
	@%p509 bra 	$L__BB4_557;
	setp.ne.s16 	%p510, %rs24, 84;
	@%p510 bra 	$L__BB4_565;
$L__BB4_557:
	setp.ne.s16 	%p511, %rs23, 84;
	@%p511 bra 	$L__BB4_559;
	setp.ne.s16 	%p512, %rs24, 65;
	@%p512 bra 	$L__BB4_565;
$L__BB4_559:
	setp.eq.s16 	%p513, %rs23, 84;
	setp.eq.s16 	%p514, %rs23, 65;
	setp.ne.s16 	%p515, %rs24, 65;
	or.pred  	%p516, %p515, %p513;
	setp.ne.s16 	%p517, %rs24, 84;
	or.pred  	%p518, %p517, %p514;
	and.pred  	%p519, %p516, %p518;
	not.pred 	%p520, %p519;
	@%p520 bra 	$L__BB4_565;
	setp.eq.s16 	%p521, %rs23, 67;
	setp.ne.s16 	%p522, %rs24, 71;
	and.pred  	%p523, %p522, %p521;
	@%p523 bra 	$L__BB4_565;
	setp.eq.s16 	%p526, %rs23, 71;
	setp.ne.s16 	%p527, %rs24, 67;
	xor.pred  	%p528, %p526, %p527;
	or.pred  	%p529, %p522, %p521;
	and.pred  	%p530, %p528, %p529;
	not.pred 	%p531, %p530;
	@%p531 bra 	$L__BB4_565;
	add.s32 	%r5263, %r5263, 1;
	st.global.u32 	[%rd10+216], %r5263;
	setp.lt.s32 	%p532, %r5263, %r421;
	@%p532 bra 	$L__BB4_555;
$L__BB4_563:
	setp.gt.u32 	%p533, %r14, 2146435070;
	mov.f64 	%fd4374, %fd3;
	@%p533 bra 	$L__BB4_567;
	setp.gt.u32 	%p534, %r16, 1073127582;
	selp.f64 	%fd1593, %fd5, %fd4, %p534;
	selp.u32 	%r2047, 1, 0, %p534;
	add.s32 	%r2048, %r15, %r2047;
	add.f64 	%fd1594, %fd1593, 0dBFF0000000000000;
	add.f64 	%fd1595, %fd1593, 0d3FF0000000000000;
	rcp.approx.ftz.f64 	%fd1596, %fd1595;
	neg.f64 	%fd1597, %fd1595;
	fma.rn.f64 	%fd1598, %fd1597, %fd1596, 0d3FF0000000000000;
	fma.rn.f64 	%fd1599, %fd1598, %fd1598, %fd1598;
	fma.rn.f64 	%fd1600, %fd1599, %fd1596, %fd1596;
	mul.f64 	%fd1601, %fd1594, %fd1600;
	fma.rn.f64 	%fd1602, %fd1594, %fd1600, %fd1601;
	mul.f64 	%fd1603, %fd1602, %fd1602;
	fma.rn.f64 	%fd1604, %fd1603, 0d3EB1380B3AE80F1E, 0d3ED0EE258B7A8B04;
	fma.rn.f64 	%fd1605, %fd1604, %fd1603, 0d3EF3B2669F02676F;
	fma.rn.f64 	%fd1606, %fd1605, %fd1603, 0d3F1745CBA9AB0956;
	fma.rn.f64 	%fd1607, %fd1606, %fd1603, 0d3F3C71C72D1B5154;
	fma.rn.f64 	%fd1608, %fd1607, %fd1603, 0d3F624924923BE72D;
	fma.rn.f64 	%fd1609, %fd1608, %fd1603, 0d3F8999999999A3C4;
	fma.rn.f64 	%fd1610, %fd1609, %fd1603, 0d3FB5555555555554;
	sub.f64 	%fd1611, %fd1594, %fd1602;
	add.f64 	%fd1612, %fd1611, %fd1611;
	neg.f64 	%fd1613, %fd1602;
	fma.rn.f64 	%fd1614, %fd1613, %fd1594, %fd1612;
	mul.f64 	%fd1615, %fd1600, %fd1614;
	mul.f64 	%fd1616, %fd1603, %fd1610;
	fma.rn.f64 	%fd1617, %fd1616, %fd1602, %fd1615;
	xor.b32  	%r2049, %r2048, -2147483648;
	mov.b32 	%r2050, 1127219200;
	mov.b64 	%fd1618, {%r2049, %r2050};
	sub.f64 	%fd1619, %fd1618, %fd1;
	fma.rn.f64 	%fd1620, %fd1619, 0d3FE62E42FEFA39EF, %fd1602;
	fma.rn.f64 	%fd1621, %fd1619, 0dBFE62E42FEFA39EF, %fd1620;
	sub.f64 	%fd1622, %fd1621, %fd1602;
	sub.f64 	%fd1623, %fd1617, %fd1622;
	fma.rn.f64 	%fd1624, %fd1619, 0d3C7ABC9E3B39803F, %fd1623;
	add.f64 	%fd4374, %fd1620, %fd1624;
	bra.uni 	$L__BB4_567;
$L__BB4_565:
	setp.gt.u32 	%p535, %r17, 2146435070;
	mov.f64 	%fd4374, %fd6;
	@%p535 bra 	$L__BB4_567;
	setp.gt.u32 	%p536, %r19, 1073127582;
	selp.f64 	%fd1625, %fd8, %fd7, %p536;
	selp.u32 	%r2051, 1, 0, %p536;
	add.s32 	%r2052, %r18, %r2051;
	add.f64 	%fd1626, %fd1625, 0dBFF0000000000000;
	add.f64 	%fd1627, %fd1625, 0d3FF0000000000000;
	rcp.approx.ftz.f64 	%fd1628, %fd1627;
	neg.f64 	%fd1629, %fd1627;
	fma.rn.f64 	%fd1630, %fd1629, %fd1628, 0d3FF0000000000000;
	fma.rn.f64 	%fd1631, %fd1630, %fd1630, %fd1630;
	fma.rn.f64 	%fd1632, %fd1631, %fd1628, %fd1628;
	mul.f64 	%fd1633, %fd1626, %fd1632;
	fma.rn.f64 	%fd1634, %fd1626, %fd1632, %fd1633;
	mul.f64 	%fd1635, %fd1634, %fd1634;
	fma.rn.f64 	%fd1636, %fd1635, 0d3EB1380B3AE80F1E, 0d3ED0EE258B7A8B04;
	fma.rn.f64 	%fd1637, %fd1636, %fd1635, 0d3EF3B2669F02676F;
	fma.rn.f64 	%fd1638, %fd1637, %fd1635, 0d3F1745CBA9AB0956;
	fma.rn.f64 	%fd1639, %fd1638, %fd1635, 0d3F3C71C72D1B5154;
	fma.rn.f64 	%fd1640, %fd1639, %fd1635, 0d3F624924923BE72D;
	fma.rn.f64 	%fd1641, %fd1640, %fd1635, 0d3F8999999999A3C4;
	fma.rn.f64 	%fd1642, %fd1641, %fd1635, 0d3FB5555555555554;
	sub.f64 	%fd1643, %fd1626, %fd1634;
	add.f64 	%fd1644, %fd1643, %fd1643;
	neg.f64 	%fd1645, %fd1634;
	fma.rn.f64 	%fd1646, %fd1645, %fd1626, %fd1644;
	mul.f64 	%fd1647, %fd1632, %fd1646;
	mul.f64 	%fd1648, %fd1635, %fd1642;
	fma.rn.f64 	%fd1649, %fd1648, %fd1634, %fd1647;
	xor.b32  	%r2053, %r2052, -2147483648;
	mov.b32 	%r2054, 1127219200;
	mov.b64 	%fd1650, {%r2053, %r2054};
	sub.f64 	%fd1651, %fd1650, %fd1;
	fma.rn.f64 	%fd1652, %fd1651, 0d3FE62E42FEFA39EF, %fd1634;
	fma.rn.f64 	%fd1653, %fd1651, 0dBFE62E42FEFA39EF, %fd1652;
	sub.f64 	%fd1654, %fd1653, %fd1634;
	sub.f64 	%fd1655, %fd1649, %fd1654;
	fma.rn.f64 	%fd1656, %fd1651, 0d3C7ABC9E3B39803F, %fd1655;
	add.f64 	%fd4374, %fd1652, %fd1656;
$L__BB4_567:
	setp.eq.s32 	%p537, %r10, 0;
	mul.f64 	%fd1657, %fd4374, 0d3FFFCB923A29C77A;
	st.global.f64 	[%rd12], %fd1657;
	ld.global.u32 	%r424, [%rd118+4];
	st.global.u32 	[%rd10+200], %r424;
	mul.lo.s32 	%r2055, %r411, 10;
	mul.wide.s32 	%rd1033, %r2055, 4;
	add.s64 	%rd119, %rd5, %rd1033;
	ld.global.u32 	%r2056, [%rd119+4];
	st.global.u32 	[%rd10+204], %r2056;
	@%p537 bra 	$L__BB4_573;
	setp.lt.s32 	%p538, %r424, 1;
	@%p538 bra 	$L__BB4_591;
	mov.b32 	%r5265, 1;
$L__BB4_570:
	mov.u32 	%r427, %r5265;
	ld.global.u32 	%r2058, [%rd118];
	ld.global.u32 	%r2059, [%rd118+4];
	sub.s32 	%r2060, %r2058, %r427;
	add.s32 	%r2061, %r2060, %r2059;
	cvt.s64.s32 	%rd1034, %r2061;
	add.s64 	%rd1035, %rd3, %rd1034;
	ld.global.u8 	%rs267, [%rd1035];
	mov.b16 	%rs633, 0;
	setp.gt.s16 	%p539, %rs267, 70;
	@%p539 bra 	$L__BB4_586;
	setp.eq.s16 	%p542, %rs267, 65;
	@%p542 bra 	$L__BB4_572;
	bra.uni 	$L__BB4_584;
$L__BB4_572:
	mov.b16 	%rs633, 3;
	bra.uni 	$L__BB4_590;
$L__BB4_573:
	setp.lt.s32 	%p545, %r424, 1;
	@%p545 bra 	$L__BB4_591;
	mov.b32 	%r5264, 1;
$L__BB4_575:
	mov.u32 	%r425, %r5264;
	ld.global.u32 	%r2064, [%rd118];
	add.s32 	%r2065, %r425, %r2064;
	add.s32 	%r2066, %r2065, -1;
	cvt.s64.s32 	%rd1038, %r2066;
	add.s64 	%rd1039, %rd3, %rd1038;
	ld.global.u8 	%rs273, [%rd1039];
	mov.b16 	%rs632, 0;
	setp.gt.s16 	%p546, %rs273, 70;
	@%p546 bra 	$L__BB4_579;
	setp.eq.s16 	%p549, %rs273, 65;
	@%p549 bra 	$L__BB4_583;
	setp.eq.s16 	%p550, %rs273, 67;
	@%p550 bra 	$L__BB4_578;
	bra.uni 	$L__BB4_582;
$L__BB4_578:
	mov.b16 	%rs632, 1;
	bra.uni 	$L__BB4_583;
$L__BB4_579:
	setp.eq.s16 	%p547, %rs273, 71;
	@%p547 bra 	$L__BB4_1933;
	setp.eq.s16 	%p548, %rs273, 84;
	@%p548 bra 	$L__BB4_581;
	bra.uni 	$L__BB4_582;
$L__BB4_581:
	mov.b16 	%rs632, 3;
	bra.uni 	$L__BB4_583;
$L__BB4_582:
	mov.b16 	%rs632, 4;
$L__BB4_583:
	cvt.s64.s32 	%rd1040, %r425;
	add.s64 	%rd1041, %rd14, %rd1040;
	st.global.u8 	[%rd1041], %rs632;
	add.s32 	%r5264, %r425, 1;
	ld.global.u32 	%r2067, [%rd10+200];
	setp.lt.s32 	%p551, %r425, %r2067;
	@%p551 bra 	$L__BB4_575;
	bra.uni 	$L__BB4_591;
$L__BB4_584:
	setp.eq.s16 	%p543, %rs267, 67;
	@%p543 bra 	$L__BB4_585;
	bra.uni 	$L__BB4_589;
$L__BB4_585:
	mov.b16 	%rs633, 2;
	bra.uni 	$L__BB4_590;
$L__BB4_586:
	setp.eq.s16 	%p540, %rs267, 84;
	@%p540 bra 	$L__BB4_590;
	setp.ne.s16 	%p541, %rs267, 71;
	@%p541 bra 	$L__BB4_589;
	mov.b16 	%rs633, 1;
	bra.uni 	$L__BB4_590;
$L__BB4_589:
	mov.b16 	%rs633, 4;
$L__BB4_590:
	cvt.u64.u32 	%rd1036, %r427;
	add.s64 	%rd1037, %rd14, %rd1036;
	st.global.u8 	[%rd1037], %rs633;
	add.s32 	%r5265, %r427, 1;
	ld.global.u32 	%r2062, [%rd10+200];
	setp.lt.s32 	%p544, %r427, %r2062;
	@%p544 bra 	$L__BB4_570;
$L__BB4_591:
	setp.eq.s32 	%p552, %r248, 0;
	@%p552 bra 	$L__BB4_597;
	ld.global.u32 	%r5268, [%rd13];
	setp.lt.s32 	%p553, %r5268, 1;
	@%p553 bra 	$L__BB4_615;
	mov.b32 	%r5267, 1;
$L__BB4_594:
	mov.u32 	%r434, %r5267;
	ld.global.u32 	%r2069, [%rd119];
	add.s32 	%r2070, %r434, %r2069;
	add.s32 	%r2071, %r2070, -1;
	cvt.s64.s32 	%rd1042, %r2071;
	add.s64 	%rd1043, %rd3, %rd1042;
	ld.global.u8 	%rs279, [%rd1043];
	mov.b16 	%rs635, 0;
	setp.gt.s16 	%p554, %rs279, 70;
	@%p554 bra 	$L__BB4_610;
	setp.eq.s16 	%p557, %rs279, 65;
	@%p557 bra 	$L__BB4_596;
	bra.uni 	$L__BB4_608;
$L__BB4_596:
	mov.b16 	%rs635, 3;
	bra.uni 	$L__BB4_614;
$L__BB4_597:
	ld.global.u32 	%r5268, [%rd13];
	setp.lt.s32 	%p560, %r5268, 1;
	@%p560 bra 	$L__BB4_615;
	mov.b32 	%r5266, 1;
$L__BB4_599:
	mov.u32 	%r431, %r5266;
	ld.global.u32 	%r2073, [%rd119];
	ld.global.u32 	%r2074, [%rd119+4];
	sub.s32 	%r2075, %r2073, %r431;
	add.s32 	%r2076, %r2075, %r2074;
	cvt.s64.s32 	%rd1046, %r2076;
	add.s64 	%rd1047, %rd3, %rd1046;
	ld.global.u8 	%rs285, [%rd1047];
	mov.b16 	%rs634, 0;
	setp.gt.s16 	%p561, %rs285, 70;
	@%p561 bra 	$L__BB4_603;
	setp.eq.s16 	%p564, %rs285, 65;
	@%p564 bra 	$L__BB4_607;
	setp.eq.s16 	%p565, %rs285, 67;
	@%p565 bra 	$L__BB4_602;
	bra.uni 	$L__BB4_606;
$L__BB4_602:
	mov.b16 	%rs634, 1;
	bra.uni 	$L__BB4_607;
$L__BB4_603:
	setp.eq.s16 	%p562, %rs285, 71;
	@%p562 bra 	$L__BB4_1934;
	setp.eq.s16 	%p563, %rs285, 84;
	@%p563 bra 	$L__BB4_605;
	bra.uni 	$L__BB4_606;
$L__BB4_605:
	mov.b16 	%rs634, 3;
	bra.uni 	$L__BB4_607;
$L__BB4_606:
	mov.b16 	%rs634, 4;
$L__BB4_607:
	cvt.u64.u32 	%rd1048, %r431;
	add.s64 	%rd1049, %rd14, %rd1048;
	st.global.u8 	[%rd1049+27], %rs634;
	add.s32 	%r5266, %r431, 1;
	ld.global.u32 	%r5268, [%rd13];
	setp.lt.s32 	%p566, %r431, %r5268;
	@%p566 bra 	$L__BB4_599;
	bra.uni 	$L__BB4_615;
$L__BB4_608:
	setp.eq.s16 	%p558, %rs279, 67;
	@%p558 bra 	$L__BB4_609;
	bra.uni 	$L__BB4_613;
$L__BB4_609:
	mov.b16 	%rs635, 2;
	bra.uni 	$L__BB4_614;
$L__BB4_610:
	setp.eq.s16 	%p555, %rs279, 84;
	@%p555 bra 	$L__BB4_614;
	setp.ne.s16 	%p556, %rs279, 71;
	@%p556 bra 	$L__BB4_613;
	mov.b16 	%rs635, 1;
	bra.uni 	$L__BB4_614;
$L__BB4_613:
	mov.b16 	%rs635, 4;
$L__BB4_614:
	cvt.s64.s32 	%rd1044, %r434;
	add.s64 	%rd1045, %rd14, %rd1044;
	st.global.u8 	[%rd1045+27], %rs635;
	add.s32 	%r5267, %r434, 1;
	ld.global.u32 	%r5268, [%rd13];
	setp.lt.s32 	%p559, %r434, %r5268;
	@%p559 bra 	$L__BB4_594;
$L__BB4_615:
	add.s32 	%r2077, %r23, %r5268;
	cvt.s64.s32 	%rd1050, %r2077;
	add.s64 	%rd1051, %rd1, %rd1050;
	mov.b16 	%rs290, 4;
	st.global.u8 	[%rd1051], %rs290;
	st.global.u8 	[%rd14+27], %rs290;
	ld.global.u32 	%r2078, [%rd10+200];
	add.s32 	%r2079, %r24, %r2078;
	cvt.s64.s32 	%rd1052, %r2079;
	add.s64 	%rd1053, %rd1, %rd1052;
	st.global.u8 	[%rd1053], %rs290;
	st.global.u8 	[%rd14], %rs290;
	mov.b32 	%r2080, 1;
	st.global.u32 	[%rd10+216], %r2080;
	ld.global.u32 	%r5275, [%rd10+200];
	setp.lt.s32 	%p567, %r5275, 1;
	@%p567 bra 	$L__BB4_621;
	ld.global.u32 	%r5273, [%rd13];
	mov.b32 	%r5276, 1;
$L__BB4_617:
	mov.b32 	%r2082, 1;
	st.global.u32 	[%rd10+220], %r2082;
	setp.lt.s32 	%p568, %r5273, 1;
	@%p568 bra 	$L__BB4_631;
	mov.b32 	%r5274, 1;
$L__BB4_619:
	ld.global.u32 	%r447, [%rd10+216];
	cvt.s64.s32 	%rd1054, %r447;
	add.s64 	%rd1055, %rd14, %rd1054;
	ld.global.s8 	%r2084, [%rd1055];
	cvt.s64.s32 	%rd1056, %r5274;
	add.s64 	%rd1057, %rd14, %rd1056;
	ld.global.s8 	%r2085, [%rd1057+27];
	add.s32 	%r2086, %r2085, %r2084;
	setp.eq.s32 	%p569, %r2086, 3;
	@%p569 bra 	$L__BB4_628;
	add.s32 	%r2087, %r447, -1;
	mad.lo.s32 	%r2088, %r2087, %r5273, %r25;
	add.s32 	%r2089, %r2088, %r5274;
	mul.wide.s32 	%rd1058, %r2089, 8;
	add.s64 	%rd1059, %rd2, %rd1058;
	mov.b64 	%rd1060, 9218868437227405312;
	st.global.u64 	[%rd1059], %rd1060;
	ld.global.u32 	%r2090, [%rd10+216];
	add.s32 	%r2091, %r2090, -1;
	ld.global.u32 	%r2092, [%rd10+204];
	ld.global.u32 	%r2093, [%rd10+220];
	mad.lo.s32 	%r2094, %r2091, %r2092, %r26;
	add.s32 	%r2095, %r2094, %r2093;
	mul.wide.s32 	%rd1061, %r2095, 8;
	add.s64 	%rd1062, %rd2, %rd1061;
	mov.b64 	%rd1063, -4616189618054758400;
	st.global.u64 	[%rd1062], %rd1063;
	bra.uni 	$L__BB4_629;
$L__BB4_621:
	setp.lt.s32 	%p572, %r5275, 1;
	@%p572 bra 	$L__BB4_719;
	ld.global.u32 	%r5291, [%rd13];
	mov.b32 	%r5281, 1;
$L__BB4_623:
	mov.b32 	%r2107, 1;
	st.global.u32 	[%rd10+232], %r2107;
	setp.lt.s32 	%p573, %r5291, 1;
	@%p573 bra 	$L__BB4_718;
	add.s32 	%r460, %r5281, -1;
	cvt.u64.u32 	%rd1070, %r5281;
	add.s64 	%rd120, %rd14, %rd1070;
	add.s32 	%r461, %r5281, -2;
	mov.b32 	%r5283, 1;
$L__BB4_625:
	mad.lo.s32 	%r2109, %r5291, %r460, %r25;
	add.s32 	%r2110, %r2109, %r5283;
	mul.wide.s32 	%rd1071, %r2110, 8;
	add.s64 	%rd1072, %rd2, %rd1071;
	ld.global.f64 	%fd1658, [%rd1072];
	abs.f64 	%fd1659, %fd1658;
	setp.geu.f64 	%p574, %fd1659, 0d41CDCD64FF800000;
	mov.u32 	%r5292, %r5283;
	@%p574 bra 	$L__BB4_716;
	mov.b64 	%rd1073, -4616189618054758400;
	st.global.u64 	[%rd15], %rd1073;
	mov.b64 	%rd1074, 9218868437227405312;
	st.global.u64 	[%rd16], %rd1074;
	ld.global.u32 	%r465, [%rd10+232];
	ld.global.u8 	%rs29, [%rd120];
	cvt.u32.u16 	%r2111, %rs29;
	cvt.s32.s8 	%r2112, %r2111;
	cvt.s64.s32 	%rd1075, %r465;
	add.s64 	%rd121, %rd14, %rd1075;
	ld.global.u8 	%rs30, [%rd121+27];
	cvt.u32.u16 	%r2113, %rs30;
	cvt.s32.s8 	%r2114, %r2113;
	add.s32 	%r2115, %r2114, %r2112;
	setp.eq.s32 	%p575, %r2115, 3;
	@%p575 bra 	$L__BB4_632;
	ld.global.u32 	%r2116, [%rd13];
	add.s32 	%r2117, %r26, %r465;
	mad.lo.s32 	%r2118, %r2116, %r460, %r2117;
	mul.wide.s32 	%rd1076, %r2118, 8;
	add.s64 	%rd1077, %rd2, %rd1076;
	mov.b64 	%rd1078, -4616189618054758400;
	st.global.u64 	[%rd1077], %rd1078;
	ld.global.u32 	%r2119, [%rd13];
	mad.lo.s32 	%r2120, %r2119, %r460, %r2117;
	add.s32 	%r2121, %r2120, -625;
	mul.wide.s32 	%rd1079, %r2121, 8;
	add.s64 	%rd1080, %rd2, %rd1079;
	mov.b64 	%rd1081, 9218868437227405312;
	st.global.u64 	[%rd1080], %rd1081;
	ld.global.f64 	%fd4386, [%rd16];
	bra.uni 	$L__BB4_661;
$L__BB4_628:
	add.s32 	%r2096, %r447, -1;
	mad.lo.s32 	%r2097, %r2096, %r5273, %r25;
	add.s32 	%r2098, %r2097, %r5274;
	mul.wide.s32 	%rd1064, %r2098, 8;
	add.s64 	%rd1065, %rd2, %rd1064;
	mov.b64 	%rd1066, 0;
	st.global.u64 	[%rd1065], %rd1066;
	ld.global.u32 	%r2099, [%rd10+216];
	add.s32 	%r2100, %r2099, -1;
	ld.global.u32 	%r2101, [%rd10+204];
	ld.global.u32 	%r2102, [%rd10+220];
	mad.lo.s32 	%r2103, %r2100, %r2101, %r26;
	add.s32 	%r2104, %r2103, %r2102;
	mul.wide.s32 	%rd1067, %r2104, 8;
	add.s64 	%rd1068, %rd2, %rd1067;
	mov.b64 	%rd1069, -4564063970805153792;
	st.global.u64 	[%rd1068], %rd1069;
$L__BB4_629:
	ld.global.u32 	%r2105, [%rd10+220];
	add.s32 	%r5274, %r2105, 1;
	st.global.u32 	[%rd10+220], %r5274;
	ld.global.u32 	%r5273, [%rd10+204];
	setp.lt.s32 	%p570, %r2105, %r5273;
	@%p570 bra 	$L__BB4_619;
	ld.global.u32 	%r5276, [%rd10+216];
	ld.global.u32 	%r5275, [%rd10+200];
$L__BB4_631:
	add.s32 	%r455, %r5276, 1;
	st.global.u32 	[%rd10+216], %r455;
	setp.lt.s32 	%p571, %r5276, %r5275;
	mov.u32 	%r5276, %r455;
	@%p571 bra 	$L__BB4_617;
	bra.uni 	$L__BB4_621;
$L__BB4_632:
	cvt.s32.s8 	%r2123, %r2111;
	mul.wide.s32 	%rd1082, %r2123, 5;
	cvt.u64.u16 	%rd1083, %rs30;
	cvt.s64.s8 	%rd1084, %rd1083;
	add.s64 	%rd1085, %rd1082, %rd1084;
	shl.b64 	%rd1086, %rd1085, 3;
	mov.u64 	%rd1087, parameter;
	add.s64 	%rd1088, %rd1087, %rd1086;
	ld.const.f64 	%fd1660, [%rd1088+45440];
	ld.global.s8 	%r2124, [%rd120+-1];
	cvt.u32.u16 	%r2125, %rs30;
	ld.global.u8 	%r2126, [%rd121+26];
	prmt.b32 	%r2127, %r2126, %r2125, 0x3340U;
	prmt.b32 	%r2128, %r2111, 0, 0x3340U;
	prmt.b32 	%r2129, %r2127, %r2128, 0x5410U;
	mov.b32 	%r2130, 359705;
	dp4a.s32.u32 	%r2131, %r2129, %r2130, %r2124;
	mul.wide.s32 	%rd1089, %r2131, 8;
	add.s64 	%rd1090, %rd1087, %rd1089;
	ld.const.f64 	%fd1661, [%rd1090+35440];
	add.f64 	%fd4383, %fd1660, %fd1661;
	st.global.f64 	[%rd17], %fd4383;
	ld.global.s8 	%r2132, [%rd120];
	mul.wide.s32 	%rd1091, %r2132, 5;
	ld.global.u8 	%rs291, [%rd121+27];
	cvt.u64.u16 	%rd1092, %rs291;
	cvt.s64.s8 	%rd1093, %rd1092;
	add.s64 	%rd1094, %rd1091, %rd1093;
	shl.b64 	%rd1095, %rd1094, 3;
	add.s64 	%rd1096, %rd1087, %rd1095;
	ld.const.f64 	%fd1662, [%rd1096+45640];
	ld.global.s8 	%r2133, [%rd120+-1];
	ld.global.u8 	%r2134, [%rd121+26];
	cvt.u32.u16 	%r2135, %rs291;
	prmt.b32 	%r2136, %r2134, %r2135, 0x3340U;
	prmt.b32 	%r2137, %r2132, 0, 0x3340U;
	prmt.b32 	%r2138, %r2136, %r2137, 0x5410U;
	dp4a.s32.u32 	%r2139, %r2138, %r2130, %r2133;
	mul.wide.s32 	%rd1097, %r2139, 8;
	add.s64 	%rd1098, %rd1087, %rd1097;
	ld.const.f64 	%fd1663, [%rd1098+40440];
	add.f64 	%fd4384, %fd1662, %fd1663;
	st.global.f64 	[%rd18], %fd4384;
	abs.f64 	%fd1664, %fd4384;
	setp.leu.f64 	%p576, %fd1664, 0d41CDCD64FF800000;
	@%p576 bra 	$L__BB4_634;
	mov.b64 	%rd1099, 9218868437227405312;
	st.global.u64 	[%rd18], %rd1099;
	mov.b64 	%rd1100, -4616189618054758400;
	st.global.u64 	[%rd17], %rd1100;
	mov.f64 	%fd4384, 0d7FF0000000000000;
	mov.f64 	%fd4383, 0dBFF0000000000000;
$L__BB4_634:
	ld.global.s8 	%rs31, [%rd121+27];
	cvt.s64.s16 	%rd122, %rs31;
	ld.global.s8 	%rs292, [%rd121+26];
	ld.global.u8 	%rs293, [%rd120];
	cvt.u64.u16 	%rd1101, %rs293;
	cvt.s64.s8 	%rd123, %rd1101;
	mov.b32 	%r2140, {%rs292, %rs31};
	cvt.u32.u16 	%r2141, %rs293;
	cvt.s32.s8 	%r2142, %r2141;
	mov.b32 	%r2143, 6405;
	dp2a.lo.s32.u32 	%r2144, %r2140, %r2143, %r2142;
	mul.wide.s32 	%rd1102, %r2144, 8;
	mov.u64 	%rd1103, parameter;
	add.s64 	%rd124, %rd1103, %rd1102;
	ld.const.f64 	%fd1667, [%rd124+21000];
	abs.f64 	%fd1668, %fd1667;
	setp.geu.f64 	%p577, %fd1668, 0d41CDCD64FF800000;
	@%p577 bra 	$L__BB4_648;
	cvt.u16.u64 	%rs296, %rd123;
	mov.b32 	%r2152, {%rs31, %rs296};
	mov.b32 	%r2153, 0;
	mov.b32 	%r2154, 1305;
	dp2a.lo.s32.u32 	%r2155, %r2152, %r2154, %r2153;
	cvt.s64.s32 	%rd125, %r2155;
	ld.global.s8 	%rd1126, [%rd120+-1];
	add.s64 	%rd1127, %rd125, %rd1126;
	shl.b64 	%rd1128, %rd1127, 3;
	mov.u64 	%rd1129, parameter;
	add.s64 	%rd126, %rd1129, %rd1128;
	ld.const.f64 	%fd1686, [%rd126+23000];
	abs.f64 	%fd1687, %fd1686;
	setp.geu.f64 	%p582, %fd1687, 0d41CDCD64FF800000;
	@%p582 bra 	$L__BB4_642;
	mad.lo.s64 	%rd1143, %rd122, -24, %rd125;
	shl.b64 	%rd1144, %rd1143, 3;
	mov.u64 	%rd1145, parameter;
	add.s64 	%rd1146, %rd1145, %rd1144;
	ld.const.f64 	%fd1703, [%rd1146+45440];
	ld.const.f64 	%fd1704, [%rd124+20000];
	add.f64 	%fd1705, %fd1703, %fd1704;
	ld.const.f64 	%fd1706, [%rd126+22000];
	add.f64 	%fd4377, %fd1705, %fd1706;
	st.global.f64 	[%rd11+10080], %fd4377;
	ld.global.s8 	%r2160, [%rd120];
	mul.wide.s32 	%rd1147, %r2160, 5;
	ld.global.s8 	%rs299, [%rd121+27];
	cvt.s64.s16 	%rd1148, %rs299;
	add.s64 	%rd1149, %rd1147, %rd1148;
	shl.b64 	%rd1150, %rd1149, 3;
	add.s64 	%rd1151, %rd1145, %rd1150;
	ld.const.f64 	%fd1707, [%rd1151+45640];
	ld.global.s8 	%rs300, [%rd121+26];
	mov.b32 	%r2161, {%rs300, %rs299};
	mov.b32 	%r2162, 6405;
	dp2a.lo.s32.u32 	%r2163, %r2161, %r2162, %r2160;
	mul.wide.s32 	%rd1152, %r2163, 8;
	add.s64 	%rd1153, %rd1145, %rd1152;
	ld.const.f64 	%fd1708, [%rd1153+21000];
	add.f64 	%fd1709, %fd1707, %fd1708;
	ld.global.s8 	%rd1154, [%rd120+-1];
	cvt.s32.s16 	%r2164, %rs299;
	mul.wide.s32 	%rd1155, %r2164, 24;
	add.s64 	%rd1156, %rd1149, %rd1155;
	add.s64 	%rd1157, %rd1156, %rd1154;
	shl.b64 	%rd1158, %rd1157, 3;
	add.s64 	%rd1159, %rd1145, %rd1158;
	ld.const.f64 	%fd1710, [%rd1159+23000];
	add.f64 	%fd4378, %fd1709, %fd1710;
	st.global.f64 	[%rd11+10088], %fd4378;
	abs.f64 	%fd1711, %fd4378;
	setp.leu.f64 	%p586, %fd1711, 0d41CDCD64FF800000;
	@%p586 bra 	$L__BB4_638;
	mov.b64 	%rd1160, 9218868437227405312;
	st.global.u64 	[%rd11+10088], %rd1160;
	mov.b64 	%rd1161, -4616189618054758400;
	st.global.u64 	[%rd11+10080], %rd1161;
	mov.f64 	%fd4378, 0d7FF0000000000000;
	mov.f64 	%fd4377, 0dBFF0000000000000;
$L__BB4_638:
	add.f64 	%fd1714, %fd4378, 0d4069000000000000;
	add.f64 	%fd1715, %fd4377, 0dC016CCCCCCCCCCCD;
	ld.global.f64 	%fd4385, [%rd11+10016];
	add.f64 	%fd1716, %fd1715, %fd4385;
	div.rn.f64 	%fd234, %fd1714, %fd1716;
	st.global.f64 	[%rd11+10096], %fd234;
	abs.f64 	%fd1717, %fd4384;
	setp.geu.f64 	%p587, %fd1717, 0d41CDCD64FF800000;
	@%p587 bra 	$L__BB4_641;
	add.f64 	%fd1718, %fd4384, 0d4069000000000000;
	add.f64 	%fd1719, %fd4383, 0dC016CCCCCCCCCCCD;
	add.f64 	%fd1720, %fd1719, %fd4385;
	div.rn.f64 	%fd1721, %fd1718, %fd1720;
	st.global.f64 	[%rd20], %fd1721;
	setp.geu.f64 	%p588, %fd1721, %fd234;
	@%p588 bra 	$L__BB4_656;
	st.global.f64 	[%rd17], %fd4377;
	st.global.f64 	[%rd18], %fd4378;
	st.global.f64 	[%rd20], %fd234;
	mov.f64 	%fd4383, %fd4377;
	mov.f64 	%fd4384, %fd4378;
	bra.uni 	$L__BB4_656;
$L__BB4_641:
	st.global.f64 	[%rd17], %fd4377;
	st.global.f64 	[%rd18], %fd4378;
	st.global.f64 	[%rd20], %fd234;
	mov.f64 	%fd4383, %fd4377;
	mov.f64 	%fd4384, %fd4378;
	bra.uni 	$L__BB4_656;
$L__BB4_642:
	mad.lo.s64 	%rd1130, %rd122, -24, %rd125;
	shl.b64 	%rd1131, %rd1130, 3;
	mov.u64 	%rd1132, parameter;
	add.s64 	%rd1133, %rd1132, %rd1131;
	ld.const.f64 	%fd1688, [%rd1133+45440];
	ld.const.f64 	%fd1689, [%rd124+20000];
	add.f64 	%fd4379, %fd1688, %fd1689;
	st.global.f64 	[%rd11+10080], %fd4379;
	ld.global.s8 	%r2156, [%rd120];
	mul.wide.s32 	%rd1134, %r2156, 5;
	ld.global.s8 	%rs297, [%rd121+27];
	cvt.s64.s16 	%rd1135, %rs297;
	add.s64 	%rd1136, %rd1134, %rd1135;
	shl.b64 	%rd1137, %rd1136, 3;
	add.s64 	%rd1138, %rd1132, %rd1137;
	ld.const.f64 	%fd1690, [%rd1138+45640];
	ld.global.s8 	%rs298, [%rd121+26];
	mov.b32 	%r2157, {%rs298, %rs297};
	mov.b32 	%r2158, 6405;
	dp2a.lo.s32.u32 	%r2159, %r2157, %r2158, %r2156;
	mul.wide.s32 	%rd1139, %r2159, 8;
	add.s64 	%rd1140, %rd1132, %rd1139;
	ld.const.f64 	%fd1691, [%rd1140+21000];
	add.f64 	%fd4380, %fd1690, %fd1691;
	st.global.f64 	[%rd11+10088], %fd4380;
	abs.f64 	%fd1692, %fd4380;
	setp.leu.f64 	%p583, %fd1692, 0d41CDCD64FF800000;
	@%p583 bra 	$L__BB4_644;
	mov.b64 	%rd1141, 9218868437227405312;
	st.global.u64 	[%rd11+10088], %rd1141;
	mov.b64 	%rd1142, -4616189618054758400;
	st.global.u64 	[%rd11+10080], %rd1142;
	mov.f64 	%fd4380, 0d7FF0000000000000;
	mov.f64 	%fd4379, 0dBFF0000000000000;
$L__BB4_644:
	add.f64 	%fd1695, %fd4380, 0d4069000000000000;
	add.f64 	%fd1696, %fd4379, 0dC016CCCCCCCCCCCD;
	ld.global.f64 	%fd4385, [%rd11+10016];
	add.f64 	%fd1697, %fd1696, %fd4385;
	div.rn.f64 	%fd240, %fd1695, %fd1697;
	st.global.f64 	[%rd11+10096], %fd240;
	abs.f64 	%fd1698, %fd4384;
	setp.geu.f64 	%p584, %fd1698, 0d41CDCD64FF800000;
	@%p584 bra 	$L__BB4_647;
	add.f64 	%fd1699, %fd4384, 0d4069000000000000;
	add.f64 	%fd1700, %fd4383, 0dC016CCCCCCCCCCCD;
	add.f64 	%fd1701, %fd1700, %fd4385;
	div.rn.f64 	%fd1702, %fd1699, %fd1701;
	st.global.f64 	[%rd20], %fd1702;
	setp.geu.f64 	%p585, %fd1702, %fd240;
	@%p585 bra 	$L__BB4_656;
	st.global.f64 	[%rd17], %fd4379;
	st.global.f64 	[%rd18], %fd4380;
	st.global.f64 	[%rd20], %fd240;
	mov.f64 	%fd4383, %fd4379;
	mov.f64 	%fd4384, %fd4380;
	bra.uni 	$L__BB4_656;
$L__BB4_647:
	st.global.f64 	[%rd17], %fd4379;
	st.global.f64 	[%rd18], %fd4380;
	st.global.f64 	[%rd20], %fd240;
	mov.f64 	%fd4383, %fd4379;
	mov.f64 	%fd4384, %fd4380;
	bra.uni 	$L__BB4_656;
$L__BB4_648:
	cvt.u16.u64 	%rs294, %rd123;
	mov.b32 	%r2145, {%rs31, %rs294};
	mov.b32 	%r2146, 0;
	mov.b32 	%r2147, 1305;
	dp2a.lo.s32.u32 	%r2148, %r2145, %r2147, %r2146;
	cvt.s64.s32 	%rd127, %r2148;
	ld.global.s8 	%rd1104, [%rd120+-1];
	add.s64 	%rd1105, %rd127, %rd1104;
	shl.b64 	%rd1106, %rd1105, 3;
	mov.u64 	%rd1107, parameter;
	add.s64 	%rd128, %rd1107, %rd1106;
	ld.const.f64 	%fd1669, [%rd128+23000];
	abs.f64 	%fd1670, %fd1669;
	setp.lt.f64 	%p578, %fd1670, 0d41CDCD64FF800000;
	@%p578 bra 	$L__BB4_650;
	ld.global.f64 	%fd4385, [%rd12];
	bra.uni 	$L__BB4_656;
$L__BB4_650:
	mad.lo.s64 	%rd1108, %rd122, -24, %rd127;
	shl.b64 	%rd1109, %rd1108, 3;
	mov.u64 	%rd1110, parameter;
	add.s64 	%rd1111, %rd1110, %rd1109;
	ld.const.f64 	%fd1671, [%rd1111+45440];
	ld.const.f64 	%fd1672, [%rd128+22000];
	add.f64 	%fd4381, %fd1671, %fd1672;
	st.global.f64 	[%rd11+10080], %fd4381;
	ld.global.s8 	%r2149, [%rd120];
	mul.wide.s32 	%rd1112, %r2149, 5;
	ld.global.u8 	%rs295, [%rd121+27];
	cvt.u64.u16 	%rd1113, %rs295;
	cvt.s64.s8 	%rd1114, %rd1113;
	add.s64 	%rd1115, %rd1112, %rd1114;
	shl.b64 	%rd1116, %rd1115, 3;
	add.s64 	%rd1117, %rd1110, %rd1116;
	ld.const.f64 	%fd1673, [%rd1117+45640];
	ld.global.s8 	%rd1118, [%rd120+-1];
	cvt.u32.u16 	%r2150, %rs295;
	cvt.s32.s8 	%r2151, %r2150;
	mul.wide.s32 	%rd1119, %r2151, 24;
	add.s64 	%rd1120, %rd1115, %rd1119;
	add.s64 	%rd1121, %rd1120, %rd1118;
	shl.b64 	%rd1122, %rd1121, 3;
	add.s64 	%rd1123, %rd1110, %rd1122;
	ld.const.f64 	%fd1674, [%rd1123+23000];
	add.f64 	%fd4382, %fd1673, %fd1674;
	st.global.f64 	[%rd11+10088], %fd4382;
	abs.f64 	%fd1675, %fd4382;
	setp.leu.f64 	%p579, %fd1675, 0d41CDCD64FF800000;
	@%p579 bra 	$L__BB4_652;
	mov.b64 	%rd1124, 9218868437227405312;
	st.global.u64 	[%rd11+10088], %rd1124;
	mov.b64 	%rd1125, -4616189618054758400;
	st.global.u64 	[%rd11+10080], %rd1125;
	mov.f64 	%fd4382, 0d7FF0000000000000;
	mov.f64 	%fd4381, 0dBFF0000000000000;
$L__BB4_652:
	add.f64 	%fd1678, %fd4382, 0d4069000000000000;
	add.f64 	%fd1679, %fd4381, 0dC016CCCCCCCCCCCD;
	ld.global.f64 	%fd4385, [%rd11+10016];
	add.f64 	%fd1680, %fd1679, %fd4385;
	div.rn.f64 	%fd247, %fd1678, %fd1680;
	st.global.f64 	[%rd11+10096], %fd247;
	abs.f64 	%fd1681, %fd4384;
	setp.geu.f64 	%p580, %fd1681, 0d41CDCD64FF800000;
	@%p580 bra 	$L__BB4_655;
	add.f64 	%fd1682, %fd4384, 0d4069000000000000;
	add.f64 	%fd1683, %fd4383, 0dC016CCCCCCCCCCCD;
	add.f64 	%fd1684, %fd1683, %fd4385;
	div.rn.f64 	%fd1685, %fd1682, %fd1684;
	st.global.f64 	[%rd20], %fd1685;
	setp.geu.f64 	%p581, %fd1685, %fd247;
	@%p581 bra 	$L__BB4_656;
	st.global.f64 	[%rd17], %fd4381;
	st.global.f64 	[%rd18], %fd4382;
	st.global.f64 	[%rd20], %fd247;
	mov.f64 	%fd4383, %fd4381;
	mov.f64 	%fd4384, %fd4382;
	bra.uni 	$L__BB4_656;
$L__BB4_655:
	st.global.f64 	[%rd17], %fd4381;
	st.global.f64 	[%rd18], %fd4382;
	st.global.f64 	[%rd20], %fd247;
	mov.f64 	%fd4383, %fd4381;
	mov.f64 	%fd4384, %fd4382;
$L__BB4_656:
	ld.global.s8 	%r2165, [%rd120];
	mul.wide.s32 	%rd1162, %r2165, 5;
	ld.global.s8 	%rd1163, [%rd121+27];
	add.s64 	%rd1164, %rd1162, %rd1163;
	shl.b64 	%rd1165, %rd1164, 3;
	mov.u64 	%rd1166, parameter;
	add.s64 	%rd1167, %rd1166, %rd1165;
	ld.const.f64 	%fd251, [%rd1167+45440];
	st.global.f64 	[%rd11+10080], %fd251;
	ld.global.s8 	%r2166, [%rd120];
	mul.wide.s32 	%rd1168, %r2166, 5;
	ld.global.s8 	%rd1169, [%rd121+27];
	add.s64 	%rd1170, %rd1168, %rd1169;
	shl.b64 	%rd1171, %rd1170, 3;
	add.s64 	%rd1172, %rd1166, %rd1171;
	ld.const.f64 	%fd4386, [%rd1172+45640];
	st.global.f64 	[%rd11+10088], %fd4386;
	add.f64 	%fd1722, %fd4386, 0d4069000000000000;
	add.f64 	%fd1723, %fd251, 0dC016CCCCCCCCCCCD;
	add.f64 	%fd1724, %fd1723, %fd4385;
	div.rn.f64 	%fd253, %fd1722, %fd1724;
	st.global.f64 	[%rd11+10096], %fd253;
	abs.f64 	%fd1725, %fd4384;
	setp.geu.f64 	%p589, %fd1725, 0d41CDCD64FF800000;
	@%p589 bra 	$L__BB4_660;
	ld.global.f64 	%fd1726, [%rd20];
	setp.geu.f64 	%p590, %fd1726, %fd253;
	@%p590 bra 	$L__BB4_659;
	st.global.f64 	[%rd15], %fd251;
	st.global.f64 	[%rd16], %fd4386;
	bra.uni 	$L__BB4_661;
$L__BB4_659:
	st.global.f64 	[%rd15], %fd4383;
	st.global.f64 	[%rd16], %fd4384;
	mov.f64 	%fd4386, %fd4384;
	bra.uni 	$L__BB4_661;
$L__BB4_660:
	st.global.f64 	[%rd15], %fd251;
	st.global.f64 	[%rd16], %fd4386;
$L__BB4_661:
	abs.f64 	%fd1727, %fd4386;
	setp.geu.f64 	%p591, %fd1727, 0d41CDCD64FF800000;
	@%p591 bra 	$L__BB4_663;
	ld.global.f64 	%fd1728, [%rd15];
	ld.global.u32 	%r2167, [%rd10+204];
	ld.global.u32 	%r2168, [%rd10+232];
	mad.lo.s32 	%r2169, %r2167, %r460, %r26;
	add.s32 	%r2170, %r2169, %r2168;
	mul.wide.s32 	%rd1173, %r2170, 8;
	add.s64 	%rd1174, %rd2, %rd1173;
	st.global.f64 	[%rd1174], %fd1728;
	ld.global.f64 	%fd1729, [%rd16];
	ld.global.u32 	%r2171, [%rd10+204];
	ld.global.u32 	%r2172, [%rd10+232];
	mad.lo.s32 	%r2173, %r2171, %r460, %r25;
	add.s32 	%r2174, %r2173, %r2172;
	mul.wide.s32 	%rd1175, %r2174, 8;
	add.s64 	%rd1176, %rd2, %rd1175;
	st.global.f64 	[%rd1176], %fd1729;
$L__BB4_663:
	setp.lt.u32 	%p592, %r5281, 2;
	ld.global.u32 	%r5292, [%rd10+232];
	setp.lt.s32 	%p593, %r5292, 2;
	ld.global.u32 	%r5291, [%rd10+204];
	or.pred  	%p594, %p592, %p593;
	@%p594 bra 	$L__BB4_716;
	add.s32 	%r468, %r26, %r5292;
	mad.lo.s32 	%r2176, %r5291, %r460, %r468;
	mul.wide.s32 	%rd1177, %r2176, 8;
	add.s64 	%rd1178, %rd2, %rd1177;
	ld.global.f64 	%fd4391, [%rd1178];
	st.global.f64 	[%rd11+10072], %fd4391;
	ld.global.u32 	%r2177, [%rd13];
	add.s32 	%r469, %r468, -625;
	mad.lo.s32 	%r2178, %r2177, %r460, %r469;
	mul.wide.s32 	%rd1179, %r2178, 8;
	add.s64 	%rd1180, %rd2, %rd1179;
	ld.global.f64 	%fd4390, [%rd1180];
	st.global.f64 	[%rd11+10088], %fd4390;
	add.f64 	%fd1730, %fd4390, 0d4069000000000000;
	add.f64 	%fd1731, %fd4391, 0dC016CCCCCCCCCCCD;
	ld.global.f64 	%fd257, [%rd11+10016];
	add.f64 	%fd1732, %fd1731, %fd257;
	div.rn.f64 	%fd258, %fd1730, %fd1732;
	st.global.f64 	[%rd11+10056], %fd258;
	ld.global.u32 	%r2179, [%rd13];
	add.s32 	%r470, %r468, -626;
	mad.lo.s32 	%r2180, %r2179, %r461, %r470;
	mul.wide.s32 	%rd1181, %r2180, 8;
	add.s64 	%rd129, %rd2, %rd1181;
	ld.global.f64 	%fd1733, [%rd129];
	abs.f64 	%fd1734, %fd1733;
	setp.geu.f64 	%p595, %fd1734, 0d41CDCD64FF800000;
	@%p595 bra 	$L__BB4_667;
	add.s32 	%r2181, %r27, %r5292;
	cvt.s64.s32 	%rd1182, %r2181;
	add.s64 	%rd130, %rd1, %rd1182;
	ld.global.s8 	%r2182, [%rd130+1];
	ld.global.u8 	%r2183, [%rd120];
	ld.global.u8 	%r2184, [%rd120+-1];
	prmt.b32 	%r2185, %r2184, %r2183, 0x3340U;
	ld.global.u8 	%r2186, [%rd130];
	prmt.b32 	%r2187, %r2186, 0, 0x3340U;
	prmt.b32 	%r2188, %r2185, %r2187, 0x5410U;
	mov.b32 	%r2189, 334205;
	dp4a.s32.u32 	%r2190, %r2188, %r2189, %r2182;
	mul.wide.s32 	%rd1183, %r2190, 8;
	mov.u64 	%rd1184, parameter;
	add.s64 	%rd131, %rd1184, %rd1183;
	ld.const.f64 	%fd1735, [%rd131+5000];
	abs.f64 	%fd1736, %fd1735;
	setp.geu.f64 	%p596, %fd1736, 0d41CDCD64FF800000;
	@%p596 bra 	$L__BB4_667;
	ld.global.f64 	%fd1739, [%rd129+5000];
	ld.const.f64 	%fd1740, [%rd131];
	add.f64 	%fd4389, %fd1739, %fd1740;
	st.global.f64 	[%rd19], %fd4389;
	ld.global.u32 	%r2191, [%rd13];
	mad.lo.s32 	%r2192, %r2191, %r461, %r470;
	mul.wide.s32 	%rd1186, %r2192, 8;
	add.s64 	%rd1187, %rd2, %rd1186;
	ld.global.f64 	%fd1741, [%rd1187];
	ld.global.s8 	%r2193, [%rd130+1];
	ld.global.u8 	%r2194, [%rd120];
	ld.global.u8 	%r2195, [%rd120+-1];
	prmt.b32 	%r2196, %r2195, %r2194, 0x3340U;
	ld.global.u8 	%r2197, [%rd130];
	prmt.b32 	%r2198, %r2197, 0, 0x3340U;
	prmt.b32 	%r2199, %r2196, %r2198, 0x5410U;
	mov.b32 	%r2200, 334205;
	dp4a.s32.u32 	%r2201, %r2199, %r2200, %r2193;
	mul.wide.s32 	%rd1188, %r2201, 8;
	mov.u64 	%rd1189, parameter;
	add.s64 	%rd1190, %rd1189, %rd1188;
	ld.const.f64 	%fd1742, [%rd1190+5000];
	add.f64 	%fd4388, %fd1741, %fd1742;
	bra.uni 	$L__BB4_668;
$L__BB4_667:
	mov.b64 	%rd1185, -4616189618054758400;
	st.global.u64 	[%rd19], %rd1185;
	mov.f64 	%fd4388, 0d7FF0000000000000;
	mov.f64 	%fd4389, 0dBFF0000000000000;
$L__BB4_668:
	st.global.f64 	[%rd11+10096], %fd4388;
	add.f64 	%fd1743, %fd4388, 0d4069000000000000;
	add.f64 	%fd1744, %fd4389, 0dC016CCCCCCCCCCCD;
	add.f64 	%fd1745, %fd1744, %fd257;
	div.rn.f64 	%fd263, %fd1743, %fd1745;
	st.global.f64 	[%rd11+10064], %fd263;
	setp.geu.f64 	%p597, %fd4389, 0dC0A3880000000000;
	@%p597 bra 	$L__BB4_670;
	mov.b64 	%rd1191, -4564063970805153792;
	st.global.u64 	[%rd11+10080], %rd1191;
	mov.b64 	%rd1192, 0;
	st.global.u64 	[%rd11+10096], %rd1192;
	mov.f64 	%fd4389, 0dC0A9300000000000;
$L__BB4_670:
	setp.geu.f64 	%p598, %fd4391, 0dC0A3880000000000;
	@%p598 bra 	$L__BB4_672;
	mov.b64 	%rd1193, -4564063970805153792;
	st.global.u64 	[%rd11+10072], %rd1193;
	mov.b64 	%rd1194, 0;
	st.global.u64 	[%rd11+10088], %rd1194;
	mov.f64 	%fd4391, 0dC0A9300000000000;
	mov.f64 	%fd4390, 0d0000000000000000;
$L__BB4_672:
	setp.gt.f64 	%p599, %fd263, %fd258;
	@%p599 bra 	$L__BB4_674;
	setp.leu.f64 	%p600, %fd4391, 0d0000000000000000;
	setp.leu.f64 	%p601, %fd4390, 0d0000000000000000;
	or.pred  	%p602, %p600, %p601;
	@%p602 bra 	$L__BB4_675;
$L__BB4_674:
	ld.global.u32 	%r2206, [%rd13];
	mad.lo.s32 	%r2207, %r2206, %r460, %r468;
	mul.wide.s32 	%rd1199, %r2207, 8;
	add.s64 	%rd1200, %rd2, %rd1199;
	st.global.f64 	[%rd1200], %fd4389;
	ld.global.f64 	%fd1750, [%rd11+10096];
	ld.global.u32 	%r2208, [%rd13];
	mad.lo.s32 	%r2209, %r2208, %r460, %r469;
	mul.wide.s32 	%rd1201, %r2209, 8;
	add.s64 	%rd1202, %rd2, %rd1201;
	st.global.f64 	[%rd1202], %fd1750;
	bra.uni 	$L__BB4_677;
$L__BB4_675:
	setp.ltu.f64 	%p603, %fd258, %fd263;
	@%p603 bra 	$L__BB4_677;
	ld.global.u32 	%r2202, [%rd13];
	mad.lo.s32 	%r2203, %r2202, %r460, %r468;
	mul.wide.s32 	%rd1195, %r2203, 8;
	add.s64 	%rd1196, %rd2, %rd1195;
	st.global.f64 	[%rd1196], %fd4391;
	ld.global.f64 	%fd1749, [%rd11+10088];
	ld.global.u32 	%r2204, [%rd13];
	mad.lo.s32 	%r2205, %r2204, %r460, %r469;
	mul.wide.s32 	%rd1197, %r2205, 8;
	add.s64 	%rd1198, %rd2, %rd1197;
	st.global.f64 	[%rd1198], %fd1749;
$L__BB4_677:
	mov.b32 	%r5290, 3;
	st.global.u32 	[%rd10+216], %r5290;
$L__BB4_678:
	st.global.u32 	[%rd10+220], %r460;
	ld.global.u32 	%r2211, [%rd10+232];
	sub.s32 	%r472, %r2211, %r5290;
	add.s32 	%r5289, %r472, 1;
	st.global.u32 	[%rd10+224], %r5289;
	setp.lt.u32 	%p604, %r472, 2147483647;
	mov.u32 	%r5288, %r460;
	@%p604 bra 	$L__BB4_680;
	abs.s32 	%r2213, %r472;
	sub.s32 	%r5288, %r460, %r2213;
	st.global.u32 	[%rd10+220], %r5288;
	mov.b32 	%r5289, 1;
	st.global.u32 	[%rd10+224], %r5289;
$L__BB4_680:
	setp.lt.s32 	%p605, %r5288, 1;
	@%p605 bra 	$L__BB4_714;
$L__BB4_681:
	ld.global.u32 	%r2214, [%rd10+232];
	setp.ge.s32 	%p606, %r5289, %r2214;
	@%p606 bra 	$L__BB4_713;
	add.s32 	%r2215, %r5288, -1;
	ld.global.u32 	%r2216, [%rd13];
	mad.lo.s32 	%r2217, %r2215, %r2216, %r25;
	add.s32 	%r2218, %r2217, %r5289;
	mul.wide.s32 	%rd1203, %r2218, 8;
	add.s64 	%rd1204, %rd2, %rd1203;
	ld.global.f64 	%fd1751, [%rd1204];
	abs.f64 	%fd1752, %fd1751;
	setp.geu.f64 	%p607, %fd1752, 0d41CDCD64FF800000;
	@%p607 bra 	$L__BB4_712;
	mov.b64 	%rd1205, -4616189618054758400;
	st.global.u64 	[%rd15], %rd1205;
	mov.b64 	%rd1206, 9218868437227405312;
	st.global.u64 	[%rd16], %rd1206;
	ld.global.u32 	%r479, [%rd10+220];
	ld.global.u32 	%r480, [%rd10+224];
	ld.global.u32 	%r481, [%rd10+232];
	mov.b64 	%rd1207, -4564063970805153792;
	st.global.u64 	[%rd20], %rd1207;
	mov.b64 	%rd1208, 0;
	st.global.u64 	[%rd19], %rd1208;
	not.b32 	%r2219, %r479;
	add.s32 	%r482, %r5281, %r2219;
	st.global.u32 	[%rd10+236], %r482;
	not.b32 	%r2220, %r480;
	add.s32 	%r2221, %r481, %r2220;
	st.global.u32 	[%rd10+240], %r2221;
	add.s32 	%r2222, %r2221, %r482;
	add.s32 	%r484, %r2222, -1;
	st.global.u32 	[%rd10+244], %r484;
	setp.eq.s32 	%p608, %r482, 0;
	setp.gt.s32 	%p609, %r2221, 0;
	and.pred  	%p610, %p608, %p609;
	@%p610 bra 	$L__BB4_685;
	setp.ne.s32 	%p611, %r2221, 0;
	setp.lt.s32 	%p612, %r482, 1;
	or.pred  	%p613, %p611, %p612;
	@%p613 bra 	$L__BB4_698;
$L__BB4_685:
	setp.ne.s32 	%p623, %r2221, 1;
	setp.ne.s32 	%p624, %r482, 1;
	and.pred  	%p625, %p623, %p624;
	@%p625 bra 	$L__BB4_694;
	setp.eq.s32 	%p628, %r2221, 1;
	and.pred  	%p630, %p628, %p608;
	@%p630 bra 	$L__BB4_689;
	setp.eq.s32 	%p631, %r482, 1;
	setp.eq.s32 	%p632, %r2221, 0;
	and.pred  	%p633, %p632, %p631;
	@%p633 bra 	$L__BB4_689;
	ld.global.f64 	%fd4393, [%rd19];
	ld.global.f64 	%fd4392, [%rd20];
	bra.uni 	$L__BB4_690;
$L__BB4_689:
	mul.wide.s32 	%rd1298, %r484, 8;
	mov.u64 	%rd1299, parameter;
	add.s64 	%rd1300, %rd1299, %rd1298;
	ld.const.f64 	%fd1830, [%rd1300+25200];
	cvt.s64.s32 	%rd1301, %r479;
	add.s64 	%rd1302, %rd14, %rd1301;
	cvt.s64.s32 	%rd1303, %r480;
	add.s64 	%rd1304, %rd14, %rd1303;
	cvt.s64.s32 	%rd1305, %r481;
	add.s64 	%rd1306, %rd14, %rd1305;
	ld.global.s8 	%r2331, [%rd1306+27];
	ld.global.u8 	%r2332, [%rd1302];
	ld.global.u8 	%r2333, [%rd120];
	prmt.b32 	%r2334, %r2332, %r2333, 0x3340U;
	ld.global.u8 	%r2335, [%rd1304+27];
	prmt.b32 	%r2336, %r2335, 0, 0x3340U;
	prmt.b32 	%r2337, %r2334, %r2336, 0x5410U;
	mov.b32 	%r2338, 334205;
	dp4a.s32.u32 	%r2339, %r2337, %r2338, %r2331;
	mul.wide.s32 	%rd1307, %r2339, 8;
	add.s64 	%rd1308, %rd1299, %rd1307;
	ld.const.f64 	%fd1831, [%rd1308+5000];
	add.f64 	%fd4393, %fd1830, %fd1831;
	st.global.f64 	[%rd19], %fd4393;
	ld.global.u32 	%r2340, [%rd10+244];
	mul.wide.s32 	%rd1309, %r2340, 8;
	add.s64 	%rd1310, %rd1299, %rd1309;
	ld.const.f64 	%fd1832, [%rd1310+24480];
	ld.global.s8 	%r2341, [%rd1306+27];
	ld.global.u8 	%r2342, [%rd1302];
	ld.global.u8 	%r2343, [%rd120];
	prmt.b32 	%r2344, %r2343, %r2342, 0x3340U;
	ld.global.u8 	%r2345, [%rd1304+27];
	prmt.b32 	%r2346, %r2345, 0, 0x3340U;
	prmt.b32 	%r2347, %r2344, %r2346, 0x5410U;
	mov.b32 	%r2348, 359705;
	dp4a.s32.u32 	%r2349, %r2347, %r2348, %r2341;
	mul.wide.s32 	%rd1311, %r2349, 8;
	add.s64 	%rd1312, %rd1299, %rd1311;
	ld.const.f64 	%fd1833, [%rd1312];
	add.f64 	%fd4392, %fd1832, %fd1833;
	st.global.f64 	[%rd20], %fd4392;
$L__BB4_690:
	add.s32 	%r2350, %r479, -1;
	ld.global.u32 	%r2351, [%rd13];
	add.s32 	%r2352, %r25, %r480;
	mad.lo.s32 	%r2353, %r2351, %r2350, %r2352;
	mul.wide.s32 	%rd1313, %r2353, 8;
	add.s64 	%rd1314, %rd2, %rd1313;
	ld.global.f64 	%fd1834, [%rd1314];
	add.f64 	%fd4395, %fd1834, %fd4393;
	st.global.f64 	[%rd19], %fd4395;
	ld.global.u32 	%r2354, [%rd13];
	mad.lo.s32 	%r2355, %r2354, %r2350, %r2352;
	add.s32 	%r2356, %r2355, 625;
	mul.wide.s32 	%rd1315, %r2356, 8;
	add.s64 	%rd1316, %rd2, %rd1315;
	ld.global.f64 	%fd1835, [%rd1316];
	add.f64 	%fd4394, %fd1835, %fd4392;
	st.global.f64 	[%rd20], %fd4394;
	abs.f64 	%fd1836, %fd4395;
	setp.leu.f64 	%p634, %fd1836, 0d41CDCD64FF800000;
	@%p634 bra 	$L__BB4_692;
	mov.b64 	%rd1317, 9218868437227405312;
	st.global.u64 	[%rd19], %rd1317;
	mov.b64 	%rd1318, -4616189618054758400;
	st.global.u64 	[%rd20], %rd1318;
	mov.f64 	%fd4395, 0d7FF0000000000000;
	mov.f64 	%fd4394, 0dBFF0000000000000;
$L__BB4_692:
	add.f64 	%fd1839, %fd4395, 0d4069000000000000;
	add.f64 	%fd1840, %fd4394, 0dC016CCCCCCCCCCCD;
	ld.global.f64 	%fd1841, [%rd12];
	add.f64 	%fd1842, %fd1840, %fd1841;
	div.rn.f64 	%fd1843, %fd1839, %fd1842;
	st.global.f64 	[%rd17], %fd1843;
	ld.global.u32 	%r2357, [%rd13];
	add.s32 	%r2358, %r25, %r481;
	mad.lo.s32 	%r2359, %r2357, %r460, %r2358;
	mul.wide.s32 	%rd1319, %r2359, 8;
	add.s64 	%rd1320, %rd2, %rd1319;
	ld.global.f64 	%fd1844, [%rd1320];
	add.f64 	%fd1845, %fd1844, 0d4069000000000000;
	ld.global.f64 	%fd1846, [%rd1320+5000];
	add.f64 	%fd1847, %fd1846, 0dC016CCCCCCCCCCCD;
	add.f64 	%fd1848, %fd1847, %fd1841;
	div.rn.f64 	%fd1849, %fd1845, %fd1848;
	st.global.f64 	[%rd18], %fd1849;
	setp.leu.f64 	%p635, %fd1843, %fd1849;
	@%p635 bra 	$L__BB4_707;
	st.global.f64 	[%rd15], %fd4394;
	st.global.f64 	[%rd16], %fd4395;
	bra.uni 	$L__BB4_707;
$L__BB4_694:
	mul.wide.s32 	%rd1259, %r484, 8;
	mov.u64 	%rd1260, parameter;
	add.s64 	%rd1261, %rd1260, %rd1259;
	ld.const.f64 	%fd1804, [%rd1261+25200];
	cvt.s64.s32 	%rd1262, %r479;
	add.s64 	%rd1263, %rd14, %rd1262;
	ld.global.s8 	%r2316, [%rd1263];
	mul.wide.s32 	%rd1264, %r2316, 5;
	cvt.s64.s32 	%rd1265, %r480;
	add.s64 	%rd1266, %rd14, %rd1265;
	ld.global.s8 	%rd1267, [%rd1266+27];
	add.s64 	%rd1268, %rd1264, %rd1267;
	shl.b64 	%rd1269, %rd1268, 3;
	add.s64 	%rd1270, %rd1260, %rd1269;
	ld.const.f64 	%fd1805, [%rd1270+45640];
	add.f64 	%fd1806, %fd1804, %fd1805;
	ld.global.s8 	%r2317, [%rd120];
	mul.wide.s32 	%rd1271, %r2317, 5;
	cvt.s64.s32 	%rd1272, %r481;
	add.s64 	%rd1273, %rd14, %rd1272;
	ld.global.s8 	%rd1274, [%rd1273+27];
	add.s64 	%rd1275, %rd1271, %rd1274;
	shl.b64 	%rd1276, %rd1275, 3;
	add.s64 	%rd1277, %rd1260, %rd1276;
	ld.const.f64 	%fd1807, [%rd1277+45640];
	add.f64 	%fd1808, %fd1806, %fd1807;
	st.global.f64 	[%rd19], %fd1808;
	add.s32 	%r2318, %r479, -1;
	ld.global.u32 	%r2319, [%rd10+204];
	add.s32 	%r2320, %r25, %r480;
	mad.lo.s32 	%r2321, %r2319, %r2318, %r2320;
	mul.wide.s32 	%rd1278, %r2321, 8;
	add.s64 	%rd1279, %rd2, %rd1278;
	ld.global.f64 	%fd1809, [%rd1279];
	add.f64 	%fd4397, %fd1809, %fd1808;
	st.global.f64 	[%rd19], %fd4397;
	ld.global.u32 	%r2322, [%rd10+244];
	mul.wide.s32 	%rd1280, %r2322, 8;
	add.s64 	%rd1281, %rd1260, %rd1280;
	ld.const.f64 	%fd1810, [%rd1281+24480];
	ld.global.s8 	%r2323, [%rd1263];
	mul.wide.s32 	%rd1282, %r2323, 5;
	ld.global.s8 	%rd1283, [%rd1266+27];
	add.s64 	%rd1284, %rd1282, %rd1283;
	shl.b64 	%rd1285, %rd1284, 3;
	add.s64 	%rd1286, %rd1260, %rd1285;
	ld.const.f64 	%fd1811, [%rd1286+45440];
	add.f64 	%fd1812, %fd1810, %fd1811;
	ld.global.s8 	%r2324, [%rd120];
	mul.wide.s32 	%rd1287, %r2324, 5;
	ld.global.s8 	%rd1288, [%rd1273+27];
	add.s64 	%rd1289, %rd1287, %rd1288;
	shl.b64 	%rd1290, %rd1289, 3;
	add.s64 	%rd1291, %rd1260, %rd1290;
	ld.const.f64 	%fd1813, [%rd1291+45440];
	add.f64 	%fd1814, %fd1812, %fd1813;
	st.global.f64 	[%rd20], %fd1814;
	ld.global.u32 	%r2325, [%rd10+204];
	mad.lo.s32 	%r2326, %r2325, %r2318, %r2320;
	add.s32 	%r2327, %r2326, 625;
	mul.wide.s32 	%rd1292, %r2327, 8;
	add.s64 	%rd1293, %rd2, %rd1292;
	ld.global.f64 	%fd1815, [%rd1293];
	add.f64 	%fd4396, %fd1815, %fd1814;
	st.global.f64 	[%rd20], %fd4396;
	abs.f64 	%fd1816, %fd4397;
	setp.leu.f64 	%p626, %fd1816, 0d41CDCD64FF800000;
	@%p626 bra 	$L__BB4_696;
	mov.b64 	%rd1294, 9218868437227405312;
	st.global.u64 	[%rd19], %rd1294;
	mov.b64 	%rd1295, -4616189618054758400;
	st.global.u64 	[%rd20], %rd1295;
	mov.f64 	%fd4397, 0d7FF0000000000000;
	mov.f64 	%fd4396, 0dBFF0000000000000;
$L__BB4_696:
	add.f64 	%fd1819, %fd4397, 0d4069000000000000;
	add.f64 	%fd1820, %fd4396, 0dC016CCCCCCCCCCCD;
	ld.global.f64 	%fd1821, [%rd12];
	add.f64 	%fd1822, %fd1820, %fd1821;
	div.rn.f64 	%fd1823, %fd1819, %fd1822;
	st.global.f64 	[%rd17], %fd1823;
	ld.global.u32 	%r2328, [%rd13];
	add.s32 	%r2329, %r25, %r481;
	mad.lo.s32 	%r2330, %r2328, %r460, %r2329;
	mul.wide.s32 	%rd1296, %r2330, 8;
	add.s64 	%rd1297, %rd2, %rd1296;
	ld.global.f64 	%fd1824, [%rd1297];
	add.f64 	%fd1825, %fd1824, 0d4069000000000000;
	ld.global.f64 	%fd1826, [%rd1297+5000];
	add.f64 	%fd1827, %fd1826, 0dC016CCCCCCCCCCCD;
	add.f64 	%fd1828, %fd1827, %fd1821;
	div.rn.f64 	%fd1829, %fd1825, %fd1828;
	st.global.f64 	[%rd18], %fd1829;
	setp.leu.f64 	%p627, %fd1823, %fd1829;
	@%p627 bra 	$L__BB4_707;
	st.global.f64 	[%rd15], %fd4396;
	st.global.f64 	[%rd16], %fd4397;
	bra.uni 	$L__BB4_707;
$L__BB4_698:
	setp.ne.s32 	%p614, %r482, 1;
	setp.ne.s32 	%p615, %r2221, 1;
	or.pred  	%p616, %p614, %p615;
	@%p616 bra 	$L__BB4_703;
	cvt.s64.s32 	%rd1236, %r479;
	add.s64 	%rd1237, %rd14, %rd1236;
	cvt.s64.s32 	%rd1238, %r480;
	add.s64 	%rd1239, %rd14, %rd1238;
	ld.global.s8 	%r2272, [%rd1239+28];
	ld.global.u8 	%r2273, [%rd1237+1];
	ld.global.u8 	%r2274, [%rd1237];
	prmt.b32 	%r2275, %r2274, %r2273, 0x3340U;
	ld.global.u8 	%r2276, [%rd1239+27];
	prmt.b32 	%r2277, %r2276, 0, 0x3340U;
	prmt.b32 	%r2278, %r2275, %r2277, 0x5410U;
	mov.b32 	%r2279, 334205;
	dp4a.s32.u32 	%r2280, %r2278, %r2279, %r2272;
	mul.wide.s32 	%rd1240, %r2280, 8;
	mov.u64 	%rd1241, parameter;
	add.s64 	%rd1242, %rd1241, %rd1240;
	ld.const.f64 	%fd1781, [%rd1242+10000];
	cvt.s64.s32 	%rd1243, %r481;
	add.s64 	%rd1244, %rd14, %rd1243;
	ld.global.s8 	%r2281, [%rd120+-1];
	ld.global.u8 	%r2282, [%rd1244+27];
	ld.global.u8 	%r2283, [%rd1244+26];
	prmt.b32 	%r2284, %r2283, %r2282, 0x3340U;
	ld.global.u8 	%r2285, [%rd120];
	prmt.b32 	%r2286, %r2285, 0, 0x3340U;
	prmt.b32 	%r2287, %r2284, %r2286, 0x5410U;
	mov.b32 	%r2288, 359705;
	dp4a.s32.u32 	%r2289, %r2287, %r2288, %r2281;
	mul.wide.s32 	%rd1245, %r2289, 8;
	add.s64 	%rd1246, %rd1241, %rd1245;
	ld.const.f64 	%fd1782, [%rd1246+10000];
	add.f64 	%fd1783, %fd1781, %fd1782;
	st.global.f64 	[%rd20], %fd1783;
	add.s32 	%r2290, %r479, -1;
	ld.global.u32 	%r2291, [%rd13];
	add.s32 	%r2292, %r26, %r480;
	mad.lo.s32 	%r2293, %r2291, %r2290, %r2292;
	mul.wide.s32 	%rd1247, %r2293, 8;
	add.s64 	%rd1248, %rd2, %rd1247;
	ld.global.f64 	%fd1784, [%rd1248];
	add.f64 	%fd4398, %fd1784, %fd1783;
	st.global.f64 	[%rd20], %fd4398;
	ld.global.s8 	%r2294, [%rd1239+28];
	ld.global.u8 	%r2295, [%rd1237+1];
	ld.global.u8 	%r2296, [%rd1237];
	prmt.b32 	%r2297, %r2296, %r2295, 0x3340U;
	ld.global.u8 	%r2298, [%rd1239+27];
	prmt.b32 	%r2299, %r2298, 0, 0x3340U;
	prmt.b32 	%r2300, %r2297, %r2299, 0x5410U;
	dp4a.s32.u32 	%r2301, %r2300, %r2279, %r2294;
	mul.wide.s32 	%rd1249, %r2301, 8;
	add.s64 	%rd1250, %rd1241, %rd1249;
	ld.const.f64 	%fd1785, [%rd1250+15000];
	ld.global.s8 	%r2302, [%rd120+-1];
	ld.global.u8 	%r2303, [%rd1244+27];
	ld.global.u8 	%r2304, [%rd1244+26];
	prmt.b32 	%r2305, %r2304, %r2303, 0x3340U;
	ld.global.u8 	%r2306, [%rd120];
	prmt.b32 	%r2307, %r2306, 0, 0x3340U;
	prmt.b32 	%r2308, %r2305, %r2307, 0x5410U;
	dp4a.s32.u32 	%r2309, %r2308, %r2288, %r2302;
	mul.wide.s32 	%rd1251, %r2309, 8;
	add.s64 	%rd1252, %rd1241, %rd1251;
	ld.const.f64 	%fd1786, [%rd1252+15000];
	add.f64 	%fd1787, %fd1785, %fd1786;
	st.global.f64 	[%rd19], %fd1787;
	ld.global.u32 	%r2310, [%rd13];
	mad.lo.s32 	%r2311, %r2310, %r2290, %r2292;
	add.s32 	%r2312, %r2311, -625;
	mul.wide.s32 	%rd1253, %r2312, 8;
	add.s64 	%rd1254, %rd2, %rd1253;
	ld.global.f64 	%fd1788, [%rd1254];
	add.f64 	%fd4399, %fd1788, %fd1787;
	st.global.f64 	[%rd19], %fd4399;
	abs.f64 	%fd1789, %fd4399;
	setp.leu.f64 	%p619, %fd1789, 0d41CDCD64FF800000;
	@%p619 bra 	$L__BB4_701;
	mov.b64 	%rd1255, 9218868437227405312;
	st.global.u64 	[%rd19], %rd1255;
	mov.b64 	%rd1256, -4616189618054758400;
	st.global.u64 	[%rd20], %rd1256;
	mov.f64 	%fd4399, 0d7FF0000000000000;
	mov.f64 	%fd4398, 0dBFF0000000000000;
$L__BB4_701:
	add.f64 	%fd1792, %fd4399, 0d4069000000000000;
	add.f64 	%fd1793, %fd4398, 0dC016CCCCCCCCCCCD;
	ld.global.f64 	%fd1794, [%rd12];
	add.f64 	%fd1795, %fd1793, %fd1794;
	div.rn.f64 	%fd1796, %fd1792, %fd1795;
	st.global.f64 	[%rd17], %fd1796;
	ld.global.u32 	%r2313, [%rd13];
	add.s32 	%r2314, %r25, %r481;
	mad.lo.s32 	%r2315, %r2313, %r460, %r2314;
	mul.wide.s32 	%rd1257, %r2315, 8;
	add.s64 	%rd1258, %rd2, %rd1257;
	ld.global.f64 	%fd1797, [%rd1258];
	add.f64 	%fd1798, %fd1797, 0d4069000000000000;
	ld.global.f64 	%fd1799, [%rd1258+5000];
	add.f64 	%fd1800, %fd1799, 0dC016CCCCCCCCCCCD;
	add.f64 	%fd1801, %fd1800, %fd1794;
	div.rn.f64 	%fd1802, %fd1798, %fd1801;
	st.global.f64 	[%rd18], %fd1802;
	sub.f64 	%fd1803, %fd1796, %fd1802;
	setp.ltu.f64 	%p620, %fd1803, 0d3EB0C6F7A0B5ED8D;
	setp.leu.f64 	%p621, %fd1796, %fd1802;
	or.pred  	%p622, %p620, %p621;
	@%p622 bra 	$L__BB4_707;
	st.global.f64 	[%rd15], %fd4398;
	st.global.f64 	[%rd16], %fd4399;
	bra.uni 	$L__BB4_707;
$L__BB4_703:
	mul.wide.s32 	%rd1209, %r484, 8;
	mov.u64 	%rd1210, parameter;
	add.s64 	%rd1211, %rd1210, %rd1209;
	ld.const.f64 	%fd1753, [%rd1211+24960];
	cvt.s64.s32 	%rd1212, %r479;
	add.s64 	%rd1213, %rd14, %rd1212;
	cvt.s64.s32 	%rd1214, %r480;
	add.s64 	%rd1215, %rd14, %rd1214;
	ld.global.s8 	%r2223, [%rd1215+28];
	ld.global.u8 	%r2224, [%rd1213+1];
	ld.global.u8 	%r2225, [%rd1213];
	prmt.b32 	%r2226, %r2225, %r2224, 0x3340U;
	ld.global.u8 	%r2227, [%rd1215+27];
	prmt.b32 	%r2228, %r2227, 0, 0x3340U;
	prmt.b32 	%r2229, %r2226, %r2228, 0x5410U;
	mov.b32 	%r2230, 334205;
	dp4a.s32.u32 	%r2231, %r2229, %r2230, %r2223;
	mul.wide.s32 	%rd1216, %r2231, 8;
	add.s64 	%rd1217, %rd1210, %rd1216;
	ld.const.f64 	%fd1754, [%rd1217+30440];
	add.f64 	%fd1755, %fd1753, %fd1754;
	cvt.s64.s32 	%rd1218, %r481;
	add.s64 	%rd1219, %rd14, %rd1218;
	ld.global.s8 	%r2232, [%rd120+-1];
	ld.global.u8 	%r2233, [%rd1219+27];
	ld.global.u8 	%r2234, [%rd1219+26];
	prmt.b32 	%r2235, %r2234, %r2233, 0x3340U;
	ld.global.u8 	%r2236, [%rd120];
	prmt.b32 	%r2237, %r2236, 0, 0x3340U;
	prmt.b32 	%r2238, %r2235, %r2237, 0x5410U;
	mov.b32 	%r2239, 359705;
	dp4a.s32.u32 	%r2240, %r2238, %r2239, %r2232;
	mul.wide.s32 	%rd1220, %r2240, 8;
	add.s64 	%rd1221, %rd1210, %rd1220;
	ld.const.f64 	%fd1756, [%rd1221+30440];
	add.f64 	%fd1757, %fd1755, %fd1756;
	st.global.f64 	[%rd19], %fd1757;
	add.s32 	%r2241, %r479, -1;
	ld.global.u32 	%r2242, [%rd10+204];
	add.s32 	%r2243, %r25, %r480;
	mad.lo.s32 	%r2244, %r2242, %r2241, %r2243;
	mul.wide.s32 	%rd1222, %r2244, 8;
	add.s64 	%rd1223, %rd2, %rd1222;
	ld.global.f64 	%fd1758, [%rd1223];
	add.f64 	%fd4401, %fd1758, %fd1757;
	st.global.f64 	[%rd19], %fd4401;
	ld.global.u32 	%r2245, [%rd10+244];
	mul.wide.s32 	%rd1224, %r2245, 8;
	add.s64 	%rd1225, %rd1210, %rd1224;
	ld.const.f64 	%fd1759, [%rd1225+24240];
	ld.global.s8 	%r2246, [%rd1215+28];
	ld.global.u8 	%r2247, [%rd1213+1];
	ld.global.u8 	%r2248, [%rd1213];
	prmt.b32 	%r2249, %r2248, %r2247, 0x3340U;
	ld.global.u8 	%r2250, [%rd1215+27];
	prmt.b32 	%r2251, %r2250, 0, 0x3340U;
	prmt.b32 	%r2252, %r2249, %r2251, 0x5410U;
	dp4a.s32.u32 	%r2253, %r2252, %r2230, %r2246;
	mul.wide.s32 	%rd1226, %r2253, 8;
	add.s64 	%rd1227, %rd1210, %rd1226;
	ld.const.f64 	%fd1760, [%rd1227+25440];
	add.f64 	%fd1761, %fd1759, %fd1760;
	ld.global.s8 	%r2254, [%rd120+-1];
	ld.global.u8 	%r2255, [%rd1219+27];
	ld.global.u8 	%r2256, [%rd1219+26];
	prmt.b32 	%r2257, %r2256, %r2255, 0x3340U;
	ld.global.u8 	%r2258, [%rd120];
	prmt.b32 	%r2259, %r2258, 0, 0x3340U;
	prmt.b32 	%r2260, %r2257, %r2259, 0x5410U;
	dp4a.s32.u32 	%r2261, %r2260, %r2239, %r2254;
	mul.wide.s32 	%rd1228, %r2261, 8;
	add.s64 	%rd1229, %rd1210, %rd1228;
	ld.const.f64 	%fd1762, [%rd1229+25440];
	add.f64 	%fd1763, %fd1761, %fd1762;
	ld.global.u32 	%r2262, [%rd10+236];
	ld.global.u32 	%r2263, [%rd10+240];
	sub.s32 	%r2264, %r2262, %r2263;
	abs.s32 	%r2265, %r2264;
	cvt.rn.f64.s32 	%fd1764, %r2265;
	fma.rn.f64 	%fd1765, %fd1764, 0dBFEEF3E864B31D04, %fd1763;
	st.global.f64 	[%rd20], %fd1765;
	ld.global.u32 	%r2266, [%rd10+204];
	mad.lo.s32 	%r2267, %r2266, %r2241, %r2243;
	add.s32 	%r2268, %r2267, 625;
	mul.wide.s32 	%rd1230, %r2268, 8;
	add.s64 	%rd1231, %rd2, %rd1230;
	ld.global.f64 	%fd1766, [%rd1231];
	add.f64 	%fd4400, %fd1766, %fd1765;
	st.global.f64 	[%rd20], %fd4400;
	abs.f64 	%fd1767, %fd4401;
	setp.leu.f64 	%p617, %fd1767, 0d41CDCD64FF800000;
	@%p617 bra 	$L__BB4_705;
	mov.b64 	%rd1232, 9218868437227405312;
	st.global.u64 	[%rd19], %rd1232;
	mov.b64 	%rd1233, -4616189618054758400;
	st.global.u64 	[%rd20], %rd1233;
	mov.f64 	%fd4401, 0d7FF0000000000000;
	mov.f64 	%fd4400, 0dBFF0000000000000;
$L__BB4_705:
	add.f64 	%fd1770, %fd4401, 0d4069000000000000;
	add.f64 	%fd1771, %fd4400, 0dC016CCCCCCCCCCCD;
	ld.global.f64 	%fd1772, [%rd12];
	add.f64 	%fd1773, %fd1771, %fd1772;
	div.rn.f64 	%fd1774, %fd1770, %fd1773;
	st.global.f64 	[%rd17], %fd1774;
	ld.global.u32 	%r2269, [%rd13];
	add.s32 	%r2270, %r25, %r481;
	mad.lo.s32 	%r2271, %r2269, %r460, %r2270;
	mul.wide.s32 	%rd1234, %r2271, 8;
	add.s64 	%rd1235, %rd2, %rd1234;
	ld.global.f64 	%fd1775, [%rd1235];
	add.f64 	%fd1776, %fd1775, 0d4069000000000000;
	ld.global.f64 	%fd1777, [%rd1235+5000];
	add.f64 	%fd1778, %fd1777, 0dC016CCCCCCCCCCCD;
	add.f64 	%fd1779, %fd1778, %fd1772;
	div.rn.f64 	%fd1780, %fd1776, %fd1779;
	st.global.f64 	[%rd18], %fd1780;
	setp.leu.f64 	%p618, %fd1774, %fd1780;
	@%p618 bra 	$L__BB4_707;
	st.global.f64 	[%rd15], %fd4400;
	st.global.f64 	[%rd16], %fd4401;
$L__BB4_707:
	ld.global.f64 	%fd1850, [%rd15];
	setp.lt.f64 	%p636, %fd1850, 0dC0A3880000000000;
	@%p636 bra 	$L__BB4_709;
	ld.global.f64 	%fd4402, [%rd16];
	bra.uni 	$L__BB4_710;
$L__BB4_709:
	mov.b64 	%rd1321, -4564063970805153792;
	st.global.u64 	[%rd15], %rd1321;
	mov.b64 	%rd1322, 0;
	st.global.u64 	[%rd16], %rd1322;
	mov.f64 	%fd4402, 0d0000000000000000;
$L__BB4_710:
	abs.f64 	%fd1852, %fd4402;
	setp.geu.f64 	%p637, %fd1852, 0d41CDCD64FF800000;
	@%p637 bra 	$L__BB4_712;
	ld.global.u32 	%r2360, [%rd10+204];
	ld.global.u32 	%r2361, [%rd10+232];
	mad.lo.s32 	%r2362, %r2360, %r460, %r25;
	add.s32 	%r2363, %r2362, %r2361;
	mul.wide.s32 	%rd1323, %r2363, 8;
	add.s64 	%rd1324, %rd2, %rd1323;
	st.global.f64 	[%rd1324], %fd4402;
	ld.global.f64 	%fd1853, [%rd15];
	ld.global.u32 	%r2364, [%rd10+204];
	ld.global.u32 	%r2365, [%rd10+232];
	mad.lo.s32 	%r2366, %r2364, %r460, %r26;
	add.s32 	%r2367, %r2366, %r2365;
	mul.wide.s32 	%rd1325, %r2367, 8;
	add.s64 	%rd1326, %rd2, %rd1325;
	st.global.f64 	[%rd1326], %fd1853;
$L__BB4_712:
	ld.global.u32 	%r2368, [%rd10+220];
	add.s32 	%r5288, %r2368, -1;
	st.global.u32 	[%rd10+220], %r5288;
	ld.global.u32 	%r2369, [%rd10+224];
	add.s32 	%r5289, %r2369, 1;
	st.global.u32 	[%rd10+224], %r5289;
	setp.gt.s32 	%p638, %r2368, 1;
	@%p638 bra 	$L__BB4_681;
$L__BB4_713:
	ld.global.u32 	%r5290, [%rd10+216];
$L__BB4_714:
	add.s32 	%r489, %r5290, 1;
	st.global.u32 	[%rd10+216], %r489;
	setp.lt.s32 	%p639, %r5290, 32;
	mov.u32 	%r5290, %r489;
	@%p639 bra 	$L__BB4_678;
	ld.global.u32 	%r5292, [%rd10+232];
	ld.global.u32 	%r5291, [%rd10+204];
$L__BB4_716:
	add.s32 	%r5283, %r5292, 1;
	st.global.u32 	[%rd10+232], %r5283;
	setp.lt.s32 	%p640, %r5292, %r5291;
	@%p640 bra 	$L__BB4_625;
	ld.global.u32 	%r5275, [%rd10+200];
$L__BB4_718:
	add.s32 	%r499, %r5281, 1;
	setp.lt.s32 	%p641, %r5281, %r5275;
	mov.u32 	%r5281, %r499;
	@%p641 bra 	$L__BB4_623;
$L__BB4_719:
	mov.b64 	%rd1327, -4503599627370496;
	st.global.u64 	[%rd11+10024], %rd1327;
	mov.b32 	%r2370, 0;
	st.global.u32 	[%rd10+212], %r2370;
	ld.global.u32 	%r500, [%rd10+200];
	st.global.u32 	[%rd10+208], %r500;
	st.global.u64 	[%rd11+10024], %rd1327;
	ld.global.u32 	%r2371, [%rd10+204];
	setp.lt.s32 	%p642, %r2371, 1;
	mov.f64 	%fd4421, 0dFFF0000000000000;
	@%p642 bra 	$L__BB4_756;
	cvt.s64.s32 	%rd1328, %r500;
	add.s64 	%rd132, %rd14, %rd1328;
	add.s32 	%r501, %r500, -1;
	mov.b32 	%r5296, 1;
$L__BB4_721:
	mov.u32 	%r502, %r5296;
	ld.global.u8 	%rs32, [%rd132];
	cvt.u32.u16 	%r2373, %rs32;
	cvt.s32.s8 	%r2374, %r2373;
	cvt.u64.u32 	%rd1329, %r502;
	add.s64 	%rd133, %rd14, %rd1329;
	ld.global.u8 	%rs33, [%rd133+27];
	cvt.u32.u16 	%r2375, %rs33;
	cvt.s32.s8 	%r2376, %r2375;
	add.s32 	%r2377, %r2376, %r2374;
	setp.eq.s32 	%p643, %r2377, 3;
	@%p643 bra 	$L__BB4_723;
	ld.global.f64 	%fd4417, [%rd12];
	mov.f64 	%fd4420, 0dBFF0000000000000;
	mov.f64 	%fd4419, 0d7FF0000000000000;
	bra.uni 	$L__BB4_750;
$L__BB4_723:
	cvt.s32.s8 	%r2379, %r2373;
	mul.wide.s32 	%rd1330, %r2379, 5;
	cvt.u64.u16 	%rd1331, %rs33;
	cvt.s64.s8 	%rd1332, %rd1331;
	add.s64 	%rd1333, %rd1330, %rd1332;
	shl.b64 	%rd1334, %rd1333, 3;
	mov.u64 	%rd1335, parameter;
	add.s64 	%rd1336, %rd1335, %rd1334;
	ld.const.f64 	%fd1857, [%rd1336+45440];
	ld.global.s8 	%r2380, [%rd133+28];
	ld.global.u8 	%r2381, [%rd132+1];
	prmt.b32 	%r2382, %r2373, %r2381, 0x3340U;
	cvt.u32.u16 	%r2383, %rs33;
	prmt.b32 	%r2384, %r2383, 0, 0x3340U;
	prmt.b32 	%r2385, %r2382, %r2384, 0x5410U;
	mov.b32 	%r2386, 334205;
	dp4a.s32.u32 	%r2387, %r2385, %r2386, %r2380;
	mul.wide.s32 	%rd1337, %r2387, 8;
	add.s64 	%rd1338, %rd1335, %rd1337;
	ld.const.f64 	%fd1858, [%rd1338+35440];
	add.f64 	%fd4407, %fd1857, %fd1858;
	st.global.f64 	[%rd15], %fd4407;
	ld.global.s8 	%r2388, [%rd132];
	mul.wide.s32 	%rd1339, %r2388, 5;
	ld.global.u8 	%rs301, [%rd133+27];
	cvt.u64.u16 	%rd1340, %rs301;
	cvt.s64.s8 	%rd1341, %rd1340;
	add.s64 	%rd1342, %rd1339, %rd1341;
	shl.b64 	%rd1343, %rd1342, 3;
	add.s64 	%rd1344, %rd1335, %rd1343;
	ld.const.f64 	%fd1859, [%rd1344+45640];
	ld.global.s8 	%r2389, [%rd133+28];
	ld.global.u8 	%r2390, [%rd132+1];
	prmt.b32 	%r2391, %r2388, %r2390, 0x3340U;
	cvt.u32.u16 	%r2392, %rs301;
	prmt.b32 	%r2393, %r2392, 0, 0x3340U;
	prmt.b32 	%r2394, %r2391, %r2393, 0x5410U;
	dp4a.s32.u32 	%r2395, %r2394, %r2386, %r2389;
	mul.wide.s32 	%rd1345, %r2395, 8;
	add.s64 	%rd1346, %rd1335, %rd1345;
	ld.const.f64 	%fd1860, [%rd1346+40440];
	add.f64 	%fd4408, %fd1859, %fd1860;
	st.global.f64 	[%rd17], %fd4408;
	abs.f64 	%fd1861, %fd4408;
	setp.leu.f64 	%p644, %fd1861, 0d41CDCD64FF800000;
	@%p644 bra 	$L__BB4_725;
	mov.b64 	%rd1347, 9218868437227405312;
	st.global.u64 	[%rd17], %rd1347;
	mov.b64 	%rd1348, -4616189618054758400;
	st.global.u64 	[%rd15], %rd1348;
	mov.f64 	%fd4408, 0d7FF0000000000000;
	mov.f64 	%fd4407, 0dBFF0000000000000;
$L__BB4_725:
	ld.global.s8 	%rs34, [%rd132];
	cvt.s64.s16 	%rd134, %rs34;
	ld.global.s8 	%rs302, [%rd132+1];
	ld.global.u8 	%rs303, [%rd133+27];
	cvt.u64.u16 	%rd1349, %rs303;
	cvt.s64.s8 	%rd135, %rd1349;
	mov.b32 	%r503, {%rs34, %rs304};
	mov.b32 	%r2396, {%rs34, %rs302};
	cvt.u32.u16 	%r2397, %rs303;
	cvt.s32.s8 	%r2398, %r2397;
	mov.b32 	%r2399, 1305;
	dp2a.lo.s32.u32 	%r2400, %r2396, %r2399, %r2398;
	mul.wide.s32 	%rd1350, %r2400, 8;
	mov.u64 	%rd1351, parameter;
	add.s64 	%rd136, %rd1351, %rd1350;
	ld.const.f64 	%fd1864, [%rd136+21000];
	abs.f64 	%fd1865, %fd1864;
	setp.geu.f64 	%p645, %fd1865, 0d41CDCD64FF800000;
	@%p645 bra 	$L__BB4_733;
	ld.global.s8 	%r2401, [%rd133+28];
	cvt.u16.u64 	%rs305, %rd135;
	{ .reg .b16 tmp; mov.b32 {%rs306, tmp}, %r503; }
	mov.b32 	%r2402, {%rs306, %rs305};
	mov.b32 	%r2403, 1305;
	dp2a.lo.s32.u32 	%r2404, %r2402, %r2403, %r2401;
	mul.wide.s32 	%rd1352, %r2404, 8;
	mov.u64 	%rd1353, parameter;
	add.s64 	%rd137, %rd1353, %rd1352;
	ld.const.f64 	%fd1866, [%rd137+23000];
	abs.f64 	%fd1867, %fd1866;
	setp.geu.f64 	%p646, %fd1867, 0d41CDCD64FF800000;
	@%p646 bra 	$L__BB4_733;
	mad.lo.s64 	%rd1354, %rd134, 5, %rd135;
	shl.b64 	%rd1355, %rd1354, 3;
	mov.u64 	%rd1356, parameter;
	add.s64 	%rd1357, %rd1356, %rd1355;
	ld.const.f64 	%fd1868, [%rd1357+45440];
	ld.const.f64 	%fd1869, [%rd136+20000];
	add.f64 	%fd1870, %fd1868, %fd1869;
	ld.const.f64 	%fd1871, [%rd137+22000];
	add.f64 	%fd4405, %fd1870, %fd1871;
	st.global.f64 	[%rd16], %fd4405;
	ld.global.s8 	%rs307, [%rd132];
	cvt.s32.s16 	%r2405, %rs307;
	mul.wide.s32 	%rd1358, %r2405, 5;
	ld.global.s8 	%rs308, [%rd133+27];
	cvt.s64.s16 	%rd1359, %rs308;
	add.s64 	%rd1360, %rd1358, %rd1359;
	shl.b64 	%rd1361, %rd1360, 3;
	add.s64 	%rd1362, %rd1356, %rd1361;
	ld.const.f64 	%fd1872, [%rd1362+45640];
	ld.global.s8 	%rs309, [%rd132+1];
	mov.b32 	%r2406, {%rs307, %rs309};
	cvt.s32.s16 	%r2407, %rs308;
	mov.b32 	%r2408, 1305;
	dp2a.lo.s32.u32 	%r2409, %r2406, %r2408, %r2407;
	mul.wide.s32 	%rd1363, %r2409, 8;
	add.s64 	%rd1364, %rd1356, %rd1363;
	ld.const.f64 	%fd1873, [%rd1364+21000];
	add.f64 	%fd1874, %fd1872, %fd1873;
	ld.global.s8 	%r2410, [%rd133+28];
	mov.b32 	%r2411, {%rs307, %rs308};
	dp2a.lo.s32.u32 	%r2412, %r2411, %r2408, %r2410;
	mul.wide.s32 	%rd1365, %r2412, 8;
	add.s64 	%rd1366, %rd1356, %rd1365;
	ld.const.f64 	%fd1875, [%rd1366+23000];
	add.f64 	%fd4406, %fd1874, %fd1875;
	st.global.f64 	[%rd18], %fd4406;
	abs.f64 	%fd1876, %fd4406;
	setp.leu.f64 	%p647, %fd1876, 0d41CDCD64FF800000;
	@%p647 bra 	$L__BB4_729;
	mov.b64 	%rd1367, 9218868437227405312;
	st.global.u64 	[%rd18], %rd1367;
	mov.b64 	%rd1368, -4616189618054758400;
	st.global.u64 	[%rd16], %rd1368;
	mov.f64 	%fd4406, 0d7FF0000000000000;
	mov.f64 	%fd4405, 0dBFF0000000000000;
$L__BB4_729:
	add.f64 	%fd1879, %fd4406, 0d4069000000000000;
	add.f64 	%fd1880, %fd4405, 0dC016CCCCCCCCCCCD;
	ld.global.f64 	%fd300, [%rd12];
	add.f64 	%fd1881, %fd1880, %fd300;
	div.rn.f64 	%fd301, %fd1879, %fd1881;
	st.global.f64 	[%rd19], %fd301;
	abs.f64 	%fd1882, %fd4408;
	setp.geu.f64 	%p648, %fd1882, 0d41CDCD64FF800000;
	@%p648 bra 	$L__BB4_732;
	add.f64 	%fd1883, %fd4408, 0d4069000000000000;
	add.f64 	%fd1884, %fd4407, 0dC016CCCCCCCCCCCD;
	add.f64 	%fd1885, %fd1884, %fd300;
	div.rn.f64 	%fd1886, %fd1883, %fd1885;
	st.global.f64 	[%rd20], %fd1886;
	setp.geu.f64 	%p649, %fd1886, %fd301;
	@%p649 bra 	$L__BB4_733;
	st.global.f64 	[%rd15], %fd4405;
	st.global.f64 	[%rd17], %fd4406;
	st.global.f64 	[%rd20], %fd301;
	mov.f64 	%fd4407, %fd4405;
	mov.f64 	%fd4408, %fd4406;
	bra.uni 	$L__BB4_733;
$L__BB4_732:
	st.global.f64 	[%rd15], %fd4405;
	st.global.f64 	[%rd17], %fd4406;
	st.global.f64 	[%rd20], %fd301;
	mov.f64 	%fd4407, %fd4405;
	mov.f64 	%fd4408, %fd4406;
$L__BB4_733:
	ld.global.s8 	%rs310, [%rd132];
	cvt.s64.s16 	%rd138, %rs310;
	ld.global.s8 	%rs311, [%rd132+1];
	ld.global.u8 	%rs312, [%rd133+27];
	cvt.u64.u16 	%rd1369, %rs312;
	cvt.s64.s8 	%rd139, %rd1369;
	mov.b32 	%r2413, {%rs310, %rs311};
	cvt.u32.u16 	%r2414, %rs312;
	cvt.s32.s8 	%r2415, %r2414;
	mov.b32 	%r2416, 1305;
	dp2a.lo.s32.u32 	%r2417, %r2413, %r2416, %r2415;
	mul.wide.s32 	%rd1370, %r2417, 8;
	mov.u64 	%rd1371, parameter;
	add.s64 	%rd140, %rd1371, %rd1370;
	ld.const.f64 	%fd1887, [%rd140+21000];
	abs.f64 	%fd1888, %fd1887;
	setp.geu.f64 	%p650, %fd1888, 0d41CDCD64FF800000;
	@%p650 bra 	$L__BB4_740;
	mad.lo.s64 	%rd1372, %rd138, 5, %rd139;
	shl.b64 	%rd1373, %rd1372, 3;
	mov.u64 	%rd1374, parameter;
	add.s64 	%rd1375, %rd1374, %rd1373;
	ld.const.f64 	%fd1889, [%rd1375+45440];
	ld.const.f64 	%fd1890, [%rd140+20000];
	add.f64 	%fd4409, %fd1889, %fd1890;
	st.global.f64 	[%rd16], %fd4409;
	ld.global.s8 	%rs313, [%rd132];
	cvt.s32.s16 	%r2418, %rs313;
	mul.wide.s32 	%rd1376, %r2418, 5;
	ld.global.u8 	%rs314, [%rd133+27];
	cvt.u64.u16 	%rd1377, %rs314;
	cvt.s64.s8 	%rd1378, %rd1377;
	add.s64 	%rd1379, %rd1376, %rd1378;
	shl.b64 	%rd1380, %rd1379, 3;
	add.s64 	%rd1381, %rd1374, %rd1380;
	ld.const.f64 	%fd1891, [%rd1381+45640];
	ld.global.s8 	%rs315, [%rd132+1];
	mov.b32 	%r2419, {%rs313, %rs315};
	cvt.u32.u16 	%r2420, %rs314;
	cvt.s32.s8 	%r2421, %r2420;
	mov.b32 	%r2422, 1305;
	dp2a.lo.s32.u32 	%r2423, %r2419, %r2422, %r2421;
	mul.wide.s32 	%rd1382, %r2423, 8;
	add.s64 	%rd1383, %rd1374, %rd1382;
	ld.const.f64 	%fd1892, [%rd1383+21000];
	add.f64 	%fd4410, %fd1891, %fd1892;
	st.global.f64 	[%rd18], %fd4410;
	abs.f64 	%fd1893, %fd4410;
	setp.leu.f64 	%p651, %fd1893, 0d41CDCD64FF800000;
	@%p651 bra 	$L__BB4_736;
	mov.b64 	%rd1384, 9218868437227405312;
	st.global.u64 	[%rd18], %rd1384;
	mov.b64 	%rd1385, -4616189618054758400;
	st.global.u64 	[%rd16], %rd1385;
	mov.f64 	%fd4410, 0d7FF0000000000000;
	mov.f64 	%fd4409, 0dBFF0000000000000;
$L__BB4_736:
	add.f64 	%fd1896, %fd4410, 0d4069000000000000;
	add.f64 	%fd1897, %fd4409, 0dC016CCCCCCCCCCCD;
	ld.global.f64 	%fd308, [%rd12];
	add.f64 	%fd1898, %fd1897, %fd308;
	div.rn.f64 	%fd309, %fd1896, %fd1898;
	st.global.f64 	[%rd19], %fd309;
	abs.f64 	%fd1899, %fd4408;
	setp.geu.f64 	%p652, %fd1899, 0d41CDCD64FF800000;
	@%p652 bra 	$L__BB4_739;
	add.f64 	%fd1900, %fd4408, 0d4069000000000000;
	add.f64 	%fd1901, %fd4407, 0dC016CCCCCCCCCCCD;
	add.f64 	%fd1902, %fd1901, %fd308;
	div.rn.f64 	%fd1903, %fd1900, %fd1902;
	st.global.f64 	[%rd20], %fd1903;
	setp.geu.f64 	%p653, %fd1903, %fd309;
	@%p653 bra 	$L__BB4_740;
	st.global.f64 	[%rd15], %fd4409;
	st.global.f64 	[%rd17], %fd4410;
	st.global.f64 	[%rd20], %fd309;
	mov.f64 	%fd4407, %fd4409;
	mov.f64 	%fd4408, %fd4410;
	bra.uni 	$L__BB4_740;
$L__BB4_739:
	st.global.f64 	[%rd15], %fd4409;
	st.global.f64 	[%rd17], %fd4410;
	st.global.f64 	[%rd20], %fd309;
	mov.f64 	%fd4407, %fd4409;
	mov.f64 	%fd4408, %fd4410;
$L__BB4_740:
	ld.global.s8 	%rs316, [%rd132];
	cvt.s64.s16 	%rd141, %rs316;
	ld.global.s8 	%rs317, [%rd133+27];
	cvt.s64.s16 	%rd142, %rs317;
	ld.global.s8 	%r2424, [%rd133+28];
	mov.b32 	%r2425, {%rs316, %rs317};
	mov.b32 	%r2426, 1305;
	dp2a.lo.s32.u32 	%r2427, %r2425, %r2426, %r2424;
	mul.wide.s32 	%rd1386, %r2427, 8;
	mov.u64 	%rd1387, parameter;
	add.s64 	%rd143, %rd1387, %rd1386;
	ld.const.f64 	%fd1904, [%rd143+23000];
	abs.f64 	%fd1905, %fd1904;
	setp.lt.f64 	%p654, %fd1905, 0d41CDCD64FF800000;
	@%p654 bra 	$L__BB4_742;
	ld.global.f64 	%fd4417, [%rd12];
	bra.uni 	$L__BB4_748;
$L__BB4_742:
	mad.lo.s64 	%rd1388, %rd141, 5, %rd142;
	shl.b64 	%rd1389, %rd1388, 3;
	mov.u64 	%rd1390, parameter;
	add.s64 	%rd1391, %rd1390, %rd1389;
	ld.const.f64 	%fd1906, [%rd1391+45440];
	ld.const.f64 	%fd1907, [%rd143+22000];
	add.f64 	%fd4413, %fd1906, %fd1907;
	st.global.f64 	[%rd16], %fd4413;
	ld.global.s8 	%rs318, [%rd132];
	cvt.s32.s16 	%r2428, %rs318;
	mul.wide.s32 	%rd1392, %r2428, 5;
	ld.global.s8 	%rs319, [%rd133+27];
	cvt.s64.s16 	%rd1393, %rs319;
	add.s64 	%rd1394, %rd1392, %rd1393;
	shl.b64 	%rd1395, %rd1394, 3;
	add.s64 	%rd1396, %rd1390, %rd1395;
	ld.const.f64 	%fd1908, [%rd1396+45640];
	ld.global.s8 	%r2429, [%rd133+28];
	mov.b32 	%r2430, {%rs318, %rs319};
	mov.b32 	%r2431, 1305;
	dp2a.lo.s32.u32 	%r2432, %r2430, %r2431, %r2429;
	mul.wide.s32 	%rd1397, %r2432, 8;
	add.s64 	%rd1398, %rd1390, %rd1397;
	ld.const.f64 	%fd1909, [%rd1398+23000];
	add.f64 	%fd4414, %fd1908, %fd1909;
	st.global.f64 	[%rd18], %fd4414;
	abs.f64 	%fd1910, %fd4414;
	setp.leu.f64 	%p655, %fd1910, 0d41CDCD64FF800000;
	@%p655 bra 	$L__BB4_744;
	mov.b64 	%rd1399, 9218868437227405312;
	st.global.u64 	[%rd18], %rd1399;
	mov.b64 	%rd1400, -4616189618054758400;
	st.global.u64 	[%rd16], %rd1400;
	mov.f64 	%fd4414, 0d7FF0000000000000;
	mov.f64 	%fd4413, 0dBFF0000000000000;
$L__BB4_744:
	add.f64 	%fd1913, %fd4414, 0d4069000000000000;
	add.f64 	%fd1914, %fd4413, 0dC016CCCCCCCCCCCD;
	ld.global.f64 	%fd4417, [%rd12];
	add.f64 	%fd1915, %fd1914, %fd4417;
	div.rn.f64 	%fd318, %fd1913, %fd1915;
	st.global.f64 	[%rd19], %fd318;
	abs.f64 	%fd1916, %fd4408;
	setp.geu.f64 	%p656, %fd1916, 0d41CDCD64FF800000;
	@%p656 bra 	$L__BB4_747;
	add.f64 	%fd1917, %fd4408, 0d4069000000000000;
	add.f64 	%fd1918, %fd4407, 0dC016CCCCCCCCCCCD;
	add.f64 	%fd1919, %fd1918, %fd4417;
	div.rn.f64 	%fd1920, %fd1917, %fd1919;
	st.global.f64 	[%rd20], %fd1920;
	setp.geu.f64 	%p657, %fd1920, %fd318;
	@%p657 bra 	$L__BB4_748;
	st.global.f64 	[%rd15], %fd4413;
	st.global.f64 	[%rd17], %fd4414;
	st.global.f64 	[%rd20], %fd318;
	mov.f64 	%fd4407, %fd4413;
	mov.f64 	%fd4408, %fd4414;
	bra.uni 	$L__BB4_748;
$L__BB4_747:
	st.global.f64 	[%rd15], %fd4413;
	st.global.f64 	[%rd17], %fd4414;
	st.global.f64 	[%rd20], %fd318;
	mov.f64 	%fd4407, %fd4413;
	mov.f64 	%fd4408, %fd4414;
$L__BB4_748:
	ld.global.s8 	%r2433, [%rd132];
	mul.wide.s32 	%rd1401, %r2433, 5;
	ld.global.s8 	%rd1402, [%rd133+27];
	add.s64 	%rd1403, %rd1401, %rd1402;
	shl.b64 	%rd1404, %rd1403, 3;
	mov.u64 	%rd1405, parameter;
	add.s64 	%rd1406, %rd1405, %rd1404;
	ld.const.f64 	%fd4420, [%rd1406+45440];
	st.global.f64 	[%rd16], %fd4420;
	ld.global.s8 	%r2434, [%rd132];
	mul.wide.s32 	%rd1407, %r2434, 5;
	ld.global.s8 	%rd1408, [%rd133+27];
	add.s64 	%rd1409, %rd1407, %rd1408;
	shl.b64 	%rd1410, %rd1409, 3;
	add.s64 	%rd1411, %rd1405, %rd1410;
	ld.const.f64 	%fd4419, [%rd1411+45640];
	st.global.f64 	[%rd18], %fd4419;
	add.f64 	%fd1921, %fd4419, 0d4069000000000000;
	add.f64 	%fd1922, %fd4420, 0dC016CCCCCCCCCCCD;
	add.f64 	%fd1923, %fd1922, %fd4417;
	div.rn.f64 	%fd324, %fd1921, %fd1923;
	st.global.f64 	[%rd19], %fd324;
	abs.f64 	%fd1924, %fd4408;
	setp.geu.f64 	%p658, %fd1924, 0d41CDCD64FF800000;
	@%p658 bra 	$L__BB4_750;
	ld.global.f64 	%fd1925, [%rd20];
	setp.lt.f64 	%p659, %fd1925, %fd324;
	selp.f64 	%fd4419, %fd4419, %fd4408, %p659;
	selp.f64 	%fd4420, %fd4420, %fd4407, %p659;
$L__BB4_750:
	add.f64 	%fd330, %fd4420, 0d3EB0C6F7A0B5ED8D;
	st.global.f64 	[%rd11+10000], %fd330;
	add.f64 	%fd331, %fd4419, 0d3EB0C6F7A0B5ED8D;
	st.global.f64 	[%rd11+10008], %fd331;
	ld.global.u32 	%r2435, [%rd13];
	add.s32 	%r504, %r25, %r502;
	mad.lo.s32 	%r2436, %r2435, %r501, %r504;
	mul.wide.s32 	%rd1412, %r2436, 8;
	add.s64 	%rd1413, %rd2, %rd1412;
	ld.global.f64 	%fd1926, [%rd1413];
	add.f64 	%fd1927, %fd1926, %fd331;
	add.f64 	%fd1928, %fd1927, 0d4069000000000000;
	ld.global.f64 	%fd1929, [%rd1413+5000];
	add.f64 	%fd1930, %fd1929, %fd330;
	add.f64 	%fd1931, %fd1930, 0dC016CCCCCCCCCCCD;
	add.f64 	%fd1932, %fd4417, %fd1931;
	div.rn.f64 	%fd1933, %fd1928, %fd1932;
	add.f64 	%fd332, %fd1933, 0dC071126666666666;
	st.global.f64 	[%rd11+10032], %fd332;
	ld.global.f64 	%fd1934, [%rd11+10024];
	setp.leu.f64 	%p660, %fd332, %fd1934;
	ld.global.u32 	%r5297, [%rd13];
	@%p660 bra 	$L__BB4_754;
	mad.lo.s32 	%r2437, %r5297, %r501, %r504;
	add.s32 	%r2438, %r2437, 625;
	mul.wide.s32 	%rd1414, %r2438, 8;
	add.s64 	%rd144, %rd2, %rd1414;
	ld.global.f64 	%fd1935, [%rd144];
	add.f64 	%fd1936, %fd330, %fd1935;
	setp.geu.f64 	%p661, %fd1936, 0d0000000000000000;
	@%p661 bra 	$L__BB4_754;
	ld.global.f64 	%fd1937, [%rd144+-5000];
	add.f64 	%fd1938, %fd331, %fd1937;
	setp.geu.f64 	%p662, %fd1938, 0d0000000000000000;
	@%p662 bra 	$L__BB4_754;
	st.global.f64 	[%rd11+10024], %fd332;
	st.global.u32 	[%rd10+212], %r502;
	ld.global.u32 	%r5297, [%rd10+204];
$L__BB4_754:
	add.s32 	%r5296, %r502, 1;
	setp.lt.s32 	%p663, %r502, %r5297;
	@%p663 bra 	$L__BB4_721;
	ld.global.f64 	%fd4421, [%rd11+10024];
$L__BB4_756:
	abs.f64 	%fd1939, %fd4421;
	setp.gt.f64 	%p664, %fd1939, 0d41CDCD64FF800000;
	@%p664 bra 	$L__BB4_758;
	ld.global.s32 	%rd4048, [%rd10+208];
	ld.global.s32 	%rd4047, [%rd10+212];
	bra.uni 	$L__BB4_759;
$L__BB4_758:
	mov.b32 	%r2439, 1;
	st.global.u32 	[%rd10+212], %r2439;
	st.global.u32 	[%rd10+208], %r2439;
	mov.b64 	%rd4047, 1;
	mov.u64 	%rd4048, %rd4047;
$L__BB4_759:
	add.s64 	%rd149, %rd14, %rd4048;
	ld.global.u8 	%rs35, [%rd149];
	cvt.u32.u16 	%r2440, %rs35;
	cvt.s32.s8 	%r2441, %r2440;
	add.s64 	%rd150, %rd14, %rd4047;
	ld.global.u8 	%rs36, [%rd150+27];
	cvt.u32.u16 	%r2442, %rs36;
	cvt.s32.s8 	%r2443, %r2442;
	add.s32 	%r2444, %r2443, %r2441;
	setp.eq.s32 	%p665, %r2444, 3;
	@%p665 bra 	$L__BB4_761;
	mov.b64 	%rd1416, -4616189618054758400;
	st.global.u64 	[%rd11+10000], %rd1416;
	mov.b64 	%rd1417, 9218868437227405312;
	st.global.u64 	[%rd11+10008], %rd1417;
	bra.uni 	$L__BB4_791;
$L__BB4_761:
	cvt.s32.s8 	%r2446, %r2440;
	mul.wide.s32 	%rd1418, %r2446, 5;
	cvt.u64.u16 	%rd1419, %rs36;
	cvt.s64.s8 	%rd1420, %rd1419;
	add.s64 	%rd1421, %rd1418, %rd1420;
	shl.b64 	%rd1422, %rd1421, 3;
	mov.u64 	%rd1423, parameter;
	add.s64 	%rd1424, %rd1423, %rd1422;
	ld.const.f64 	%fd1940, [%rd1424+45440];
	ld.global.s8 	%r2447, [%rd150+28];
	ld.global.u8 	%r2448, [%rd149+1];
	prmt.b32 	%r2449, %r2440, %r2448, 0x3340U;
	cvt.u32.u16 	%r2450, %rs36;
	prmt.b32 	%r2451, %r2450, 0, 0x3340U;
	prmt.b32 	%r2452, %r2449, %r2451, 0x5410U;
	mov.b32 	%r2453, 334205;
	dp4a.s32.u32 	%r2454, %r2452, %r2453, %r2447;
	mul.wide.s32 	%rd1425, %r2454, 8;
	add.s64 	%rd1426, %rd1423, %rd1425;
	ld.const.f64 	%fd1941, [%rd1426+35440];
	add.f64 	%fd4426, %fd1940, %fd1941;
	st.global.f64 	[%rd15], %fd4426;
	ld.global.s8 	%r2455, [%rd149];
	mul.wide.s32 	%rd1427, %r2455, 5;
	ld.global.u8 	%rs320, [%rd150+27];
	cvt.u64.u16 	%rd1428, %rs320;
	cvt.s64.s8 	%rd1429, %rd1428;
	add.s64 	%rd1430, %rd1427, %rd1429;
	shl.b64 	%rd1431, %rd1430, 3;
	add.s64 	%rd1432, %rd1423, %rd1431;
	ld.const.f64 	%fd1942, [%rd1432+45640];
	ld.global.s8 	%r2456, [%rd150+28];
	ld.global.u8 	%r2457, [%rd149+1];
	prmt.b32 	%r2458, %r2455, %r2457, 0x3340U;
	cvt.u32.u16 	%r2459, %rs320;
	prmt.b32 	%r2460, %r2459, 0, 0x3340U;
	prmt.b32 	%r2461, %r2458, %r2460, 0x5410U;
	dp4a.s32.u32 	%r2462, %r2461, %r2453, %r2456;
	mul.wide.s32 	%rd1433, %r2462, 8;
	add.s64 	%rd1434, %rd1423, %rd1433;
	ld.const.f64 	%fd1943, [%rd1434+40440];
	add.f64 	%fd4427, %fd1942, %fd1943;
	st.global.f64 	[%rd17], %fd4427;
	abs.f64 	%fd1944, %fd4427;
	setp.leu.f64 	%p666, %fd1944, 0d41CDCD64FF800000;
	@%p666 bra 	$L__BB4_763;
	mov.b64 	%rd1435, 9218868437227405312;
	st.global.u64 	[%rd17], %rd1435;
	mov.b64 	%rd1436, -4616189618054758400;
	st.global.u64 	[%rd15], %rd1436;
	mov.f64 	%fd4427, 0d7FF0000000000000;
	mov.f64 	%fd4426, 0dBFF0000000000000;
$L__BB4_763:
	ld.global.s8 	%rs37, [%rd149];
	cvt.s64.s16 	%rd151, %rs37;
	ld.global.s8 	%rs321, [%rd149+1];
	ld.global.u8 	%rs322, [%rd150+27];
	cvt.u64.u16 	%rd1437, %rs322;
	cvt.s64.s8 	%rd152, %rd1437;
	mov.b32 	%r509, {%rs37, %rs323};
	mov.b32 	%r2463, {%rs37, %rs321};
	cvt.u32.u16 	%r2464, %rs322;
	cvt.s32.s8 	%r2465, %r2464;
	mov.b32 	%r2466, 1305;
	dp2a.lo.s32.u32 	%r2467, %r2463, %r2466, %r2465;
	mul.wide.s32 	%rd1438, %r2467, 8;
	mov.u64 	%rd1439, parameter;
	add.s64 	%rd153, %rd1439, %rd1438;
	ld.const.f64 	%fd1947, [%rd153+21000];
	abs.f64 	%fd1948, %fd1947;
	setp.geu.f64 	%p667, %fd1948, 0d41CDCD64FF800000;
	@%p667 bra 	$L__BB4_771;
	ld.global.s8 	%r2468, [%rd150+28];
	cvt.u16.u64 	%rs324, %rd152;
	{ .reg .b16 tmp; mov.b32 {%rs325, tmp}, %r509; }
	mov.b32 	%r2469, {%rs325, %rs324};
	mov.b32 	%r2470, 1305;
	dp2a.lo.s32.u32 	%r2471, %r2469, %r2470, %r2468;
	mul.wide.s32 	%rd1440, %r2471, 8;
	mov.u64 	%rd1441, parameter;
	add.s64 	%rd154, %rd1441, %rd1440;
	ld.const.f64 	%fd1949, [%rd154+23000];
	abs.f64 	%fd1950, %fd1949;
	setp.geu.f64 	%p668, %fd1950, 0d41CDCD64FF800000;
	@%p668 bra 	$L__BB4_771;
	mad.lo.s64 	%rd1442, %rd151, 5, %rd152;
	shl.b64 	%rd1443, %rd1442, 3;
	mov.u64 	%rd1444, parameter;
	add.s64 	%rd1445, %rd1444, %rd1443;
	ld.const.f64 	%fd1951, [%rd1445+45440];
	ld.const.f64 	%fd1952, [%rd153+20000];
	add.f64 	%fd1953, %fd1951, %fd1952;
	ld.const.f64 	%fd1954, [%rd154+22000];
	add.f64 	%fd4424, %fd1953, %fd1954;
	st.global.f64 	[%rd16], %fd4424;
	ld.global.s8 	%rs326, [%rd149];
	cvt.s32.s16 	%r2472, %rs326;
	mul.wide.s32 	%rd1446, %r2472, 5;
	ld.global.s8 	%rs327, [%rd150+27];
	cvt.s64.s16 	%rd1447, %rs327;
	add.s64 	%rd1448, %rd1446, %rd1447;
	shl.b64 	%rd1449, %rd1448, 3;
	add.s64 	%rd1450, %rd1444, %rd1449;
	ld.const.f64 	%fd1955, [%rd1450+45640];
	ld.global.s8 	%rs328, [%rd149+1];
	mov.b32 	%r2473, {%rs326, %rs328};
	cvt.s32.s16 	%r2474, %rs327;
	mov.b32 	%r2475, 1305;
	dp2a.lo.s32.u32 	%r2476, %r2473, %r2475, %r2474;
	mul.wide.s32 	%rd1451, %r2476, 8;
	add.s64 	%rd1452, %rd1444, %rd1451;
	ld.const.f64 	%fd1956, [%rd1452+21000];
	add.f64 	%fd1957, %fd1955, %fd1956;
	ld.global.s8 	%r2477, [%rd150+28];
	mov.b32 	%r2478, {%rs326, %rs327};
	dp2a.lo.s32.u32 	%r2479, %r2478, %r2475, %r2477;
	mul.wide.s32 	%rd1453, %r2479, 8;
	add.s64 	%rd1454, %rd1444, %rd1453;
	ld.const.f64 	%fd1958, [%rd1454+23000];
	add.f64 	%fd4425, %fd1957, %fd1958;
	st.global.f64 	[%rd18], %fd4425;
	abs.f64 	%fd1959, %fd4425;
	setp.leu.f64 	%p669, %fd1959, 0d41CDCD64FF800000;
	@%p669 bra 	$L__BB4_767;
	mov.b64 	%rd1455, 9218868437227405312;
	st.global.u64 	[%rd18], %rd1455;
	mov.b64 	%rd1456, -4616189618054758400;
	st.global.u64 	[%rd16], %rd1456;
	mov.f64 	%fd4425, 0d7FF0000000000000;
	mov.f64 	%fd4424, 0dBFF0000000000000;
$L__BB4_767:
	add.f64 	%fd1962, %fd4425, 0d4069000000000000;
	add.f64 	%fd1963, %fd4424, 0dC016CCCCCCCCCCCD;
	ld.global.f64 	%fd343, [%rd12];
	add.f64 	%fd1964, %fd1963, %fd343;
	div.rn.f64 	%fd344, %fd1962, %fd1964;
	st.global.f64 	[%rd19], %fd344;
	abs.f64 	%fd1965, %fd4427;
	setp.geu.f64 	%p670, %fd1965, 0d41CDCD64FF800000;
	@%p670 bra 	$L__BB4_770;
	add.f64 	%fd1966, %fd4427, 0d4069000000000000;
	add.f64 	%fd1967, %fd4426, 0dC016CCCCCCCCCCCD;
	add.f64 	%fd1968, %fd1967, %fd343;
	div.rn.f64 	%fd1969, %fd1966, %fd1968;
	st.global.f64 	[%rd20], %fd1969;
	setp.geu.f64 	%p671, %fd1969, %fd344;
	@%p671 bra 	$L__BB4_771;
	st.global.f64 	[%rd15], %fd4424;
	st.global.f64 	[%rd17], %fd4425;
	st.global.f64 	[%rd20], %fd344;
	mov.f64 	%fd4426, %fd4424;
	mov.f64 	%fd4427, %fd4425;
	bra.uni 	$L__BB4_771;
$L__BB4_770:
	st.global.f64 	[%rd15], %fd4424;
	st.global.f64 	[%rd17], %fd4425;
	st.global.f64 	[%rd20], %fd344;
	mov.f64 	%fd4426, %fd4424;
	mov.f64 	%fd4427, %fd4425;
$L__BB4_771:
	ld.global.s8 	%rs329, [%rd149];
	cvt.s64.s16 	%rd155, %rs329;
	ld.global.s8 	%rs330, [%rd149+1];
	ld.global.u8 	%rs331, [%rd150+27];
	cvt.u64.u16 	%rd1457, %rs331;
	cvt.s64.s8 	%rd156, %rd1457;
	mov.b32 	%r2480, {%rs329, %rs330};
	cvt.u32.u16 	%r2481, %rs331;
	cvt.s32.s8 	%r2482, %r2481;
	mov.b32 	%r2483, 1305;
	dp2a.lo.s32.u32 	%r2484, %r2480, %r2483, %r2482;
	mul.wide.s32 	%rd1458, %r2484, 8;
	mov.u64 	%rd1459, parameter;
	add.s64 	%rd157, %rd1459, %rd1458;
	ld.const.f64 	%fd1970, [%rd157+21000];
	abs.f64 	%fd1971, %fd1970;
	setp.geu.f64 	%p672, %fd1971, 0d41CDCD64FF800000;
	@%p672 bra 	$L__BB4_778;
	mad.lo.s64 	%rd1460, %rd155, 5, %rd156;
	shl.b64 	%rd1461, %rd1460, 3;
	mov.u64 	%rd1462, parameter;
	add.s64 	%rd1463, %rd1462, %rd1461;
	ld.const.f64 	%fd1972, [%rd1463+45440];
	ld.const.f64 	%fd1973, [%rd157+20000];
	add.f64 	%fd4428, %fd1972, %fd1973;
	st.global.f64 	[%rd16], %fd4428;
	ld.global.s8 	%rs332, [%rd149];
	cvt.s32.s16 	%r2485, %rs332;
	mul.wide.s32 	%rd1464, %r2485, 5;
	ld.global.u8 	%rs333, [%rd150+27];
	cvt.u64.u16 	%rd1465, %rs333;
	cvt.s64.s8 	%rd1466, %rd1465;
	add.s64 	%rd1467, %rd1464, %rd1466;
	shl.b64 	%rd1468, %rd1467, 3;
	add.s64 	%rd1469, %rd1462, %rd1468;
	ld.const.f64 	%fd1974, [%rd1469+45640];
	ld.global.s8 	%rs334, [%rd149+1];
	mov.b32 	%r2486, {%rs332, %rs334};
	cvt.u32.u16 	%r2487, %rs333;
	cvt.s32.s8 	%r2488, %r2487;
	mov.b32 	%r2489, 1305;
	dp2a.lo.s32.u32 	%r2490, %r2486, %r2489, %r2488;
	mul.wide.s32 	%rd1470, %r2490, 8;
	add.s64 	%rd1471, %rd1462, %rd1470;
	ld.const.f64 	%fd1975, [%rd1471+21000];
	add.f64 	%fd4429, %fd1974, %fd1975;
	st.global.f64 	[%rd18], %fd4429;
	abs.f64 	%fd1976, %fd4429;
	setp.leu.f64 	%p673, %fd1976, 0d41CDCD64FF800000;
	@%p673 bra 	$L__BB4_774;
	mov.b64 	%rd1472, 9218868437227405312;
	st.global.u64 	[%rd18], %rd1472;
	mov.b64 	%rd1473, -4616189618054758400;
	st.global.u64 	[%rd16], %rd1473;
	mov.f64 	%fd4429, 0d7FF0000000000000;
	mov.f64 	%fd4428, 0dBFF0000000000000;
$L__BB4_774:
	add.f64 	%fd1979, %fd4429, 0d4069000000000000;
	add.f64 	%fd1980, %fd4428, 0dC016CCCCCCCCCCCD;
	ld.global.f64 	%fd351, [%rd12];
	add.f64 	%fd1981, %fd1980, %fd351;
	div.rn.f64 	%fd352, %fd1979, %fd1981;
	st.global.f64 	[%rd19], %fd352;
	abs.f64 	%fd1982, %fd4427;
	setp.geu.f64 	%p674, %fd1982, 0d41CDCD64FF800000;
	@%p674 bra 	$L__BB4_777;
	add.f64 	%fd1983, %fd4427, 0d4069000000000000;
	add.f64 	%fd1984, %fd4426, 0dC016CCCCCCCCCCCD;
	add.f64 	%fd1985, %fd1984, %fd351;
	div.rn.f64 	%fd1986, %fd1983, %fd1985;
	st.global.f64 	[%rd20], %fd1986;
	setp.geu.f64 	%p675, %fd1986, %fd352;
	@%p675 bra 	$L__BB4_778;
	st.global.f64 	[%rd15], %fd4428;
	st.global.f64 	[%rd17], %fd4429;
	st.global.f64 	[%rd20], %fd352;
	mov.f64 	%fd4426, %fd4428;
	mov.f64 	%fd4427, %fd4429;
	bra.uni 	$L__BB4_778;
$L__BB4_777:
	st.global.f64 	[%rd15], %fd4428;
	st.global.f64 	[%rd17], %fd4429;
	st.global.f64 	[%rd20], %fd352;
	mov.f64 	%fd4426, %fd4428;
	mov.f64 	%fd4427, %fd4429;
$L__BB4_778:
	ld.global.s8 	%rs335, [%rd149];
	cvt.s64.s16 	%rd158, %rs335;
	ld.global.s8 	%rs336, [%rd150+27];
	cvt.s64.s16 	%rd159, %rs336;
	ld.global.s8 	%r2491, [%rd150+28];
	mov.b32 	%r2492, {%rs335, %rs336};
	mov.b32 	%r2493, 1305;
	dp2a.lo.s32.u32 	%r2494, %r2492, %r2493, %r2491;
	mul.wide.s32 	%rd1474, %r2494, 8;
	mov.u64 	%rd1475, parameter;
	add.s64 	%rd160, %rd1475, %rd1474;
	ld.const.f64 	%fd1987, [%rd160+23000];
	abs.f64 	%fd1988, %fd1987;
	setp.lt.f64 	%p676, %fd1988, 0d41CDCD64FF800000;
	@%p676 bra 	$L__BB4_780;
	ld.global.f64 	%fd4436, [%rd12];
	bra.uni 	$L__BB4_786;
$L__BB4_780:
	mad.lo.s64 	%rd1476, %rd158, 5, %rd159;
	shl.b64 	%rd1477, %rd1476, 3;
	mov.u64 	%rd1478, parameter;
	add.s64 	%rd1479, %rd1478, %rd1477;
	ld.const.f64 	%fd1989, [%rd1479+45440];
	ld.const.f64 	%fd1990, [%rd160+22000];
	add.f64 	%fd4432, %fd1989, %fd1990;
	st.global.f64 	[%rd16], %fd4432;
	ld.global.s8 	%rs337, [%rd149];
	cvt.s32.s16 	%r2495, %rs337;
	mul.wide.s32 	%rd1480, %r2495, 5;
	ld.global.s8 	%rs338, [%rd150+27];
	cvt.s64.s16 	%rd1481, %rs338;
	add.s64 	%rd1482, %rd1480, %rd1481;
	shl.b64 	%rd1483, %rd1482, 3;
	add.s64 	%rd1484, %rd1478, %rd1483;
	ld.const.f64 	%fd1991, [%rd1484+45640];
	ld.global.s8 	%r2496, [%rd150+28];
	mov.b32 	%r2497, {%rs337, %rs338};
	mov.b32 	%r2498, 1305;
	dp2a.lo.s32.u32 	%r2499, %r2497, %r2498, %r2496;
	mul.wide.s32 	%rd1485, %r2499, 8;
	add.s64 	%rd1486, %rd1478, %rd1485;
	ld.const.f64 	%fd1992, [%rd1486+23000];
	add.f64 	%fd4433, %fd1991, %fd1992;
	st.global.f64 	[%rd18], %fd4433;
	abs.f64 	%fd1993, %fd4433;
	setp.leu.f64 	%p677, %fd1993, 0d41CDCD64FF800000;
	@%p677 bra 	$L__BB4_782;
	mov.b64 	%rd1487, 9218868437227405312;
	st.global.u64 	[%rd18], %rd1487;
	mov.b64 	%rd1488, -4616189618054758400;
	st.global.u64 	[%rd16], %rd1488;
	mov.f64 	%fd4433, 0d7FF0000000000000;
	mov.f64 	%fd4432, 0dBFF0000000000000;
$L__BB4_782:
	add.f64 	%fd1996, %fd4433, 0d4069000000000000;
	add.f64 	%fd1997, %fd4432, 0dC016CCCCCCCCCCCD;
	ld.global.f64 	%fd4436, [%rd12];
	add.f64 	%fd1998, %fd1997, %fd4436;
	div.rn.f64 	%fd361, %fd1996, %fd1998;
	st.global.f64 	[%rd19], %fd361;
	abs.f64 	%fd1999, %fd4427;
	setp.geu.f64 	%p678, %fd1999, 0d41CDCD64FF800000;
	@%p678 bra 	$L__BB4_785;
	add.f64 	%fd2000, %fd4427, 0d4069000000000000;
	add.f64 	%fd2001, %fd4426, 0dC016CCCCCCCCCCCD;
	add.f64 	%fd2002, %fd2001, %fd4436;
	div.rn.f64 	%fd2003, %fd2000, %fd2002;
	st.global.f64 	[%rd20], %fd2003;
	setp.geu.f64 	%p679, %fd2003, %fd361;
	@%p679 bra 	$L__BB4_786;
	st.global.f64 	[%rd15], %fd4432;
	st.global.f64 	[%rd17], %fd4433;
	st.global.f64 	[%rd20], %fd361;
	mov.f64 	%fd4426, %fd4432;
	mov.f64 	%fd4427, %fd4433;
	bra.uni 	$L__BB4_786;
$L__BB4_785:
	st.global.f64 	[%rd15], %fd4432;
	st.global.f64 	[%rd17], %fd4433;
	st.global.f64 	[%rd20], %fd361;
	mov.f64 	%fd4426, %fd4432;
	mov.f64 	%fd4427, %fd4433;
$L__BB4_786:
	ld.global.s8 	%r2500, [%rd149];
	mul.wide.s32 	%rd1489, %r2500, 5;
	ld.global.s8 	%rd1490, [%rd150+27];
	add.s64 	%rd1491, %rd1489, %rd1490;
	shl.b64 	%rd1492, %rd1491, 3;
	mov.u64 	%rd1493, parameter;
	add.s64 	%rd1494, %rd1493, %rd1492;
	ld.const.f64 	%fd365, [%rd1494+45440];
	st.global.f64 	[%rd16], %fd365;
	ld.global.s8 	%r2501, [%rd149];
	mul.wide.s32 	%rd1495, %r2501, 5;
	ld.global.s8 	%rd1496, [%rd150+27];
	add.s64 	%rd1497, %rd1495, %rd1496;
	shl.b64 	%rd1498, %rd1497, 3;
	add.s64 	%rd1499, %rd1493, %rd1498;
	ld.const.f64 	%fd366, [%rd1499+45640];
	st.global.f64 	[%rd18], %fd366;
	add.f64 	%fd2004, %fd366, 0d4069000000000000;
	add.f64 	%fd2005, %fd365, 0dC016CCCCCCCCCCCD;
	add.f64 	%fd2006, %fd2005, %fd4436;
	div.rn.f64 	%fd367, %fd2004, %fd2006;
	st.global.f64 	[%rd19], %fd367;
	abs.f64 	%fd2007, %fd4427;
	setp.geu.f64 	%p680, %fd2007, 0d41CDCD64FF800000;
	@%p680 bra 	$L__BB4_790;
	ld.global.f64 	%fd2008, [%rd20];
	setp.geu.f64 	%p681, %fd2008, %fd367;
	@%p681 bra 	$L__BB4_789;
	st.global.f64 	[%rd11+10000], %fd365;
	st.global.f64 	[%rd11+10008], %fd366;
	bra.uni 	$L__BB4_791;
$L__BB4_789:
	st.global.f64 	[%rd11+10000], %fd4426;
	st.global.f64 	[%rd11+10008], %fd4427;
	bra.uni 	$L__BB4_791;
$L__BB4_790:
	st.global.f64 	[%rd11+10000], %fd365;
	st.global.f64 	[%rd11+10008], %fd366;
$L__BB4_791:
	ld.global.u32 	%r2502, [%rd10+200];
	setp.lt.s32 	%p682, %r2502, 1;
	@%p682 bra 	$L__BB4_794;
	mov.b32 	%r5298, 0;
$L__BB4_793:
	mul.wide.u32 	%rd1500, %r5298, 4;
	add.s64 	%rd1501, %rd10, %rd1500;
	mov.b32 	%r2504, 0;
	st.global.u32 	[%rd1501], %r2504;
	add.s32 	%r5298, %r5298, 1;
	ld.global.u32 	%r2505, [%rd10+200];
	setp.lt.s32 	%p683, %r5298, %r2505;
	@%p683 bra 	$L__BB4_793;
$L__BB4_794:
	ld.global.u32 	%r5300, [%rd13];
	setp.lt.s32 	%p684, %r5300, 1;
	@%p684 bra 	$L__BB4_797;
	mov.b32 	%r5299, 0;
$L__BB4_796:
	mul.wide.u32 	%rd1502, %r5299, 4;
	add.s64 	%rd1503, %rd10, %rd1502;
	mov.b32 	%r2507, 0;
	st.global.u32 	[%rd1503+100], %r2507;
	add.s32 	%r5299, %r5299, 1;
	ld.global.u32 	%r5300, [%rd10+204];
	setp.lt.s32 	%p685, %r5299, %r5300;
	@%p685 bra 	$L__BB4_796;
$L__BB4_797:
	ld.global.u32 	%r5302, [%rd10+208];
	add.s32 	%r518, %r5302, -1;
	ld.global.u32 	%r5301, [%rd10+212];
	mad.lo.s32 	%r2508, %r518, %r5300, %r25;
	add.s32 	%r2509, %r2508, %r5301;
	mul.wide.s32 	%rd1504, %r2509, 8;
	add.s64 	%rd1505, %rd2, %rd1504;
	ld.global.f64 	%fd2010, [%rd1505];
	abs.f64 	%fd2011, %fd2010;
	setp.geu.f64 	%p686, %fd2011, 0d41CDCD64FF800000;
	mov.f64 	%fd4461, 0d0000000000000000;
	@%p686 bra 	$L__BB4_882;
	mul.wide.s32 	%rd1506, %r518, 4;
	add.s64 	%rd1507, %rd10, %rd1506;
	st.global.u32 	[%rd1507], %r5301;
	add.s32 	%r2510, %r29, %r5301;
	mul.wide.s32 	%rd1508, %r2510, 4;
	add.s64 	%rd1509, %rd4, %rd1508;
	st.global.u32 	[%rd1509], %r5302;
$L__BB4_799:
	mov.b64 	%rd1510, -4616189618054758400;
	st.global.u64 	[%rd15], %rd1510;
	mov.b64 	%rd1511, 9218868437227405312;
	st.global.u64 	[%rd16], %rd1511;
	cvt.s64.s32 	%rd1512, %r5302;
	add.s64 	%rd161, %rd14, %rd1512;
	ld.global.u8 	%rs38, [%rd161];
	cvt.u32.u16 	%r2511, %rs38;
	cvt.s32.s8 	%r2512, %r2511;
	add.s32 	%r2513, %r5301, %r22;
	cvt.s64.s32 	%rd1513, %r2513;
	add.s64 	%rd162, %rd1, %rd1513;
	ld.global.u8 	%rs39, [%rd162];
	cvt.u32.u16 	%r2514, %rs39;
	cvt.s32.s8 	%r2515, %r2514;
	add.s32 	%r2516, %r2515, %r2512;
	setp.eq.s32 	%p687, %r2516, 3;
	@%p687 bra 	$L__BB4_801;
	add.s32 	%r2517, %r5302, -1;
	ld.global.u32 	%r2518, [%rd13];
	add.s32 	%r2519, %r26, %r5301;
	mad.lo.s32 	%r2520, %r2518, %r2517, %r2519;
	mul.wide.s32 	%rd1514, %r2520, 8;
	add.s64 	%rd1515, %rd2, %rd1514;
	mov.b64 	%rd1516, -4616189618054758400;
	st.global.u64 	[%rd1515], %rd1516;
	ld.global.u32 	%r2521, [%rd13];
	mad.lo.s32 	%r2522, %r2521, %r2517, %r2519;
	add.s32 	%r2523, %r2522, -625;
	mul.wide.s32 	%rd1517, %r2523, 8;
	add.s64 	%rd1518, %rd2, %rd1517;
	mov.b64 	%rd1519, 9218868437227405312;
	st.global.u64 	[%rd1518], %rd1519;
	ld.global.f64 	%fd4448, [%rd15];
	bra.uni 	$L__BB4_830;
$L__BB4_801:
	cvt.s32.s8 	%r2525, %r2511;
	mul.wide.s32 	%rd1520, %r2525, 5;
	cvt.u64.u16 	%rd1521, %rs39;
	cvt.s64.s8 	%rd1522, %rd1521;
	add.s64 	%rd1523, %rd1520, %rd1522;
	shl.b64 	%rd1524, %rd1523, 3;
	mov.u64 	%rd1525, parameter;
	add.s64 	%rd1526, %rd1525, %rd1524;
	ld.const.f64 	%fd2012, [%rd1526+45440];
	ld.global.s8 	%r2526, [%rd161+-1];
	cvt.u32.u16 	%r2527, %rs39;
	ld.global.u8 	%r2528, [%rd162+-1];
	prmt.b32 	%r2529, %r2528, %r2527, 0x3340U;
	prmt.b32 	%r2530, %r2511, 0, 0x3340U;
	prmt.b32 	%r2531, %r2529, %r2530, 0x5410U;
	mov.b32 	%r2532, 359705;
	dp4a.s32.u32 	%r2533, %r2531, %r2532, %r2526;
	mul.wide.s32 	%rd1527, %r2533, 8;
	add.s64 	%rd1528, %rd1525, %rd1527;
	ld.const.f64 	%fd2013, [%rd1528+35440];
	add.f64 	%fd4445, %fd2012, %fd2013;
	st.global.f64 	[%rd17], %fd4445;
	ld.global.s8 	%r2534, [%rd161];
	mul.wide.s32 	%rd1529, %r2534, 5;
	ld.global.u8 	%rs339, [%rd162];
	cvt.u64.u16 	%rd1530, %rs339;
	cvt.s64.s8 	%rd1531, %rd1530;
	add.s64 	%rd1532, %rd1529, %rd1531;
	shl.b64 	%rd1533, %rd1532, 3;
	add.s64 	%rd1534, %rd1525, %rd1533;
	ld.const.f64 	%fd2014, [%rd1534+45640];
	ld.global.s8 	%r2535, [%rd161+-1];
	ld.global.u8 	%r2536, [%rd162+-1];
	cvt.u32.u16 	%r2537, %rs339;
	prmt.b32 	%r2538, %r2536, %r2537, 0x3340U;
	prmt.b32 	%r2539, %r2534, 0, 0x3340U;
	prmt.b32 	%r2540, %r2538, %r2539, 0x5410U;
	dp4a.s32.u32 	%r2541, %r2540, %r2532, %r2535;
	mul.wide.s32 	%rd1535, %r2541, 8;
	add.s64 	%rd1536, %rd1525, %rd1535;
	ld.const.f64 	%fd2015, [%rd1536+40440];
	add.f64 	%fd4446, %fd2014, %fd2015;
	st.global.f64 	[%rd18], %fd4446;
	abs.f64 	%fd2016, %fd4446;
	setp.leu.f64 	%p688, %fd2016, 0d41CDCD64FF800000;
	@%p688 bra 	$L__BB4_803;
	mov.b64 	%rd1537, 9218868437227405312;
	st.global.u64 	[%rd18], %rd1537;
	mov.b64 	%rd1538, -4616189618054758400;
	st.global.u64 	[%rd17], %rd1538;
	mov.f64 	%fd4446, 0d7FF0000000000000;
	mov.f64 	%fd4445, 0dBFF0000000000000;
$L__BB4_803:
	ld.global.s8 	%rs40, [%rd162];
	cvt.s64.s16 	%rd163, %rs40;
	ld.global.s8 	%rs340, [%rd162+-1];
	ld.global.u8 	%rs341, [%rd161];
	cvt.u64.u16 	%rd1539, %rs341;
	cvt.s64.s8 	%rd164, %rd1539;
	mov.b32 	%r2542, {%rs340, %rs40};
	cvt.u32.u16 	%r2543, %rs341;
	cvt.s32.s8 	%r2544, %r2543;
	mov.b32 	%r2545, 6405;
	dp2a.lo.s32.u32 	%r2546, %r2542, %r2545, %r2544;
	mul.wide.s32 	%rd1540, %r2546, 8;
	mov.u64 	%rd1541, parameter;
	add.s64 	%rd165, %rd1541, %rd1540;
	ld.const.f64 	%fd2019, [%rd165+21000];
	abs.f64 	%fd2020, %fd2019;
	setp.geu.f64 	%p689, %fd2020, 0d41CDCD64FF800000;
	@%p689 bra 	$L__BB4_817;
	cvt.u16.u64 	%rs344, %rd164;
	mov.b32 	%r2554, {%rs40, %rs344};
	mov.b32 	%r2555, 0;
	mov.b32 	%r2556, 1305;
	dp2a.lo.s32.u32 	%r2557, %r2554, %r2556, %r2555;
	cvt.s64.s32 	%rd166, %r2557;
	ld.global.s8 	%rd1564, [%rd161+-1];
	add.s64 	%rd1565, %rd166, %rd1564;
	shl.b64 	%rd1566, %rd1565, 3;
	mov.u64 	%rd1567, parameter;
	add.s64 	%rd167, %rd1567, %rd1566;
	ld.const.f64 	%fd2038, [%rd167+23000];
	abs.f64 	%fd2039, %fd2038;
	setp.geu.f64 	%p694, %fd2039, 0d41CDCD64FF800000;
	@%p694 bra 	$L__BB4_811;
	mad.lo.s64 	%rd1581, %rd163, -24, %rd166;
	shl.b64 	%rd1582, %rd1581, 3;
	mov.u64 	%rd1583, parameter;
	add.s64 	%rd1584, %rd1583, %rd1582;
	ld.const.f64 	%fd2055, [%rd1584+45440];
	ld.const.f64 	%fd2056, [%rd165+20000];
	add.f64 	%fd2057, %fd2055, %fd2056;
	ld.const.f64 	%fd2058, [%rd167+22000];
	add.f64 	%fd4439, %fd2057, %fd2058;
	st.global.f64 	[%rd11+10080], %fd4439;
	ld.global.s8 	%r2562, [%rd161];
	mul.wide.s32 	%rd1585, %r2562, 5;
	ld.global.s8 	%rs347, [%rd162];
	cvt.s64.s16 	%rd1586, %rs347;
	add.s64 	%rd1587, %rd1585, %rd1586;
	shl.b64 	%rd1588, %rd1587, 3;
	add.s64 	%rd1589, %rd1583, %rd1588;
	ld.const.f64 	%fd2059, [%rd1589+45640];
	ld.global.s8 	%rs348, [%rd162+-1];
	mov.b32 	%r2563, {%rs348, %rs347};
	mov.b32 	%r2564, 6405;
	dp2a.lo.s32.u32 	%r2565, %r2563, %r2564, %r2562;
	mul.wide.s32 	%rd1590, %r2565, 8;
	add.s64 	%rd1591, %rd1583, %rd1590;
	ld.const.f64 	%fd2060, [%rd1591+21000];
	add.f64 	%fd2061, %fd2059, %fd2060;
	ld.global.s8 	%rd1592, [%rd161+-1];
	cvt.s32.s16 	%r2566, %rs347;
	mul.wide.s32 	%rd1593, %r2566, 24;
	add.s64 	%rd1594, %rd1587, %rd1593;
	add.s64 	%rd1595, %rd1594, %rd1592;
	shl.b64 	%rd1596, %rd1595, 3;
	add.s64 	%rd1597, %rd1583, %rd1596;
	ld.const.f64 	%fd2062, [%rd1597+23000];
	add.f64 	%fd4440, %fd2061, %fd2062;
	st.global.f64 	[%rd11+10088], %fd4440;
	abs.f64 	%fd2063, %fd4440;
	setp.leu.f64 	%p698, %fd2063, 0d41CDCD64FF800000;
	@%p698 bra 	$L__BB4_807;
	mov.b64 	%rd1598, 9218868437227405312;
	st.global.u64 	[%rd11+10088], %rd1598;
	mov.b64 	%rd1599, -4616189618054758400;
	st.global.u64 	[%rd11+10080], %rd1599;
	mov.f64 	%fd4440, 0d7FF0000000000000;
	mov.f64 	%fd4439, 0dBFF0000000000000;
$L__BB4_807:
	add.f64 	%fd2066, %fd4440, 0d4069000000000000;
	add.f64 	%fd2067, %fd4439, 0dC016CCCCCCCCCCCD;
	ld.global.f64 	%fd4447, [%rd11+10016];
	add.f64 	%fd2068, %fd2067, %fd4447;
	div.rn.f64 	%fd378, %fd2066, %fd2068;
	st.global.f64 	[%rd11+10096], %fd378;
	abs.f64 	%fd2069, %fd4446;
	setp.geu.f64 	%p699, %fd2069, 0d41CDCD64FF800000;
	@%p699 bra 	$L__BB4_810;
	add.f64 	%fd2070, %fd4446, 0d4069000000000000;
	add.f64 	%fd2071, %fd4445, 0dC016CCCCCCCCCCCD;
	add.f64 	%fd2072, %fd2071, %fd4447;
	div.rn.f64 	%fd2073, %fd2070, %fd2072;
	st.global.f64 	[%rd20], %fd2073;
	setp.geu.f64 	%p700, %fd2073, %fd378;
	@%p700 bra 	$L__BB4_825;
	st.global.f64 	[%rd17], %fd4439;
	st.global.f64 	[%rd18], %fd4440;
	st.global.f64 	[%rd20], %fd378;
	mov.f64 	%fd4445, %fd4439;
	mov.f64 	%fd4446, %fd4440;
	bra.uni 	$L__BB4_825;
$L__BB4_810:
	st.global.f64 	[%rd17], %fd4439;
	st.global.f64 	[%rd18], %fd4440;
	st.global.f64 	[%rd20], %fd378;
	mov.f64 	%fd4445, %fd4439;
	mov.f64 	%fd4446, %fd4440;
	bra.uni 	$L__BB4_825;
$L__BB4_811:
	mad.lo.s64 	%rd1568, %rd163, -24, %rd166;
	shl.b64 	%rd1569, %rd1568, 3;
	mov.u64 	%rd1570, parameter;
	add.s64 	%rd1571, %rd1570, %rd1569;
	ld.const.f64 	%fd2040, [%rd1571+45440];
	ld.const.f64 	%fd2041, [%rd165+20000];
	add.f64 	%fd4441, %fd2040, %fd2041;
	st.global.f64 	[%rd11+10080], %fd4441;
	ld.global.s8 	%r2558, [%rd161];
	mul.wide.s32 	%rd1572, %r2558, 5;
	ld.global.s8 	%rs345, [%rd162];
	cvt.s64.s16 	%rd1573, %rs345;
	add.s64 	%rd1574, %rd1572, %rd1573;
	shl.b64 	%rd1575, %rd1574, 3;
	add.s64 	%rd1576, %rd1570, %rd1575;
	ld.const.f64 	%fd2042, [%rd1576+45640];
	ld.global.s8 	%rs346, [%rd162+-1];
	mov.b32 	%r2559, {%rs346, %rs345};
	mov.b32 	%r2560, 6405;
	dp2a.lo.s32.u32 	%r2561, %r2559, %r2560, %r2558;
	mul.wide.s32 	%rd1577, %r2561, 8;
	add.s64 	%rd1578, %rd1570, %rd1577;
	ld.const.f64 	%fd2043, [%rd1578+21000];
	add.f64 	%fd4442, %fd2042, %fd2043;
	st.global.f64 	[%rd11+10088], %fd4442;
	abs.f64 	%fd2044, %fd4442;
	setp.leu.f64 	%p695, %fd2044, 0d41CDCD64FF800000;
	@%p695 bra 	$L__BB4_813;
	mov.b64 	%rd1579, 9218868437227405312;
	st.global.u64 	[%rd11+10088], %rd1579;
	mov.b64 	%rd1580, -4616189618054758400;
	st.global.u64 	[%rd11+10080], %rd1580;
	mov.f64 	%fd4442, 0d7FF0000000000000;
	mov.f64 	%fd4441, 0dBFF0000000000000;
$L__BB4_813:
	add.f64 	%fd2047, %fd4442, 0d4069000000000000;
	add.f64 	%fd2048, %fd4441, 0dC016CCCCCCCCCCCD;
	ld.global.f64 	%fd4447, [%rd11+10016];
	add.f64 	%fd2049, %fd2048, %fd4447;
	div.rn.f64 	%fd384, %fd2047, %fd2049;
	st.global.f64 	[%rd11+10096], %fd384;
	abs.f64 	%fd2050, %fd4446;
	setp.geu.f64 	%p696, %fd2050, 0d41CDCD64FF800000;
	@%p696 bra 	$L__BB4_816;
	add.f64 	%fd2051, %fd4446, 0d4069000000000000;
	add.f64 	%fd2052, %fd4445, 0dC016CCCCCCCCCCCD;
	add.f64 	%fd2053, %fd2052, %fd4447;
	div.rn.f64 	%fd2054, %fd2051, %fd2053;
	st.global.f64 	[%rd20], %fd2054;
	setp.geu.f64 	%p697, %fd2054, %fd384;
	@%p697 bra 	$L__BB4_825;
	st.global.f64 	[%rd17], %fd4441;
	st.global.f64 	[%rd18], %fd4442;
	st.global.f64 	[%rd20], %fd384;
	mov.f64 	%fd4445, %fd4441;
	mov.f64 	%fd4446, %fd4442;
	bra.uni 	$L__BB4_825;
$L__BB4_816:
	st.global.f64 	[%rd17], %fd4441;
	st.global.f64 	[%rd18], %fd4442;
	st.global.f64 	[%rd20], %fd384;
	mov.f64 	%fd4445, %fd4441;
	mov.f64 	%fd4446, %fd4442;
	bra.uni 	$L__BB4_825;
$L__BB4_817:
	cvt.u16.u64 	%rs342, %rd164;
	mov.b32 	%r2547, {%rs40, %rs342};
	mov.b32 	%r2548, 0;
	mov.b32 	%r2549, 1305;
	dp2a.lo.s32.u32 	%r2550, %r2547, %r2549, %r2548;
	cvt.s64.s32 	%rd168, %r2550;
	ld.global.s8 	%rd1542, [%rd161+-1];
	add.s64 	%rd1543, %rd168, %rd1542;
	shl.b64 	%rd1544, %rd1543, 3;
	mov.u64 	%rd1545, parameter;
	add.s64 	%rd169, %rd1545, %rd1544;
	ld.const.f64 	%fd2021, [%rd169+23000];
	abs.f64 	%fd2022, %fd2021;
	setp.lt.f64 	%p690, %fd2022, 0d41CDCD64FF800000;
	@%p690 bra 	$L__BB4_819;
	ld.global.f64 	%fd4447, [%rd12];
	bra.uni 	$L__BB4_825;
$L__BB4_819:
	mad.lo.s64 	%rd1546, %rd163, -24, %rd168;
	shl.b64 	%rd1547, %rd1546, 3;
	mov.u64 	%rd1548, parameter;
	add.s64 	%rd1549, %rd1548, %rd1547;
	ld.const.f64 	%fd2023, [%rd1549+45440];
	ld.const.f64 	%fd2024, [%rd169+22000];
	add.f64 	%fd4443, %fd2023, %fd2024;
	st.global.f64 	[%rd11+10080], %fd4443;
	ld.global.s8 	%r2551, [%rd161];
	mul.wide.s32 	%rd1550, %r2551, 5;
	ld.global.u8 	%rs343, [%rd162];
	cvt.u64.u16 	%rd1551, %rs343;
	cvt.s64.s8 	%rd1552, %rd1551;
	add.s64 	%rd1553, %rd1550, %rd1552;
	shl.b64 	%rd1554, %rd1553, 3;
	add.s64 	%rd1555, %rd1548, %rd1554;
	ld.const.f64 	%fd2025, [%rd1555+45640];
	ld.global.s8 	%rd1556, [%rd161+-1];
	cvt.u32.u16 	%r2552, %rs343;
	cvt.s32.s8 	%r2553, %r2552;
	mul.wide.s32 	%rd1557, %r2553, 24;
	add.s64 	%rd1558, %rd1553, %rd1557;
	add.s64 	%rd1559, %rd1558, %rd1556;
	shl.b64 	%rd1560, %rd1559, 3;
	add.s64 	%rd1561, %rd1548, %rd1560;
	ld.const.f64 	%fd2026, [%rd1561+23000];
	add.f64 	%fd4444, %fd2025, %fd2026;
	st.global.f64 	[%rd11+10088], %fd4444;
	abs.f64 	%fd2027, %fd4444;
	setp.leu.f64 	%p691, %fd2027, 0d41CDCD64FF800000;
	@%p691 bra 	$L__BB4_821;
	mov.b64 	%rd1562, 9218868437227405312;
	st.global.u64 	[%rd11+10088], %rd1562;
	mov.b64 	%rd1563, -4616189618054758400;
	st.global.u64 	[%rd11+10080], %rd1563;
	mov.f64 	%fd4444, 0d7FF0000000000000;
	mov.f64 	%fd4443, 0dBFF0000000000000;
$L__BB4_821:
	add.f64 	%fd2030, %fd4444, 0d4069000000000000;
	add.f64 	%fd2031, %fd4443, 0dC016CCCCCCCCCCCD;
	ld.global.f64 	%fd4447, [%rd11+10016];
	add.f64 	%fd2032, %fd2031, %fd4447;
	div.rn.f64 	%fd391, %fd2030, %fd2032;
	st.global.f64 	[%rd11+10096], %fd391;
	abs.f64 	%fd2033, %fd4446;
	setp.geu.f64 	%p692, %fd2033, 0d41CDCD64FF800000;
	@%p692 bra 	$L__BB4_824;
	add.f64 	%fd2034, %fd4446, 0d4069000000000000;
	add.f64 	%fd2035, %fd4445, 0dC016CCCCCCCCCCCD;
	add.f64 	%fd2036, %fd2035, %fd4447;
	div.rn.f64 	%fd2037, %fd2034, %fd2036;
	st.global.f64 	[%rd20], %fd2037;
	setp.geu.f64 	%p693, %fd2037, %fd391;
	@%p693 bra 	$L__BB4_825;
	st.global.f64 	[%rd17], %fd4443;
	st.global.f64 	[%rd18], %fd4444;
	st.global.f64 	[%rd20], %fd391;
	mov.f64 	%fd4445, %fd4443;
	mov.f64 	%fd4446, %fd4444;
	bra.uni 	$L__BB4_825;
$L__BB4_824:
	st.global.f64 	[%rd17], %fd4443;
	st.global.f64 	[%rd18], %fd4444;
	st.global.f64 	[%rd20], %fd391;
	mov.f64 	%fd4445, %fd4443;
	mov.f64 	%fd4446, %fd4444;
$L__BB4_825:
	ld.global.s8 	%r2567, [%rd161];
	mul.wide.s32 	%rd1600, %r2567, 5;
	ld.global.s8 	%rd1601, [%rd162];
	add.s64 	%rd1602, %rd1600, %rd1601;
	shl.b64 	%rd1603, %rd1602, 3;
	mov.u64 	%rd1604, parameter;
	add.s64 	%rd1605, %rd1604, %rd1603;
	ld.const.f64 	%fd4448, [%rd1605+45440];
	st.global.f64 	[%rd11+10080], %fd4448;
	ld.global.s8 	%r2568, [%rd161];
	mul.wide.s32 	%rd1606, %r2568, 5;
	ld.global.s8 	%rd1607, [%rd162];
	add.s64 	%rd1608, %rd1606, %rd1607;
	shl.b64 	%rd1609, %rd1608, 3;
	add.s64 	%rd1610, %rd1604, %rd1609;
	ld.const.f64 	%fd396, [%rd1610+45640];
	st.global.f64 	[%rd11+10088], %fd396;
	add.f64 	%fd2074, %fd396, 0d4069000000000000;
	add.f64 	%fd2075, %fd4448, 0dC016CCCCCCCCCCCD;
	add.f64 	%fd2076, %fd2075, %fd4447;
	div.rn.f64 	%fd397, %fd2074, %fd2076;
	st.global.f64 	[%rd11+10096], %fd397;
	abs.f64 	%fd2077, %fd4446;
	setp.geu.f64 	%p701, %fd2077, 0d41CDCD64FF800000;
	@%p701 bra 	$L__BB4_829;
	ld.global.f64 	%fd2078, [%rd20];
	setp.geu.f64 	%p702, %fd2078, %fd397;
	@%p702 bra 	$L__BB4_828;
	st.global.f64 	[%rd15], %fd4448;
	st.global.f64 	[%rd16], %fd396;
	bra.uni 	$L__BB4_830;
$L__BB4_828:
	st.global.f64 	[%rd15], %fd4445;
	st.global.f64 	[%rd16], %fd4446;
	mov.f64 	%fd4448, %fd4445;
	bra.uni 	$L__BB4_830;
$L__BB4_829:
	st.global.f64 	[%rd15], %fd4448;
	st.global.f64 	[%rd16], %fd396;
$L__BB4_830:
	add.s32 	%r522, %r5302, -1;
	ld.global.u32 	%r523, [%rd13];
	mul.lo.s32 	%r524, %r523, %r522;
	add.s32 	%r525, %r26, %r5301;
	add.s32 	%r2569, %r525, %r524;
	mul.wide.s32 	%rd1611, %r2569, 8;
	add.s64 	%rd170, %rd2, %rd1611;
	ld.global.f64 	%fd2079, [%rd170];
	abs.f64 	%fd2080, %fd2079;
	abs.f64 	%fd2081, %fd4448;
	max.f64 	%fd2083, %fd2080, %fd2081;
	setp.gt.f64 	%p703, %fd2083, 0d41CDCD64FF800000;
	sub.f64 	%fd2084, %fd2079, %fd4448;
	abs.f64 	%fd2085, %fd2084;
	setp.geu.f64 	%p704, %fd2085, 0d3EE4F8B588E368F1;
	or.pred  	%p705, %p703, %p704;
	@%p705 bra 	$L__BB4_832;
	ld.global.f64 	%fd2087, [%rd170+-5000];
	ld.global.f64 	%fd2088, [%rd16];
	abs.f64 	%fd2089, %fd2087;
	abs.f64 	%fd2090, %fd2088;
	max.f64 	%fd2092, %fd2089, %fd2090;
	setp.leu.f64 	%p706, %fd2092, 0d41CDCD64FF800000;
	sub.f64 	%fd2093, %fd2087, %fd2088;
	abs.f64 	%fd2094, %fd2093;
	setp.lt.f64 	%p707, %fd2094, 0d3EE4F8B588E368F1;
	and.pred  	%p708, %p706, %p707;
	@%p708 bra 	$L__BB4_869;
$L__BB4_832:
	mov.b32 	%r4761, 0;
	st.global.u32 	[%rd10+228], %r4761;
	mov.pred 	%p1650, -1;
	min.s32 	%r4762, %r5301, %r5302;
	setp.lt.s32 	%p1555, %r4762, 2;
	@%p1555 bra 	$L__BB4_835;
	ld.global.f64 	%fd4036, [%rd170];
	cvt.u64.u32 	%rd3784, %r5302;
	add.s64 	%rd3785, %rd14, %rd3784;
	ld.global.s8 	%r4763, [%rd162];
	ld.global.u8 	%r4764, [%rd3785+-1];
	ld.global.u8 	%r4765, [%rd161];
	prmt.b32 	%r4766, %r4765, %r4764, 0x3340U;
	ld.global.u8 	%r4767, [%rd162+-1];
	prmt.b32 	%r4768, %r4767, 0, 0x3340U;
	prmt.b32 	%r4769, %r4766, %r4768, 0x5410U;
	mov.b32 	%r4770, 359705;
	dp4a.s32.u32 	%r4771, %r4769, %r4770, %r4763;
	mul.wide.s32 	%rd3786, %r4771, 8;
	mov.u64 	%rd3787, parameter;
	add.s64 	%rd3788, %rd3787, %rd3786;
	ld.const.f64 	%fd4037, [%rd3788];
	sub.s32 	%r4772, %r524, %r523;
	add.s32 	%r4773, %r525, %r4772;
	add.s32 	%r4774, %r4773, -1;
	mul.wide.s32 	%rd3789, %r4774, 8;
	add.s64 	%rd3790, %rd2, %rd3789;
	ld.global.f64 	%fd4038, [%rd3790];
	add.f64 	%fd4039, %fd4037, %fd4038;
	abs.f64 	%fd4040, %fd4036;
	abs.f64 	%fd4041, %fd4039;
	max.f64 	%fd4043, %fd4040, %fd4041;
	setp.gt.f64 	%p1557, %fd4043, 0d41CDCD64FF800000;
	sub.f64 	%fd4044, %fd4036, %fd4039;
	abs.f64 	%fd4045, %fd4044;
	setp.geu.f64 	%p1558, %fd4045, 0d3EE4F8B588E368F1;
	or.pred  	%p1559, %p1557, %p1558;
	@%p1559 bra 	$L__BB4_835;
	add.s32 	%r5301, %r5301, -1;
	mul.wide.s32 	%rd3791, %r5302, 4;
	add.s64 	%rd3792, %rd3791, %rd10;
	st.global.u32 	[%rd3792+-8], %r5301;
	add.s32 	%r4775, %r29, %r5301;
	mul.wide.s32 	%rd3793, %r4775, 4;
	add.s64 	%rd3794, %rd4, %rd3793;
	st.global.u32 	[%rd3794], %r522;
	mov.b32 	%r4776, 1;
	st.global.u32 	[%rd10+228], %r4776;
	mov.pred 	%p1650, 0;
	mov.u32 	%r5302, %r522;
$L__BB4_835:
	mov.b32 	%r4777, 3;
	st.global.u32 	[%rd10+216], %r4777;
	not.pred 	%p1561, %p1650;
	@%p1561 bra 	$L__BB4_799;
	mov.b32 	%r5305, 3;
$L__BB4_837:
	setp.gt.s32 	%p1562, %r5305, 32;
	@%p1562 bra 	$L__BB4_799;
	add.s32 	%r532, %r5302, -1;
	st.global.u32 	[%rd10+220], %r532;
	sub.s32 	%r4779, %r5301, %r5305;
	add.s32 	%r5310, %r4779, 1;
	st.global.u32 	[%rd10+224], %r5310;
	setp.gt.s32 	%p1563, %r5310, 0;
	mov.u32 	%r5311, %r532;
	@%p1563 bra 	$L__BB4_840;
	add.s32 	%r4781, %r5310, %r532;
	add.s32 	%r5311, %r4781, -1;
	st.global.u32 	[%rd10+220], %r5311;
	mov.b32 	%r5310, 1;
	st.global.u32 	[%rd10+224], %r5310;
$L__BB4_840:
	cvt.s64.s32 	%rd3795, %r5301;
	add.s64 	%rd171, %rd14, %rd3795;
	cvt.s64.s32 	%rd3796, %r5302;
	add.s64 	%rd172, %rd14, %rd3796;
	add.s32 	%r537, %r25, %r5301;
	add.s32 	%r538, %r537, 625;
$L__BB4_841:
	setp.lt.s32 	%p1564, %r5311, 1;
	setp.ge.s32 	%p1565, %r5310, %r5301;
	or.pred  	%p6, %p1564, %p1565;
	@%p6 bra 	$L__BB4_868;
	mov.b64 	%rd3797, -4616189618054758400;
	st.global.u64 	[%rd15], %rd3797;
	mov.b64 	%rd3798, 9218868437227405312;
	st.global.u64 	[%rd16], %rd3798;
	ld.global.u32 	%r541, [%rd10+220];
	ld.global.u32 	%r4782, [%rd10+224];
	mov.b64 	%rd3799, -4564063970805153792;
	st.global.u64 	[%rd20], %rd3799;
	mov.b64 	%rd3800, 0;
	st.global.u64 	[%rd19], %rd3800;
	not.b32 	%r4783, %r541;
	add.s32 	%r543, %r5302, %r4783;
	st.global.u32 	[%rd10+236], %r543;
	not.b32 	%r4784, %r4782;
	add.s32 	%r544, %r5301, %r4784;
	st.global.u32 	[%rd10+240], %r544;
	add.s32 	%r4785, %r544, %r543;
	add.s32 	%r545, %r4785, -1;
	st.global.u32 	[%rd10+244], %r545;
	setp.eq.s32 	%p1566, %r543, 0;
	setp.gt.s32 	%p1567, %r544, 0;
	and.pred  	%p1568, %p1566, %p1567;
	@%p1568 bra 	$L__BB4_844;
	setp.ne.s32 	%p1569, %r544, 0;
	setp.lt.s32 	%p1570, %r543, 1;
	or.pred  	%p1571, %p1569, %p1570;
	@%p1571 bra 	$L__BB4_855;
$L__BB4_844:
	setp.ne.s32 	%p1578, %r544, 1;
	setp.ne.s32 	%p1579, %r543, 1;
	and.pred  	%p1580, %p1578, %p1579;
	@%p1580 bra 	$L__BB4_852;
	setp.eq.s32 	%p1582, %r544, 1;
	and.pred  	%p1584, %p1582, %p1566;
	@%p1584 bra 	$L__BB4_848;
	setp.eq.s32 	%p1585, %r543, 1;
	setp.eq.s32 	%p1586, %r544, 0;
	and.pred  	%p1587, %p1586, %p1585;
	@%p1587 bra 	$L__BB4_848;
	ld.global.f64 	%fd4450, [%rd19];
	ld.global.f64 	%fd4449, [%rd20];
	bra.uni 	$L__BB4_849;
$L__BB4_848:
	mul.wide.s32 	%rd3884, %r545, 8;
	mov.u64 	%rd3885, parameter;
	add.s64 	%rd3886, %rd3885, %rd3884;
	ld.const.f64 	%fd4123, [%rd3886+25200];
	cvt.s64.s32 	%rd3887, %r541;
	add.s64 	%rd3888, %rd14, %rd3887;
	cvt.s64.s32 	%rd3889, %r4782;
	add.s64 	%rd3890, %rd14, %rd3889;
	ld.global.s8 	%r4891, [%rd171+27];
	ld.global.u8 	%r4892, [%rd3888];
	ld.global.u8 	%r4893, [%rd172];
	prmt.b32 	%r4894, %r4892, %r4893, 0x3340U;
	ld.global.u8 	%r4895, [%rd3890+27];
	prmt.b32 	%r4896, %r4895, 0, 0x3340U;
	prmt.b32 	%r4897, %r4894, %r4896, 0x5410U;
	mov.b32 	%r4898, 334205;
	dp4a.s32.u32 	%r4899, %r4897, %r4898, %r4891;
	mul.wide.s32 	%rd3891, %r4899, 8;
	add.s64 	%rd3892, %rd3885, %rd3891;
	ld.const.f64 	%fd4124, [%rd3892+5000];
	add.f64 	%fd4450, %fd4123, %fd4124;
	st.global.f64 	[%rd19], %fd4450;
	ld.global.u32 	%r4900, [%rd10+244];
	mul.wide.s32 	%rd3893, %r4900, 8;
	add.s64 	%rd3894, %rd3885, %rd3893;
	ld.const.f64 	%fd4125, [%rd3894+24480];
	ld.global.s8 	%r4901, [%rd171+27];
	ld.global.u8 	%r4902, [%rd3888];
	ld.global.u8 	%r4903, [%rd172];
	prmt.b32 	%r4904, %r4903, %r4902, 0x3340U;
	ld.global.u8 	%r4905, [%rd3890+27];
	prmt.b32 	%r4906, %r4905, 0, 0x3340U;
	prmt.b32 	%r4907, %r4904, %r4906, 0x5410U;
	mov.b32 	%r4908, 359705;
	dp4a.s32.u32 	%r4909, %r4907, %r4908, %r4901;
	mul.wide.s32 	%rd3895, %r4909, 8;
	add.s64 	%rd3896, %rd3885, %rd3895;
	ld.const.f64 	%fd4126, [%rd3896];
	add.f64 	%fd4449, %fd4125, %fd4126;
	st.global.f64 	[%rd20], %fd4449;
$L__BB4_849:
	add.s32 	%r4910, %r541, -1;
	ld.global.u32 	%r4911, [%rd13];
	add.s32 	%r4912, %r25, %r4782;
	mad.lo.s32 	%r4913, %r4911, %r4910, %r4912;
	mul.wide.s32 	%rd3897, %r4913, 8;
	add.s64 	%rd3898, %rd2, %rd3897;
	ld.global.f64 	%fd4127, [%rd3898];
	add.f64 	%fd4452, %fd4127, %fd4450;
	st.global.f64 	[%rd19], %fd4452;
	ld.global.u32 	%r4914, [%rd13];
	mad.lo.s32 	%r4915, %r4914, %r4910, %r4912;
	add.s32 	%r4916, %r4915, 625;
	mul.wide.s32 	%rd3899, %r4916, 8;
	add.s64 	%rd3900, %rd2, %rd3899;
	ld.global.f64 	%fd4128, [%rd3900];
	add.f64 	%fd4459, %fd4128, %fd4449;
	st.global.f64 	[%rd20], %fd4459;
	abs.f64 	%fd4129, %fd4452;
	setp.leu.f64 	%p1588, %fd4129, 0d41CDCD64FF800000;
	@%p1588 bra 	$L__BB4_851;
	mov.b64 	%rd3901, 9218868437227405312;
	st.global.u64 	[%rd19], %rd3901;
	mov.b64 	%rd3902, -4616189618054758400;
	st.global.u64 	[%rd20], %rd3902;
	mov.f64 	%fd4452, 0d7FF0000000000000;
	mov.f64 	%fd4459, 0dBFF0000000000000;
$L__BB4_851:
	add.f64 	%fd4132, %fd4452, 0d4069000000000000;
	add.f64 	%fd4133, %fd4459, 0dC016CCCCCCCCCCCD;
	ld.global.f64 	%fd4134, [%rd12];
	add.f64 	%fd4135, %fd4133, %fd4134;
	div.rn.f64 	%fd4136, %fd4132, %fd4135;
	st.global.f64 	[%rd17], %fd4136;
	ld.global.u32 	%r4917, [%rd13];
	mad.lo.s32 	%r4918, %r4917, %r532, %r537;
	mul.wide.s32 	%rd3903, %r4918, 8;
	add.s64 	%rd3904, %rd2, %rd3903;
	ld.global.f64 	%fd4137, [%rd3904];
	add.f64 	%fd4138, %fd4137, 0d4069000000000000;
	ld.global.f64 	%fd4139, [%rd3904+5000];
	add.f64 	%fd4140, %fd4139, 0dC016CCCCCCCCCCCD;
	add.f64 	%fd4141, %fd4140, %fd4134;
	div.rn.f64 	%fd4142, %fd4138, %fd4141;
	st.global.f64 	[%rd18], %fd4142;
	st.global.f64 	[%rd15], %fd4459;
	st.global.f64 	[%rd16], %fd4452;
	bra.uni 	$L__BB4_864;
$L__BB4_852:
	mul.wide.s32 	%rd3847, %r545, 8;
	mov.u64 	%rd3848, parameter;
	add.s64 	%rd3849, %rd3848, %rd3847;
	ld.const.f64 	%fd4097, [%rd3849+25200];
	cvt.s64.s32 	%rd3850, %r541;
	add.s64 	%rd3851, %rd14, %rd3850;
	ld.global.s8 	%r4877, [%rd3851];
	mul.wide.s32 	%rd3852, %r4877, 5;
	cvt.s64.s32 	%rd3853, %r4782;
	add.s64 	%rd3854, %rd14, %rd3853;
	ld.global.s8 	%rd3855, [%rd3854+27];
	add.s64 	%rd3856, %rd3852, %rd3855;
	shl.b64 	%rd3857, %rd3856, 3;
	add.s64 	%rd3858, %rd3848, %rd3857;
	ld.const.f64 	%fd4098, [%rd3858+45640];
	add.f64 	%fd4099, %fd4097, %fd4098;
	ld.global.s8 	%r4878, [%rd172];
	mul.wide.s32 	%rd3859, %r4878, 5;
	ld.global.s8 	%rd3860, [%rd171+27];
	add.s64 	%rd3861, %rd3859, %rd3860;
	shl.b64 	%rd3862, %rd3861, 3;
	add.s64 	%rd3863, %rd3848, %rd3862;
	ld.const.f64 	%fd4100, [%rd3863+45640];
	add.f64 	%fd4101, %fd4099, %fd4100;
	st.global.f64 	[%rd19], %fd4101;
	add.s32 	%r4879, %r541, -1;
	ld.global.u32 	%r4880, [%rd10+204];
	add.s32 	%r4881, %r25, %r4782;
	mad.lo.s32 	%r4882, %r4880, %r4879, %r4881;
	mul.wide.s32 	%rd3864, %r4882, 8;
	add.s64 	%rd3865, %rd2, %rd3864;
	ld.global.f64 	%fd4102, [%rd3865];
	add.f64 	%fd4454, %fd4102, %fd4101;
	st.global.f64 	[%rd19], %fd4454;
	ld.global.u32 	%r4883, [%rd10+244];
	mul.wide.s32 	%rd3866, %r4883, 8;
	add.s64 	%rd3867, %rd3848, %rd3866;
	ld.const.f64 	%fd4103, [%rd3867+24480];
	ld.global.s8 	%r4884, [%rd3851];
	mul.wide.s32 	%rd3868, %r4884, 5;
	ld.global.s8 	%rd3869, [%rd3854+27];
	add.s64 	%rd3870, %rd3868, %rd3869;
	shl.b64 	%rd3871, %rd3870, 3;
	add.s64 	%rd3872, %rd3848, %rd3871;
	ld.const.f64 	%fd4104, [%rd3872+45440];
	add.f64 	%fd4105, %fd4103, %fd4104;
	ld.global.s8 	%r4885, [%rd172];
	mul.wide.s32 	%rd3873, %r4885, 5;
	ld.global.s8 	%rd3874, [%rd171+27];
	add.s64 	%rd3875, %rd3873, %rd3874;
	shl.b64 	%rd3876, %rd3875, 3;
	add.s64 	%rd3877, %rd3848, %rd3876;
	ld.const.f64 	%fd4106, [%rd3877+45440];
	add.f64 	%fd4107, %fd4105, %fd4106;
	st.global.f64 	[%rd20], %fd4107;
	ld.global.u32 	%r4886, [%rd10+204];
	mad.lo.s32 	%r4887, %r4886, %r4879, %r4881;
	add.s32 	%r4888, %r4887, 625;
	mul.wide.s32 	%rd3878, %r4888, 8;
	add.s64 	%rd3879, %rd2, %rd3878;
	ld.global.f64 	%fd4108, [%rd3879];
	add.f64 	%fd4459, %fd4108, %fd4107;
	st.global.f64 	[%rd20], %fd4459;
	abs.f64 	%fd4109, %fd4454;
	setp.leu.f64 	%p1581, %fd4109, 0d41CDCD64FF800000;
	@%p1581 bra 	$L__BB4_854;
	mov.b64 	%rd3880, 9218868437227405312;
	st.global.u64 	[%rd19], %rd3880;
	mov.b64 	%rd3881, -4616189618054758400;
	st.global.u64 	[%rd20], %rd3881;
	mov.f64 	%fd4454, 0d7FF0000000000000;
	mov.f64 	%fd4459, 0dBFF0000000000000;
$L__BB4_854:
	add.f64 	%fd4112, %fd4454, 0d4069000000000000;
	add.f64 	%fd4113, %fd4459, 0dC016CCCCCCCCCCCD;
	ld.global.f64 	%fd4114, [%rd12];
	add.f64 	%fd4115, %fd4113, %fd4114;
	div.rn.f64 	%fd4116, %fd4112, %fd4115;
	st.global.f64 	[%rd17], %fd4116;
	ld.global.u32 	%r4889, [%rd13];
	mad.lo.s32 	%r4890, %r4889, %r532, %r537;
	mul.wide.s32 	%rd3882, %r4890, 8;
	add.s64 	%rd3883, %rd2, %rd3882;
	ld.global.f64 	%fd4117, [%rd3883];
	add.f64 	%fd4118, %fd4117, 0d4069000000000000;
	ld.global.f64 	%fd4119, [%rd3883+5000];
	add.f64 	%fd4120, %fd4119, 0dC016CCCCCCCCCCCD;
	add.f64 	%fd4121, %fd4120, %fd4114;
	div.rn.f64 	%fd4122, %fd4118, %fd4121;
	st.global.f64 	[%rd18], %fd4122;
	st.global.f64 	[%rd15], %fd4459;
	st.global.f64 	[%rd16], %fd4454;
	bra.uni 	$L__BB4_864;
$L__BB4_855:
	setp.ne.s32 	%p1572, %r543, 1;
	setp.ne.s32 	%p1573, %r544, 1;
	or.pred  	%p1574, %p1572, %p1573;
	@%p1574 bra 	$L__BB4_861;
	cvt.s64.s32 	%rd3826, %r541;
	add.s64 	%rd3827, %rd14, %rd3826;
	cvt.s64.s32 	%rd3828, %r4782;
	add.s64 	%rd3829, %rd14, %rd3828;
	ld.global.s8 	%r4834, [%rd3829+28];
	ld.global.u8 	%r4835, [%rd3827+1];
	ld.global.u8 	%r4836, [%rd3827];
	prmt.b32 	%r4837, %r4836, %r4835, 0x3340U;
	ld.global.u8 	%r4838, [%rd3829+27];
	prmt.b32 	%r4839, %r4838, 0, 0x3340U;
	prmt.b32 	%r4840, %r4837, %r4839, 0x5410U;
	mov.b32 	%r4841, 334205;
	dp4a.s32.u32 	%r4842, %r4840, %r4841, %r4834;
	mul.wide.s32 	%rd3830, %r4842, 8;
	mov.u64 	%rd3831, parameter;
	add.s64 	%rd3832, %rd3831, %rd3830;
	ld.const.f64 	%fd4075, [%rd3832+10000];
	ld.global.s8 	%r4843, [%rd172+-1];
	ld.global.u8 	%r4844, [%rd171+27];
	ld.global.u8 	%r4845, [%rd171+26];
	prmt.b32 	%r4846, %r4845, %r4844, 0x3340U;
	ld.global.u8 	%r4847, [%rd172];
	prmt.b32 	%r4848, %r4847, 0, 0x3340U;
	prmt.b32 	%r4849, %r4846, %r4848, 0x5410U;
	mov.b32 	%r4850, 359705;
	dp4a.s32.u32 	%r4851, %r4849, %r4850, %r4843;
	mul.wide.s32 	%rd3833, %r4851, 8;
	add.s64 	%rd3834, %rd3831, %rd3833;
	ld.const.f64 	%fd4076, [%rd3834+10000];
	add.f64 	%fd4077, %fd4075, %fd4076;
	st.global.f64 	[%rd20], %fd4077;
	add.s32 	%r4852, %r541, -1;
	ld.global.u32 	%r4853, [%rd13];
	add.s32 	%r4854, %r26, %r4782;
	mad.lo.s32 	%r4855, %r4853, %r4852, %r4854;
	mul.wide.s32 	%rd3835, %r4855, 8;
	add.s64 	%rd3836, %rd2, %rd3835;
	ld.global.f64 	%fd4078, [%rd3836];
	add.f64 	%fd4459, %fd4078, %fd4077;
	st.global.f64 	[%rd20], %fd4459;
	ld.global.s8 	%r4856, [%rd3829+28];
	ld.global.u8 	%r4857, [%rd3827+1];
	ld.global.u8 	%r4858, [%rd3827];
	prmt.b32 	%r4859, %r4858, %r4857, 0x3340U;
	ld.global.u8 	%r4860, [%rd3829+27];
	prmt.b32 	%r4861, %r4860, 0, 0x3340U;
	prmt.b32 	%r4862, %r4859, %r4861, 0x5410U;
	dp4a.s32.u32 	%r4863, %r4862, %r4841, %r4856;
	mul.wide.s32 	%rd3837, %r4863, 8;
	add.s64 	%rd3838, %rd3831, %rd3837;
	ld.const.f64 	%fd4079, [%rd3838+15000];
	ld.global.s8 	%r4864, [%rd172+-1];
	ld.global.u8 	%r4865, [%rd171+27];
	ld.global.u8 	%r4866, [%rd171+26];
	prmt.b32 	%r4867, %r4866, %r4865, 0x3340U;
	ld.global.u8 	%r4868, [%rd172];
	prmt.b32 	%r4869, %r4868, 0, 0x3340U;
	prmt.b32 	%r4870, %r4867, %r4869, 0x5410U;
	dp4a.s32.u32 	%r4871, %r4870, %r4850, %r4864;
	mul.wide.s32 	%rd3839, %r4871, 8;
	add.s64 	%rd3840, %rd3831, %rd3839;
	ld.const.f64 	%fd4080, [%rd3840+15000];
	add.f64 	%fd4081, %fd4079, %fd4080;
	st.global.f64 	[%rd19], %fd4081;
	ld.global.u32 	%r4872, [%rd13];
	mad.lo.s32 	%r4873, %r4872, %r4852, %r4854;
	add.s32 	%r4874, %r4873, -625;
	mul.wide.s32 	%rd3841, %r4874, 8;
	add.s64 	%rd3842, %rd2, %rd3841;
	ld.global.f64 	%fd4082, [%rd3842];
	add.f64 	%fd4456, %fd4082, %fd4081;
	st.global.f64 	[%rd19], %fd4456;
	abs.f64 	%fd4083, %fd4456;
	setp.leu.f64 	%p1576, %fd4083, 0d41CDCD64FF800000;
	@%p1576 bra 	$L__BB4_858;
	mov.b64 	%rd3843, 9218868437227405312;
	st.global.u64 	[%rd19], %rd3843;
	mov.b64 	%rd3844, -4616189618054758400;
	st.global.u64 	[%rd20], %rd3844;
	mov.f64 	%fd4456, 0d7FF0000000000000;
	mov.f64 	%fd4459, 0dBFF0000000000000;
$L__BB4_858:
	add.f64 	%fd4086, %fd4456, 0d4069000000000000;
	add.f64 	%fd4087, %fd4459, 0dC016CCCCCCCCCCCD;
	ld.global.f64 	%fd4088, [%rd12];
	add.f64 	%fd4089, %fd4087, %fd4088;
	div.rn.f64 	%fd4090, %fd4086, %fd4089;
	st.global.f64 	[%rd17], %fd4090;
	ld.global.u32 	%r4875, [%rd13];
	mad.lo.s32 	%r4876, %r4875, %r532, %r537;
	mul.wide.s32 	%rd3845, %r4876, 8;
	add.s64 	%rd3846, %rd2, %rd3845;
	ld.global.f64 	%fd4091, [%rd3846];
	add.f64 	%fd4092, %fd4091, 0d4069000000000000;
	ld.global.f64 	%fd4093, [%rd3846+5000];
	add.f64 	%fd4094, %fd4093, 0dC016CCCCCCCCCCCD;
	add.f64 	%fd4095, %fd4094, %fd4088;
	div.rn.f64 	%fd4096, %fd4092, %fd4095;
	st.global.f64 	[%rd18], %fd4096;
	setp.ge.f64 	%p1577, %fd4090, %fd4096;
	@%p1577 bra 	$L__BB4_860;
	ld.global.f64 	%fd4459, [%rd15];
	bra.uni 	$L__BB4_864;
$L__BB4_860:
	st.global.f64 	[%rd15], %fd4459;
	st.global.f64 	[%rd16], %fd4456;
	bra.uni 	$L__BB4_864;
$L__BB4_861:
	mul.wide.s32 	%rd3801, %r545, 8;
	mov.u64 	%rd3802, parameter;
	add.s64 	%rd3803, %rd3802, %rd3801;
	ld.const.f64 	%fd4047, [%rd3803+24960];
	cvt.s64.s32 	%rd3804, %r541;
	add.s64 	%rd3805, %rd14, %rd3804;
	cvt.s64.s32 	%rd3806, %r4782;
	add.s64 	%rd3807, %rd14, %rd3806;
	ld.global.s8 	%r4786, [%rd3807+28];
	ld.global.u8 	%r4787, [%rd3805+1];
	ld.global.u8 	%r4788, [%rd3805];
	prmt.b32 	%r4789, %r4788, %r4787, 0x3340U;
	ld.global.u8 	%r4790, [%rd3807+27];
	prmt.b32 	%r4791, %r4790, 0, 0x3340U;
	prmt.b32 	%r4792, %r4789, %r4791, 0x5410U;
	mov.b32 	%r4793, 334205;
	dp4a.s32.u32 	%r4794, %r4792, %r4793, %r4786;
	mul.wide.s32 	%rd3808, %r4794, 8;
	add.s64 	%rd3809, %rd3802, %rd3808;
	ld.const.f64 	%fd4048, [%rd3809+30440];
	add.f64 	%fd4049, %fd4047, %fd4048;
	ld.global.s8 	%r4795, [%rd172+-1];
	ld.global.u8 	%r4796, [%rd171+27];
	ld.global.u8 	%r4797, [%rd171+26];
	prmt.b32 	%r4798, %r4797, %r4796, 0x3340U;
	ld.global.u8 	%r4799, [%rd172];
	prmt.b32 	%r4800, %r4799, 0, 0x3340U;
	prmt.b32 	%r4801, %r4798, %r4800, 0x5410U;
	mov.b32 	%r4802, 359705;
	dp4a.s32.u32 	%r4803, %r4801, %r4802, %r4795;
	mul.wide.s32 	%rd3810, %r4803, 8;
	add.s64 	%rd3811, %rd3802, %rd3810;
	ld.const.f64 	%fd4050, [%rd3811+30440];
	add.f64 	%fd4051, %fd4049, %fd4050;
	st.global.f64 	[%rd19], %fd4051;
	add.s32 	%r4804, %r541, -1;
	ld.global.u32 	%r4805, [%rd10+204];
	add.s32 	%r4806, %r25, %r4782;
	mad.lo.s32 	%r4807, %r4805, %r4804, %r4806;
	mul.wide.s32 	%rd3812, %r4807, 8;
	add.s64 	%rd3813, %rd2, %rd3812;
	ld.global.f64 	%fd4052, [%rd3813];
	add.f64 	%fd4458, %fd4052, %fd4051;
	st.global.f64 	[%rd19], %fd4458;
	ld.global.u32 	%r4808, [%rd10+244];
	mul.wide.s32 	%rd3814, %r4808, 8;
	add.s64 	%rd3815, %rd3802, %rd3814;
	ld.const.f64 	%fd4053, [%rd3815+24240];
	ld.global.s8 	%r4809, [%rd3807+28];
	ld.global.u8 	%r4810, [%rd3805+1];
	ld.global.u8 	%r4811, [%rd3805];
	prmt.b32 	%r4812, %r4811, %r4810, 0x3340U;
	ld.global.u8 	%r4813, [%rd3807+27];
	prmt.b32 	%r4814, %r4813, 0, 0x3340U;
	prmt.b32 	%r4815, %r4812, %r4814, 0x5410U;
	dp4a.s32.u32 	%r4816, %r4815, %r4793, %r4809;
	mul.wide.s32 	%rd3816, %r4816, 8;
	add.s64 	%rd3817, %rd3802, %rd3816;
	ld.const.f64 	%fd4054, [%rd3817+25440];
	add.f64 	%fd4055, %fd4053, %fd4054;
	ld.global.s8 	%r4817, [%rd172+-1];
	ld.global.u8 	%r4818, [%rd171+27];
	ld.global.u8 	%r4819, [%rd171+26];
	prmt.b32 	%r4820, %r4819, %r4818, 0x3340U;
	ld.global.u8 	%r4821, [%rd172];
	prmt.b32 	%r4822, %r4821, 0, 0x3340U;
	prmt.b32 	%r4823, %r4820, %r4822, 0x5410U;
	dp4a.s32.u32 	%r4824, %r4823, %r4802, %r4817;
	mul.wide.s32 	%rd3818, %r4824, 8;
	add.s64 	%rd3819, %rd3802, %rd3818;
	ld.const.f64 	%fd4056, [%rd3819+25440];
	add.f64 	%fd4057, %fd4055, %fd4056;
	ld.global.u32 	%r4825, [%rd10+236];
	ld.global.u32 	%r4826, [%rd10+240];
	sub.s32 	%r4827, %r4825, %r4826;
	abs.s32 	%r4828, %r4827;
	cvt.rn.f64.s32 	%fd4058, %r4828;
	fma.rn.f64 	%fd4059, %fd4058, 0dBFEEF3E864B31D04, %fd4057;
	st.global.f64 	[%rd20], %fd4059;
	ld.global.u32 	%r4829, [%rd10+204];
	mad.lo.s32 	%r4830, %r4829, %r4804, %r4806;
	add.s32 	%r4831, %r4830, 625;
	mul.wide.s32 	%rd3820, %r4831, 8;
	add.s64 	%rd3821, %rd2, %rd3820;
	ld.global.f64 	%fd4060, [%rd3821];
	add.f64 	%fd4459, %fd4060, %fd4059;
	st.global.f64 	[%rd20], %fd4459;
	abs.f64 	%fd4061, %fd4458;
	setp.leu.f64 	%p1575, %fd4061, 0d41CDCD64FF800000;
	@%p1575 bra 	$L__BB4_863;
	mov.b64 	%rd3822, 9218868437227405312;
	st.global.u64 	[%rd19], %rd3822;
	mov.b64 	%rd3823, -4616189618054758400;
	st.global.u64 	[%rd20], %rd3823;
	mov.f64 	%fd4458, 0d7FF0000000000000;
	mov.f64 	%fd4459, 0dBFF0000000000000;
$L__BB4_863:
	add.f64 	%fd4064, %fd4458, 0d4069000000000000;
	add.f64 	%fd4065, %fd4459, 0dC016CCCCCCCCCCCD;
	ld.global.f64 	%fd4066, [%rd12];
	add.f64 	%fd4067, %fd4065, %fd4066;
	div.rn.f64 	%fd4068, %fd4064, %fd4067;
	st.global.f64 	[%rd17], %fd4068;
	ld.global.u32 	%r4832, [%rd13];
	mad.lo.s32 	%r4833, %r4832, %r532, %r537;
	mul.wide.s32 	%rd3824, %r4833, 8;
	add.s64 	%rd3825, %rd2, %rd3824;
	ld.global.f64 	%fd4069, [%rd3825];
	add.f64 	%fd4070, %fd4069, 0d4069000000000000;
	ld.global.f64 	%fd4071, [%rd3825+5000];
	add.f64 	%fd4072, %fd4071, 0dC016CCCCCCCCCCCD;
	add.f64 	%fd4073, %fd4072, %fd4066;
	div.rn.f64 	%fd4074, %fd4070, %fd4073;
	st.global.f64 	[%rd18], %fd4074;
	st.global.f64 	[%rd15], %fd4459;
	st.global.f64 	[%rd16], %fd4458;
$L__BB4_864:
	ld.global.u32 	%r4919, [%rd13];
	mad.lo.s32 	%r4920, %r4919, %r532, %r538;
	mul.wide.s32 	%rd3905, %r4920, 8;
	add.s64 	%rd173, %rd2, %rd3905;
	ld.global.f64 	%fd4143, [%rd173];
	abs.f64 	%fd4144, %fd4143;
	abs.f64 	%fd4145, %fd4459;
	max.f64 	%fd4147, %fd4144, %fd4145;
	setp.gt.f64 	%p1589, %fd4147, 0d41CDCD64FF800000;
	sub.f64 	%fd4148, %fd4143, %fd4459;
	abs.f64 	%fd4149, %fd4148;
	setp.geu.f64 	%p1590, %fd4149, 0d3EE4F8B588E368F1;
	or.pred  	%p1591, %p1589, %p1590;
	@%p1591 bra 	$L__BB4_867;
	ld.global.f64 	%fd4151, [%rd173+-5000];
	ld.global.f64 	%fd4152, [%rd16];
	abs.f64 	%fd4153, %fd4151;
	abs.f64 	%fd4154, %fd4152;
	max.f64 	%fd4156, %fd4153, %fd4154;
	setp.gt.f64 	%p1592, %fd4156, 0d41CDCD64FF800000;
	sub.f64 	%fd4157, %fd4151, %fd4152;
	abs.f64 	%fd4158, %fd4157;
	setp.geu.f64 	%p1593, %fd4158, 0d3EE4F8B588E368F1;
	or.pred  	%p1594, %p1592, %p1593;
	@%p1594 bra 	$L__BB4_867;
	ld.global.u32 	%r5302, [%rd10+220];
	ld.global.u32 	%r5301, [%rd10+224];
	add.s32 	%r4921, %r28, %r5302;
	mul.wide.s32 	%rd3906, %r4921, 4;
	add.s64 	%rd3907, %rd4, %rd3906;
	st.global.u32 	[%rd3907], %r5301;
	add.s32 	%r4922, %r29, %r5301;
	mul.wide.s32 	%rd3908, %r4922, 4;
	add.s64 	%rd3909, %rd4, %rd3908;
	st.global.u32 	[%rd3909], %r5302;
	mov.b32 	%r4923, 1;
	st.global.u32 	[%rd10+228], %r4923;
	bra.uni 	$L__BB4_868;
$L__BB4_867:
	ld.global.u32 	%r4924, [%rd10+220];
	add.s32 	%r5311, %r4924, -1;
	st.global.u32 	[%rd10+220], %r5311;
	ld.global.u32 	%r4925, [%rd10+224];
	add.s32 	%r5310, %r4925, 1;
	st.global.u32 	[%rd10+224], %r5310;
	ld.global.u32 	%r4926, [%rd10+228];
	setp.eq.s32 	%p1595, %r4926, 0;
	@%p1595 bra 	$L__BB4_841;
$L__BB4_868:
	ld.global.u32 	%r4927, [%rd10+216];
	add.s32 	%r5305, %r4927, 1;
	st.global.u32 	[%rd10+216], %r5305;
	@%p6 bra 	$L__BB4_837;
	bra.uni 	$L__BB4_799;
$L__BB4_869:
	ld.global.f64 	%fd2097, [%rd11+10024];
	abs.f64 	%fd2098, %fd2097;
	setp.gt.f64 	%p709, %fd2098, 0d41CDCD64FF800000;
	mov.f64 	%fd4460, 0d3FE0000000000000;
	@%p709 bra 	$L__BB4_881;
	ld.global.u32 	%r2571, [%rd10+208];
	ld.global.u32 	%r2572, [%rd10+212];
	add.s32 	%r2573, %r2571, -1;
	mad.lo.s32 	%r2574, %r2573, %r523, %r25;
	add.s32 	%r2575, %r2574, %r2572;
	mul.wide.s32 	%rd1612, %r2575, 8;
	add.s64 	%rd1613, %rd2, %rd1612;
	ld.global.f64 	%fd423, [%rd1613];
	ld.global.f64 	%fd424, [%rd11+10008];
	ld.global.f64 	%fd425, [%rd1613+5000];
	ld.global.f64 	%fd426, [%rd11+10000];
	mov.b32 	%r5320, 0;
	st.global.u32 	[%rd10+220], %r5320;
	st.global.u32 	[%rd10+216], %r5320;
	ld.global.u32 	%r553, [%rd10+200];
	setp.lt.s32 	%p710, %r553, 1;
	@%p710 bra 	$L__BB4_875;
	mov.b32 	%r5320, 0;
	mov.u32 	%r5316, %r5320;
$L__BB4_872:
	mul.wide.u32 	%rd1614, %r5316, 4;
	add.s64 	%rd1615, %rd10, %rd1614;
	ld.global.u32 	%r2577, [%rd1615];
	setp.lt.s32 	%p711, %r2577, 1;
	@%p711 bra 	$L__BB4_874;
	add.s32 	%r5320, %r5320, 1;
	st.global.u32 	[%rd10+220], %r5320;
$L__BB4_874:
	add.s32 	%r5316, %r5316, 1;
	st.global.u32 	[%rd10+216], %r5316;
	setp.lt.s32 	%p712, %r5316, %r553;
	@%p712 bra 	$L__BB4_872;
$L__BB4_875:
	mov.b32 	%r2578, 0;
	st.global.u32 	[%rd10+216], %r2578;
	setp.lt.s32 	%p713, %r523, 1;
	@%p713 bra 	$L__BB4_880;
	mov.b32 	%r5319, 0;
$L__BB4_877:
	mul.wide.u32 	%rd1616, %r5319, 4;
	add.s64 	%rd1617, %rd10, %rd1616;
	ld.global.u32 	%r2580, [%rd1617+100];
	setp.lt.s32 	%p714, %r2580, 1;
	@%p714 bra 	$L__BB4_879;
	add.s32 	%r5320, %r5320, 1;
	st.global.u32 	[%rd10+220], %r5320;
$L__BB4_879:
	add.s32 	%r5319, %r5319, 1;
	st.global.u32 	[%rd10+216], %r5319;
	setp.lt.s32 	%p715, %r5319, %r523;
	@%p715 bra 	$L__BB4_877;
$L__BB4_880:
	shr.u32 	%r2581, %r5320, 31;
	add.s32 	%r2582, %r5320, %r2581;
	shr.s32 	%r2583, %r2582, 1;
	add.s32 	%r2584, %r2583, -1;
	st.global.u32 	[%rd10+220], %r2584;
	cvt.rn.f64.s32 	%fd2099, %r2584;
	add.f64 	%fd2100, %fd425, %fd426;
	add.f64 	%fd2101, %fd2100, 0dC016CCCCCCCCCCCD;
	fma.rn.f64 	%fd2102, %fd2099, 0dBFE0A2B1704FF434, %fd2101;
	ld.global.f64 	%fd2103, [%rd12];
	add.f64 	%fd2104, %fd2103, %fd2102;
	add.f64 	%fd2105, %fd423, %fd424;
	add.f64 	%fd2106, %fd2105, 0d4069000000000000;
	div.rn.f64 	%fd2107, %fd2106, %fd2104;
	add.f64 	%fd2108, %fd2107, 0dC071126666666666;
	fma.rn.f64 	%fd4460, %fd2108, 0d4059000000000000, 0d3FE0000000000000;
$L__BB4_881:
	cvt.rzi.s32.f64 	%r2585, %fd4460;
	cvt.rn.f64.s32 	%fd2109, %r2585;
	div.rn.f64 	%fd4461, %fd2109, 0d4059000000000000;
	st.global.f64 	[%rd11+10032], %fd4461;
$L__BB4_882:
	setp.gt.f64 	%p716, %fd4461, %fd2;
	@%p716 bra 	$L__BB4_1920;
	st.global.f64 	[%rd21+8], %fd4461;
	ld.shared.u32 	%r2586, [%r6+12];
	ld.shared.u32 	%r566, [%r6+16];
	ld.const.u32 	%r567, [%rd61+48];
	mul.lo.s32 	%r2587, %r2586, 10;
	mul.wide.s32 	%rd1618, %r2587, 4;
	add.s64 	%rd174, %rd5, %rd1618;
	ld.global.u32 	%r568, [%rd174];
	ld.global.u32 	%r569, [%rd174+4];
	mov.b32 	%r2588, 0;
	st.global.u32 	[%rd10+216], %r2588;
	and.b32  	%r2589, %r569, -2147483647;
	setp.eq.s32 	%p717, %r2589, 1;
	@%p717 bra 	$L__BB4_907;
	setp.lt.s32 	%p718, %r569, 2;
	@%p718 bra 	$L__BB4_894;
	add.s32 	%r570, %r569, %r568;
	shr.u32 	%r2591, %r569, 31;
	add.s32 	%r2592, %r569, %r2591;
	shr.s32 	%r571, %r2592, 1;
	mov.b32 	%r5322, 0;
$L__BB4_886:
	add.s32 	%r2593, %r5322, %r568;
	cvt.s64.s32 	%rd1619, %r2593;
	add.s64 	%rd1620, %rd3, %rd1619;
	ld.global.u8 	%rs41, [%rd1620];
	setp.ne.s16 	%p719, %rs41, 65;
	not.b32 	%r2594, %r5322;
	add.s32 	%r2595, %r570, %r2594;
	cvt.s64.s32 	%rd1621, %r2595;
	add.s64 	%rd1622, %rd3, %rd1621;
	ld.global.u8 	%rs42, [%rd1622];
	@%p719 bra 	$L__BB4_888;
	setp.ne.s16 	%p720, %rs42, 84;
	@%p720 bra 	$L__BB4_907;
$L__BB4_888:
	setp.ne.s16 	%p721, %rs41, 84;
	@%p721 bra 	$L__BB4_890;
	setp.ne.s16 	%p722, %rs42, 65;
	@%p722 bra 	$L__BB4_907;
$L__BB4_890:
	setp.eq.s16 	%p723, %rs41, 84;
	setp.eq.s16 	%p724, %rs41, 65;
	setp.ne.s16 	%p725, %rs42, 65;
	or.pred  	%p726, %p725, %p723;
	setp.ne.s16 	%p727, %rs42, 84;
	or.pred  	%p728, %p727, %p724;
	and.pred  	%p729, %p726, %p728;
	not.pred 	%p730, %p729;
	@%p730 bra 	$L__BB4_907;
	setp.eq.s16 	%p731, %rs41, 67;
	setp.ne.s16 	%p732, %rs42, 71;
	and.pred  	%p733, %p732, %p731;
	@%p733 bra 	$L__BB4_907;
	setp.eq.s16 	%p736, %rs41, 71;
	setp.ne.s16 	%p737, %rs42, 67;
	xor.pred  	%p738, %p736, %p737;
	or.pred  	%p739, %p732, %p731;
	and.pred  	%p740, %p738, %p739;
	not.pred 	%p741, %p740;
	@%p741 bra 	$L__BB4_907;
	add.s32 	%r5322, %r5322, 1;
	st.global.u32 	[%rd10+216], %r5322;
	setp.lt.s32 	%p742, %r5322, %r571;
	@%p742 bra 	$L__BB4_886;
$L__BB4_894:
	mul.lo.s32 	%r2596, %r566, 10;
	mul.wide.s32 	%rd1623, %r2596, 4;
	add.s64 	%rd1624, %rd5, %rd1623;
	ld.global.u32 	%r574, [%rd1624];
	ld.global.u32 	%r575, [%rd1624+4];
	mov.b32 	%r2597, 0;
	st.global.u32 	[%rd10+216], %r2597;
	and.b32  	%r2598, %r575, -2147483647;
	setp.eq.s32 	%p743, %r2598, 1;
	@%p743 bra 	$L__BB4_907;
	setp.lt.s32 	%p744, %r575, 2;
	@%p744 bra 	$L__BB4_905;
	add.s32 	%r576, %r575, %r574;
	shr.u32 	%r2600, %r575, 31;
	add.s32 	%r2601, %r575, %r2600;
	shr.s32 	%r577, %r2601, 1;
	mov.b32 	%r5323, 0;
$L__BB4_897:
	add.s32 	%r2602, %r5323, %r574;
	cvt.s64.s32 	%rd1625, %r2602;
	add.s64 	%rd1626, %rd3, %rd1625;
	ld.global.u8 	%rs43, [%rd1626];
	setp.ne.s16 	%p745, %rs43, 65;
	not.b32 	%r2603, %r5323;
	add.s32 	%r2604, %r576, %r2603;
	cvt.s64.s32 	%rd1627, %r2604;
	add.s64 	%rd1628, %rd3, %rd1627;
	ld.global.u8 	%rs44, [%rd1628];
	@%p745 bra 	$L__BB4_899;
	setp.ne.s16 	%p746, %rs44, 84;
	@%p746 bra 	$L__BB4_907;
$L__BB4_899:
	setp.ne.s16 	%p747, %rs43, 84;
	@%p747 bra 	$L__BB4_901;
	setp.ne.s16 	%p748, %rs44, 65;
	@%p748 bra 	$L__BB4_907;
$L__BB4_901:
	setp.eq.s16 	%p749, %rs43, 84;
	setp.eq.s16 	%p750, %rs43, 65;
	setp.ne.s16 	%p751, %rs44, 65;
	or.pred  	%p752, %p751, %p749;
	setp.ne.s16 	%p753, %rs44, 84;
	or.pred  	%p754, %p753, %p750;
	and.pred  	%p755, %p752, %p754;
	not.pred 	%p756, %p755;
	@%p756 bra 	$L__BB4_907;
	setp.eq.s16 	%p757, %rs43, 67;
	setp.ne.s16 	%p758, %rs44, 71;
	and.pred  	%p759, %p758, %p757;
	@%p759 bra 	$L__BB4_907;
	setp.eq.s16 	%p762, %rs43, 71;
	setp.ne.s16 	%p763, %rs44, 67;
	xor.pred  	%p764, %p762, %p763;
	or.pred  	%p765, %p758, %p757;
	and.pred  	%p766, %p764, %p765;
	not.pred 	%p767, %p766;
	@%p767 bra 	$L__BB4_907;
	add.s32 	%r5323, %r5323, 1;
	st.global.u32 	[%rd10+216], %r5323;
	setp.lt.s32 	%p768, %r5323, %r577;
	@%p768 bra 	$L__BB4_897;
$L__BB4_905:
	setp.gt.u32 	%p769, %r14, 2146435070;
	mov.f64 	%fd4462, %fd3;
	@%p769 bra 	$L__BB4_909;
	setp.gt.u32 	%p770, %r16, 1073127582;
	selp.f64 	%fd2110, %fd5, %fd4, %p770;
	selp.u32 	%r2605, 1, 0, %p770;
	add.s32 	%r2606, %r15, %r2605;
	add.f64 	%fd2111, %fd2110, 0dBFF0000000000000;
	add.f64 	%fd2112, %fd2110, 0d3FF0000000000000;
	rcp.approx.ftz.f64 	%fd2113, %fd2112;
	neg.f64 	%fd2114, %fd2112;
	fma.rn.f64 	%fd2115, %fd2114, %fd2113, 0d3FF0000000000000;
	fma.rn.f64 	%fd2116, %fd2115, %fd2115, %fd2115;
	fma.rn.f64 	%fd2117, %fd2116, %fd2113, %fd2113;
	mul.f64 	%fd2118, %fd2111, %fd2117;
	fma.rn.f64 	%fd2119, %fd2111, %fd2117, %fd2118;
	mul.f64 	%fd2120, %fd2119, %fd2119;
	fma.rn.f64 	%fd2121, %fd2120, 0d3EB1380B3AE80F1E, 0d3ED0EE258B7A8B04;
	fma.rn.f64 	%fd2122, %fd2121, %fd2120, 0d3EF3B2669F02676F;
	fma.rn.f64 	%fd2123, %fd2122, %fd2120, 0d3F1745CBA9AB0956;
	fma.rn.f64 	%fd2124, %fd2123, %fd2120, 0d3F3C71C72D1B5154;
	fma.rn.f64 	%fd2125, %fd2124, %fd2120, 0d3F624924923BE72D;
	fma.rn.f64 	%fd2126, %fd2125, %fd2120, 0d3F8999999999A3C4;
	fma.rn.f64 	%fd2127, %fd2126, %fd2120, 0d3FB5555555555554;
	sub.f64 	%fd2128, %fd2111, %fd2119;
	add.f64 	%fd2129, %fd2128, %fd2128;
	neg.f64 	%fd2130, %fd2119;
	fma.rn.f64 	%fd2131, %fd2130, %fd2111, %fd2129;
	mul.f64 	%fd2132, %fd2117, %fd2131;
	mul.f64 	%fd2133, %fd2120, %fd2127;
	fma.rn.f64 	%fd2134, %fd2133, %fd2119, %fd2132;
	xor.b32  	%r2607, %r2606, -2147483648;
	mov.b32 	%r2608, 1127219200;
	mov.b64 	%fd2135, {%r2607, %r2608};
	sub.f64 	%fd2136, %fd2135, %fd1;
	fma.rn.f64 	%fd2137, %fd2136, 0d3FE62E42FEFA39EF, %fd2119;
	fma.rn.f64 	%fd2138, %fd2136, 0dBFE62E42FEFA39EF, %fd2137;
	sub.f64 	%fd2139, %fd2138, %fd2119;
	sub.f64 	%fd2140, %fd2134, %fd2139;
	fma.rn.f64 	%fd2141, %fd2136, 0d3C7ABC9E3B39803F, %fd2140;
	add.f64 	%fd4462, %fd2137, %fd2141;
	bra.uni 	$L__BB4_909;
$L__BB4_907:
	setp.gt.u32 	%p771, %r17, 2146435070;
	mov.f64 	%fd4462, %fd6;
	@%p771 bra 	$L__BB4_909;
	setp.gt.u32 	%p772, %r19, 1073127582;
	selp.f64 	%fd2142, %fd8, %fd7, %p772;
	selp.u32 	%r2609, 1, 0, %p772;
	add.s32 	%r2610, %r18, %r2609;
	add.f64 	%fd2143, %fd2142, 0dBFF0000000000000;
	add.f64 	%fd2144, %fd2142, 0d3FF0000000000000;
	rcp.approx.ftz.f64 	%fd2145, %fd2144;
	neg.f64 	%fd2146, %fd2144;
	fma.rn.f64 	%fd2147, %fd2146, %fd2145, 0d3FF0000000000000;
	fma.rn.f64 	%fd2148, %fd2147, %fd2147, %fd2147;
	fma.rn.f64 	%fd2149, %fd2148, %fd2145, %fd2145;
	mul.f64 	%fd2150, %fd2143, %fd2149;
	fma.rn.f64 	%fd2151, %fd2143, %fd2149, %fd2150;
	mul.f64 	%fd2152, %fd2151, %fd2151;
	fma.rn.f64 	%fd2153, %fd2152, 0d3EB1380B3AE80F1E, 0d3ED0EE258B7A8B04;
	fma.rn.f64 	%fd2154, %fd2153, %fd2152, 0d3EF3B2669F02676F;
	fma.rn.f64 	%fd2155, %fd2154, %fd2152, 0d3F1745CBA9AB0956;
	fma.rn.f64 	%fd2156, %fd2155, %fd2152, 0d3F3C71C72D1B5154;
	fma.rn.f64 	%fd2157, %fd2156, %fd2152, 0d3F624924923BE72D;
	fma.rn.f64 	%fd2158, %fd2157, %fd2152, 0d3F8999999999A3C4;
	fma.rn.f64 	%fd2159, %fd2158, %fd2152, 0d3FB5555555555554;
	sub.f64 	%fd2160, %fd2143, %fd2151;
	add.f64 	%fd2161, %fd2160, %fd2160;
	neg.f64 	%fd2162, %fd2151;
	fma.rn.f64 	%fd2163, %fd2162, %fd2143, %fd2161;
	mul.f64 	%fd2164, %fd2149, %fd2163;
	mul.f64 	%fd2165, %fd2152, %fd2159;
	fma.rn.f64 	%fd2166, %fd2165, %fd2151, %fd2164;
	xor.b32  	%r2611, %r2610, -2147483648;
	mov.b32 	%r2612, 1127219200;
	mov.b64 	%fd2167, {%r2611, %r2612};
	sub.f64 	%fd2168, %fd2167, %fd1;
	fma.rn.f64 	%fd2169, %fd2168, 0d3FE62E42FEFA39EF, %fd2151;
	fma.rn.f64 	%fd2170, %fd2168, 0dBFE62E42FEFA39EF, %fd2169;
	sub.f64 	%fd2171, %fd2170, %fd2151;
	sub.f64 	%fd2172, %fd2166, %fd2171;
	fma.rn.f64 	%fd2173, %fd2168, 0d3C7ABC9E3B39803F, %fd2172;
	add.f64 	%fd4462, %fd2169, %fd2173;
$L__BB4_909:
	mul.f64 	%fd2174, %fd4462, 0d3FFFCB923A29C77A;
	st.global.f64 	[%rd12], %fd2174;
	mul.lo.s32 	%r2613, %r566, 10;
	mul.wide.s32 	%rd1629, %r2613, 4;
	add.s64 	%rd175, %rd5, %rd1629;
	ld.global.u32 	%r580, [%rd175+4];
	st.global.u32 	[%rd10+200], %r580;
	ld.global.u32 	%r2614, [%rd174+4];
	st.global.u32 	[%rd10+204], %r2614;
	setp.eq.s32 	%p773, %r567, 0;
	@%p773 bra 	$L__BB4_915;
	setp.lt.s32 	%p774, %r580, 1;
	@%p774 bra 	$L__BB4_933;
	mov.b32 	%r5325, 1;
$L__BB4_912:
	mov.u32 	%r583, %r5325;
	ld.global.u32 	%r2616, [%rd175];
	ld.global.u32 	%r2617, [%rd175+4];
	sub.s32 	%r2618, %r2616, %r583;
	add.s32 	%r2619, %r2618, %r2617;
	cvt.s64.s32 	%rd1630, %r2619;
	add.s64 	%rd1631, %rd3, %rd1630;
	ld.global.u8 	%rs360, [%rd1631];
	mov.b16 	%rs637, 0;
	setp.gt.s16 	%p775, %rs360, 70;
	@%p775 bra 	$L__BB4_928;
	setp.eq.s16 	%p778, %rs360, 65;
	@%p778 bra 	$L__BB4_914;
	bra.uni 	$L__BB4_926;
$L__BB4_914:
	mov.b16 	%rs637, 3;
	bra.uni 	$L__BB4_932;
$L__BB4_915:
	setp.lt.s32 	%p781, %r580, 1;
	@%p781 bra 	$L__BB4_933;
	mov.b32 	%r5324, 1;
$L__BB4_917:
	mov.u32 	%r581, %r5324;
	ld.global.u32 	%r2622, [%rd175];
	add.s32 	%r2623, %r581, %r2622;
	add.s32 	%r2624, %r2623, -1;
	cvt.s64.s32 	%rd1634, %r2624;
	add.s64 	%rd1635, %rd3, %rd1634;
	ld.global.u8 	%rs366, [%rd1635];
	mov.b16 	%rs636, 0;
	setp.gt.s16 	%p782, %rs366, 70;
	@%p782 bra 	$L__BB4_921;
	setp.eq.s16 	%p785, %rs366, 65;
	@%p785 bra 	$L__BB4_925;
	setp.eq.s16 	%p786, %rs366, 67;
	@%p786 bra 	$L__BB4_920;
	bra.uni 	$L__BB4_924;
$L__BB4_920:
	mov.b16 	%rs636, 1;
	bra.uni 	$L__BB4_925;
$L__BB4_921:
	setp.eq.s16 	%p783, %rs366, 71;
	@%p783 bra 	$L__BB4_1935;
	setp.eq.s16 	%p784, %rs366, 84;
	@%p784 bra 	$L__BB4_923;
	bra.uni 	$L__BB4_924;
$L__BB4_923:
	mov.b16 	%rs636, 3;
	bra.uni 	$L__BB4_925;
$L__BB4_924:
	mov.b16 	%rs636, 4;
$L__BB4_925:
	cvt.s64.s32 	%rd1636, %r581;
	add.s64 	%rd1637, %rd14, %rd1636;
	st.global.u8 	[%rd1637], %rs636;
	add.s32 	%r5324, %r581, 1;
	ld.global.u32 	%r2625, [%rd10+200];
	setp.lt.s32 	%p787, %r581, %r2625;
	@%p787 bra 	$L__BB4_917;
	bra.uni 	$L__BB4_933;
$L__BB4_926:
	setp.eq.s16 	%p779, %rs360, 67;
	@%p779 bra 	$L__BB4_927;
	bra.uni 	$L__BB4_931;
$L__BB4_927:
	mov.b16 	%rs637, 2;
	bra.uni 	$L__BB4_932;
$L__BB4_928:
	setp.eq.s16 	%p776, %rs360, 84;
	@%p776 bra 	$L__BB4_932;
	setp.ne.s16 	%p777, %rs360, 71;
	@%p777 bra 	$L__BB4_931;
	mov.b16 	%rs637, 1;
	bra.uni 	$L__BB4_932;
$L__BB4_931:
	mov.b16 	%rs637, 4;
$L__BB4_932:
	cvt.u64.u32 	%rd1632, %r583;
	add.s64 	%rd1633, %rd14, %rd1632;
	st.global.u8 	[%rd1633], %rs637;
	add.s32 	%r5325, %r583, 1;
	ld.global.u32 	%r2620, [%rd10+200];
	setp.lt.s32 	%p780, %r583, %r2620;
	@%p780 bra 	$L__BB4_912;
$L__BB4_933:
	setp.eq.s32 	%p788, %r10, 0;
	@%p788 bra 	$L__BB4_939;
	ld.global.u32 	%r5328, [%rd13];
	setp.lt.s32 	%p789, %r5328, 1;
	@%p789 bra 	$L__BB4_957;
	mov.b32 	%r5327, 1;
$L__BB4_936:
	mov.u32 	%r590, %r5327;
	ld.global.u32 	%r2627, [%rd174];
	add.s32 	%r2628, %r590, %r2627;
	add.s32 	%r2629, %r2628, -1;
	cvt.s64.s32 	%rd1638, %r2629;
	add.s64 	%rd1639, %rd3, %rd1638;
	ld.global.u8 	%rs372, [%rd1639];
	mov.b16 	%rs639, 0;
	setp.gt.s16 	%p790, %rs372, 70;
	@%p790 bra 	$L__BB4_952;
	setp.eq.s16 	%p793, %rs372, 65;
	@%p793 bra 	$L__BB4_938;
	bra.uni 	$L__BB4_950;
$L__BB4_938:
	mov.b16 	%rs639, 3;
	bra.uni 	$L__BB4_956;
$L__BB4_939:
	ld.global.u32 	%r5328, [%rd13];
	setp.lt.s32 	%p796, %r5328, 1;
	@%p796 bra 	$L__BB4_957;
	mov.b32 	%r5326, 1;
$L__BB4_941:
	mov.u32 	%r587, %r5326;
	ld.global.u32 	%r2631, [%rd174];
	ld.global.u32 	%r2632, [%rd174+4];
	sub.s32 	%r2633, %r2631, %r587;
	add.s32 	%r2634, %r2633, %r2632;
	cvt.s64.s32 	%rd1642, %r2634;
	add.s64 	%rd1643, %rd3, %rd1642;
	ld.global.u8 	%rs378, [%rd1643];
	mov.b16 	%rs638, 0;
	setp.gt.s16 	%p797, %rs378, 70;
	@%p797 bra 	$L__BB4_945;
	setp.eq.s16 	%p800, %rs378, 65;
	@%p800 bra 	$L__BB4_949;
	setp.eq.s16 	%p801, %rs378, 67;
	@%p801 bra 	$L__BB4_944;
	bra.uni 	$L__BB4_948;
$L__BB4_944:
	mov.b16 	%rs638, 1;
	bra.uni 	$L__BB4_949;
$L__BB4_945:
	setp.eq.s16 	%p798, %rs378, 71;
	@%p798 bra 	$L__BB4_1936;
	setp.eq.s16 	%p799, %rs378, 84;
	@%p799 bra 	$L__BB4_947;
	bra.uni 	$L__BB4_948;
$L__BB4_947:
	mov.b16 	%rs638, 3;
	bra.uni 	$L__BB4_949;
$L__BB4_948:
	mov.b16 	%rs638, 4;
$L__BB4_949:
	cvt.u64.u32 	%rd1644, %r587;
	add.s64 	%rd1645, %rd14, %rd1644;
	st.global.u8 	[%rd1645+27], %rs638;
	add.s32 	%r5326, %r587, 1;
	ld.global.u32 	%r5328, [%rd13];
	setp.lt.s32 	%p802, %r587, %r5328;
	@%p802 bra 	$L__BB4_941;
	bra.uni 	$L__BB4_957;
$L__BB4_950:
	setp.eq.s16 	%p794, %rs372, 67;
	@%p794 bra 	$L__BB4_951;
	bra.uni 	$L__BB4_955;
$L__BB4_951:
	mov.b16 	%rs639, 2;
	bra.uni 	$L__BB4_956;
$L__BB4_952:
	setp.eq.s16 	%p791, %rs372, 84;
	@%p791 bra 	$L__BB4_956;
	setp.ne.s16 	%p792, %rs372, 71;
	@%p792 bra 	$L__BB4_955;
	mov.b16 	%rs639, 1;
	bra.uni 	$L__BB4_956;
$L__BB4_955:
	mov.b16 	%rs639, 4;
$L__BB4_956:
	cvt.s64.s32 	%rd1640, %r590;
	add.s64 	%rd1641, %rd14, %rd1640;
	st.global.u8 	[%rd1641+27], %rs639;
	add.s32 	%r5327, %r590, 1;
	ld.global.u32 	%r5328, [%rd13];
	setp.lt.s32 	%p795, %r590, %r5328;
	@%p795 bra 	$L__BB4_936;
$L__BB4_957:
	add.s32 	%r2635, %r23, %r5328;
	cvt.s64.s32 	%rd1646, %r2635;
	add.s64 	%rd1647, %rd1, %rd1646;
	mov.b16 	%rs383, 4;
	st.global.u8 	[%rd1647], %rs383;
	st.global.u8 	[%rd14+27], %rs383;
	ld.global.u32 	%r2636, [%rd10+200];
	add.s32 	%r2637, %r24, %r2636;
	cvt.s64.s32 	%rd1648, %r2637;
	add.s64 	%rd1649, %rd1, %rd1648;
	st.global.u8 	[%rd1649], %rs383;
	st.global.u8 	[%rd14], %rs383;
	mov.b32 	%r2638, 1;
	st.global.u32 	[%rd10+216], %r2638;
	ld.global.u32 	%r5335, [%rd10+200];
	setp.lt.s32 	%p803, %r5335, 1;
	@%p803 bra 	$L__BB4_963;
	ld.global.u32 	%r5333, [%rd13];
	mov.b32 	%r5336, 1;
$L__BB4_959:
	mov.b32 	%r2640, 1;
	st.global.u32 	[%rd10+220], %r2640;
	setp.lt.s32 	%p804, %r5333, 1;
	@%p804 bra 	$L__BB4_973;
	mov.b32 	%r5334, 1;
$L__BB4_961:
	ld.global.u32 	%r603, [%rd10+216];
	cvt.s64.s32 	%rd1650, %r603;
	add.s64 	%rd1651, %rd14, %rd1650;
	ld.global.s8 	%r2642, [%rd1651];
	cvt.s64.s32 	%rd1652, %r5334;
	add.s64 	%rd1653, %rd14, %rd1652;
	ld.global.s8 	%r2643, [%rd1653+27];
	add.s32 	%r2644, %r2643, %r2642;
	setp.eq.s32 	%p805, %r2644, 3;
	@%p805 bra 	$L__BB4_970;
	add.s32 	%r2645, %r603, -1;
	mad.lo.s32 	%r2646, %r2645, %r5333, %r25;
	add.s32 	%r2647, %r2646, %r5334;
	mul.wide.s32 	%rd1654, %r2647, 8;
	add.s64 	%rd1655, %rd2, %rd1654;
	mov.b64 	%rd1656, 9218868437227405312;
	st.global.u64 	[%rd1655], %rd1656;
	ld.global.u32 	%r2648, [%rd10+216];
	add.s32 	%r2649, %r2648, -1;
	ld.global.u32 	%r2650, [%rd10+204];
	ld.global.u32 	%r2651, [%rd10+220];
	mad.lo.s32 	%r2652, %r2649, %r2650, %r26;
	add.s32 	%r2653, %r2652, %r2651;
	mul.wide.s32 	%rd1657, %r2653, 8;
	add.s64 	%rd1658, %rd2, %rd1657;
	mov.b64 	%rd1659, -4616189618054758400;
	st.global.u64 	[%rd1658], %rd1659;
	bra.uni 	$L__BB4_971;
$L__BB4_963:
	setp.lt.s32 	%p808, %r5335, 1;
	@%p808 bra 	$L__BB4_1061;
	ld.global.u32 	%r5351, [%rd13];
	mov.b32 	%r5341, 1;
$L__BB4_965:
	mov.b32 	%r2665, 1;
	st.global.u32 	[%rd10+232], %r2665;
	setp.lt.s32 	%p809, %r5351, 1;
	@%p809 bra 	$L__BB4_1060;
	add.s32 	%r616, %r5341, -1;
	cvt.u64.u32 	%rd1666, %r5341;
	add.s64 	%rd176, %rd14, %rd1666;
	add.s32 	%r617, %r5341, -2;
	mov.b32 	%r5343, 1;
$L__BB4_967:
	mad.lo.s32 	%r2667, %r5351, %r616, %r25;
	add.s32 	%r2668, %r2667, %r5343;
	mul.wide.s32 	%rd1667, %r2668, 8;
	add.s64 	%rd1668, %rd2, %rd1667;
	ld.global.f64 	%fd2175, [%rd1668];
	abs.f64 	%fd2176, %fd2175;
	setp.geu.f64 	%p810, %fd2176, 0d41CDCD64FF800000;
	mov.u32 	%r5352, %r5343;
	@%p810 bra 	$L__BB4_1058;
	mov.b64 	%rd1669, -4616189618054758400;
	st.global.u64 	[%rd15], %rd1669;
	mov.b64 	%rd1670, 9218868437227405312;
	st.global.u64 	[%rd16], %rd1670;
	ld.global.u32 	%r621, [%rd10+232];
	ld.global.u8 	%rs49, [%rd176];
	cvt.u32.u16 	%r2669, %rs49;
	cvt.s32.s8 	%r2670, %r2669;
	cvt.s64.s32 	%rd1671, %r621;
	add.s64 	%rd177, %rd14, %rd1671;
	ld.global.u8 	%rs50, [%rd177+27];
	cvt.u32.u16 	%r2671, %rs50;
	cvt.s32.s8 	%r2672, %r2671;
	add.s32 	%r2673, %r2672, %r2670;
	setp.eq.s32 	%p811, %r2673, 3;
	@%p811 bra 	$L__BB4_974;
	ld.global.u32 	%r2674, [%rd13];
	add.s32 	%r2675, %r26, %r621;
	mad.lo.s32 	%r2676, %r2674, %r616, %r2675;
	mul.wide.s32 	%rd1672, %r2676, 8;
	add.s64 	%rd1673, %rd2, %rd1672;
	mov.b64 	%rd1674, -4616189618054758400;
	st.global.u64 	[%rd1673], %rd1674;
	ld.global.u32 	%r2677, [%rd13];
	mad.lo.s32 	%r2678, %r2677, %r616, %r2675;
	add.s32 	%r2679, %r2678, -625;
	mul.wide.s32 	%rd1675, %r2679, 8;
	add.s64 	%rd1676, %rd2, %rd1675;
	mov.b64 	%rd1677, 9218868437227405312;
	st.global.u64 	[%rd1676], %rd1677;
	ld.global.f64 	%fd4474, [%rd16];
	bra.uni 	$L__BB4_1003;
$L__BB4_970:
	add.s32 	%r2654, %r603, -1;
	mad.lo.s32 	%r2655, %r2654, %r5333, %r25;
	add.s32 	%r2656, %r2655, %r5334;
	mul.wide.s32 	%rd1660, %r2656, 8;
	add.s64 	%rd1661, %rd2, %rd1660;
	mov.b64 	%rd1662, 0;
	st.global.u64 	[%rd1661], %rd1662;
	ld.global.u32 	%r2657, [%rd10+216];
	add.s32 	%r2658, %r2657, -1;
	ld.global.u32 	%r2659, [%rd10+204];
	ld.global.u32 	%r2660, [%rd10+220];
	mad.lo.s32 	%r2661, %r2658, %r2659, %r26;
	add.s32 	%r2662, %r2661, %r2660;
	mul.wide.s32 	%rd1663, %r2662, 8;
	add.s64 	%rd1664, %rd2, %rd1663;
	mov.b64 	%rd1665, -4564063970805153792;
	st.global.u64 	[%rd1664], %rd1665;
$L__BB4_971:
	ld.global.u32 	%r2663, [%rd10+220];
	add.s32 	%r5334, %r2663, 1;
	st.global.u32 	[%rd10+220], %r5334;
	ld.global.u32 	%r5333, [%rd10+204];
	setp.lt.s32 	%p806, %r2663, %r5333;
	@%p806 bra 	$L__BB4_961;
	ld.global.u32 	%r5336, [%rd10+216];
	ld.global.u32 	%r5335, [%rd10+200];
$L__BB4_973:
	add.s32 	%r611, %r5336, 1;
	st.global.u32 	[%rd10+216], %r611;
	setp.lt.s32 	%p807, %r5336, %r5335;
	mov.u32 	%r5336, %r611;
	@%p807 bra 	$L__BB4_959;
	bra.uni 	$L__BB4_963;
$L__BB4_974:
	cvt.s32.s8 	%r2681, %r2669;
	mul.wide.s32 	%rd1678, %r2681, 5;
	cvt.u64.u16 	%rd1679, %rs50;
	cvt.s64.s8 	%rd1680, %rd1679;
	add.s64 	%rd1681, %rd1678, %rd1680;
	shl.b64 	%rd1682, %rd1681, 3;
	mov.u64 	%rd1683, parameter;
	add.s64 	%rd1684, %rd1683, %rd1682;
	ld.const.f64 	%fd2177, [%rd1684+45440];
	ld.global.s8 	%r2682, [%rd176+-1];
	cvt.u32.u16 	%r2683, %rs50;
	ld.global.u8 	%r2684, [%rd177+26];
	prmt.b32 	%r2685, %r2684, %r2683, 0x3340U;
	prmt.b32 	%r2686, %r2669, 0, 0x3340U;
	prmt.b32 	%r2687, %r2685, %r2686, 0x5410U;
	mov.b32 	%r2688, 359705;
	dp4a.s32.u32 	%r2689, %r2687, %r2688, %r2682;
	mul.wide.s32 	%rd1685, %r2689, 8;
	add.s64 	%rd1686, %rd1683, %rd1685;
	ld.const.f64 	%fd2178, [%rd1686+35440];
	add.f64 	%fd4471, %fd2177, %fd2178;
	st.global.f64 	[%rd17], %fd4471;
	ld.global.s8 	%r2690, [%rd176];
	mul.wide.s32 	%rd1687, %r2690, 5;
	ld.global.u8 	%rs384, [%rd177+27];
	cvt.u64.u16 	%rd1688, %rs384;
	cvt.s64.s8 	%rd1689, %rd1688;
	add.s64 	%rd1690, %rd1687, %rd1689;
	shl.b64 	%rd1691, %rd1690, 3;
	add.s64 	%rd1692, %rd1683, %rd1691;
	ld.const.f64 	%fd2179, [%rd1692+45640];
	ld.global.s8 	%r2691, [%rd176+-1];
	ld.global.u8 	%r2692, [%rd177+26];
	cvt.u32.u16 	%r2693, %rs384;
	prmt.b32 	%r2694, %r2692, %r2693, 0x3340U;
	prmt.b32 	%r2695, %r2690, 0, 0x3340U;
	prmt.b32 	%r2696, %r2694, %r2695, 0x5410U;
	dp4a.s32.u32 	%r2697, %r2696, %r2688, %r2691;
	mul.wide.s32 	%rd1693, %r2697, 8;
	add.s64 	%rd1694, %rd1683, %rd1693;
	ld.const.f64 	%fd2180, [%rd1694+40440];
	add.f64 	%fd4472, %fd2179, %fd2180;
	st.global.f64 	[%rd18], %fd4472;
	abs.f64 	%fd2181, %fd4472;
	setp.leu.f64 	%p812, %fd2181, 0d41CDCD64FF800000;
	@%p812 bra 	$L__BB4_976;
	mov.b64 	%rd1695, 9218868437227405312;
	st.global.u64 	[%rd18], %rd1695;
	mov.b64 	%rd1696, -4616189618054758400;
	st.global.u64 	[%rd17], %rd1696;
	mov.f64 	%fd4472, 0d7FF0000000000000;
	mov.f64 	%fd4471, 0dBFF0000000000000;
$L__BB4_976:
	ld.global.s8 	%rs51, [%rd177+27];
	cvt.s64.s16 	%rd178, %rs51;
	ld.global.s8 	%rs385, [%rd177+26];
	ld.global.u8 	%rs386, [%rd176];
	cvt.u64.u16 	%rd1697, %rs386;
	cvt.s64.s8 	%rd179, %rd1697;
	mov.b32 	%r2698, {%rs385, %rs51};
	cvt.u32.u16 	%r2699, %rs386;
	cvt.s32.s8 	%r2700, %r2699;
	mov.b32 	%r2701, 6405;
	dp2a.lo.s32.u32 	%r2702, %r2698, %r2701, %r2700;
	mul.wide.s32 	%rd1698, %r2702, 8;
	mov.u64 	%rd1699, parameter;
	add.s64 	%rd180, %rd1699, %rd1698;
	ld.const.f64 	%fd2184, [%rd180+21000];
	abs.f64 	%fd2185, %fd2184;
	setp.geu.f64 	%p813, %fd2185, 0d41CDCD64FF800000;
	@%p813 bra 	$L__BB4_990;
	cvt.u16.u64 	%rs389, %rd179;
	mov.b32 	%r2710, {%rs51, %rs389};
	mov.b32 	%r2711, 0;
	mov.b32 	%r2712, 1305;
	dp2a.lo.s32.u32 	%r2713, %r2710, %r2712, %r2711;
	cvt.s64.s32 	%rd181, %r2713;
	ld.global.s8 	%rd1722, [%rd176+-1];
	add.s64 	%rd1723, %rd181, %rd1722;
	shl.b64 	%rd1724, %rd1723, 3;
	mov.u64 	%rd1725, parameter;
	add.s64 	%rd182, %rd1725, %rd1724;
	ld.const.f64 	%fd2203, [%rd182+23000];
	abs.f64 	%fd2204, %fd2203;
	setp.geu.f64 	%p818, %fd2204, 0d41CDCD64FF800000;
	@%p818 bra 	$L__BB4_984;
	mad.lo.s64 	%rd1739, %rd178, -24, %rd181;
	shl.b64 	%rd1740, %rd1739, 3;
	mov.u64 	%rd1741, parameter;
	add.s64 	%rd1742, %rd1741, %rd1740;
	ld.const.f64 	%fd2220, [%rd1742+45440];
	ld.const.f64 	%fd2221, [%rd180+20000];
	add.f64 	%fd2222, %fd2220, %fd2221;
	ld.const.f64 	%fd2223, [%rd182+22000];
	add.f64 	%fd4465, %fd2222, %fd2223;
	st.global.f64 	[%rd11+10080], %fd4465;
	ld.global.s8 	%r2718, [%rd176];
	mul.wide.s32 	%rd1743, %r2718, 5;
	ld.global.s8 	%rs392, [%rd177+27];
	cvt.s64.s16 	%rd1744, %rs392;
	add.s64 	%rd1745, %rd1743, %rd1744;
	shl.b64 	%rd1746, %rd1745, 3;
	add.s64 	%rd1747, %rd1741, %rd1746;
	ld.const.f64 	%fd2224, [%rd1747+45640];
	ld.global.s8 	%rs393, [%rd177+26];
	mov.b32 	%r2719, {%rs393, %rs392};
	mov.b32 	%r2720, 6405;
	dp2a.lo.s32.u32 	%r2721, %r2719, %r2720, %r2718;
	mul.wide.s32 	%rd1748, %r2721, 8;
	add.s64 	%rd1749, %rd1741, %rd1748;
	ld.const.f64 	%fd2225, [%rd1749+21000];
	add.f64 	%fd2226, %fd2224, %fd2225;
	ld.global.s8 	%rd1750, [%rd176+-1];
	cvt.s32.s16 	%r2722, %rs392;
	mul.wide.s32 	%rd1751, %r2722, 24;
	add.s64 	%rd1752, %rd1745, %rd1751;
	add.s64 	%rd1753, %rd1752, %rd1750;
	shl.b64 	%rd1754, %rd1753, 3;
	add.s64 	%rd1755, %rd1741, %rd1754;
	ld.const.f64 	%fd2227, [%rd1755+23000];
	add.f64 	%fd4466, %fd2226, %fd2227;
	st.global.f64 	[%rd11+10088], %fd4466;
	abs.f64 	%fd2228, %fd4466;
	setp.leu.f64 	%p822, %fd2228, 0d41CDCD64FF800000;
	@%p822 bra 	$L__BB4_980;
	mov.b64 	%rd1756, 9218868437227405312;
	st.global.u64 	[%rd11+10088], %rd1756;
	mov.b64 	%rd1757, -4616189618054758400;
	st.global.u64 	[%rd11+10080], %rd1757;
	mov.f64 	%fd4466, 0d7FF0000000000000;
	mov.f64 	%fd4465, 0dBFF0000000000000;
$L__BB4_980:
	add.f64 	%fd2231, %fd4466, 0d4069000000000000;
	add.f64 	%fd2232, %fd4465, 0dC016CCCCCCCCCCCD;
	ld.global.f64 	%fd4473, [%rd11+10016];
	add.f64 	%fd2233, %fd2232, %fd4473;
	div.rn.f64 	%fd444, %fd2231, %fd2233;
	st.global.f64 	[%rd11+10096], %fd444;
	abs.f64 	%fd2234, %fd4472;
	setp.geu.f64 	%p823, %fd2234, 0d41CDCD64FF800000;
	@%p823 bra 	$L__BB4_983;
	add.f64 	%fd2235, %fd4472, 0d4069000000000000;
	add.f64 	%fd2236, %fd4471, 0dC016CCCCCCCCCCCD;
	add.f64 	%fd2237, %fd2236, %fd4473;
	div.rn.f64 	%fd2238, %fd2235, %fd2237;
	st.global.f64 	[%rd20], %fd2238;
	setp.geu.f64 	%p824, %fd2238, %fd444;
	@%p824 bra 	$L__BB4_998;
	st.global.f64 	[%rd17], %fd4465;
	st.global.f64 	[%rd18], %fd4466;
	st.global.f64 	[%rd20], %fd444;
	mov.f64 	%fd4471, %fd4465;
	mov.f64 	%fd4472, %fd4466;
	bra.uni 	$L__BB4_998;
$L__BB4_983:
	st.global.f64 	[%rd17], %fd4465;
	st.global.f64 	[%rd18], %fd4466;
	st.global.f64 	[%rd20], %fd444;
	mov.f64 	%fd4471, %fd4465;
	mov.f64 	%fd4472, %fd4466;
	bra.uni 	$L__BB4_998;
$L__BB4_984:
	mad.lo.s64 	%rd1726, %rd178, -24, %rd181;
	shl.b64 	%rd1727, %rd1726, 3;
	mov.u64 	%rd1728, parameter;
	add.s64 	%rd1729, %rd1728, %rd1727;
	ld.const.f64 	%fd2205, [%rd1729+45440];
	ld.const.f64 	%fd2206, [%rd180+20000];
	add.f64 	%fd4467, %fd2205, %fd2206;
	st.global.f64 	[%rd11+10080], %fd4467;
	ld.global.s8 	%r2714, [%rd176];
	mul.wide.s32 	%rd1730, %r2714, 5;
	ld.global.s8 	%rs390, [%rd177+27];
	cvt.s64.s16 	%rd1731, %rs390;
	add.s64 	%rd1732, %rd1730, %rd1731;
	shl.b64 	%rd1733, %rd1732, 3;
	add.s64 	%rd1734, %rd1728, %rd1733;
	ld.const.f64 	%fd2207, [%rd1734+45640];
	ld.global.s8 	%rs391, [%rd177+26];
	mov.b32 	%r2715, {%rs391, %rs390};
	mov.b32 	%r2716, 6405;
	dp2a.lo.s32.u32 	%r2717, %r2715, %r2716, %r2714;
	mul.wide.s32 	%rd1735, %r2717, 8;
	add.s64 	%rd1736, %rd1728, %rd1735;
	ld.const.f64 	%fd2208, [%rd1736+21000];
	add.f64 	%fd4468, %fd2207, %fd2208;
	st.global.f64 	[%rd11+10088], %fd4468;
	abs.f64 	%fd2209, %fd4468;
	setp.leu.f64 	%p819, %fd2209, 0d41CDCD64FF800000;
	@%p819 bra 	$L__BB4_986;
	mov.b64 	%rd1737, 9218868437227405312;
	st.global.u64 	[%rd11+10088], %rd1737;
	mov.b64 	%rd1738, -4616189618054758400;
	st.global.u64 	[%rd11+10080], %rd1738;
	mov.f64 	%fd4468, 0d7FF0000000000000;
	mov.f64 	%fd4467, 0dBFF0000000000000;
$L__BB4_986:
	add.f64 	%fd2212, %fd4468, 0d4069000000000000;
	add.f64 	%fd2213, %fd4467, 0dC016CCCCCCCCCCCD;
	ld.global.f64 	%fd4473, [%rd11+10016];
	add.f64 	%fd2214, %fd2213, %fd4473;
	div.rn.f64 	%fd450, %fd2212, %fd2214;
	st.global.f64 	[%rd11+10096], %fd450;
	abs.f64 	%fd2215, %fd4472;
	setp.geu.f64 	%p820, %fd2215, 0d41CDCD64FF800000;
	@%p820 bra 	$L__BB4_989;
	add.f64 	%fd2216, %fd4472, 0d4069000000000000;
	add.f64 	%fd2217, %fd4471, 0dC016CCCCCCCCCCCD;
	add.f64 	%fd2218, %fd2217, %fd4473;
	div.rn.f64 	%fd2219, %fd2216, %fd2218;
	st.global.f64 	[%rd20], %fd2219;
	setp.geu.f64 	%p821, %fd2219, %fd450;
	@%p821 bra 	$L__BB4_998;
	st.global.f64 	[%rd17], %fd4467;
	st.global.f64 	[%rd18], %fd4468;
	st.global.f64 	[%rd20], %fd450;
	mov.f64 	%fd4471, %fd4467;
	mov.f64 	%fd4472, %fd4468;
	bra.uni 	$L__BB4_998;
$L__BB4_989:
	st.global.f64 	[%rd17], %fd4467;
	st.global.f64 	[%rd18], %fd4468;
	st.global.f64 	[%rd20], %fd450;
	mov.f64 	%fd4471, %fd4467;
	mov.f64 	%fd4472, %fd4468;
	bra.uni 	$L__BB4_998;
$L__BB4_990:
	cvt.u16.u64 	%rs387, %rd179;
	mov.b32 	%r2703, {%rs51, %rs387};
	mov.b32 	%r2704, 0;
	mov.b32 	%r2705, 1305;
	dp2a.lo.s32.u32 	%r2706, %r2703, %r2705, %r2704;
	cvt.s64.s32 	%rd183, %r2706;
	ld.global.s8 	%rd1700, [%rd176+-1];
	add.s64 	%rd1701, %rd183, %rd1700;
	shl.b64 	%rd1702, %rd1701, 3;
	mov.u64 	%rd1703, parameter;
	add.s64 	%rd184, %rd1703, %rd1702;
	ld.const.f64 	%fd2186, [%rd184+23000];
	abs.f64 	%fd2187, %fd2186;
	setp.lt.f64 	%p814, %fd2187, 0d41CDCD64FF800000;
	@%p814 bra 	$L__BB4_992;
	ld.global.f64 	%fd4473, [%rd12];
	bra.uni 	$L__BB4_998;
$L__BB4_992:
	mad.lo.s64 	%rd1704, %rd178, -24, %rd183;
	shl.b64 	%rd1705, %rd1704, 3;
	mov.u64 	%rd1706, parameter;
	add.s64 	%rd1707, %rd1706, %rd1705;
	ld.const.f64 	%fd2188, [%rd1707+45440];
	ld.const.f64 	%fd2189, [%rd184+22000];
	add.f64 	%fd4469, %fd2188, %fd2189;
	st.global.f64 	[%rd11+10080], %fd4469;
	ld.global.s8 	%r2707, [%rd176];
	mul.wide.s32 	%rd1708, %r2707, 5;
	ld.global.u8 	%rs388, [%rd177+27];
	cvt.u64.u16 	%rd1709, %rs388;
	cvt.s64.s8 	%rd1710, %rd1709;
	add.s64 	%rd1711, %rd1708, %rd1710;
	shl.b64 	%rd1712, %rd1711, 3;
	add.s64 	%rd1713, %rd1706, %rd1712;
	ld.const.f64 	%fd2190, [%rd1713+45640];
	ld.global.s8 	%rd1714, [%rd176+-1];
	cvt.u32.u16 	%r2708, %rs388;
	cvt.s32.s8 	%r2709, %r2708;
	mul.wide.s32 	%rd1715, %r2709, 24;
	add.s64 	%rd1716, %rd1711, %rd1715;
	add.s64 	%rd1717, %rd1716, %rd1714;
	shl.b64 	%rd1718, %rd1717, 3;
	add.s64 	%rd1719, %rd1706, %rd1718;
	ld.const.f64 	%fd2191, [%rd1719+23000];
	add.f64 	%fd4470, %fd2190, %fd2191;
	st.global.f64 	[%rd11+10088], %fd4470;
	abs.f64 	%fd2192, %fd4470;
	setp.leu.f64 	%p815, %fd2192, 0d41CDCD64FF800000;
	@%p815 bra 	$L__BB4_994;
	mov.b64 	%rd1720, 9218868437227405312;
	st.global.u64 	[%rd11+10088], %rd1720;
	mov.b64 	%rd1721, -4616189618054758400;
	st.global.u64 	[%rd11+10080], %rd1721;
	mov.f64 	%fd4470, 0d7FF0000000000000;
	mov.f64 	%fd4469, 0dBFF0000000000000;
$L__BB4_994:
	add.f64 	%fd2195, %fd4470, 0d4069000000000000;
	add.f64 	%fd2196, %fd4469, 0dC016CCCCCCCCCCCD;
	ld.global.f64 	%fd4473, [%rd11+10016];
	add.f64 	%fd2197, %fd2196, %fd4473;
	div.rn.f64 	%fd457, %fd2195, %fd2197;
	st.global.f64 	[%rd11+10096], %fd457;
	abs.f64 	%fd2198, %fd4472;
	setp.geu.f64 	%p816, %fd2198, 0d41CDCD64FF800000;
	@%p816 bra 	$L__BB4_997;
	add.f64 	%fd2199, %fd4472, 0d4069000000000000;
	add.f64 	%fd2200, %fd4471, 0dC016CCCCCCCCCCCD;
	add.f64 	%fd2201, %fd2200, %fd4473;
	div.rn.f64 	%fd2202, %fd2199, %fd2201;
	st.global.f64 	[%rd20], %fd2202;
	setp.geu.f64 	%p817, %fd2202, %fd457;
	@%p817 bra 	$L__BB4_998;
	st.global.f64 	[%rd17], %fd4469;
	st.global.f64 	[%rd18], %fd4470;
	st.global.f64 	[%rd20], %fd457;
	mov.f64 	%fd4471, %fd4469;
	mov.f64 	%fd4472, %fd4470;
	bra.uni 	$L__BB4_998;
$L__BB4_997:
	st.global.f64 	[%rd17], %fd4469;
	st.global.f64 	[%rd18], %fd4470;
	st.global.f64 	[%rd20], %fd457;
	mov.f64 	%fd4471, %fd4469;
	mov.f64 	%fd4472, %fd4470;
$L__BB4_998:
	ld.global.s8 	%r2723, [%rd176];
	mul.wide.s32 	%rd1758, %r2723, 5;
	ld.global.s8 	%rd1759, [%rd177+27];
	add.s64 	%rd1760, %rd1758, %rd1759;
	shl.b64 	%rd1761, %rd1760, 3;
	mov.u64 	%rd1762, parameter;
	add.s64 	%rd1763, %rd1762, %rd1761;
	ld.const.f64 	%fd461, [%rd1763+45440];
	st.global.f64 	[%rd11+10080], %fd461;
	ld.global.s8 	%r2724, [%rd176];
	mul.wide.s32 	%rd1764, %r2724, 5;
	ld.global.s8 	%rd1765, [%rd177+27];
	add.s64 	%rd1766, %rd1764, %rd1765;
	shl.b64 	%rd1767, %rd1766, 3;
	add.s64 	%rd1768, %rd1762, %rd1767;
	ld.const.f64 	%fd4474, [%rd1768+45640];
	st.global.f64 	[%rd11+10088], %fd4474;
	add.f64 	%fd2239, %fd4474, 0d4069000000000000;
	add.f64 	%fd2240, %fd461, 0dC016CCCCCCCCCCCD;
	add.f64 	%fd2241, %fd2240, %fd4473;
	div.rn.f64 	%fd463, %fd2239, %fd2241;
	st.global.f64 	[%rd11+10096], %fd463;
	abs.f64 	%fd2242, %fd4472;
	setp.geu.f64 	%p825, %fd2242, 0d41CDCD64FF800000;
	@%p825 bra 	$L__BB4_1002;
	ld.global.f64 	%fd2243, [%rd20];
	setp.geu.f64 	%p826, %fd2243, %fd463;
	@%p826 bra 	$L__BB4_1001;
	st.global.f64 	[%rd15], %fd461;
	st.global.f64 	[%rd16], %fd4474;
	bra.uni 	$L__BB4_1003;
$L__BB4_1001:
	st.global.f64 	[%rd15], %fd4471;
	st.global.f64 	[%rd16], %fd4472;
	mov.f64 	%fd4474, %fd4472;
	bra.uni 	$L__BB4_1003;
$L__BB4_1002:
	st.global.f64 	[%rd15], %fd461;
	st.global.f64 	[%rd16], %fd4474;
$L__BB4_1003:
	abs.f64 	%fd2244, %fd4474;
	setp.geu.f64 	%p827, %fd2244, 0d41CDCD64FF800000;
	@%p827 bra 	$L__BB4_1005;
	ld.global.f64 	%fd2245, [%rd15];
	ld.global.u32 	%r2725, [%rd10+204];
	ld.global.u32 	%r2726, [%rd10+232];
	mad.lo.s32 	%r2727, %r2725, %r616, %r26;
	add.s32 	%r2728, %r2727, %r2726;
	mul.wide.s32 	%rd1769, %r2728, 8;
	add.s64 	%rd1770, %rd2, %rd1769;
	st.global.f64 	[%rd1770], %fd2245;
	ld.global.f64 	%fd2246, [%rd16];
	ld.global.u32 	%r2729, [%rd10+204];
	ld.global.u32 	%r2730, [%rd10+232];
	mad.lo.s32 	%r2731, %r2729, %r616, %r25;
	add.s32 	%r2732, %r2731, %r2730;
	mul.wide.s32 	%rd1771, %r2732, 8;
	add.s64 	%rd1772, %rd2, %rd1771;
	st.global.f64 	[%rd1772], %fd2246;
$L__BB4_1005:
	setp.lt.u32 	%p828, %r5341, 2;
	ld.global.u32 	%r5352, [%rd10+232];
	setp.lt.s32 	%p829, %r5352, 2;
	ld.global.u32 	%r5351, [%rd10+204];
	or.pred  	%p830, %p828, %p829;
	@%p830 bra 	$L__BB4_1058;
	add.s32 	%r624, %r26, %r5352;
	mad.lo.s32 	%r2734, %r5351, %r616, %r624;
	mul.wide.s32 	%rd1773, %r2734, 8;
	add.s64 	%rd1774, %rd2, %rd1773;
	ld.global.f64 	%fd4479, [%rd1774];
	st.global.f64 	[%rd11+10072], %fd4479;
	ld.global.u32 	%r2735, [%rd13];
	add.s32 	%r625, %r624, -625;
	mad.lo.s32 	%r2736, %r2735, %r616, %r625;
	mul.wide.s32 	%rd1775, %r2736, 8;
	add.s64 	%rd1776, %rd2, %rd1775;
	ld.global.f64 	%fd4478, [%rd1776];
	st.global.f64 	[%rd11+10088], %fd4478;
	add.f64 	%fd2247, %fd4478, 0d4069000000000000;
	add.f64 	%fd2248, %fd4479, 0dC016CCCCCCCCCCCD;
	ld.global.f64 	%fd467, [%rd11+10016];
	add.f64 	%fd2249, %fd2248, %fd467;
	div.rn.f64 	%fd468, %fd2247, %fd2249;
	st.global.f64 	[%rd11+10056], %fd468;
	ld.global.u32 	%r2737, [%rd13];
	add.s32 	%r626, %r624, -626;
	mad.lo.s32 	%r2738, %r2737, %r617, %r626;
	mul.wide.s32 	%rd1777, %r2738, 8;
	add.s64 	%rd185, %rd2, %rd1777;
	ld.global.f64 	%fd2250, [%rd185];
	abs.f64 	%fd2251, %fd2250;
	setp.geu.f64 	%p831, %fd2251, 0d41CDCD64FF800000;
	@%p831 bra 	$L__BB4_1009;
	add.s32 	%r2739, %r27, %r5352;
	cvt.s64.s32 	%rd1778, %r2739;
	add.s64 	%rd186, %rd1, %rd1778;
	ld.global.s8 	%r2740, [%rd186+1];
	ld.global.u8 	%r2741, [%rd176];
	ld.global.u8 	%r2742, [%rd176+-1];
	prmt.b32 	%r2743, %r2742, %r2741, 0x3340U;
	ld.global.u8 	%r2744, [%rd186];
	prmt.b32 	%r2745, %r2744, 0, 0x3340U;
	prmt.b32 	%r2746, %r2743, %r2745, 0x5410U;
	mov.b32 	%r2747, 334205;
	dp4a.s32.u32 	%r2748, %r2746, %r2747, %r2740;
	mul.wide.s32 	%rd1779, %r2748, 8;
	mov.u64 	%rd1780, parameter;
	add.s64 	%rd187, %rd1780, %rd1779;
	ld.const.f64 	%fd2252, [%rd187+5000];
	abs.f64 	%fd2253, %fd2252;
	setp.geu.f64 	%p832, %fd2253, 0d41CDCD64FF800000;
	@%p832 bra 	$L__BB4_1009;
	ld.global.f64 	%fd2256, [%rd185+5000];
	ld.const.f64 	%fd2257, [%rd187];
	add.f64 	%fd4477, %fd2256, %fd2257;
	st.global.f64 	[%rd19], %fd4477;
	ld.global.u32 	%r2749, [%rd13];
	mad.lo.s32 	%r2750, %r2749, %r617, %r626;
	mul.wide.s32 	%rd1782, %r2750, 8;
	add.s64 	%rd1783, %rd2, %rd1782;
	ld.global.f64 	%fd2258, [%rd1783];
	ld.global.s8 	%r2751, [%rd186+1];
	ld.global.u8 	%r2752, [%rd176];
	ld.global.u8 	%r2753, [%rd176+-1];
	prmt.b32 	%r2754, %r2753, %r2752, 0x3340U;
	ld.global.u8 	%r2755, [%rd186];
	prmt.b32 	%r2756, %r2755, 0, 0x3340U;
	prmt.b32 	%r2757, %r2754, %r2756, 0x5410U;
	mov.b32 	%r2758, 334205;
	dp4a.s32.u32 	%r2759, %r2757, %r2758, %r2751;
	mul.wide.s32 	%rd1784, %r2759, 8;
	mov.u64 	%rd1785, parameter;
	add.s64 	%rd1786, %rd1785, %rd1784;
	ld.const.f64 	%fd2259, [%rd1786+5000];
	add.f64 	%fd4476, %fd2258, %fd2259;
	bra.uni 	$L__BB4_1010;
$L__BB4_1009:
	mov.b64 	%rd1781, -4616189618054758400;
	st.global.u64 	[%rd19], %rd1781;
	mov.f64 	%fd4476, 0d7FF0000000000000;
	mov.f64 	%fd4477, 0dBFF0000000000000;
$L__BB4_1010:
	st.global.f64 	[%rd11+10096], %fd4476;
	add.f64 	%fd2260, %fd4476, 0d4069000000000000;
	add.f64 	%fd2261, %fd4477, 0dC016CCCCCCCCCCCD;
	add.f64 	%fd2262, %fd2261, %fd467;
	div.rn.f64 	%fd473, %fd2260, %fd2262;
	st.global.f64 	[%rd11+10064], %fd473;
	setp.geu.f64 	%p833, %fd4477, 0dC0A3880000000000;
	@%p833 bra 	$L__BB4_1012;
	mov.b64 	%rd1787, -4564063970805153792;
	st.global.u64 	[%rd11+10080], %rd1787;
	mov.b64 	%rd1788, 0;
	st.global.u64 	[%rd11+10096], %rd1788;
	mov.f64 	%fd4477, 0dC0A9300000000000;
$L__BB4_1012:
	setp.geu.f64 	%p834, %fd4479, 0dC0A3880000000000;
	@%p834 bra 	$L__BB4_1014;
	mov.b64 	%rd1789, -4564063970805153792;
	st.global.u64 	[%rd11+10072], %rd1789;
	mov.b64 	%rd1790, 0;
	st.global.u64 	[%rd11+10088], %rd1790;
	mov.f64 	%fd4479, 0dC0A9300000000000;
	mov.f64 	%fd4478, 0d0000000000000000;
$L__BB4_1014:
	setp.gt.f64 	%p835, %fd473, %fd468;
	@%p835 bra 	$L__BB4_1016;
	setp.leu.f64 	%p836, %fd4479, 0d0000000000000000;
	setp.leu.f64 	%p837, %fd4478, 0d0000000000000000;
	or.pred  	%p838, %p836, %p837;
	@%p838 bra 	$L__BB4_1017;
$L__BB4_1016:
	ld.global.u32 	%r2764, [%rd13];
	mad.lo.s32 	%r2765, %r2764, %r616, %r624;
	mul.wide.s32 	%rd1795, %r2765, 8;
	add.s64 	%rd1796, %rd2, %rd1795;
	st.global.f64 	[%rd1796], %fd4477;
	ld.global.f64 	%fd2267, [%rd11+10096];
	ld.global.u32 	%r2766, [%rd13];
	mad.lo.s32 	%r2767, %r2766, %r616, %r625;
	mul.wide.s32 	%rd1797, %r2767, 8;
	add.s64 	%rd1798, %rd2, %rd1797;
	st.global.f64 	[%rd1798], %fd2267;
	bra.uni 	$L__BB4_1019;
$L__BB4_1017:
	setp.ltu.f64 	%p839, %fd468, %fd473;
	@%p839 bra 	$L__BB4_1019;
	ld.global.u32 	%r2760, [%rd13];
	mad.lo.s32 	%r2761, %r2760, %r616, %r624;
	mul.wide.s32 	%rd1791, %r2761, 8;
	add.s64 	%rd1792, %rd2, %rd1791;
	st.global.f64 	[%rd1792], %fd4479;
	ld.global.f64 	%fd2266, [%rd11+10088];
	ld.global.u32 	%r2762, [%rd13];
	mad.lo.s32 	%r2763, %r2762, %r616, %r625;
	mul.wide.s32 	%rd1793, %r2763, 8;
	add.s64 	%rd1794, %rd2, %rd1793;
	st.global.f64 	[%rd1794], %fd2266;
$L__BB4_1019:
	mov.b32 	%r5350, 3;
	st.global.u32 	[%rd10+216], %r5350;
$L__BB4_1020:
	st.global.u32 	[%rd10+220], %r616;
	ld.global.u32 	%r2769, [%rd10+232];
	sub.s32 	%r628, %r2769, %r5350;
	add.s32 	%r5349, %r628, 1;
	st.global.u32 	[%rd10+224], %r5349;
	setp.lt.u32 	%p840, %r628, 2147483647;
	mov.u32 	%r5348, %r616;
	@%p840 bra 	$L__BB4_1022;
	abs.s32 	%r2771, %r628;
	sub.s32 	%r5348, %r616, %r2771;
	st.global.u32 	[%rd10+220], %r5348;
	mov.b32 	%r5349, 1;
	st.global.u32 	[%rd10+224], %r5349;
$L__BB4_1022:
	setp.lt.s32 	%p841, %r5348, 1;
	@%p841 bra 	$L__BB4_1056;
$L__BB4_1023:
	ld.global.u32 	%r2772, [%rd10+232];
	setp.ge.s32 	%p842, %r5349, %r2772;
	@%p842 bra 	$L__BB4_1055;
	add.s32 	%r2773, %r5348, -1;
	ld.global.u32 	%r2774, [%rd13];
	mad.lo.s32 	%r2775, %r2773, %r2774, %r25;
	add.s32 	%r2776, %r2775, %r5349;
	mul.wide.s32 	%rd1799, %r2776, 8;
	add.s64 	%rd1800, %rd2, %rd1799;
	ld.global.f64 	%fd2268, [%rd1800];
	abs.f64 	%fd2269, %fd2268;
	setp.geu.f64 	%p843, %fd2269, 0d41CDCD64FF800000;
	@%p843 bra 	$L__BB4_1054;
	mov.b64 	%rd1801, -4616189618054758400;
	st.global.u64 	[%rd15], %rd1801;
	mov.b64 	%rd1802, 9218868437227405312;
	st.global.u64 	[%rd16], %rd1802;
	ld.global.u32 	%r635, [%rd10+220];
	ld.global.u32 	%r636, [%rd10+224];
	ld.global.u32 	%r637, [%rd10+232];
	mov.b64 	%rd1803, -4564063970805153792;
	st.global.u64 	[%rd20], %rd1803;
	mov.b64 	%rd1804, 0;
	st.global.u64 	[%rd19], %rd1804;
	not.b32 	%r2777, %r635;
	add.s32 	%r638, %r5341, %r2777;
	st.global.u32 	[%rd10+236], %r638;
	not.b32 	%r2778, %r636;
	add.s32 	%r2779, %r637, %r2778;
	st.global.u32 	[%rd10+240], %r2779;
	add.s32 	%r2780, %r2779, %r638;
	add.s32 	%r640, %r2780, -1;
	st.global.u32 	[%rd10+244], %r640;
	setp.eq.s32 	%p844, %r638, 0;
	setp.gt.s32 	%p845, %r2779, 0;
	and.pred  	%p846, %p844, %p845;
	@%p846 bra 	$L__BB4_1027;
	setp.ne.s32 	%p847, %r2779, 0;
	setp.lt.s32 	%p848, %r638, 1;
	or.pred  	%p849, %p847, %p848;
	@%p849 bra 	$L__BB4_1040;
$L__BB4_1027:
	setp.ne.s32 	%p859, %r2779, 1;
	setp.ne.s32 	%p860, %r638, 1;
	and.pred  	%p861, %p859, %p860;
	@%p861 bra 	$L__BB4_1036;
	setp.eq.s32 	%p864, %r2779, 1;
	and.pred  	%p866, %p864, %p844;
	@%p866 bra 	$L__BB4_1031;
	setp.eq.s32 	%p867, %r638, 1;
	setp.eq.s32 	%p868, %r2779, 0;
	and.pred  	%p869, %p868, %p867;
	@%p869 bra 	$L__BB4_1031;
	ld.global.f64 	%fd4481, [%rd19];
	ld.global.f64 	%fd4480, [%rd20];
	bra.uni 	$L__BB4_1032;
$L__BB4_1031:
	mul.wide.s32 	%rd1894, %r640, 8;
	mov.u64 	%rd1895, parameter;
	add.s64 	%rd1896, %rd1895, %rd1894;
	ld.const.f64 	%fd2347, [%rd1896+25200];
	cvt.s64.s32 	%rd1897, %r635;
	add.s64 	%rd1898, %rd14, %rd1897;
	cvt.s64.s32 	%rd1899, %r636;
	add.s64 	%rd1900, %rd14, %rd1899;
	cvt.s64.s32 	%rd1901, %r637;
	add.s64 	%rd1902, %rd14, %rd1901;
	ld.global.s8 	%r2889, [%rd1902+27];
	ld.global.u8 	%r2890, [%rd1898];
	ld.global.u8 	%r2891, [%rd176];
	prmt.b32 	%r2892, %r2890, %r2891, 0x3340U;
	ld.global.u8 	%r2893, [%rd1900+27];
	prmt.b32 	%r2894, %r2893, 0, 0x3340U;
	prmt.b32 	%r2895, %r2892, %r2894, 0x5410U;
	mov.b32 	%r2896, 334205;
	dp4a.s32.u32 	%r2897, %r2895, %r2896, %r2889;
	mul.wide.s32 	%rd1903, %r2897, 8;
	add.s64 	%rd1904, %rd1895, %rd1903;
	ld.const.f64 	%fd2348, [%rd1904+5000];
	add.f64 	%fd4481, %fd2347, %fd2348;
	st.global.f64 	[%rd19], %fd4481;
	ld.global.u32 	%r2898, [%rd10+244];
	mul.wide.s32 	%rd1905, %r2898, 8;
	add.s64 	%rd1906, %rd1895, %rd1905;
	ld.const.f64 	%fd2349, [%rd1906+24480];
	ld.global.s8 	%r2899, [%rd1902+27];
	ld.global.u8 	%r2900, [%rd1898];
	ld.global.u8 	%r2901, [%rd176];
	prmt.b32 	%r2902, %r2901, %r2900, 0x3340U;
	ld.global.u8 	%r2903, [%rd1900+27];
	prmt.b32 	%r2904, %r2903, 0, 0x3340U;
	prmt.b32 	%r2905, %r2902, %r2904, 0x5410U;
	mov.b32 	%r2906, 359705;
	dp4a.s32.u32 	%r2907, %r2905, %r2906, %r2899;
	mul.wide.s32 	%rd1907, %r2907, 8;
	add.s64 	%rd1908, %rd1895, %rd1907;
	ld.const.f64 	%fd2350, [%rd1908];
	add.f64 	%fd4480, %fd2349, %fd2350;
	st.global.f64 	[%rd20], %fd4480;
$L__BB4_1032:
	add.s32 	%r2908, %r635, -1;
	ld.global.u32 	%r2909, [%rd13];
	add.s32 	%r2910, %r25, %r636;
	mad.lo.s32 	%r2911, %r2909, %r2908, %r2910;
	mul.wide.s32 	%rd1909, %r2911, 8;
	add.s64 	%rd1910, %rd2, %rd1909;
	ld.global.f64 	%fd2351, [%rd1910];
	add.f64 	%fd4483, %fd2351, %fd4481;
	st.global.f64 	[%rd19], %fd4483;
	ld.global.u32 	%r2912, [%rd13];
	mad.lo.s32 	%r2913, %r2912, %r2908, %r2910;
	add.s32 	%r2914, %r2913, 625;
	mul.wide.s32 	%rd1911, %r2914, 8;
	add.s64 	%rd1912, %rd2, %rd1911;
	ld.global.f64 	%fd2352, [%rd1912];
	add.f64 	%fd4482, %fd2352, %fd4480;
	st.global.f64 	[%rd20], %fd4482;
	abs.f64 	%fd2353, %fd4483;
	setp.leu.f64 	%p870, %fd2353, 0d41CDCD64FF800000;
	@%p870 bra 	$L__BB4_1034;
	mov.b64 	%rd1913, 9218868437227405312;
	st.global.u64 	[%rd19], %rd1913;
	mov.b64 	%rd1914, -4616189618054758400;
	st.global.u64 	[%rd20], %rd1914;
	mov.f64 	%fd4483, 0d7FF0000000000000;
	mov.f64 	%fd4482, 0dBFF0000000000000;
$L__BB4_1034:
	add.f64 	%fd2356, %fd4483, 0d4069000000000000;
	add.f64 	%fd2357, %fd4482, 0dC016CCCCCCCCCCCD;
	ld.global.f64 	%fd2358, [%rd12];
	add.f64 	%fd2359, %fd2357, %fd2358;
	div.rn.f64 	%fd2360, %fd2356, %fd2359;
	st.global.f64 	[%rd17], %fd2360;
	ld.global.u32 	%r2915, [%rd13];
	add.s32 	%r2916, %r25, %r637;
	mad.lo.s32 	%r2917, %r2915, %r616, %r2916;
	mul.wide.s32 	%rd1915, %r2917, 8;
	add.s64 	%rd1916, %rd2, %rd1915;
	ld.global.f64 	%fd2361, [%rd1916];
	add.f64 	%fd2362, %fd2361, 0d4069000000000000;
	ld.global.f64 	%fd2363, [%rd1916+5000];
	add.f64 	%fd2364, %fd2363, 0dC016CCCCCCCCCCCD;
	add.f64 	%fd2365, %fd2364, %fd2358;
	div.rn.f64 	%fd2366, %fd2362, %fd2365;
	st.global.f64 	[%rd18], %fd2366;
	setp.leu.f64 	%p871, %fd2360, %fd2366;
	@%p871 bra 	$L__BB4_1049;
	st.global.f64 	[%rd15], %fd4482;
	st.global.f64 	[%rd16], %fd4483;
	bra.uni 	$L__BB4_1049;
$L__BB4_1036:
	mul.wide.s32 	%rd1855, %r640, 8;
	mov.u64 	%rd1856, parameter;
	add.s64 	%rd1857, %rd1856, %rd1855;
	ld.const.f64 	%fd2321, [%rd1857+25200];
	cvt.s64.s32 	%rd1858, %r635;
	add.s64 	%rd1859, %rd14, %rd1858;
	ld.global.s8 	%r2874, [%rd1859];
	mul.wide.s32 	%rd1860, %r2874, 5;
	cvt.s64.s32 	%rd1861, %r636;
	add.s64 	%rd1862, %rd14, %rd1861;
	ld.global.s8 	%rd1863, [%rd1862+27];
	add.s64 	%rd1864, %rd1860, %rd1863;
	shl.b64 	%rd1865, %rd1864, 3;
	add.s64 	%rd1866, %rd1856, %rd1865;
	ld.const.f64 	%fd2322, [%rd1866+45640];
	add.f64 	%fd2323, %fd2321, %fd2322;
	ld.global.s8 	%r2875, [%rd176];
	mul.wide.s32 	%rd1867, %r2875, 5;
	cvt.s64.s32 	%rd1868, %r637;
	add.s64 	%rd1869, %rd14, %rd1868;
	ld.global.s8 	%rd1870, [%rd1869+27];
	add.s64 	%rd1871, %rd1867, %rd1870;
	shl.b64 	%rd1872, %rd1871, 3;
	add.s64 	%rd1873, %rd1856, %rd1872;
	ld.const.f64 	%fd2324, [%rd1873+45640];
	add.f64 	%fd2325, %fd2323, %fd2324;
	st.global.f64 	[%rd19], %fd2325;
	add.s32 	%r2876, %r635, -1;
	ld.global.u32 	%r2877, [%rd10+204];
	add.s32 	%r2878, %r25, %r636;
	mad.lo.s32 	%r2879, %r2877, %r2876, %r2878;
	mul.wide.s32 	%rd1874, %r2879, 8;
	add.s64 	%rd1875, %rd2, %rd1874;
	ld.global.f64 	%fd2326, [%rd1875];
	add.f64 	%fd4485, %fd2326, %fd2325;
	st.global.f64 	[%rd19], %fd4485;
	ld.global.u32 	%r2880, [%rd10+244];
	mul.wide.s32 	%rd1876, %r2880, 8;
	add.s64 	%rd1877, %rd1856, %rd1876;
	ld.const.f64 	%fd2327, [%rd1877+24480];
	ld.global.s8 	%r2881, [%rd1859];
	mul.wide.s32 	%rd1878, %r2881, 5;
	ld.global.s8 	%rd1879, [%rd1862+27];
	add.s64 	%rd1880, %rd1878, %rd1879;
	shl.b64 	%rd1881, %rd1880, 3;
	add.s64 	%rd1882, %rd1856, %rd1881;
	ld.const.f64 	%fd2328, [%rd1882+45440];
	add.f64 	%fd2329, %fd2327, %fd2328;
	ld.global.s8 	%r2882, [%rd176];
	mul.wide.s32 	%rd1883, %r2882, 5;
	ld.global.s8 	%rd1884, [%rd1869+27];
	add.s64 	%rd1885, %rd1883, %rd1884;
	shl.b64 	%rd1886, %rd1885, 3;
	add.s64 	%rd1887, %rd1856, %rd1886;
	ld.const.f64 	%fd2330, [%rd1887+45440];
	add.f64 	%fd2331, %fd2329, %fd2330;
	st.global.f64 	[%rd20], %fd2331;
	ld.global.u32 	%r2883, [%rd10+204];
	mad.lo.s32 	%r2884, %r2883, %r2876, %r2878;
	add.s32 	%r2885, %r2884, 625;
	mul.wide.s32 	%rd1888, %r2885, 8;
	add.s64 	%rd1889, %rd2, %rd1888;
	ld.global.f64 	%fd2332, [%rd1889];
	add.f64 	%fd4484, %fd2332, %fd2331;
	st.global.f64 	[%rd20], %fd4484;
	abs.f64 	%fd2333, %fd4485;
	setp.leu.f64 	%p862, %fd2333, 0d41CDCD64FF800000;
	@%p862 bra 	$L__BB4_1038;
	mov.b64 	%rd1890, 9218868437227405312;
	st.global.u64 	[%rd19], %rd1890;
	mov.b64 	%rd1891, -4616189618054758400;
	st.global.u64 	[%rd20], %rd1891;
	mov.f64 	%fd4485, 0d7FF0000000000000;
	mov.f64 	%fd4484, 0dBFF0000000000000;
$L__BB4_1038:
	add.f64 	%fd2336, %fd4485, 0d4069000000000000;
	add.f64 	%fd2337, %fd4484, 0dC016CCCCCCCCCCCD;
	ld.global.f64 	%fd2338, [%rd12];
	add.f64 	%fd2339, %fd2337, %fd2338;
	div.rn.f64 	%fd2340, %fd2336, %fd2339;
	st.global.f64 	[%rd17], %fd2340;
	ld.global.u32 	%r2886, [%rd13];
	add.s32 	%r2887, %r25, %r637;
	mad.lo.s32 	%r2888, %r2886, %r616, %r2887;
	mul.wide.s32 	%rd1892, %r2888, 8;
	add.s64 	%rd1893, %rd2, %rd1892;
	ld.global.f64 	%fd2341, [%rd1893];
	add.f64 	%fd2342, %fd2341, 0d4069000000000000;
	ld.global.f64 	%fd2343, [%rd1893+5000];
	add.f64 	%fd2344, %fd2343, 0dC016CCCCCCCCCCCD;
	add.f64 	%fd2345, %fd2344, %fd2338;
	div.rn.f64 	%fd2346, %fd2342, %fd2345;
	st.global.f64 	[%rd18], %fd2346;
	setp.leu.f64 	%p863, %fd2340, %fd2346;
	@%p863 bra 	$L__BB4_1049;
	st.global.f64 	[%rd15], %fd4484;
	st.global.f64 	[%rd16], %fd4485;
	bra.uni 	$L__BB4_1049;
$L__BB4_1040:
	setp.ne.s32 	%p850, %r638, 1;
	setp.ne.s32 	%p851, %r2779, 1;
	or.pred  	%p852, %p850, %p851;
	@%p852 bra 	$L__BB4_1045;
	cvt.s64.s32 	%rd1832, %r635;
	add.s64 	%rd1833, %rd14, %rd1832;
	cvt.s64.s32 	%rd1834, %r636;
	add.s64 	%rd1835, %rd14, %rd1834;
	ld.global.s8 	%r2830, [%rd1835+28];
	ld.global.u8 	%r2831, [%rd1833+1];
	ld.global.u8 	%r2832, [%rd1833];
	prmt.b32 	%r2833, %r2832, %r2831, 0x3340U;
	ld.global.u8 	%r2834, [%rd1835+27];
	prmt.b32 	%r2835, %r2834, 0, 0x3340U;
	prmt.b32 	%r2836, %r2833, %r2835, 0x5410U;
	mov.b32 	%r2837, 334205;
	dp4a.s32.u32 	%r2838, %r2836, %r2837, %r2830;
	mul.wide.s32 	%rd1836, %r2838, 8;
	mov.u64 	%rd1837, parameter;
	add.s64 	%rd1838, %rd1837, %rd1836;
	ld.const.f64 	%fd2298, [%rd1838+10000];
	cvt.s64.s32 	%rd1839, %r637;
	add.s64 	%rd1840, %rd14, %rd1839;
	ld.global.s8 	%r2839, [%rd176+-1];
	ld.global.u8 	%r2840, [%rd1840+27];
	ld.global.u8 	%r2841, [%rd1840+26];
	prmt.b32 	%r2842, %r2841, %r2840, 0x3340U;
	ld.global.u8 	%r2843, [%rd176];
	prmt.b32 	%r2844, %r2843, 0, 0x3340U;
	prmt.b32 	%r2845, %r2842, %r2844, 0x5410U;
	mov.b32 	%r2846, 359705;
	dp4a.s32.u32 	%r2847, %r2845, %r2846, %r2839;
	mul.wide.s32 	%rd1841, %r2847, 8;
	add.s64 	%rd1842, %rd1837, %rd1841;
	ld.const.f64 	%fd2299, [%rd1842+10000];
	add.f64 	%fd2300, %fd2298, %fd2299;
	st.global.f64 	[%rd20], %fd2300;
	add.s32 	%r2848, %r635, -1;
	ld.global.u32 	%r2849, [%rd13];
	add.s32 	%r2850, %r26, %r636;
	mad.lo.s32 	%r2851, %r2849, %r2848, %r2850;
	mul.wide.s32 	%rd1843, %r2851, 8;
	add.s64 	%rd1844, %rd2, %rd1843;
	ld.global.f64 	%fd2301, [%rd1844];
	add.f64 	%fd4486, %fd2301, %fd2300;
	st.global.f64 	[%rd20], %fd4486;
	ld.global.s8 	%r2852, [%rd1835+28];
	ld.global.u8 	%r2853, [%rd1833+1];
	ld.global.u8 	%r2854, [%rd1833];
	prmt.b32 	%r2855, %r2854, %r2853, 0x3340U;
	ld.global.u8 	%r2856, [%rd1835+27];
	prmt.b32 	%r2857, %r2856, 0, 0x3340U;
	prmt.b32 	%r2858, %r2855, %r2857, 0x5410U;
	dp4a.s32.u32 	%r2859, %r2858, %r2837, %r2852;
	mul.wide.s32 	%rd1845, %r2859, 8;
	add.s64 	%rd1846, %rd1837, %rd1845;
	ld.const.f64 	%fd2302, [%rd1846+15000];
	ld.global.s8 	%r2860, [%rd176+-1];
	ld.global.u8 	%r2861, [%rd1840+27];
	ld.global.u8 	%r2862, [%rd1840+26];
	prmt.b32 	%r2863, %r2862, %r2861, 0x3340U;
	ld.global.u8 	%r2864, [%rd176];
	prmt.b32 	%r2865, %r2864, 0, 0x3340U;
	prmt.b32 	%r2866, %r2863, %r2865, 0x5410U;
	dp4a.s32.u32 	%r2867, %r2866, %r2846, %r2860;
	mul.wide.s32 	%rd1847, %r2867, 8;
	add.s64 	%rd1848, %rd1837, %rd1847;
	ld.const.f64 	%fd2303, [%rd1848+15000];
	add.f64 	%fd2304, %fd2302, %fd2303;
	st.global.f64 	[%rd19], %fd2304;
	ld.global.u32 	%r2868, [%rd13];
	mad.lo.s32 	%r2869, %r2868, %r2848, %r2850;
	add.s32 	%r2870, %r2869, -625;
	mul.wide.s32 	%rd1849, %r2870, 8;
	add.s64 	%rd1850, %rd2, %rd1849;
	ld.global.f64 	%fd2305, [%rd1850];
	add.f64 	%fd4487, %fd2305, %fd2304;
	st.global.f64 	[%rd19], %fd4487;
	abs.f64 	%fd2306, %fd4487;
	setp.leu.f64 	%p855, %fd2306, 0d41CDCD64FF800000;
	@%p855 bra 	$L__BB4_1043;
	mov.b64 	%rd1851, 9218868437227405312;
	st.global.u64 	[%rd19], %rd1851;
	mov.b64 	%rd1852, -4616189618054758400;
	st.global.u64 	[%rd20], %rd1852;
	mov.f64 	%fd4487, 0d7FF0000000000000;
	mov.f64 	%fd4486, 0dBFF0000000000000;
$L__BB4_1043:
	add.f64 	%fd2309, %fd4487, 0d4069000000000000;
	add.f64 	%fd2310, %fd4486, 0dC016CCCCCCCCCCCD;
	ld.global.f64 	%fd2311, [%rd12];
	add.f64 	%fd2312, %fd2310, %fd2311;
	div.rn.f64 	%fd2313, %fd2309, %fd2312;
	st.global.f64 	[%rd17], %fd2313;
	ld.global.u32 	%r2871, [%rd13];
	add.s32 	%r2872, %r25, %r637;
	mad.lo.s32 	%r2873, %r2871, %r616, %r2872;
	mul.wide.s32 	%rd1853, %r2873, 8;
	add.s64 	%rd1854, %rd2, %rd1853;
	ld.global.f64 	%fd2314, [%rd1854];
	add.f64 	%fd2315, %fd2314, 0d4069000000000000;
	ld.global.f64 	%fd2316, [%rd1854+5000];
	add.f64 	%fd2317, %fd2316, 0dC016CCCCCCCCCCCD;
	add.f64 	%fd2318, %fd2317, %fd2311;
	div.rn.f64 	%fd2319, %fd2315, %fd2318;
	st.global.f64 	[%rd18], %fd2319;
	sub.f64 	%fd2320, %fd2313, %fd2319;
	setp.ltu.f64 	%p856, %fd2320, 0d3EB0C6F7A0B5ED8D;
	setp.leu.f64 	%p857, %fd2313, %fd2319;
	or.pred  	%p858, %p856, %p857;
	@%p858 bra 	$L__BB4_1049;
	st.global.f64 	[%rd15], %fd4486;
	st.global.f64 	[%rd16], %fd4487;
	bra.uni 	$L__BB4_1049;
$L__BB4_1045:
	mul.wide.s32 	%rd1805, %r640, 8;
	mov.u64 	%rd1806, parameter;
	add.s64 	%rd1807, %rd1806, %rd1805;
	ld.const.f64 	%fd2270, [%rd1807+24960];
	cvt.s64.s32 	%rd1808, %r635;
	add.s64 	%rd1809, %rd14, %rd1808;
	cvt.s64.s32 	%rd1810, %r636;
	add.s64 	%rd1811, %rd14, %rd1810;
	ld.global.s8 	%r2781, [%rd1811+28];
	ld.global.u8 	%r2782, [%rd1809+1];
	ld.global.u8 	%r2783, [%rd1809];
	prmt.b32 	%r2784, %r2783, %r2782, 0x3340U;
	ld.global.u8 	%r2785, [%rd1811+27];
	prmt.b32 	%r2786, %r2785, 0, 0x3340U;
	prmt.b32 	%r2787, %r2784, %r2786, 0x5410U;
	mov.b32 	%r2788, 334205;
	dp4a.s32.u32 	%r2789, %r2787, %r2788, %r2781;
	mul.wide.s32 	%rd1812, %r2789, 8;
	add.s64 	%rd1813, %rd1806, %rd1812;
	ld.const.f64 	%fd2271, [%rd1813+30440];
	add.f64 	%fd2272, %fd2270, %fd2271;
	cvt.s64.s32 	%rd1814, %r637;
	add.s64 	%rd1815, %rd14, %rd1814;
	ld.global.s8 	%r2790, [%rd176+-1];
	ld.global.u8 	%r2791, [%rd1815+27];
	ld.global.u8 	%r2792, [%rd1815+26];
	prmt.b32 	%r2793, %r2792, %r2791, 0x3340U;
	ld.global.u8 	%r2794, [%rd176];
	prmt.b32 	%r2795, %r2794, 0, 0x3340U;
	prmt.b32 	%r2796, %r2793, %r2795, 0x5410U;
	mov.b32 	%r2797, 359705;
	dp4a.s32.u32 	%r2798, %r2796, %r2797, %r2790;
	mul.wide.s32 	%rd1816, %r2798, 8;
	add.s64 	%rd1817, %rd1806, %rd1816;
	ld.const.f64 	%fd2273, [%rd1817+30440];
	add.f64 	%fd2274, %fd2272, %fd2273;
	st.global.f64 	[%rd19], %fd2274;
	add.s32 	%r2799, %r635, -1;
	ld.global.u32 	%r2800, [%rd10+204];
	add.s32 	%r2801, %r25, %r636;
	mad.lo.s32 	%r2802, %r2800, %r2799, %r2801;
	mul.wide.s32 	%rd1818, %r2802, 8;
	add.s64 	%rd1819, %rd2, %rd1818;
	ld.global.f64 	%fd2275, [%rd1819];
	add.f64 	%fd4489, %fd2275, %fd2274;
	st.global.f64 	[%rd19], %fd4489;
	ld.global.u32 	%r2803, [%rd10+244];
	mul.wide.s32 	%rd1820, %r2803, 8;
	add.s64 	%rd1821, %rd1806, %rd1820;
	ld.const.f64 	%fd2276, [%rd1821+24240];
	ld.global.s8 	%r2804, [%rd1811+28];
	ld.global.u8 	%r2805, [%rd1809+1];
	ld.global.u8 	%r2806, [%rd1809];
	prmt.b32 	%r2807, %r2806, %r2805, 0x3340U;
	ld.global.u8 	%r2808, [%rd1811+27];
	prmt.b32 	%r2809, %r2808, 0, 0x3340U;
	prmt.b32 	%r2810, %r2807, %r2809, 0x5410U;
	dp4a.s32.u32 	%r2811, %r2810, %r2788, %r2804;
	mul.wide.s32 	%rd1822, %r2811, 8;
	add.s64 	%rd1823, %rd1806, %rd1822;
	ld.const.f64 	%fd2277, [%rd1823+25440];
	add.f64 	%fd2278, %fd2276, %fd2277;
	ld.global.s8 	%r2812, [%rd176+-1];
	ld.global.u8 	%r2813, [%rd1815+27];
	ld.global.u8 	%r2814, [%rd1815+26];
	prmt.b32 	%r2815, %r2814, %r2813, 0x3340U;
	ld.global.u8 	%r2816, [%rd176];
	prmt.b32 	%r2817, %r2816, 0, 0x3340U;
	prmt.b32 	%r2818, %r2815, %r2817, 0x5410U;
	dp4a.s32.u32 	%r2819, %r2818, %r2797, %r2812;
	mul.wide.s32 	%rd1824, %r2819, 8;
	add.s64 	%rd1825, %rd1806, %rd1824;
	ld.const.f64 	%fd2279, [%rd1825+25440];
	add.f64 	%fd2280, %fd2278, %fd2279;
	ld.global.u32 	%r2820, [%rd10+236];
	ld.global.u32 	%r2821, [%rd10+240];
	sub.s32 	%r2822, %r2820, %r2821;
	abs.s32 	%r2823, %r2822;
	cvt.rn.f64.s32 	%fd2281, %r2823;
	fma.rn.f64 	%fd2282, %fd2281, 0dBFEEF3E864B31D04, %fd2280;
	st.global.f64 	[%rd20], %fd2282;
	ld.global.u32 	%r2824, [%rd10+204];
	mad.lo.s32 	%r2825, %r2824, %r2799, %r2801;
	add.s32 	%r2826, %r2825, 625;
	mul.wide.s32 	%rd1826, %r2826, 8;
	add.s64 	%rd1827, %rd2, %rd1826;
	ld.global.f64 	%fd2283, [%rd1827];
	add.f64 	%fd4488, %fd2283, %fd2282;
	st.global.f64 	[%rd20], %fd4488;
	abs.f64 	%fd2284, %fd4489;
	setp.leu.f64 	%p853, %fd2284, 0d41CDCD64FF800000;
	@%p853 bra 	$L__BB4_1047;
	mov.b64 	%rd1828, 9218868437227405312;
	st.global.u64 	[%rd19], %rd1828;
	mov.b64 	%rd1829, -4616189618054758400;
	st.global.u64 	[%rd20], %rd1829;
	mov.f64 	%fd4489, 0d7FF0000000000000;
	mov.f64 	%fd4488, 0dBFF0000000000000;
$L__BB4_1047:
	add.f64 	%fd2287, %fd4489, 0d4069000000000000;
	add.f64 	%fd2288, %fd4488, 0dC016CCCCCCCCCCCD;
	ld.global.f64 	%fd2289, [%rd12];
	add.f64 	%fd2290, %fd2288, %fd2289;
	div.rn.f64 	%fd2291, %fd2287, %fd2290;
	st.global.f64 	[%rd17], %fd2291;
	ld.global.u32 	%r2827, [%rd13];
	add.s32 	%r2828, %r25, %r637;
	mad.lo.s32 	%r2829, %r2827, %r616, %r2828;
	mul.wide.s32 	%rd1830, %r2829, 8;
	add.s64 	%rd1831, %rd2, %rd1830;
	ld.global.f64 	%fd2292, [%rd1831];
	add.f64 	%fd2293, %fd2292, 0d4069000000000000;
	ld.global.f64 	%fd2294, [%rd1831+5000];
	add.f64 	%fd2295, %fd2294, 0dC016CCCCCCCCCCCD;
	add.f64 	%fd2296, %fd2295, %fd2289;
	div.rn.f64 	%fd2297, %fd2293, %fd2296;
	st.global.f64 	[%rd18], %fd2297;
	setp.leu.f64 	%p854, %fd2291, %fd2297;
	@%p854 bra 	$L__BB4_1049;
	st.global.f64 	[%rd15], %fd4488;
	st.global.f64 	[%rd16], %fd4489;
$L__BB4_1049:
	ld.global.f64 	%fd2367, [%rd15];
	setp.lt.f64 	%p872, %fd2367, 0dC0A3880000000000;
	@%p872 bra 	$L__BB4_1051;
	ld.global.f64 	%fd4490, [%rd16];
	bra.uni 	$L__BB4_1052;
$L__BB4_1051:
	mov.b64 	%rd1917, -4564063970805153792;
	st.global.u64 	[%rd15], %rd1917;
	mov.b64 	%rd1918, 0;
	st.global.u64 	[%rd16], %rd1918;
	mov.f64 	%fd4490, 0d0000000000000000;
$L__BB4_1052:
	abs.f64 	%fd2369, %fd4490;
	setp.geu.f64 	%p873, %fd2369, 0d41CDCD64FF800000;
	@%p873 bra 	$L__BB4_1054;
	ld.global.u32 	%r2918, [%rd10+204];
	ld.global.u32 	%r2919, [%rd10+232];
	mad.lo.s32 	%r2920, %r2918, %r616, %r25;
	add.s32 	%r2921, %r2920, %r2919;
	mul.wide.s32 	%rd1919, %r2921, 8;
	add.s64 	%rd1920, %rd2, %rd1919;
	st.global.f64 	[%rd1920], %fd4490;
	ld.global.f64 	%fd2370, [%rd15];
	ld.global.u32 	%r2922, [%rd10+204];
	ld.global.u32 	%r2923, [%rd10+232];
	mad.lo.s32 	%r2924, %r2922, %r616, %r26;
	add.s32 	%r2925, %r2924, %r2923;
	mul.wide.s32 	%rd1921, %r2925, 8;
	add.s64 	%rd1922, %rd2, %rd1921;
	st.global.f64 	[%rd1922], %fd2370;
$L__BB4_1054:
	ld.global.u32 	%r2926, [%rd10+220];
	add.s32 	%r5348, %r2926, -1;
	st.global.u32 	[%rd10+220], %r5348;
	ld.global.u32 	%r2927, [%rd10+224];
	add.s32 	%r5349, %r2927, 1;
	st.global.u32 	[%rd10+224], %r5349;
	setp.gt.s32 	%p874, %r2926, 1;
	@%p874 bra 	$L__BB4_1023;
$L__BB4_1055:
	ld.global.u32 	%r5350, [%rd10+216];
$L__BB4_1056:
	add.s32 	%r645, %r5350, 1;
	st.global.u32 	[%rd10+216], %r645;
	setp.lt.s32 	%p875, %r5350, 32;
	mov.u32 	%r5350, %r645;
	@%p875 bra 	$L__BB4_1020;
	ld.global.u32 	%r5352, [%rd10+232];
	ld.global.u32 	%r5351, [%rd10+204];
$L__BB4_1058:
	add.s32 	%r5343, %r5352, 1;
	st.global.u32 	[%rd10+232], %r5343;
	setp.lt.s32 	%p876, %r5352, %r5351;
	@%p876 bra 	$L__BB4_967;
	ld.global.u32 	%r5335, [%rd10+200];
$L__BB4_1060:
	add.s32 	%r655, %r5341, 1;
	setp.lt.s32 	%p877, %r5341, %r5335;
	mov.u32 	%r5341, %r655;
	@%p877 bra 	$L__BB4_965;
$L__BB4_1061:
	mov.b64 	%rd1923, -4503599627370496;
	st.global.u64 	[%rd11+10024], %rd1923;
	mov.b32 	%r2928, 0;
	st.global.u32 	[%rd10+212], %r2928;
	ld.global.u32 	%r656, [%rd10+200];
	st.global.u32 	[%rd10+208], %r656;
	st.global.u64 	[%rd11+10024], %rd1923;
	ld.global.u32 	%r2929, [%rd10+204];
	setp.lt.s32 	%p878, %r2929, 1;
	mov.f64 	%fd4509, 0dFFF0000000000000;
	@%p878 bra 	$L__BB4_1098;
	cvt.s64.s32 	%rd1924, %r656;
	add.s64 	%rd188, %rd14, %rd1924;
	add.s32 	%r657, %r656, -1;
	mov.b32 	%r5356, 1;
$L__BB4_1063:
	mov.u32 	%r658, %r5356;
	ld.global.u8 	%rs52, [%rd188];
	cvt.u32.u16 	%r2931, %rs52;
	cvt.s32.s8 	%r2932, %r2931;
	cvt.u64.u32 	%rd1925, %r658;
	add.s64 	%rd189, %rd14, %rd1925;
	ld.global.u8 	%rs53, [%rd189+27];
	cvt.u32.u16 	%r2933, %rs53;
	cvt.s32.s8 	%r2934, %r2933;
	add.s32 	%r2935, %r2934, %r2932;
	setp.eq.s32 	%p879, %r2935, 3;
	@%p879 bra 	$L__BB4_1065;
	ld.global.f64 	%fd4505, [%rd12];
	mov.f64 	%fd4508, 0dBFF0000000000000;
	mov.f64 	%fd4507, 0d7FF0000000000000;
	bra.uni 	$L__BB4_1092;
$L__BB4_1065:
	cvt.s32.s8 	%r2937, %r2931;
	mul.wide.s32 	%rd1926, %r2937, 5;
	cvt.u64.u16 	%rd1927, %rs53;
	cvt.s64.s8 	%rd1928, %rd1927;
	add.s64 	%rd1929, %rd1926, %rd1928;
	shl.b64 	%rd1930, %rd1929, 3;
	mov.u64 	%rd1931, parameter;
	add.s64 	%rd1932, %rd1931, %rd1930;
	ld.const.f64 	%fd2374, [%rd1932+45440];
	ld.global.s8 	%r2938, [%rd189+28];
	ld.global.u8 	%r2939, [%rd188+1];
	prmt.b32 	%r2940, %r2931, %r2939, 0x3340U;
	cvt.u32.u16 	%r2941, %rs53;
	prmt.b32 	%r2942, %r2941, 0, 0x3340U;
	prmt.b32 	%r2943, %r2940, %r2942, 0x5410U;
	mov.b32 	%r2944, 334205;
	dp4a.s32.u32 	%r2945, %r2943, %r2944, %r2938;
	mul.wide.s32 	%rd1933, %r2945, 8;
	add.s64 	%rd1934, %rd1931, %rd1933;
	ld.const.f64 	%fd2375, [%rd1934+35440];
	add.f64 	%fd4495, %fd2374, %fd2375;
	st.global.f64 	[%rd15], %fd4495;
	ld.global.s8 	%r2946, [%rd188];
	mul.wide.s32 	%rd1935, %r2946, 5;
	ld.global.u8 	%rs394, [%rd189+27];
	cvt.u64.u16 	%rd1936, %rs394;
	cvt.s64.s8 	%rd1937, %rd1936;
	add.s64 	%rd1938, %rd1935, %rd1937;
	shl.b64 	%rd1939, %rd1938, 3;
	add.s64 	%rd1940, %rd1931, %rd1939;
	ld.const.f64 	%fd2376, [%rd1940+45640];
	ld.global.s8 	%r2947, [%rd189+28];
	ld.global.u8 	%r2948, [%rd188+1];
	prmt.b32 	%r2949, %r2946, %r2948, 0x3340U;
	cvt.u32.u16 	%r2950, %rs394;
	prmt.b32 	%r2951, %r2950, 0, 0x3340U;
	prmt.b32 	%r2952, %r2949, %r2951, 0x5410U;
	dp4a.s32.u32 	%r2953, %r2952, %r2944, %r2947;
	mul.wide.s32 	%rd1941, %r2953, 8;
	add.s64 	%rd1942, %rd1931, %rd1941;
	ld.const.f64 	%fd2377, [%rd1942+40440];
	add.f64 	%fd4496, %fd2376, %fd2377;
	st.global.f64 	[%rd17], %fd4496;
	abs.f64 	%fd2378, %fd4496;
	setp.leu.f64 	%p880, %fd2378, 0d41CDCD64FF800000;
	@%p880 bra 	$L__BB4_1067;
	mov.b64 	%rd1943, 9218868437227405312;
	st.global.u64 	[%rd17], %rd1943;
	mov.b64 	%rd1944, -4616189618054758400;
	st.global.u64 	[%rd15], %rd1944;
	mov.f64 	%fd4496, 0d7FF0000000000000;
	mov.f64 	%fd4495, 0dBFF0000000000000;
$L__BB4_1067:
	ld.global.s8 	%rs54, [%rd188];
	cvt.s64.s16 	%rd190, %rs54;
	ld.global.s8 	%rs395, [%rd188+1];
	ld.global.u8 	%rs396, [%rd189+27];
	cvt.u64.u16 	%rd1945, %rs396;
	cvt.s64.s8 	%rd191, %rd1945;
	mov.b32 	%r659, {%rs54, %rs397};
	mov.b32 	%r2954, {%rs54, %rs395};
	cvt.u32.u16 	%r2955, %rs396;
	cvt.s32.s8 	%r2956, %r2955;
	mov.b32 	%r2957, 1305;
	dp2a.lo.s32.u32 	%r2958, %r2954, %r2957, %r2956;
	mul.wide.s32 	%rd1946, %r2958, 8;
	mov.u64 	%rd1947, parameter;
	add.s64 	%rd192, %rd1947, %rd1946;
	ld.const.f64 	%fd2381, [%rd192+21000];
	abs.f64 	%fd2382, %fd2381;
	setp.geu.f64 	%p881, %fd2382, 0d41CDCD64FF800000;
	@%p881 bra 	$L__BB4_1075;
	ld.global.s8 	%r2959, [%rd189+28];
	cvt.u16.u64 	%rs398, %rd191;
	{ .reg .b16 tmp; mov.b32 {%rs399, tmp}, %r659; }
	mov.b32 	%r2960, {%rs399, %rs398};
	mov.b32 	%r2961, 1305;
	dp2a.lo.s32.u32 	%r2962, %r2960, %r2961, %r2959;
	mul.wide.s32 	%rd1948, %r2962, 8;
	mov.u64 	%rd1949, parameter;
	add.s64 	%rd193, %rd1949, %rd1948;
	ld.const.f64 	%fd2383, [%rd193+23000];
	abs.f64 	%fd2384, %fd2383;
	setp.geu.f64 	%p882, %fd2384, 0d41CDCD64FF800000;
	@%p882 bra 	$L__BB4_1075;
	mad.lo.s64 	%rd1950, %rd190, 5, %rd191;
	shl.b64 	%rd1951, %rd1950, 3;
	mov.u64 	%rd1952, parameter;
	add.s64 	%rd1953, %rd1952, %rd1951;
	ld.const.f64 	%fd2385, [%rd1953+45440];
	ld.const.f64 	%fd2386, [%rd192+20000];
	add.f64 	%fd2387, %fd2385, %fd2386;
	ld.const.f64 	%fd2388, [%rd193+22000];
	add.f64 	%fd4493, %fd2387, %fd2388;
	st.global.f64 	[%rd16], %fd4493;
	ld.global.s8 	%rs400, [%rd188];
	cvt.s32.s16 	%r2963, %rs400;
	mul.wide.s32 	%rd1954, %r2963, 5;
	ld.global.s8 	%rs401, [%rd189+27];
	cvt.s64.s16 	%rd1955, %rs401;
	add.s64 	%rd1956, %rd1954, %rd1955;
	shl.b64 	%rd1957, %rd1956, 3;
	add.s64 	%rd1958, %rd1952, %rd1957;
	ld.const.f64 	%fd2389, [%rd1958+45640];
	ld.global.s8 	%rs402, [%rd188+1];
	mov.b32 	%r2964, {%rs400, %rs402};
	cvt.s32.s16 	%r2965, %rs401;
	mov.b32 	%r2966, 1305;
	dp2a.lo.s32.u32 	%r2967, %r2964, %r2966, %r2965;
	mul.wide.s32 	%rd1959, %r2967, 8;
	add.s64 	%rd1960, %rd1952, %rd1959;
	ld.const.f64 	%fd2390, [%rd1960+21000];
	add.f64 	%fd2391, %fd2389, %fd2390;
	ld.global.s8 	%r2968, [%rd189+28];
	mov.b32 	%r2969, {%rs400, %rs401};
	dp2a.lo.s32.u32 	%r2970, %r2969, %r2966, %r2968;
	mul.wide.s32 	%rd1961, %r2970, 8;
	add.s64 	%rd1962, %rd1952, %rd1961;
	ld.const.f64 	%fd2392, [%rd1962+23000];
	add.f64 	%fd4494, %fd2391, %fd2392;
	st.global.f64 	[%rd18], %fd4494;
	abs.f64 	%fd2393, %fd4494;
	setp.leu.f64 	%p883, %fd2393, 0d41CDCD64FF800000;
	@%p883 bra 	$L__BB4_1071;
	mov.b64 	%rd1963, 9218868437227405312;
	st.global.u64 	[%rd18], %rd1963;
	mov.b64 	%rd1964, -4616189618054758400;
	st.global.u64 	[%rd16], %rd1964;
	mov.f64 	%fd4494, 0d7FF0000000000000;
	mov.f64 	%fd4493, 0dBFF0000000000000;
$L__BB4_1071:
	add.f64 	%fd2396, %fd4494, 0d4069000000000000;
	add.f64 	%fd2397, %fd4493, 0dC016CCCCCCCCCCCD;
	ld.global.f64 	%fd510, [%rd12];
	add.f64 	%fd2398, %fd2397, %fd510;
	div.rn.f64 	%fd511, %fd2396, %fd2398;
	st.global.f64 	[%rd19], %fd511;
	abs.f64 	%fd2399, %fd4496;
	setp.geu.f64 	%p884, %fd2399, 0d41CDCD64FF800000;
	@%p884 bra 	$L__BB4_1074;
	add.f64 	%fd2400, %fd4496, 0d4069000000000000;
	add.f64 	%fd2401, %fd4495, 0dC016CCCCCCCCCCCD;
	add.f64 	%fd2402, %fd2401, %fd510;
	div.rn.f64 	%fd2403, %fd2400, %fd2402;
	st.global.f64 	[%rd20], %fd2403;
	setp.geu.f64 	%p885, %fd2403, %fd511;
	@%p885 bra 	$L__BB4_1075;
	st.global.f64 	[%rd15], %fd4493;
	st.global.f64 	[%rd17], %fd4494;
	st.global.f64 	[%rd20], %fd511;
	mov.f64 	%fd4495, %fd4493;
	mov.f64 	%fd4496, %fd4494;
	bra.uni 	$L__BB4_1075;
$L__BB4_1074:
	st.global.f64 	[%rd15], %fd4493;
	st.global.f64 	[%rd17], %fd4494;
	st.global.f64 	[%rd20], %fd511;
	mov.f64 	%fd4495, %fd4493;
	mov.f64 	%fd4496, %fd4494;
$L__BB4_1075:
	ld.global.s8 	%rs403, [%rd188];
	cvt.s64.s16 	%rd194, %rs403;
	ld.global.s8 	%rs404, [%rd188+1];
	ld.global.u8 	%rs405, [%rd189+27];
	cvt.u64.u16 	%rd1965, %rs405;
	cvt.s64.s8 	%rd195, %rd1965;
	mov.b32 	%r2971, {%rs403, %rs404};
	cvt.u32.u16 	%r2972, %rs405;
	cvt.s32.s8 	%r2973, %r2972;
	mov.b32 	%r2974, 1305;
	dp2a.lo.s32.u32 	%r2975, %r2971, %r2974, %r2973;
	mul.wide.s32 	%rd1966, %r2975, 8;
	mov.u64 	%rd1967, parameter;
	add.s64 	%rd196, %rd1967, %rd1966;
	ld.const.f64 	%fd2404, [%rd196+21000];
	abs.f64 	%fd2405, %fd2404;
	setp.geu.f64 	%p886, %fd2405, 0d41CDCD64FF800000;
	@%p886 bra 	$L__BB4_1082;
	mad.lo.s64 	%rd1968, %rd194, 5, %rd195;
	shl.b64 	%rd1969, %rd1968, 3;
	mov.u64 	%rd1970, parameter;
	add.s64 	%rd1971, %rd1970, %rd1969;
	ld.const.f64 	%fd2406, [%rd1971+45440];
	ld.const.f64 	%fd2407, [%rd196+20000];
	add.f64 	%fd4497, %fd2406, %fd2407;
	st.global.f64 	[%rd16], %fd4497;
	ld.global.s8 	%rs406, [%rd188];
	cvt.s32.s16 	%r2976, %rs406;
	mul.wide.s32 	%rd1972, %r2976, 5;
	ld.global.u8 	%rs407, [%rd189+27];
	cvt.u64.u16 	%rd1973, %rs407;
	cvt.s64.s8 	%rd1974, %rd1973;
	add.s64 	%rd1975, %rd1972, %rd1974;
	shl.b64 	%rd1976, %rd1975, 3;
	add.s64 	%rd1977, %rd1970, %rd1976;
	ld.const.f64 	%fd2408, [%rd1977+45640];
	ld.global.s8 	%rs408, [%rd188+1];
	mov.b32 	%r2977, {%rs406, %rs408};
	cvt.u32.u16 	%r2978, %rs407;
	cvt.s32.s8 	%r2979, %r2978;
	mov.b32 	%r2980, 1305;
	dp2a.lo.s32.u32 	%r2981, %r2977, %r2980, %r2979;
	mul.wide.s32 	%rd1978, %r2981, 8;
	add.s64 	%rd1979, %rd1970, %rd1978;
	ld.const.f64 	%fd2409, [%rd1979+21000];
	add.f64 	%fd4498, %fd2408, %fd2409;
	st.global.f64 	[%rd18], %fd4498;
	abs.f64 	%fd2410, %fd4498;
	setp.leu.f64 	%p887, %fd2410, 0d41CDCD64FF800000;
	@%p887 bra 	$L__BB4_1078;
	mov.b64 	%rd1980, 9218868437227405312;
	st.global.u64 	[%rd18], %rd1980;
	mov.b64 	%rd1981, -4616189618054758400;
	st.global.u64 	[%rd16], %rd1981;
	mov.f64 	%fd4498, 0d7FF0000000000000;
	mov.f64 	%fd4497, 0dBFF0000000000000;
$L__BB4_1078:
	add.f64 	%fd2413, %fd4498, 0d4069000000000000;
	add.f64 	%fd2414, %fd4497, 0dC016CCCCCCCCCCCD;
	ld.global.f64 	%fd518, [%rd12];
	add.f64 	%fd2415, %fd2414, %fd518;
	div.rn.f64 	%fd519, %fd2413, %fd2415;
	st.global.f64 	[%rd19], %fd519;
	abs.f64 	%fd2416, %fd4496;
	setp.geu.f64 	%p888, %fd2416, 0d41CDCD64FF800000;
	@%p888 bra 	$L__BB4_1081;
	add.f64 	%fd2417, %fd4496, 0d4069000000000000;
	add.f64 	%fd2418, %fd4495, 0dC016CCCCCCCCCCCD;
	add.f64 	%fd2419, %fd2418, %fd518;
	div.rn.f64 	%fd2420, %fd2417, %fd2419;
	st.global.f64 	[%rd20], %fd2420;
	setp.geu.f64 	%p889, %fd2420, %fd519;
	@%p889 bra 	$L__BB4_1082;
	st.global.f64 	[%rd15], %fd4497;
	st.global.f64 	[%rd17], %fd4498;
	st.global.f64 	[%rd20], %fd519;
	mov.f64 	%fd4495, %fd4497;
	mov.f64 	%fd4496, %fd4498;
	bra.uni 	$L__BB4_1082;
$L__BB4_1081:
	st.global.f64 	[%rd15], %fd4497;
	st.global.f64 	[%rd17], %fd4498;
	st.global.f64 	[%rd20], %fd519;
	mov.f64 	%fd4495, %fd4497;
	mov.f64 	%fd4496, %fd4498;
$L__BB4_1082:
	ld.global.s8 	%rs409, [%rd188];
	cvt.s64.s16 	%rd197, %rs409;
	ld.global.s8 	%rs410, [%rd189+27];
	cvt.s64.s16 	%rd198, %rs410;
	ld.global.s8 	%r2982, [%rd189+28];
	mov.b32 	%r2983, {%rs409, %rs410};
	mov.b32 	%r2984, 1305;
	dp2a.lo.s32.u32 	%r2985, %r2983, %r2984, %r2982;
	mul.wide.s32 	%rd1982, %r2985, 8;
	mov.u64 	%rd1983, parameter;
	add.s64 	%rd199, %rd1983, %rd1982;
	ld.const.f64 	%fd2421, [%rd199+23000];
	abs.f64 	%fd2422, %fd2421;
	setp.lt.f64 	%p890, %fd2422, 0d41CDCD64FF800000;
	@%p890 bra 	$L__BB4_1084;
	ld.global.f64 	%fd4505, [%rd12];
	bra.uni 	$L__BB4_1090;
$L__BB4_1084:
	mad.lo.s64 	%rd1984, %rd197, 5, %rd198;
	shl.b64 	%rd1985, %rd1984, 3;
	mov.u64 	%rd1986, parameter;
	add.s64 	%rd1987, %rd1986, %rd1985;
	ld.const.f64 	%fd2423, [%rd1987+45440];
	ld.const.f64 	%fd2424, [%rd199+22000];
	add.f64 	%fd4501, %fd2423, %fd2424;
	st.global.f64 	[%rd16], %fd4501;
	ld.global.s8 	%rs411, [%rd188];
	cvt.s32.s16 	%r2986, %rs411;
	mul.wide.s32 	%rd1988, %r2986, 5;
	ld.global.s8 	%rs412, [%rd189+27];
	cvt.s64.s16 	%rd1989, %rs412;
	add.s64 	%rd1990, %rd1988, %rd1989;
	shl.b64 	%rd1991, %rd1990, 3;
	add.s64 	%rd1992, %rd1986, %rd1991;
	ld.const.f64 	%fd2425, [%rd1992+45640];
	ld.global.s8 	%r2987, [%rd189+28];
	mov.b32 	%r2988, {%rs411, %rs412};
	mov.b32 	%r2989, 1305;
	dp2a.lo.s32.u32 	%r2990, %r2988, %r2989, %r2987;
	mul.wide.s32 	%rd1993, %r2990, 8;
	add.s64 	%rd1994, %rd1986, %rd1993;
	ld.const.f64 	%fd2426, [%rd1994+23000];
	add.f64 	%fd4502, %fd2425, %fd2426;
	st.global.f64 	[%rd18], %fd4502;
	abs.f64 	%fd2427, %fd4502;
	setp.leu.f64 	%p891, %fd2427, 0d41CDCD64FF800000;
	@%p891 bra 	$L__BB4_1086;
	mov.b64 	%rd1995, 9218868437227405312;
	st.global.u64 	[%rd18], %rd1995;
	mov.b64 	%rd1996, -4616189618054758400;
	st.global.u64 	[%rd16], %rd1996;
	mov.f64 	%fd4502, 0d7FF0000000000000;
	mov.f64 	%fd4501, 0dBFF0000000000000;
$L__BB4_1086:
	add.f64 	%fd2430, %fd4502, 0d4069000000000000;
	add.f64 	%fd2431, %fd4501, 0dC016CCCCCCCCCCCD;
	ld.global.f64 	%fd4505, [%rd12];
	add.f64 	%fd2432, %fd2431, %fd4505;
	div.rn.f64 	%fd528, %fd2430, %fd2432;
	st.global.f64 	[%rd19], %fd528;
	abs.f64 	%fd2433, %fd4496;
	setp.geu.f64 	%p892, %fd2433, 0d41CDCD64FF800000;
	@%p892 bra 	$L__BB4_1089;
	add.f64 	%fd2434, %fd4496, 0d4069000000000000;
	add.f64 	%fd2435, %fd4495, 0dC016CCCCCCCCCCCD;
	add.f64 	%fd2436, %fd2435, %fd4505;
	div.rn.f64 	%fd2437, %fd2434, %fd2436;
	st.global.f64 	[%rd20], %fd2437;
	setp.geu.f64 	%p893, %fd2437, %fd528;
	@%p893 bra 	$L__BB4_1090;
	st.global.f64 	[%rd15], %fd4501;
	st.global.f64 	[%rd17], %fd4502;
	st.global.f64 	[%rd20], %fd528;
	mov.f64 	%fd4495, %fd4501;
	mov.f64 	%fd4496, %fd4502;
	bra.uni 	$L__BB4_1090;
$L__BB4_1089:
	st.global.f64 	[%rd15], %fd4501;
	st.global.f64 	[%rd17], %fd4502;
	st.global.f64 	[%rd20], %fd528;
	mov.f64 	%fd4495, %fd4501;
	mov.f64 	%fd4496, %fd4502;
$L__BB4_1090:
	ld.global.s8 	%r2991, [%rd188];
	mul.wide.s32 	%rd1997, %r2991, 5;
	ld.global.s8 	%rd1998, [%rd189+27];
	add.s64 	%rd1999, %rd1997, %rd1998;
	shl.b64 	%rd2000, %rd1999, 3;
	mov.u64 	%rd2001, parameter;
	add.s64 	%rd2002, %rd2001, %rd2000;
	ld.const.f64 	%fd4508, [%rd2002+45440];
	st.global.f64 	[%rd16], %fd4508;
	ld.global.s8 	%r2992, [%rd188];
	mul.wide.s32 	%rd2003, %r2992, 5;
	ld.global.s8 	%rd2004, [%rd189+27];
	add.s64 	%rd2005, %rd2003, %rd2004;
	shl.b64 	%rd2006, %rd2005, 3;
	add.s64 	%rd2007, %rd2001, %rd2006;
	ld.const.f64 	%fd4507, [%rd2007+45640];
	st.global.f64 	[%rd18], %fd4507;
	add.f64 	%fd2438, %fd4507, 0d4069000000000000;
	add.f64 	%fd2439, %fd4508, 0dC016CCCCCCCCCCCD;
	add.f64 	%fd2440, %fd2439, %fd4505;
	div.rn.f64 	%fd534, %fd2438, %fd2440;
	st.global.f64 	[%rd19], %fd534;
	abs.f64 	%fd2441, %fd4496;
	setp.geu.f64 	%p894, %fd2441, 0d41CDCD64FF800000;
	@%p894 bra 	$L__BB4_1092;
	ld.global.f64 	%fd2442, [%rd20];
	setp.lt.f64 	%p895, %fd2442, %fd534;
	selp.f64 	%fd4507, %fd4507, %fd4496, %p895;
	selp.f64 	%fd4508, %fd4508, %fd4495, %p895;
$L__BB4_1092:
	add.f64 	%fd540, %fd4508, 0d3EB0C6F7A0B5ED8D;
	st.global.f64 	[%rd11+10000], %fd540;
	add.f64 	%fd541, %fd4507, 0d3EB0C6F7A0B5ED8D;
	st.global.f64 	[%rd11+10008], %fd541;
	ld.global.u32 	%r2993, [%rd13];
	add.s32 	%r660, %r25, %r658;
	mad.lo.s32 	%r2994, %r2993, %r657, %r660;
	mul.wide.s32 	%rd2008, %r2994, 8;
	add.s64 	%rd2009, %rd2, %rd2008;
	ld.global.f64 	%fd2443, [%rd2009];
	add.f64 	%fd2444, %fd2443, %fd541;
	add.f64 	%fd2445, %fd2444, 0d4069000000000000;
	ld.global.f64 	%fd2446, [%rd2009+5000];
	add.f64 	%fd2447, %fd2446, %fd540;
	add.f64 	%fd2448, %fd2447, 0dC016CCCCCCCCCCCD;
	add.f64 	%fd2449, %fd4505, %fd2448;
	div.rn.f64 	%fd2450, %fd2445, %fd2449;
	add.f64 	%fd542, %fd2450, 0dC071126666666666;
	st.global.f64 	[%rd11+10032], %fd542;
	ld.global.f64 	%fd2451, [%rd11+10024];
	setp.leu.f64 	%p896, %fd542, %fd2451;
	ld.global.u32 	%r5357, [%rd13];
	@%p896 bra 	$L__BB4_1096;
	mad.lo.s32 	%r2995, %r5357, %r657, %r660;
	add.s32 	%r2996, %r2995, 625;
	mul.wide.s32 	%rd2010, %r2996, 8;
	add.s64 	%rd200, %rd2, %rd2010;
	ld.global.f64 	%fd2452, [%rd200];
	add.f64 	%fd2453, %fd540, %fd2452;
	setp.geu.f64 	%p897, %fd2453, 0d0000000000000000;
	@%p897 bra 	$L__BB4_1096;
	ld.global.f64 	%fd2454, [%rd200+-5000];
	add.f64 	%fd2455, %fd541, %fd2454;
	setp.geu.f64 	%p898, %fd2455, 0d0000000000000000;
	@%p898 bra 	$L__BB4_1096;
	st.global.f64 	[%rd11+10024], %fd542;
	st.global.u32 	[%rd10+212], %r658;
	ld.global.u32 	%r5357, [%rd10+204];
$L__BB4_1096:
	add.s32 	%r5356, %r658, 1;
	setp.lt.s32 	%p899, %r658, %r5357;
	@%p899 bra 	$L__BB4_1063;
	ld.global.f64 	%fd4509, [%rd11+10024];
$L__BB4_1098:
	abs.f64 	%fd2456, %fd4509;
	setp.gt.f64 	%p900, %fd2456, 0d41CDCD64FF800000;
	@%p900 bra 	$L__BB4_1100;
	ld.global.s32 	%rd4050, [%rd10+208];
	ld.global.s32 	%rd4049, [%rd10+212];
	bra.uni 	$L__BB4_1101;
$L__BB4_1100:
	mov.b32 	%r2997, 1;
	st.global.u32 	[%rd10+212], %r2997;
	st.global.u32 	[%rd10+208], %r2997;
	mov.b64 	%rd4049, 1;
	mov.u64 	%rd4050, %rd4049;
$L__BB4_1101:
	add.s64 	%rd205, %rd14, %rd4050;
	ld.global.u8 	%rs55, [%rd205];
	cvt.u32.u16 	%r2998, %rs55;
	cvt.s32.s8 	%r2999, %r2998;
	add.s64 	%rd206, %rd14, %rd4049;
	ld.global.u8 	%rs56, [%rd206+27];
	cvt.u32.u16 	%r3000, %rs56;
	cvt.s32.s8 	%r3001, %r3000;
	add.s32 	%r3002, %r3001, %r2999;
	setp.eq.s32 	%p901, %r3002, 3;
	@%p901 bra 	$L__BB4_1103;
	mov.b64 	%rd2012, -4616189618054758400;
	st.global.u64 	[%rd11+10000], %rd2012;
	mov.b64 	%rd2013, 9218868437227405312;
	st.global.u64 	[%rd11+10008], %rd2013;
	bra.uni 	$L__BB4_1133;
$L__BB4_1103:
	cvt.s32.s8 	%r3004, %r2998;
	mul.wide.s32 	%rd2014, %r3004, 5;
	cvt.u64.u16 	%rd2015, %rs56;
	cvt.s64.s8 	%rd2016, %rd2015;
	add.s64 	%rd2017, %rd2014, %rd2016;
	shl.b64 	%rd2018, %rd2017, 3;
	mov.u64 	%rd2019, parameter;
	add.s64 	%rd2020, %rd2019, %rd2018;
	ld.const.f64 	%fd2457, [%rd2020+45440];
	ld.global.s8 	%r3005, [%rd206+28];
	ld.global.u8 	%r3006, [%rd205+1];
	prmt.b32 	%r3007, %r2998, %r3006, 0x3340U;
	cvt.u32.u16 	%r3008, %rs56;
	prmt.b32 	%r3009, %r3008, 0, 0x3340U;
	prmt.b32 	%r3010, %r3007, %r3009, 0x5410U;
	mov.b32 	%r3011, 334205;
	dp4a.s32.u32 	%r3012, %r3010, %r3011, %r3005;
	mul.wide.s32 	%rd2021, %r3012, 8;
	add.s64 	%rd2022, %rd2019, %rd2021;
	ld.const.f64 	%fd2458, [%rd2022+35440];
	add.f64 	%fd4514, %fd2457, %fd2458;
	st.global.f64 	[%rd15], %fd4514;
	ld.global.s8 	%r3013, [%rd205];
	mul.wide.s32 	%rd2023, %r3013, 5;
	ld.global.u8 	%rs413, [%rd206+27];
	cvt.u64.u16 	%rd2024, %rs413;
	cvt.s64.s8 	%rd2025, %rd2024;
	add.s64 	%rd2026, %rd2023, %rd2025;
	shl.b64 	%rd2027, %rd2026, 3;
	add.s64 	%rd2028, %rd2019, %rd2027;
	ld.const.f64 	%fd2459, [%rd2028+45640];
	ld.global.s8 	%r3014, [%rd206+28];
	ld.global.u8 	%r3015, [%rd205+1];
	prmt.b32 	%r3016, %r3013, %r3015, 0x3340U;
	cvt.u32.u16 	%r3017, %rs413;
	prmt.b32 	%r3018, %r3017, 0, 0x3340U;
	prmt.b32 	%r3019, %r3016, %r3018, 0x5410U;
	dp4a.s32.u32 	%r3020, %r3019, %r3011, %r3014;
	mul.wide.s32 	%rd2029, %r3020, 8;
	add.s64 	%rd2030, %rd2019, %rd2029;
	ld.const.f64 	%fd2460, [%rd2030+40440];
	add.f64 	%fd4515, %fd2459, %fd2460;
	st.global.f64 	[%rd17], %fd4515;
	abs.f64 	%fd2461, %fd4515;
	setp.leu.f64 	%p902, %fd2461, 0d41CDCD64FF800000;
	@%p902 bra 	$L__BB4_1105;
	mov.b64 	%rd2031, 9218868437227405312;
	st.global.u64 	[%rd17], %rd2031;
	mov.b64 	%rd2032, -4616189618054758400;
	st.global.u64 	[%rd15], %rd2032;
	mov.f64 	%fd4515, 0d7FF0000000000000;
	mov.f64 	%fd4514, 0dBFF0000000000000;
$L__BB4_1105:
	ld.global.s8 	%rs57, [%rd205];
	cvt.s64.s16 	%rd207, %rs57;
	ld.global.s8 	%rs414, [%rd205+1];
	ld.global.u8 	%rs415, [%rd206+27];
	cvt.u64.u16 	%rd2033, %rs415;
	cvt.s64.s8 	%rd208, %rd2033;
	mov.b32 	%r665, {%rs57, %rs416};
	mov.b32 	%r3021, {%rs57, %rs414};
	cvt.u32.u16 	%r3022, %rs415;
	cvt.s32.s8 	%r3023, %r3022;
	mov.b32 	%r3024, 1305;
	dp2a.lo.s32.u32 	%r3025, %r3021, %r3024, %r3023;
	mul.wide.s32 	%rd2034, %r3025, 8;
	mov.u64 	%rd2035, parameter;
	add.s64 	%rd209, %rd2035, %rd2034;
	ld.const.f64 	%fd2464, [%rd209+21000];
	abs.f64 	%fd2465, %fd2464;
	setp.geu.f64 	%p903, %fd2465, 0d41CDCD64FF800000;
	@%p903 bra 	$L__BB4_1113;
	ld.global.s8 	%r3026, [%rd206+28];
	cvt.u16.u64 	%rs417, %rd208;
	{ .reg .b16 tmp; mov.b32 {%rs418, tmp}, %r665; }
	mov.b32 	%r3027, {%rs418, %rs417};
	mov.b32 	%r3028, 1305;
	dp2a.lo.s32.u32 	%r3029, %r3027, %r3028, %r3026;
	mul.wide.s32 	%rd2036, %r3029, 8;
	mov.u64 	%rd2037, parameter;
	add.s64 	%rd210, %rd2037, %rd2036;
	ld.const.f64 	%fd2466, [%rd210+23000];
	abs.f64 	%fd2467, %fd2466;
	setp.geu.f64 	%p904, %fd2467, 0d41CDCD64FF800000;
	@%p904 bra 	$L__BB4_1113;
	mad.lo.s64 	%rd2038, %rd207, 5, %rd208;
	shl.b64 	%rd2039, %rd2038, 3;
	mov.u64 	%rd2040, parameter;
	add.s64 	%rd2041, %rd2040, %rd2039;
	ld.const.f64 	%fd2468, [%rd2041+45440];
	ld.const.f64 	%fd2469, [%rd209+20000];
	add.f64 	%fd2470, %fd2468, %fd2469;
	ld.const.f64 	%fd2471, [%rd210+22000];
	add.f64 	%fd4512, %fd2470, %fd2471;
	st.global.f64 	[%rd16], %fd4512;
	ld.global.s8 	%rs419, [%rd205];
	cvt.s32.s16 	%r3030, %rs419;
	mul.wide.s32 	%rd2042, %r3030, 5;
	ld.global.s8 	%rs420, [%rd206+27];
	cvt.s64.s16 	%rd2043, %rs420;
	add.s64 	%rd2044, %rd2042, %rd2043;
	shl.b64 	%rd2045, %rd2044, 3;
	add.s64 	%rd2046, %rd2040, %rd2045;
	ld.const.f64 	%fd2472, [%rd2046+45640];
	ld.global.s8 	%rs421, [%rd205+1];
	mov.b32 	%r3031, {%rs419, %rs421};
	cvt.s32.s16 	%r3032, %rs420;
	mov.b32 	%r3033, 1305;
	dp2a.lo.s32.u32 	%r3034, %r3031, %r3033, %r3032;
	mul.wide.s32 	%rd2047, %r3034, 8;
	add.s64 	%rd2048, %rd2040, %rd2047;
	ld.const.f64 	%fd2473, [%rd2048+21000];
	add.f64 	%fd2474, %fd2472, %fd2473;
	ld.global.s8 	%r3035, [%rd206+28];
	mov.b32 	%r3036, {%rs419, %rs420};
	dp2a.lo.s32.u32 	%r3037, %r3036, %r3033, %r3035;
	mul.wide.s32 	%rd2049, %r3037, 8;
	add.s64 	%rd2050, %rd2040, %rd2049;
	ld.const.f64 	%fd2475, [%rd2050+23000];
	add.f64 	%fd4513, %fd2474, %fd2475;
	st.global.f64 	[%rd18], %fd4513;
	abs.f64 	%fd2476, %fd4513;
	setp.leu.f64 	%p905, %fd2476, 0d41CDCD64FF800000;
	@%p905 bra 	$L__BB4_1109;
	mov.b64 	%rd2051, 9218868437227405312;
	st.global.u64 	[%rd18], %rd2051;
	mov.b64 	%rd2052, -4616189618054758400;
	st.global.u64 	[%rd16], %rd2052;
	mov.f64 	%fd4513, 0d7FF0000000000000;
	mov.f64 	%fd4512, 0dBFF0000000000000;
$L__BB4_1109:
	add.f64 	%fd2479, %fd4513, 0d4069000000000000;
	add.f64 	%fd2480, %fd4512, 0dC016CCCCCCCCCCCD;
	ld.global.f64 	%fd553, [%rd12];
	add.f64 	%fd2481, %fd2480, %fd553;
	div.rn.f64 	%fd554, %fd2479, %fd2481;
	st.global.f64 	[%rd19], %fd554;
	abs.f64 	%fd2482, %fd4515;
	setp.geu.f64 	%p906, %fd2482, 0d41CDCD64FF800000;
	@%p906 bra 	$L__BB4_1112;
	add.f64 	%fd2483, %fd4515, 0d4069000000000000;
	add.f64 	%fd2484, %fd4514, 0dC016CCCCCCCCCCCD;
	add.f64 	%fd2485, %fd2484, %fd553;
	div.rn.f64 	%fd2486, %fd2483, %fd2485;
	st.global.f64 	[%rd20], %fd2486;
	setp.geu.f64 	%p907, %fd2486, %fd554;
	@%p907 bra 	$L__BB4_1113;
	st.global.f64 	[%rd15], %fd4512;
	st.global.f64 	[%rd17], %fd4513;
	st.global.f64 	[%rd20], %fd554;
	mov.f64 	%fd4514, %fd4512;
	mov.f64 	%fd4515, %fd4513;
	bra.uni 	$L__BB4_1113;
$L__BB4_1112:
	st.global.f64 	[%rd15], %fd4512;
	st.global.f64 	[%rd17], %fd4513;
	st.global.f64 	[%rd20], %fd554;
	mov.f64 	%fd4514, %fd4512;
	mov.f64 	%fd4515, %fd4513;
$L__BB4_1113:
	ld.global.s8 	%rs422, [%rd205];
	cvt.s64.s16 	%rd211, %rs422;
	ld.global.s8 	%rs423, [%rd205+1];
	ld.global.u8 	%rs424, [%rd206+27];
	cvt.u64.u16 	%rd2053, %rs424;
	cvt.s64.s8 	%rd212, %rd2053;
	mov.b32 	%r3038, {%rs422, %rs423};
	cvt.u32.u16 	%r3039, %rs424;
	cvt.s32.s8 	%r3040, %r3039;
	mov.b32 	%r3041, 1305;
	dp2a.lo.s32.u32 	%r3042, %r3038, %r3041, %r3040;
	mul.wide.s32 	%rd2054, %r3042, 8;
	mov.u64 	%rd2055, parameter;
	add.s64 	%rd213, %rd2055, %rd2054;
	ld.const.f64 	%fd2487, [%rd213+21000];
	abs.f64 	%fd2488, %fd2487;
	setp.geu.f64 	%p908, %fd2488, 0d41CDCD64FF800000;
	@%p908 bra 	$L__BB4_1120;
	mad.lo.s64 	%rd2056, %rd211, 5, %rd212;
	shl.b64 	%rd2057, %rd2056, 3;
	mov.u64 	%rd2058, parameter;
	add.s64 	%rd2059, %rd2058, %rd2057;
	ld.const.f64 	%fd2489, [%rd2059+45440];
	ld.const.f64 	%fd2490, [%rd213+20000];
	add.f64 	%fd4516, %fd2489, %fd2490;
	st.global.f64 	[%rd16], %fd4516;
	ld.global.s8 	%rs425, [%rd205];
	cvt.s32.s16 	%r3043, %rs425;
	mul.wide.s32 	%rd2060, %r3043, 5;
	ld.global.u8 	%rs426, [%rd206+27];
	cvt.u64.u16 	%rd2061, %rs426;
	cvt.s64.s8 	%rd2062, %rd2061;
	add.s64 	%rd2063, %rd2060, %rd2062;
	shl.b64 	%rd2064, %rd2063, 3;
	add.s64 	%rd2065, %rd2058, %rd2064;
	ld.const.f64 	%fd2491, [%rd2065+45640];
	ld.global.s8 	%rs427, [%rd205+1];
	mov.b32 	%r3044, {%rs425, %rs427};
	cvt.u32.u16 	%r3045, %rs426;
	cvt.s32.s8 	%r3046, %r3045;
	mov.b32 	%r3047, 1305;
	dp2a.lo.s32.u32 	%r3048, %r3044, %r3047, %r3046;
	mul.wide.s32 	%rd2066, %r3048, 8;
	add.s64 	%rd2067, %rd2058, %rd2066;
	ld.const.f64 	%fd2492, [%rd2067+21000];
	add.f64 	%fd4517, %fd2491, %fd2492;
	st.global.f64 	[%rd18], %fd4517;
	abs.f64 	%fd2493, %fd4517;
	setp.leu.f64 	%p909, %fd2493, 0d41CDCD64FF800000;
	@%p909 bra 	$L__BB4_1116;
	mov.b64 	%rd2068, 9218868437227405312;
	st.global.u64 	[%rd18], %rd2068;
	mov.b64 	%rd2069, -4616189618054758400;
	st.global.u64 	[%rd16], %rd2069;
	mov.f64 	%fd4517, 0d7FF0000000000000;
	mov.f64 	%fd4516, 0dBFF0000000000000;
$L__BB4_1116:
	add.f64 	%fd2496, %fd4517, 0d4069000000000000;
	add.f64 	%fd2497, %fd4516, 0dC016CCCCCCCCCCCD;
	ld.global.f64 	%fd561, [%rd12];
	add.f64 	%fd2498, %fd2497, %fd561;
	div.rn.f64 	%fd562, %fd2496, %fd2498;
	st.global.f64 	[%rd19], %fd562;
	abs.f64 	%fd2499, %fd4515;
	setp.geu.f64 	%p910, %fd2499, 0d41CDCD64FF800000;
	@%p910 bra 	$L__BB4_1119;
	add.f64 	%fd2500, %fd4515, 0d4069000000000000;
	add.f64 	%fd2501, %fd4514, 0dC016CCCCCCCCCCCD;
	add.f64 	%fd2502, %fd2501, %fd561;
	div.rn.f64 	%fd2503, %fd2500, %fd2502;
	st.global.f64 	[%rd20], %fd2503;
	setp.geu.f64 	%p911, %fd2503, %fd562;
	@%p911 bra 	$L__BB4_1120;
	st.global.f64 	[%rd15], %fd4516;
	st.global.f64 	[%rd17], %fd4517;
	st.global.f64 	[%rd20], %fd562;
	mov.f64 	%fd4514, %fd4516;
	mov.f64 	%fd4515, %fd4517;
	bra.uni 	$L__BB4_1120;
$L__BB4_1119:
	st.global.f64 	[%rd15], %fd4516;
	st.global.f64 	[%rd17], %fd4517;
	st.global.f64 	[%rd20], %fd562;
	mov.f64 	%fd4514, %fd4516;
	mov.f64 	%fd4515, %fd4517;
$L__BB4_1120:
	ld.global.s8 	%rs428, [%rd205];
	cvt.s64.s16 	%rd214, %rs428;
	ld.global.s8 	%rs429, [%rd206+27];
	cvt.s64.s16 	%rd215, %rs429;
	ld.global.s8 	%r3049, [%rd206+28];
	mov.b32 	%r3050, {%rs428, %rs429};
	mov.b32 	%r3051, 1305;
	dp2a.lo.s32.u32 	%r3052, %r3050, %r3051, %r3049;
	mul.wide.s32 	%rd2070, %r3052, 8;
	mov.u64 	%rd2071, parameter;
	add.s64 	%rd216, %rd2071, %rd2070;
	ld.const.f64 	%fd2504, [%rd216+23000];
	abs.f64 	%fd2505, %fd2504;
	setp.lt.f64 	%p912, %fd2505, 0d41CDCD64FF800000;
	@%p912 bra 	$L__BB4_1122;
	ld.global.f64 	%fd4524, [%rd12];
	bra.uni 	$L__BB4_1128;
$L__BB4_1122:
	mad.lo.s64 	%rd2072, %rd214, 5, %rd215;
	shl.b64 	%rd2073, %rd2072, 3;
	mov.u64 	%rd2074, parameter;
	add.s64 	%rd2075, %rd2074, %rd2073;
	ld.const.f64 	%fd2506, [%rd2075+45440];
	ld.const.f64 	%fd2507, [%rd216+22000];
	add.f64 	%fd4520, %fd2506, %fd2507;
	st.global.f64 	[%rd16], %fd4520;
	ld.global.s8 	%rs430, [%rd205];
	cvt.s32.s16 	%r3053, %rs430;
	mul.wide.s32 	%rd2076, %r3053, 5;
	ld.global.s8 	%rs431, [%rd206+27];
	cvt.s64.s16 	%rd2077, %rs431;
	add.s64 	%rd2078, %rd2076, %rd2077;
	shl.b64 	%rd2079, %rd2078, 3;
	add.s64 	%rd2080, %rd2074, %rd2079;
	ld.const.f64 	%fd2508, [%rd2080+45640];
	ld.global.s8 	%r3054, [%rd206+28];
	mov.b32 	%r3055, {%rs430, %rs431};
	mov.b32 	%r3056, 1305;
	dp2a.lo.s32.u32 	%r3057, %r3055, %r3056, %r3054;
	mul.wide.s32 	%rd2081, %r3057, 8;
	add.s64 	%rd2082, %rd2074, %rd2081;
	ld.const.f64 	%fd2509, [%rd2082+23000];
	add.f64 	%fd4521, %fd2508, %fd2509;
	st.global.f64 	[%rd18], %fd4521;
	abs.f64 	%fd2510, %fd4521;
	setp.leu.f64 	%p913, %fd2510, 0d41CDCD64FF800000;
	@%p913 bra 	$L__BB4_1124;
	mov.b64 	%rd2083, 9218868437227405312;
	st.global.u64 	[%rd18], %rd2083;
	mov.b64 	%rd2084, -4616189618054758400;
	st.global.u64 	[%rd16], %rd2084;
	mov.f64 	%fd4521, 0d7FF0000000000000;
	mov.f64 	%fd4520, 0dBFF0000000000000;
$L__BB4_1124:
	add.f64 	%fd2513, %fd4521, 0d4069000000000000;
	add.f64 	%fd2514, %fd4520, 0dC016CCCCCCCCCCCD;
	ld.global.f64 	%fd4524, [%rd12];
	add.f64 	%fd2515, %fd2514, %fd4524;
	div.rn.f64 	%fd571, %fd2513, %fd2515;
	st.global.f64 	[%rd19], %fd571;
	abs.f64 	%fd2516, %fd4515;
	setp.geu.f64 	%p914, %fd2516, 0d41CDCD64FF800000;
	@%p914 bra 	$L__BB4_1127;
	add.f64 	%fd2517, %fd4515, 0d4069000000000000;
	add.f64 	%fd2518, %fd4514, 0dC016CCCCCCCCCCCD;
	add.f64 	%fd2519, %fd2518, %fd4524;
	div.rn.f64 	%fd2520, %fd2517, %fd2519;
	st.global.f64 	[%rd20], %fd2520;
	setp.geu.f64 	%p915, %fd2520, %fd571;
	@%p915 bra 	$L__BB4_1128;
	st.global.f64 	[%rd15], %fd4520;
	st.global.f64 	[%rd17], %fd4521;
	st.global.f64 	[%rd20], %fd571;
	mov.f64 	%fd4514, %fd4520;
	mov.f64 	%fd4515, %fd4521;
	bra.uni 	$L__BB4_1128;
$L__BB4_1127:
	st.global.f64 	[%rd15], %fd4520;
	st.global.f64 	[%rd17], %fd4521;
	st.global.f64 	[%rd20], %fd571;
	mov.f64 	%fd4514, %fd4520;
	mov.f64 	%fd4515, %fd4521;
$L__BB4_1128:
	ld.global.s8 	%r3058, [%rd205];
	mul.wide.s32 	%rd2085, %r3058, 5;
	ld.global.s8 	%rd2086, [%rd206+27];
	add.s64 	%rd2087, %rd2085, %rd2086;
	shl.b64 	%rd2088, %rd2087, 3;
	mov.u64 	%rd2089, parameter;
	add.s64 	%rd2090, %rd2089, %rd2088;
	ld.const.f64 	%fd575, [%rd2090+45440];
	st.global.f64 	[%rd16], %fd575;
	ld.global.s8 	%r3059, [%rd205];
	mul.wide.s32 	%rd2091, %r3059, 5;
	ld.global.s8 	%rd2092, [%rd206+27];
	add.s64 	%rd2093, %rd2091, %rd2092;
	shl.b64 	%rd2094, %rd2093, 3;
	add.s64 	%rd2095, %rd2089, %rd2094;
	ld.const.f64 	%fd576, [%rd2095+45640];
	st.global.f64 	[%rd18], %fd576;
	add.f64 	%fd2521, %fd576, 0d4069000000000000;
	add.f64 	%fd2522, %fd575, 0dC016CCCCCCCCCCCD;
	add.f64 	%fd2523, %fd2522, %fd4524;
	div.rn.f64 	%fd577, %fd2521, %fd2523;
	st.global.f64 	[%rd19], %fd577;
	abs.f64 	%fd2524, %fd4515;
	setp.geu.f64 	%p916, %fd2524, 0d41CDCD64FF800000;
	@%p916 bra 	$L__BB4_1132;
	ld.global.f64 	%fd2525, [%rd20];
	setp.geu.f64 	%p917, %fd2525, %fd577;
	@%p917 bra 	$L__BB4_1131;
	st.global.f64 	[%rd11+10000], %fd575;
	st.global.f64 	[%rd11+10008], %fd576;
	bra.uni 	$L__BB4_1133;
$L__BB4_1131:
	st.global.f64 	[%rd11+10000], %fd4514;
	st.global.f64 	[%rd11+10008], %fd4515;
	bra.uni 	$L__BB4_1133;
$L__BB4_1132:
	st.global.f64 	[%rd11+10000], %fd575;
	st.global.f64 	[%rd11+10008], %fd576;
$L__BB4_1133:
	ld.global.u32 	%r3060, [%rd10+200];
	setp.lt.s32 	%p918, %r3060, 1;
	@%p918 bra 	$L__BB4_1136;
	mov.b32 	%r5358, 0;
$L__BB4_1135:
	mul.wide.u32 	%rd2096, %r5358, 4;
	add.s64 	%rd2097, %rd10, %rd2096;
	mov.b32 	%r3062, 0;
	st.global.u32 	[%rd2097], %r3062;
	add.s32 	%r5358, %r5358, 1;
	ld.global.u32 	%r3063, [%rd10+200];
	setp.lt.s32 	%p919, %r5358, %r3063;
	@%p919 bra 	$L__BB4_1135;
$L__BB4_1136:
	ld.global.u32 	%r5360, [%rd13];
	setp.lt.s32 	%p920, %r5360, 1;
	@%p920 bra 	$L__BB4_1139;
	mov.b32 	%r5359, 0;
$L__BB4_1138:
	mul.wide.u32 	%rd2098, %r5359, 4;
	add.s64 	%rd2099, %rd10, %rd2098;
	mov.b32 	%r3065, 0;
	st.global.u32 	[%rd2099+100], %r3065;
	add.s32 	%r5359, %r5359, 1;
	ld.global.u32 	%r5360, [%rd10+204];
	setp.lt.s32 	%p921, %r5359, %r5360;
	@%p921 bra 	$L__BB4_1138;
$L__BB4_1139:
	ld.global.u32 	%r5362, [%rd10+208];
	add.s32 	%r674, %r5362, -1;
	ld.global.u32 	%r5361, [%rd10+212];
	mad.lo.s32 	%r3066, %r674, %r5360, %r25;
	add.s32 	%r3067, %r3066, %r5361;
	mul.wide.s32 	%rd2100, %r3067, 8;
	add.s64 	%rd2101, %rd2, %rd2100;
	ld.global.f64 	%fd2527, [%rd2101];
	abs.f64 	%fd2528, %fd2527;
	setp.geu.f64 	%p922, %fd2528, 0d41CDCD64FF800000;
	mov.f64 	%fd4549, 0d0000000000000000;
	@%p922 bra 	$L__BB4_1224;
	mul.wide.s32 	%rd2102, %r674, 4;
	add.s64 	%rd2103, %rd10, %rd2102;
	st.global.u32 	[%rd2103], %r5361;
	add.s32 	%r3068, %r29, %r5361;
	mul.wide.s32 	%rd2104, %r3068, 4;
	add.s64 	%rd2105, %rd4, %rd2104;
	st.global.u32 	[%rd2105], %r5362;
$L__BB4_1141:
	mov.b64 	%rd2106, -4616189618054758400;
	st.global.u64 	[%rd15], %rd2106;
	mov.b64 	%rd2107, 9218868437227405312;
	st.global.u64 	[%rd16], %rd2107;
	cvt.s64.s32 	%rd2108, %r5362;
	add.s64 	%rd217, %rd14, %rd2108;
	ld.global.u8 	%rs58, [%rd217];
	cvt.u32.u16 	%r3069, %rs58;
	cvt.s32.s8 	%r3070, %r3069;
	add.s32 	%r3071, %r5361, %r22;
	cvt.s64.s32 	%rd2109, %r3071;
	add.s64 	%rd218, %rd1, %rd2109;
	ld.global.u8 	%rs59, [%rd218];
	cvt.u32.u16 	%r3072, %rs59;
	cvt.s32.s8 	%r3073, %r3072;
	add.s32 	%r3074, %r3073, %r3070;
	setp.eq.s32 	%p923, %r3074, 3;
	@%p923 bra 	$L__BB4_1143;
	add.s32 	%r3075, %r5362, -1;
	ld.global.u32 	%r3076, [%rd13];
	add.s32 	%r3077, %r26, %r5361;
	mad.lo.s32 	%r3078, %r3076, %r3075, %r3077;
	mul.wide.s32 	%rd2110, %r3078, 8;
	add.s64 	%rd2111, %rd2, %rd2110;
	mov.b64 	%rd2112, -4616189618054758400;
	st.global.u64 	[%rd2111], %rd2112;
	ld.global.u32 	%r3079, [%rd13];
	mad.lo.s32 	%r3080, %r3079, %r3075, %r3077;
	add.s32 	%r3081, %r3080, -625;
	mul.wide.s32 	%rd2113, %r3081, 8;
	add.s64 	%rd2114, %rd2, %rd2113;
	mov.b64 	%rd2115, 9218868437227405312;
	st.global.u64 	[%rd2114], %rd2115;
	ld.global.f64 	%fd4536, [%rd15];
	bra.uni 	$L__BB4_1172;
$L__BB4_1143:
	cvt.s32.s8 	%r3083, %r3069;
	mul.wide.s32 	%rd2116, %r3083, 5;
	cvt.u64.u16 	%rd2117, %rs59;
	cvt.s64.s8 	%rd2118, %rd2117;
	add.s64 	%rd2119, %rd2116, %rd2118;
	shl.b64 	%rd2120, %rd2119, 3;
	mov.u64 	%rd2121, parameter;
	add.s64 	%rd2122, %rd2121, %rd2120;
	ld.const.f64 	%fd2529, [%rd2122+45440];
	ld.global.s8 	%r3084, [%rd217+-1];
	cvt.u32.u16 	%r3085, %rs59;
	ld.global.u8 	%r3086, [%rd218+-1];
	prmt.b32 	%r3087, %r3086, %r3085, 0x3340U;
	prmt.b32 	%r3088, %r3069, 0, 0x3340U;
	prmt.b32 	%r3089, %r3087, %r3088, 0x5410U;
	mov.b32 	%r3090, 359705;
	dp4a.s32.u32 	%r3091, %r3089, %r3090, %r3084;
	mul.wide.s32 	%rd2123, %r3091, 8;
	add.s64 	%rd2124, %rd2121, %rd2123;
	ld.const.f64 	%fd2530, [%rd2124+35440];
	add.f64 	%fd4533, %fd2529, %fd2530;
	st.global.f64 	[%rd17], %fd4533;
	ld.global.s8 	%r3092, [%rd217];
	mul.wide.s32 	%rd2125, %r3092, 5;
	ld.global.u8 	%rs432, [%rd218];
	cvt.u64.u16 	%rd2126, %rs432;
	cvt.s64.s8 	%rd2127, %rd2126;
	add.s64 	%rd2128, %rd2125, %rd2127;
	shl.b64 	%rd2129, %rd2128, 3;
	add.s64 	%rd2130, %rd2121, %rd2129;
	ld.const.f64 	%fd2531, [%rd2130+45640];
	ld.global.s8 	%r3093, [%rd217+-1];
	ld.global.u8 	%r3094, [%rd218+-1];
	cvt.u32.u16 	%r3095, %rs432;
	prmt.b32 	%r3096, %r3094, %r3095, 0x3340U;
	prmt.b32 	%r3097, %r3092, 0, 0x3340U;
	prmt.b32 	%r3098, %r3096, %r3097, 0x5410U;
	dp4a.s32.u32 	%r3099, %r3098, %r3090, %r3093;
	mul.wide.s32 	%rd2131, %r3099, 8;
	add.s64 	%rd2132, %rd2121, %rd2131;
	ld.const.f64 	%fd2532, [%rd2132+40440];
	add.f64 	%fd4534, %fd2531, %fd2532;
	st.global.f64 	[%rd18], %fd4534;
	abs.f64 	%fd2533, %fd4534;
	setp.leu.f64 	%p924, %fd2533, 0d41CDCD64FF800000;
	@%p924 bra 	$L__BB4_1145;
	mov.b64 	%rd2133, 9218868437227405312;
	st.global.u64 	[%rd18], %rd2133;
	mov.b64 	%rd2134, -4616189618054758400;
	st.global.u64 	[%rd17], %rd2134;
	mov.f64 	%fd4534, 0d7FF0000000000000;
	mov.f64 	%fd4533, 0dBFF0000000000000;
$L__BB4_1145:
	ld.global.s8 	%rs60, [%rd218];
	cvt.s64.s16 	%rd219, %rs60;
	ld.global.s8 	%rs433, [%rd218+-1];
	ld.global.u8 	%rs434, [%rd217];
	cvt.u64.u16 	%rd2135, %rs434;
	cvt.s64.s8 	%rd220, %rd2135;
	mov.b32 	%r3100, {%rs433, %rs60};
	cvt.u32.u16 	%r3101, %rs434;
	cvt.s32.s8 	%r3102, %r3101;
	mov.b32 	%r3103, 6405;
	dp2a.lo.s32.u32 	%r3104, %r3100, %r3103, %r3102;
	mul.wide.s32 	%rd2136, %r3104, 8;
	mov.u64 	%rd2137, parameter;
	add.s64 	%rd221, %rd2137, %rd2136;
	ld.const.f64 	%fd2536, [%rd221+21000];
	abs.f64 	%fd2537, %fd2536;
	setp.geu.f64 	%p925, %fd2537, 0d41CDCD64FF800000;
	@%p925 bra 	$L__BB4_1159;
	cvt.u16.u64 	%rs437, %rd220;
	mov.b32 	%r3112, {%rs60, %rs437};
	mov.b32 	%r3113, 0;
	mov.b32 	%r3114, 1305;
	dp2a.lo.s32.u32 	%r3115, %r3112, %r3114, %r3113;
	cvt.s64.s32 	%rd222, %r3115;
	ld.global.s8 	%rd2160, [%rd217+-1];
	add.s64 	%rd2161, %rd222, %rd2160;
	shl.b64 	%rd2162, %rd2161, 3;
	mov.u64 	%rd2163, parameter;
	add.s64 	%rd223, %rd2163, %rd2162;
	ld.const.f64 	%fd2555, [%rd223+23000];
	abs.f64 	%fd2556, %fd2555;
	setp.geu.f64 	%p930, %fd2556, 0d41CDCD64FF800000;
	@%p930 bra 	$L__BB4_1153;
	mad.lo.s64 	%rd2177, %rd219, -24, %rd222;
	shl.b64 	%rd2178, %rd2177, 3;
	mov.u64 	%rd2179, parameter;
	add.s64 	%rd2180, %rd2179, %rd2178;
	ld.const.f64 	%fd2572, [%rd2180+45440];
	ld.const.f64 	%fd2573, [%rd221+20000];
	add.f64 	%fd2574, %fd2572, %fd2573;
	ld.const.f64 	%fd2575, [%rd223+22000];
	add.f64 	%fd4527, %fd2574, %fd2575;
	st.global.f64 	[%rd11+10080], %fd4527;
	ld.global.s8 	%r3120, [%rd217];
	mul.wide.s32 	%rd2181, %r3120, 5;
	ld.global.s8 	%rs440, [%rd218];
	cvt.s64.s16 	%rd2182, %rs440;
	add.s64 	%rd2183, %rd2181, %rd2182;
	shl.b64 	%rd2184, %rd2183, 3;
	add.s64 	%rd2185, %rd2179, %rd2184;
	ld.const.f64 	%fd2576, [%rd2185+45640];
	ld.global.s8 	%rs441, [%rd218+-1];
	mov.b32 	%r3121, {%rs441, %rs440};
	mov.b32 	%r3122, 6405;
	dp2a.lo.s32.u32 	%r3123, %r3121, %r3122, %r3120;
	mul.wide.s32 	%rd2186, %r3123, 8;
	add.s64 	%rd2187, %rd2179, %rd2186;
	ld.const.f64 	%fd2577, [%rd2187+21000];
	add.f64 	%fd2578, %fd2576, %fd2577;
	ld.global.s8 	%rd2188, [%rd217+-1];
	cvt.s32.s16 	%r3124, %rs440;
	mul.wide.s32 	%rd2189, %r3124, 24;
	add.s64 	%rd2190, %rd2183, %rd2189;
	add.s64 	%rd2191, %rd2190, %rd2188;
	shl.b64 	%rd2192, %rd2191, 3;
	add.s64 	%rd2193, %rd2179, %rd2192;
	ld.const.f64 	%fd2579, [%rd2193+23000];
	add.f64 	%fd4528, %fd2578, %fd2579;
	st.global.f64 	[%rd11+10088], %fd4528;
	abs.f64 	%fd2580, %fd4528;
	setp.leu.f64 	%p934, %fd2580, 0d41CDCD64FF800000;
	@%p934 bra 	$L__BB4_1149;
	mov.b64 	%rd2194, 9218868437227405312;
	st.global.u64 	[%rd11+10088], %rd2194;
	mov.b64 	%rd2195, -4616189618054758400;
	st.global.u64 	[%rd11+10080], %rd2195;
	mov.f64 	%fd4528, 0d7FF0000000000000;
	mov.f64 	%fd4527, 0dBFF0000000000000;
$L__BB4_1149:
	add.f64 	%fd2583, %fd4528, 0d4069000000000000;
	add.f64 	%fd2584, %fd4527, 0dC016CCCCCCCCCCCD;
	ld.global.f64 	%fd4535, [%rd11+10016];
	add.f64 	%fd2585, %fd2584, %fd4535;
	div.rn.f64 	%fd588, %fd2583, %fd2585;
	st.global.f64 	[%rd11+10096], %fd588;
	abs.f64 	%fd2586, %fd4534;
	setp.geu.f64 	%p935, %fd2586, 0d41CDCD64FF800000;
	@%p935 bra 	$L__BB4_1152;
	add.f64 	%fd2587, %fd4534, 0d4069000000000000;
	add.f64 	%fd2588, %fd4533, 0dC016CCCCCCCCCCCD;
	add.f64 	%fd2589, %fd2588, %fd4535;
	div.rn.f64 	%fd2590, %fd2587, %fd2589;
	st.global.f64 	[%rd20], %fd2590;
	setp.geu.f64 	%p936, %fd2590, %fd588;
	@%p936 bra 	$L__BB4_1167;
	st.global.f64 	[%rd17], %fd4527;
	st.global.f64 	[%rd18], %fd4528;
	st.global.f64 	[%rd20], %fd588;
	mov.f64 	%fd4533, %fd4527;
	mov.f64 	%fd4534, %fd4528;
	bra.uni 	$L__BB4_1167;
$L__BB4_1152:
	st.global.f64 	[%rd17], %fd4527;
	st.global.f64 	[%rd18], %fd4528;
	st.global.f64 	[%rd20], %fd588;
	mov.f64 	%fd4533, %fd4527;
	mov.f64 	%fd4534, %fd4528;
	bra.uni 	$L__BB4_1167;
$L__BB4_1153:
	mad.lo.s64 	%rd2164, %rd219, -24, %rd222;
	shl.b64 	%rd2165, %rd2164, 3;
	mov.u64 	%rd2166, parameter;
	add.s64 	%rd2167, %rd2166, %rd2165;
	ld.const.f64 	%fd2557, [%rd2167+45440];
	ld.const.f64 	%fd2558, [%rd221+20000];
	add.f64 	%fd4529, %fd2557, %fd2558;
	st.global.f64 	[%rd11+10080], %fd4529;
	ld.global.s8 	%r3116, [%rd217];
	mul.wide.s32 	%rd2168, %r3116, 5;
	ld.global.s8 	%rs438, [%rd218];
	cvt.s64.s16 	%rd2169, %rs438;
	add.s64 	%rd2170, %rd2168, %rd2169;
	shl.b64 	%rd2171, %rd2170, 3;
	add.s64 	%rd2172, %rd2166, %rd2171;
	ld.const.f64 	%fd2559, [%rd2172+45640];
	ld.global.s8 	%rs439, [%rd218+-1];
	mov.b32 	%r3117, {%rs439, %rs438};
	mov.b32 	%r3118, 6405;
	dp2a.lo.s32.u32 	%r3119, %r3117, %r3118, %r3116;
	mul.wide.s32 	%rd2173, %r3119, 8;
	add.s64 	%rd2174, %rd2166, %rd2173;
	ld.const.f64 	%fd2560, [%rd2174+21000];
	add.f64 	%fd4530, %fd2559, %fd2560;
	st.global.f64 	[%rd11+10088], %fd4530;
	abs.f64 	%fd2561, %fd4530;
	setp.leu.f64 	%p931, %fd2561, 0d41CDCD64FF800000;
	@%p931 bra 	$L__BB4_1155;
	mov.b64 	%rd2175, 9218868437227405312;
	st.global.u64 	[%rd11+10088], %rd2175;
	mov.b64 	%rd2176, -4616189618054758400;
	st.global.u64 	[%rd11+10080], %rd2176;
	mov.f64 	%fd4530, 0d7FF0000000000000;
	mov.f64 	%fd4529, 0dBFF0000000000000;
$L__BB4_1155:
	add.f64 	%fd2564, %fd4530, 0d4069000000000000;
	add.f64 	%fd2565, %fd4529, 0dC016CCCCCCCCCCCD;
	ld.global.f64 	%fd4535, [%rd11+10016];
	add.f64 	%fd2566, %fd2565, %fd4535;
	div.rn.f64 	%fd594, %fd2564, %fd2566;
	st.global.f64 	[%rd11+10096], %fd594;
	abs.f64 	%fd2567, %fd4534;
	setp.geu.f64 	%p932, %fd2567, 0d41CDCD64FF800000;
	@%p932 bra 	$L__BB4_1158;
	add.f64 	%fd2568, %fd4534, 0d4069000000000000;
	add.f64 	%fd2569, %fd4533, 0dC016CCCCCCCCCCCD;
	add.f64 	%fd2570, %fd2569, %fd4535;
	div.rn.f64 	%fd2571, %fd2568, %fd2570;
	st.global.f64 	[%rd20], %fd2571;
	setp.geu.f64 	%p933, %fd2571, %fd594;
	@%p933 bra 	$L__BB4_1167;
	st.global.f64 	[%rd17], %fd4529;
	st.global.f64 	[%rd18], %fd4530;
	st.global.f64 	[%rd20], %fd594;
	mov.f64 	%fd4533, %fd4529;
	mov.f64 	%fd4534, %fd4530;
	bra.uni 	$L__BB4_1167;
$L__BB4_1158:
	st.global.f64 	[%rd17], %fd4529;
	st.global.f64 	[%rd18], %fd4530;
	st.global.f64 	[%rd20], %fd594;
	mov.f64 	%fd4533, %fd4529;
	mov.f64 	%fd4534, %fd4530;
	bra.uni 	$L__BB4_1167;
$L__BB4_1159:
	cvt.u16.u64 	%rs435, %rd220;
	mov.b32 	%r3105, {%rs60, %rs435};
	mov.b32 	%r3106, 0;
	mov.b32 	%r3107, 1305;
	dp2a.lo.s32.u32 	%r3108, %r3105, %r3107, %r3106;
	cvt.s64.s32 	%rd224, %r3108;
	ld.global.s8 	%rd2138, [%rd217+-1];
	add.s64 	%rd2139, %rd224, %rd2138;
	shl.b64 	%rd2140, %rd2139, 3;
	mov.u64 	%rd2141, parameter;
	add.s64 	%rd225, %rd2141, %rd2140;
	ld.const.f64 	%fd2538, [%rd225+23000];
	abs.f64 	%fd2539, %fd2538;
	setp.lt.f64 	%p926, %fd2539, 0d41CDCD64FF800000;
	@%p926 bra 	$L__BB4_1161;
	ld.global.f64 	%fd4535, [%rd12];
	bra.uni 	$L__BB4_1167;
$L__BB4_1161:
	mad.lo.s64 	%rd2142, %rd219, -24, %rd224;
	shl.b64 	%rd2143, %rd2142, 3;
	mov.u64 	%rd2144, parameter;
	add.s64 	%rd2145, %rd2144, %rd2143;
	ld.const.f64 	%fd2540, [%rd2145+45440];
	ld.const.f64 	%fd2541, [%rd225+22000];
	add.f64 	%fd4531, %fd2540, %fd2541;
	st.global.f64 	[%rd11+10080], %fd4531;
	ld.global.s8 	%r3109, [%rd217];
	mul.wide.s32 	%rd2146, %r3109, 5;
	ld.global.u8 	%rs436, [%rd218];
	cvt.u64.u16 	%rd2147, %rs436;
	cvt.s64.s8 	%rd2148, %rd2147;
	add.s64 	%rd2149, %rd2146, %rd2148;
	shl.b64 	%rd2150, %rd2149, 3;
	add.s64 	%rd2151, %rd2144, %rd2150;
	ld.const.f64 	%fd2542, [%rd2151+45640];
	ld.global.s8 	%rd2152, [%rd217+-1];
	cvt.u32.u16 	%r3110, %rs436;
	cvt.s32.s8 	%r3111, %r3110;
	mul.wide.s32 	%rd2153, %r3111, 24;
	add.s64 	%rd2154, %rd2149, %rd2153;
	add.s64 	%rd2155, %rd2154, %rd2152;
	shl.b64 	%rd2156, %rd2155, 3;
	add.s64 	%rd2157, %rd2144, %rd2156;
	ld.const.f64 	%fd2543, [%rd2157+23000];
	add.f64 	%fd4532, %fd2542, %fd2543;
	st.global.f64 	[%rd11+10088], %fd4532;
	abs.f64 	%fd2544, %fd4532;
	setp.leu.f64 	%p927, %fd2544, 0d41CDCD64FF800000;
	@%p927 bra 	$L__BB4_1163;
	mov.b64 	%rd2158, 9218868437227405312;
	st.global.u64 	[%rd11+10088], %rd2158;
	mov.b64 	%rd2159, -4616189618054758400;
	st.global.u64 	[%rd11+10080], %rd2159;
	mov.f64 	%fd4532, 0d7FF0000000000000;
	mov.f64 	%fd4531, 0dBFF0000000000000;
$L__BB4_1163:
	add.f64 	%fd2547, %fd4532, 0d4069000000000000;
	add.f64 	%fd2548, %fd4531, 0dC016CCCCCCCCCCCD;
	ld.global.f64 	%fd4535, [%rd11+10016];
	add.f64 	%fd2549, %fd2548, %fd4535;
	div.rn.f64 	%fd601, %fd2547, %fd2549;
	st.global.f64 	[%rd11+10096], %fd601;
	abs.f64 	%fd2550, %fd4534;
	setp.geu.f64 	%p928, %fd2550, 0d41CDCD64FF800000;
	@%p928 bra 	$L__BB4_1166;
	add.f64 	%fd2551, %fd4534, 0d4069000000000000;
	add.f64 	%fd2552, %fd4533, 0dC016CCCCCCCCCCCD;
	add.f64 	%fd2553, %fd2552, %fd4535;
	div.rn.f64 	%fd2554, %fd2551, %fd2553;
	st.global.f64 	[%rd20], %fd2554;
	setp.geu.f64 	%p929, %fd2554, %fd601;
	@%p929 bra 	$L__BB4_1167;
	st.global.f64 	[%rd17], %fd4531;
	st.global.f64 	[%rd18], %fd4532;
	st.global.f64 	[%rd20], %fd601;
	mov.f64 	%fd4533, %fd4531;
	mov.f64 	%fd4534, %fd4532;
	bra.uni 	$L__BB4_1167;
$L__BB4_1166:
	st.global.f64 	[%rd17], %fd4531;
	st.global.f64 	[%rd18], %fd4532;
	st.global.f64 	[%rd20], %fd601;
	mov.f64 	%fd4533, %fd4531;
	mov.f64 	%fd4534, %fd4532;
$L__BB4_1167:
	ld.global.s8 	%r3125, [%rd217];
	mul.wide.s32 	%rd2196, %r3125, 5;
	ld.global.s8 	%rd2197, [%rd218];
	add.s64 	%rd2198, %rd2196, %rd2197;
	shl.b64 	%rd2199, %rd2198, 3;
	mov.u64 	%rd2200, parameter;
	add.s64 	%rd2201, %rd2200, %rd2199;
	ld.const.f64 	%fd4536, [%rd2201+45440];
	st.global.f64 	[%rd11+10080], %fd4536;
	ld.global.s8 	%r3126, [%rd217];
	mul.wide.s32 	%rd2202, %r3126, 5;
	ld.global.s8 	%rd2203, [%rd218];
	add.s64 	%rd2204, %rd2202, %rd2203;
	shl.b64 	%rd2205, %rd2204, 3;
	add.s64 	%rd2206, %rd2200, %rd2205;
	ld.const.f64 	%fd606, [%rd2206+45640];
	st.global.f64 	[%rd11+10088], %fd606;
	add.f64 	%fd2591, %fd606, 0d4069000000000000;
	add.f64 	%fd2592, %fd4536, 0dC016CCCCCCCCCCCD;
	add.f64 	%fd2593, %fd2592, %fd4535;
	div.rn.f64 	%fd607, %fd2591, %fd2593;
	st.global.f64 	[%rd11+10096], %fd607;
	abs.f64 	%fd2594, %fd4534;
	setp.geu.f64 	%p937, %fd2594, 0d41CDCD64FF800000;
	@%p937 bra 	$L__BB4_1171;
	ld.global.f64 	%fd2595, [%rd20];
	setp.geu.f64 	%p938, %fd2595, %fd607;
	@%p938 bra 	$L__BB4_1170;
	st.global.f64 	[%rd15], %fd4536;
	st.global.f64 	[%rd16], %fd606;
	bra.uni 	$L__BB4_1172;
$L__BB4_1170:
	st.global.f64 	[%rd15], %fd4533;
	st.global.f64 	[%rd16], %fd4534;
	mov.f64 	%fd4536, %fd4533;
	bra.uni 	$L__BB4_1172;
$L__BB4_1171:
	st.global.f64 	[%rd15], %fd4536;
	st.global.f64 	[%rd16], %fd606;
$L__BB4_1172:
	add.s32 	%r678, %r5362, -1;
	ld.global.u32 	%r679, [%rd13];
	mul.lo.s32 	%r680, %r679, %r678;
	add.s32 	%r681, %r26, %r5361;
	add.s32 	%r3127, %r681, %r680;
	mul.wide.s32 	%rd2207, %r3127, 8;
	add.s64 	%rd226, %rd2, %rd2207;
	ld.global.f64 	%fd2596, [%rd226];
	abs.f64 	%fd2597, %fd2596;
	abs.f64 	%fd2598, %fd4536;
	max.f64 	%fd2600, %fd2597, %fd2598;
	setp.gt.f64 	%p939, %fd2600, 0d41CDCD64FF800000;
	sub.f64 	%fd2601, %fd2596, %fd4536;
	abs.f64 	%fd2602, %fd2601;
	setp.geu.f64 	%p940, %fd2602, 0d3EE4F8B588E368F1;
	or.pred  	%p941, %p939, %p940;
	@%p941 bra 	$L__BB4_1174;
	ld.global.f64 	%fd2604, [%rd226+-5000];
	ld.global.f64 	%fd2605, [%rd16];
	abs.f64 	%fd2606, %fd2604;
	abs.f64 	%fd2607, %fd2605;
	max.f64 	%fd2609, %fd2606, %fd2607;
	setp.leu.f64 	%p942, %fd2609, 0d41CDCD64FF800000;
	sub.f64 	%fd2610, %fd2604, %fd2605;
	abs.f64 	%fd2611, %fd2610;
	setp.lt.f64 	%p943, %fd2611, 0d3EE4F8B588E368F1;
	and.pred  	%p944, %p942, %p943;
	@%p944 bra 	$L__BB4_1211;
$L__BB4_1174:
	mov.b32 	%r4594, 0;
	st.global.u32 	[%rd10+228], %r4594;
	mov.pred 	%p1651, -1;
	min.s32 	%r4595, %r5361, %r5362;
	setp.lt.s32 	%p1513, %r4595, 2;
	@%p1513 bra 	$L__BB4_1177;
	ld.global.f64 	%fd3912, [%rd226];
	cvt.u64.u32 	%rd3658, %r5362;
	add.s64 	%rd3659, %rd14, %rd3658;
	ld.global.s8 	%r4596, [%rd218];
	ld.global.u8 	%r4597, [%rd3659+-1];
	ld.global.u8 	%r4598, [%rd217];
	prmt.b32 	%r4599, %r4598, %r4597, 0x3340U;
	ld.global.u8 	%r4600, [%rd218+-1];
	prmt.b32 	%r4601, %r4600, 0, 0x3340U;
	prmt.b32 	%r4602, %r4599, %r4601, 0x5410U;
	mov.b32 	%r4603, 359705;
	dp4a.s32.u32 	%r4604, %r4602, %r4603, %r4596;
	mul.wide.s32 	%rd3660, %r4604, 8;
	mov.u64 	%rd3661, parameter;
	add.s64 	%rd3662, %rd3661, %rd3660;
	ld.const.f64 	%fd3913, [%rd3662];
	sub.s32 	%r4605, %r680, %r679;
	add.s32 	%r4606, %r681, %r4605;
	add.s32 	%r4607, %r4606, -1;
	mul.wide.s32 	%rd3663, %r4607, 8;
	add.s64 	%rd3664, %rd2, %rd3663;
	ld.global.f64 	%fd3914, [%rd3664];
	add.f64 	%fd3915, %fd3913, %fd3914;
	abs.f64 	%fd3916, %fd3912;
	abs.f64 	%fd3917, %fd3915;
	max.f64 	%fd3919, %fd3916, %fd3917;
	setp.gt.f64 	%p1515, %fd3919, 0d41CDCD64FF800000;
	sub.f64 	%fd3920, %fd3912, %fd3915;
	abs.f64 	%fd3921, %fd3920;
	setp.geu.f64 	%p1516, %fd3921, 0d3EE4F8B588E368F1;
	or.pred  	%p1517, %p1515, %p1516;
	@%p1517 bra 	$L__BB4_1177;
	add.s32 	%r5361, %r5361, -1;
	mul.wide.s32 	%rd3665, %r5362, 4;
	add.s64 	%rd3666, %rd3665, %rd10;
	st.global.u32 	[%rd3666+-8], %r5361;
	add.s32 	%r4608, %r29, %r5361;
	mul.wide.s32 	%rd3667, %r4608, 4;
	add.s64 	%rd3668, %rd4, %rd3667;
	st.global.u32 	[%rd3668], %r678;
	mov.b32 	%r4609, 1;
	st.global.u32 	[%rd10+228], %r4609;
	mov.pred 	%p1651, 0;
	mov.u32 	%r5362, %r678;
$L__BB4_1177:
	mov.b32 	%r4610, 3;
	st.global.u32 	[%rd10+216], %r4610;
	not.pred 	%p1519, %p1651;
	@%p1519 bra 	$L__BB4_1141;
	mov.b32 	%r5365, 3;
$L__BB4_1179:
	setp.gt.s32 	%p1520, %r5365, 32;
	@%p1520 bra 	$L__BB4_1141;
	add.s32 	%r688, %r5362, -1;
	st.global.u32 	[%rd10+220], %r688;
	sub.s32 	%r4612, %r5361, %r5365;
	add.s32 	%r5370, %r4612, 1;
	st.global.u32 	[%rd10+224], %r5370;
	setp.gt.s32 	%p1521, %r5370, 0;
	mov.u32 	%r5371, %r688;
	@%p1521 bra 	$L__BB4_1182;
	add.s32 	%r4614, %r5370, %r688;
	add.s32 	%r5371, %r4614, -1;
	st.global.u32 	[%rd10+220], %r5371;
	mov.b32 	%r5370, 1;
	st.global.u32 	[%rd10+224], %r5370;
$L__BB4_1182:
	cvt.s64.s32 	%rd3669, %r5361;
	add.s64 	%rd227, %rd14, %rd3669;
	cvt.s64.s32 	%rd3670, %r5362;
	add.s64 	%rd228, %rd14, %rd3670;
	add.s32 	%r693, %r25, %r5361;
	add.s32 	%r694, %r693, 625;
$L__BB4_1183:
	setp.lt.s32 	%p1522, %r5371, 1;
	setp.ge.s32 	%p1523, %r5370, %r5361;
	or.pred  	%p8, %p1522, %p1523;
	@%p8 bra 	$L__BB4_1210;
	mov.b64 	%rd3671, -4616189618054758400;
	st.global.u64 	[%rd15], %rd3671;
	mov.b64 	%rd3672, 9218868437227405312;
	st.global.u64 	[%rd16], %rd3672;
	ld.global.u32 	%r697, [%rd10+220];
	ld.global.u32 	%r4615, [%rd10+224];
	mov.b64 	%rd3673, -4564063970805153792;
	st.global.u64 	[%rd20], %rd3673;
	mov.b64 	%rd3674, 0;
	st.global.u64 	[%rd19], %rd3674;
	not.b32 	%r4616, %r697;
	add.s32 	%r699, %r5362, %r4616;
	st.global.u32 	[%rd10+236], %r699;
	not.b32 	%r4617, %r4615;
	add.s32 	%r700, %r5361, %r4617;
	st.global.u32 	[%rd10+240], %r700;
	add.s32 	%r4618, %r700, %r699;
	add.s32 	%r701, %r4618, -1;
	st.global.u32 	[%rd10+244], %r701;
	setp.eq.s32 	%p1524, %r699, 0;
	setp.gt.s32 	%p1525, %r700, 0;
	and.pred  	%p1526, %p1524, %p1525;
	@%p1526 bra 	$L__BB4_1186;
	setp.ne.s32 	%p1527, %r700, 0;
	setp.lt.s32 	%p1528, %r699, 1;
	or.pred  	%p1529, %p1527, %p1528;
	@%p1529 bra 	$L__BB4_1197;
$L__BB4_1186:
	setp.ne.s32 	%p1536, %r700, 1;
	setp.ne.s32 	%p1537, %r699, 1;
	and.pred  	%p1538, %p1536, %p1537;
	@%p1538 bra 	$L__BB4_1194;
	setp.eq.s32 	%p1540, %r700, 1;
	and.pred  	%p1542, %p1540, %p1524;
	@%p1542 bra 	$L__BB4_1190;
	setp.eq.s32 	%p1543, %r699, 1;
	setp.eq.s32 	%p1544, %r700, 0;
	and.pred  	%p1545, %p1544, %p1543;
	@%p1545 bra 	$L__BB4_1190;
	ld.global.f64 	%fd4538, [%rd19];
	ld.global.f64 	%fd4537, [%rd20];
	bra.uni 	$L__BB4_1191;
$L__BB4_1190:
	mul.wide.s32 	%rd3758, %r701, 8;
	mov.u64 	%rd3759, parameter;
	add.s64 	%rd3760, %rd3759, %rd3758;
	ld.const.f64 	%fd3999, [%rd3760+25200];
	cvt.s64.s32 	%rd3761, %r697;
	add.s64 	%rd3762, %rd14, %rd3761;
	cvt.s64.s32 	%rd3763, %r4615;
	add.s64 	%rd3764, %rd14, %rd3763;
	ld.global.s8 	%r4724, [%rd227+27];
	ld.global.u8 	%r4725, [%rd3762];
	ld.global.u8 	%r4726, [%rd228];
	prmt.b32 	%r4727, %r4725, %r4726, 0x3340U;
	ld.global.u8 	%r4728, [%rd3764+27];
	prmt.b32 	%r4729, %r4728, 0, 0x3340U;
	prmt.b32 	%r4730, %r4727, %r4729, 0x5410U;
	mov.b32 	%r4731, 334205;
	dp4a.s32.u32 	%r4732, %r4730, %r4731, %r4724;
	mul.wide.s32 	%rd3765, %r4732, 8;
	add.s64 	%rd3766, %rd3759, %rd3765;
	ld.const.f64 	%fd4000, [%rd3766+5000];
	add.f64 	%fd4538, %fd3999, %fd4000;
	st.global.f64 	[%rd19], %fd4538;
	ld.global.u32 	%r4733, [%rd10+244];
	mul.wide.s32 	%rd3767, %r4733, 8;
	add.s64 	%rd3768, %rd3759, %rd3767;
	ld.const.f64 	%fd4001, [%rd3768+24480];
	ld.global.s8 	%r4734, [%rd227+27];
	ld.global.u8 	%r4735, [%rd3762];
	ld.global.u8 	%r4736, [%rd228];
	prmt.b32 	%r4737, %r4736, %r4735, 0x3340U;
	ld.global.u8 	%r4738, [%rd3764+27];
	prmt.b32 	%r4739, %r4738, 0, 0x3340U;
	prmt.b32 	%r4740, %r4737, %r4739, 0x5410U;
	mov.b32 	%r4741, 359705;
	dp4a.s32.u32 	%r4742, %r4740, %r4741, %r4734;
	mul.wide.s32 	%rd3769, %r4742, 8;
	add.s64 	%rd3770, %rd3759, %rd3769;
	ld.const.f64 	%fd4002, [%rd3770];
	add.f64 	%fd4537, %fd4001, %fd4002;
	st.global.f64 	[%rd20], %fd4537;
$L__BB4_1191:
	add.s32 	%r4743, %r697, -1;
	ld.global.u32 	%r4744, [%rd13];
	add.s32 	%r4745, %r25, %r4615;
	mad.lo.s32 	%r4746, %r4744, %r4743, %r4745;
	mul.wide.s32 	%rd3771, %r4746, 8;
	add.s64 	%rd3772, %rd2, %rd3771;
	ld.global.f64 	%fd4003, [%rd3772];
	add.f64 	%fd4540, %fd4003, %fd4538;
	st.global.f64 	[%rd19], %fd4540;
	ld.global.u32 	%r4747, [%rd13];
	mad.lo.s32 	%r4748, %r4747, %r4743, %r4745;
	add.s32 	%r4749, %r4748, 625;
	mul.wide.s32 	%rd3773, %r4749, 8;
	add.s64 	%rd3774, %rd2, %rd3773;
	ld.global.f64 	%fd4004, [%rd3774];
	add.f64 	%fd4547, %fd4004, %fd4537;
	st.global.f64 	[%rd20], %fd4547;
	abs.f64 	%fd4005, %fd4540;
	setp.leu.f64 	%p1546, %fd4005, 0d41CDCD64FF800000;
	@%p1546 bra 	$L__BB4_1193;
	mov.b64 	%rd3775, 9218868437227405312;
	st.global.u64 	[%rd19], %rd3775;
	mov.b64 	%rd3776, -4616189618054758400;
	st.global.u64 	[%rd20], %rd3776;
	mov.f64 	%fd4540, 0d7FF0000000000000;
	mov.f64 	%fd4547, 0dBFF0000000000000;
$L__BB4_1193:
	add.f64 	%fd4008, %fd4540, 0d4069000000000000;
	add.f64 	%fd4009, %fd4547, 0dC016CCCCCCCCCCCD;
	ld.global.f64 	%fd4010, [%rd12];
	add.f64 	%fd4011, %fd4009, %fd4010;
	div.rn.f64 	%fd4012, %fd4008, %fd4011;
	st.global.f64 	[%rd17], %fd4012;
	ld.global.u32 	%r4750, [%rd13];
	mad.lo.s32 	%r4751, %r4750, %r688, %r693;
	mul.wide.s32 	%rd3777, %r4751, 8;
	add.s64 	%rd3778, %rd2, %rd3777;
	ld.global.f64 	%fd4013, [%rd3778];
	add.f64 	%fd4014, %fd4013, 0d4069000000000000;
	ld.global.f64 	%fd4015, [%rd3778+5000];
	add.f64 	%fd4016, %fd4015, 0dC016CCCCCCCCCCCD;
	add.f64 	%fd4017, %fd4016, %fd4010;
	div.rn.f64 	%fd4018, %fd4014, %fd4017;
	st.global.f64 	[%rd18], %fd4018;
	st.global.f64 	[%rd15], %fd4547;
	st.global.f64 	[%rd16], %fd4540;
	bra.uni 	$L__BB4_1206;
$L__BB4_1194:
	mul.wide.s32 	%rd3721, %r701, 8;
	mov.u64 	%rd3722, parameter;
	add.s64 	%rd3723, %rd3722, %rd3721;
	ld.const.f64 	%fd3973, [%rd3723+25200];
	cvt.s64.s32 	%rd3724, %r697;
	add.s64 	%rd3725, %rd14, %rd3724;
	ld.global.s8 	%r4710, [%rd3725];
	mul.wide.s32 	%rd3726, %r4710, 5;
	cvt.s64.s32 	%rd3727, %r4615;
	add.s64 	%rd3728, %rd14, %rd3727;
	ld.global.s8 	%rd3729, [%rd3728+27];
	add.s64 	%rd3730, %rd3726, %rd3729;
	shl.b64 	%rd3731, %rd3730, 3;
	add.s64 	%rd3732, %rd3722, %rd3731;
	ld.const.f64 	%fd3974, [%rd3732+45640];
	add.f64 	%fd3975, %fd3973, %fd3974;
	ld.global.s8 	%r4711, [%rd228];
	mul.wide.s32 	%rd3733, %r4711, 5;
	ld.global.s8 	%rd3734, [%rd227+27];
	add.s64 	%rd3735, %rd3733, %rd3734;
	shl.b64 	%rd3736, %rd3735, 3;
	add.s64 	%rd3737, %rd3722, %rd3736;
	ld.const.f64 	%fd3976, [%rd3737+45640];
	add.f64 	%fd3977, %fd3975, %fd3976;
	st.global.f64 	[%rd19], %fd3977;
	add.s32 	%r4712, %r697, -1;
	ld.global.u32 	%r4713, [%rd10+204];
	add.s32 	%r4714, %r25, %r4615;
	mad.lo.s32 	%r4715, %r4713, %r4712, %r4714;
	mul.wide.s32 	%rd3738, %r4715, 8;
	add.s64 	%rd3739, %rd2, %rd3738;
	ld.global.f64 	%fd3978, [%rd3739];
	add.f64 	%fd4542, %fd3978, %fd3977;
	st.global.f64 	[%rd19], %fd4542;
	ld.global.u32 	%r4716, [%rd10+244];
	mul.wide.s32 	%rd3740, %r4716, 8;
	add.s64 	%rd3741, %rd3722, %rd3740;
	ld.const.f64 	%fd3979, [%rd3741+24480];
	ld.global.s8 	%r4717, [%rd3725];
	mul.wide.s32 	%rd3742, %r4717, 5;
	ld.global.s8 	%rd3743, [%rd3728+27];
	add.s64 	%rd3744, %rd3742, %rd3743;
	shl.b64 	%rd3745, %rd3744, 3;
	add.s64 	%rd3746, %rd3722, %rd3745;
	ld.const.f64 	%fd3980, [%rd3746+45440];
	add.f64 	%fd3981, %fd3979, %fd3980;
	ld.global.s8 	%r4718, [%rd228];
	mul.wide.s32 	%rd3747, %r4718, 5;
	ld.global.s8 	%rd3748, [%rd227+27];
	add.s64 	%rd3749, %rd3747, %rd3748;
	shl.b64 	%rd3750, %rd3749, 3;
	add.s64 	%rd3751, %rd3722, %rd3750;
	ld.const.f64 	%fd3982, [%rd3751+45440];
	add.f64 	%fd3983, %fd3981, %fd3982;
	st.global.f64 	[%rd20], %fd3983;
	ld.global.u32 	%r4719, [%rd10+204];
	mad.lo.s32 	%r4720, %r4719, %r4712, %r4714;
	add.s32 	%r4721, %r4720, 625;
	mul.wide.s32 	%rd3752, %r4721, 8;
	add.s64 	%rd3753, %rd2, %rd3752;
	ld.global.f64 	%fd3984, [%rd3753];
	add.f64 	%fd4547, %fd3984, %fd3983;
	st.global.f64 	[%rd20], %fd4547;
	abs.f64 	%fd3985, %fd4542;
	setp.leu.f64 	%p1539, %fd3985, 0d41CDCD64FF800000;
	@%p1539 bra 	$L__BB4_1196;
	mov.b64 	%rd3754, 9218868437227405312;
	st.global.u64 	[%rd19], %rd3754;
	mov.b64 	%rd3755, -4616189618054758400;
	st.global.u64 	[%rd20], %rd3755;
	mov.f64 	%fd4542, 0d7FF0000000000000;
	mov.f64 	%fd4547, 0dBFF0000000000000;
$L__BB4_1196:
	add.f64 	%fd3988, %fd4542, 0d4069000000000000;
	add.f64 	%fd3989, %fd4547, 0dC016CCCCCCCCCCCD;
	ld.global.f64 	%fd3990, [%rd12];
	add.f64 	%fd3991, %fd3989, %fd3990;
	div.rn.f64 	%fd3992, %fd3988, %fd3991;
	st.global.f64 	[%rd17], %fd3992;
	ld.global.u32 	%r4722, [%rd13];
	mad.lo.s32 	%r4723, %r4722, %r688, %r693;
	mul.wide.s32 	%rd3756, %r4723, 8;
	add.s64 	%rd3757, %rd2, %rd3756;
	ld.global.f64 	%fd3993, [%rd3757];
	add.f64 	%fd3994, %fd3993, 0d4069000000000000;
	ld.global.f64 	%fd3995, [%rd3757+5000];
	add.f64 	%fd3996, %fd3995, 0dC016CCCCCCCCCCCD;
	add.f64 	%fd3997, %fd3996, %fd3990;
	div.rn.f64 	%fd3998, %fd3994, %fd3997;
	st.global.f64 	[%rd18], %fd3998;
	st.global.f64 	[%rd15], %fd4547;
	st.global.f64 	[%rd16], %fd4542;
	bra.uni 	$L__BB4_1206;
$L__BB4_1197:
	setp.ne.s32 	%p1530, %r699, 1;
	setp.ne.s32 	%p1531, %r700, 1;
	or.pred  	%p1532, %p1530, %p1531;
	@%p1532 bra 	$L__BB4_1203;
	cvt.s64.s32 	%rd3700, %r697;
	add.s64 	%rd3701, %rd14, %rd3700;
	cvt.s64.s32 	%rd3702, %r4615;
	add.s64 	%rd3703, %rd14, %rd3702;
	ld.global.s8 	%r4667, [%rd3703+28];
	ld.global.u8 	%r4668, [%rd3701+1];
	ld.global.u8 	%r4669, [%rd3701];
	prmt.b32 	%r4670, %r4669, %r4668, 0x3340U;
	ld.global.u8 	%r4671, [%rd3703+27];
	prmt.b32 	%r4672, %r4671, 0, 0x3340U;
	prmt.b32 	%r4673, %r4670, %r4672, 0x5410U;
	mov.b32 	%r4674, 334205;
	dp4a.s32.u32 	%r4675, %r4673, %r4674, %r4667;
	mul.wide.s32 	%rd3704, %r4675, 8;
	mov.u64 	%rd3705, parameter;
	add.s64 	%rd3706, %rd3705, %rd3704;
	ld.const.f64 	%fd3951, [%rd3706+10000];
	ld.global.s8 	%r4676, [%rd228+-1];
	ld.global.u8 	%r4677, [%rd227+27];
	ld.global.u8 	%r4678, [%rd227+26];
	prmt.b32 	%r4679, %r4678, %r4677, 0x3340U;
	ld.global.u8 	%r4680, [%rd228];
	prmt.b32 	%r4681, %r4680, 0, 0x3340U;
	prmt.b32 	%r4682, %r4679, %r4681, 0x5410U;
	mov.b32 	%r4683, 359705;
	dp4a.s32.u32 	%r4684, %r4682, %r4683, %r4676;
	mul.wide.s32 	%rd3707, %r4684, 8;
	add.s64 	%rd3708, %rd3705, %rd3707;
	ld.const.f64 	%fd3952, [%rd3708+10000];
	add.f64 	%fd3953, %fd3951, %fd3952;
	st.global.f64 	[%rd20], %fd3953;
	add.s32 	%r4685, %r697, -1;
	ld.global.u32 	%r4686, [%rd13];
	add.s32 	%r4687, %r26, %r4615;
	mad.lo.s32 	%r4688, %r4686, %r4685, %r4687;
	mul.wide.s32 	%rd3709, %r4688, 8;
	add.s64 	%rd3710, %rd2, %rd3709;
	ld.global.f64 	%fd3954, [%rd3710];
	add.f64 	%fd4547, %fd3954, %fd3953;
	st.global.f64 	[%rd20], %fd4547;
	ld.global.s8 	%r4689, [%rd3703+28];
	ld.global.u8 	%r4690, [%rd3701+1];
	ld.global.u8 	%r4691, [%rd3701];
	prmt.b32 	%r4692, %r4691, %r4690, 0x3340U;
	ld.global.u8 	%r4693, [%rd3703+27];
	prmt.b32 	%r4694, %r4693, 0, 0x3340U;
	prmt.b32 	%r4695, %r4692, %r4694, 0x5410U;
	dp4a.s32.u32 	%r4696, %r4695, %r4674, %r4689;
	mul.wide.s32 	%rd3711, %r4696, 8;
	add.s64 	%rd3712, %rd3705, %rd3711;
	ld.const.f64 	%fd3955, [%rd3712+15000];
	ld.global.s8 	%r4697, [%rd228+-1];
	ld.global.u8 	%r4698, [%rd227+27];
	ld.global.u8 	%r4699, [%rd227+26];
	prmt.b32 	%r4700, %r4699, %r4698, 0x3340U;
	ld.global.u8 	%r4701, [%rd228];
	prmt.b32 	%r4702, %r4701, 0, 0x3340U;
	prmt.b32 	%r4703, %r4700, %r4702, 0x5410U;
	dp4a.s32.u32 	%r4704, %r4703, %r4683, %r4697;
	mul.wide.s32 	%rd3713, %r4704, 8;
	add.s64 	%rd3714, %rd3705, %rd3713;
	ld.const.f64 	%fd3956, [%rd3714+15000];
	add.f64 	%fd3957, %fd3955, %fd3956;
	st.global.f64 	[%rd19], %fd3957;
	ld.global.u32 	%r4705, [%rd13];
	mad.lo.s32 	%r4706, %r4705, %r4685, %r4687;
	add.s32 	%r4707, %r4706, -625;
	mul.wide.s32 	%rd3715, %r4707, 8;
	add.s64 	%rd3716, %rd2, %rd3715;
	ld.global.f64 	%fd3958, [%rd3716];
	add.f64 	%fd4544, %fd3958, %fd3957;
	st.global.f64 	[%rd19], %fd4544;
	abs.f64 	%fd3959, %fd4544;
	setp.leu.f64 	%p1534, %fd3959, 0d41CDCD64FF800000;
	@%p1534 bra 	$L__BB4_1200;
	mov.b64 	%rd3717, 9218868437227405312;
	st.global.u64 	[%rd19], %rd3717;
	mov.b64 	%rd3718, -4616189618054758400;
	st.global.u64 	[%rd20], %rd3718;
	mov.f64 	%fd4544, 0d7FF0000000000000;
	mov.f64 	%fd4547, 0dBFF0000000000000;
$L__BB4_1200:
	add.f64 	%fd3962, %fd4544, 0d4069000000000000;
	add.f64 	%fd3963, %fd4547, 0dC016CCCCCCCCCCCD;
	ld.global.f64 	%fd3964, [%rd12];
	add.f64 	%fd3965, %fd3963, %fd3964;
	div.rn.f64 	%fd3966, %fd3962, %fd3965;
	st.global.f64 	[%rd17], %fd3966;
	ld.global.u32 	%r4708, [%rd13];
	mad.lo.s32 	%r4709, %r4708, %r688, %r693;
	mul.wide.s32 	%rd3719, %r4709, 8;
	add.s64 	%rd3720, %rd2, %rd3719;
	ld.global.f64 	%fd3967, [%rd3720];
	add.f64 	%fd3968, %fd3967, 0d4069000000000000;
	ld.global.f64 	%fd3969, [%rd3720+5000];
	add.f64 	%fd3970, %fd3969, 0dC016CCCCCCCCCCCD;
	add.f64 	%fd3971, %fd3970, %fd3964;
	div.rn.f64 	%fd3972, %fd3968, %fd3971;
	st.global.f64 	[%rd18], %fd3972;
	setp.ge.f64 	%p1535, %fd3966, %fd3972;
	@%p1535 bra 	$L__BB4_1202;
	ld.global.f64 	%fd4547, [%rd15];
	bra.uni 	$L__BB4_1206;
$L__BB4_1202:
	st.global.f64 	[%rd15], %fd4547;
	st.global.f64 	[%rd16], %fd4544;
	bra.uni 	$L__BB4_1206;
$L__BB4_1203:
	mul.wide.s32 	%rd3675, %r701, 8;
	mov.u64 	%rd3676, parameter;
	add.s64 	%rd3677, %rd3676, %rd3675;
	ld.const.f64 	%fd3923, [%rd3677+24960];
	cvt.s64.s32 	%rd3678, %r697;
	add.s64 	%rd3679, %rd14, %rd3678;
	cvt.s64.s32 	%rd3680, %r4615;
	add.s64 	%rd3681, %rd14, %rd3680;
	ld.global.s8 	%r4619, [%rd3681+28];
	ld.global.u8 	%r4620, [%rd3679+1];
	ld.global.u8 	%r4621, [%rd3679];
	prmt.b32 	%r4622, %r4621, %r4620, 0x3340U;
	ld.global.u8 	%r4623, [%rd3681+27];
	prmt.b32 	%r4624, %r4623, 0, 0x3340U;
	prmt.b32 	%r4625, %r4622, %r4624, 0x5410U;
	mov.b32 	%r4626, 334205;
	dp4a.s32.u32 	%r4627, %r4625, %r4626, %r4619;
	mul.wide.s32 	%rd3682, %r4627, 8;
	add.s64 	%rd3683, %rd3676, %rd3682;
	ld.const.f64 	%fd3924, [%rd3683+30440];
	add.f64 	%fd3925, %fd3923, %fd3924;
	ld.global.s8 	%r4628, [%rd228+-1];
	ld.global.u8 	%r4629, [%rd227+27];
	ld.global.u8 	%r4630, [%rd227+26];
	prmt.b32 	%r4631, %r4630, %r4629, 0x3340U;
	ld.global.u8 	%r4632, [%rd228];
	prmt.b32 	%r4633, %r4632, 0, 0x3340U;
	prmt.b32 	%r4634, %r4631, %r4633, 0x5410U;
	mov.b32 	%r4635, 359705;
	dp4a.s32.u32 	%r4636, %r4634, %r4635, %r4628;
	mul.wide.s32 	%rd3684, %r4636, 8;
	add.s64 	%rd3685, %rd3676, %rd3684;
	ld.const.f64 	%fd3926, [%rd3685+30440];
	add.f64 	%fd3927, %fd3925, %fd3926;
	st.global.f64 	[%rd19], %fd3927;
	add.s32 	%r4637, %r697, -1;
	ld.global.u32 	%r4638, [%rd10+204];
	add.s32 	%r4639, %r25, %r4615;
	mad.lo.s32 	%r4640, %r4638, %r4637, %r4639;
	mul.wide.s32 	%rd3686, %r4640, 8;
	add.s64 	%rd3687, %rd2, %rd3686;
	ld.global.f64 	%fd3928, [%rd3687];
	add.f64 	%fd4546, %fd3928, %fd3927;
	st.global.f64 	[%rd19], %fd4546;
	ld.global.u32 	%r4641, [%rd10+244];
	mul.wide.s32 	%rd3688, %r4641, 8;
	add.s64 	%rd3689, %rd3676, %rd3688;
	ld.const.f64 	%fd3929, [%rd3689+24240];
	ld.global.s8 	%r4642, [%rd3681+28];
	ld.global.u8 	%r4643, [%rd3679+1];
	ld.global.u8 	%r4644, [%rd3679];
	prmt.b32 	%r4645, %r4644, %r4643, 0x3340U;
	ld.global.u8 	%r4646, [%rd3681+27];
	prmt.b32 	%r4647, %r4646, 0, 0x3340U;
	prmt.b32 	%r4648, %r4645, %r4647, 0x5410U;
	dp4a.s32.u32 	%r4649, %r4648, %r4626, %r4642;
	mul.wide.s32 	%rd3690, %r4649, 8;
	add.s64 	%rd3691, %rd3676, %rd3690;
	ld.const.f64 	%fd3930, [%rd3691+25440];
	add.f64 	%fd3931, %fd3929, %fd3930;
	ld.global.s8 	%r4650, [%rd228+-1];
	ld.global.u8 	%r4651, [%rd227+27];
	ld.global.u8 	%r4652, [%rd227+26];
	prmt.b32 	%r4653, %r4652, %r4651, 0x3340U;
	ld.global.u8 	%r4654, [%rd228];
	prmt.b32 	%r4655, %r4654, 0, 0x3340U;
	prmt.b32 	%r4656, %r4653, %r4655, 0x5410U;
	dp4a.s32.u32 	%r4657, %r4656, %r4635, %r4650;
	mul.wide.s32 	%rd3692, %r4657, 8;
	add.s64 	%rd3693, %rd3676, %rd3692;
	ld.const.f64 	%fd3932, [%rd3693+25440];
	add.f64 	%fd3933, %fd3931, %fd3932;
	ld.global.u32 	%r4658, [%rd10+236];
	ld.global.u32 	%r4659, [%rd10+240];
	sub.s32 	%r4660, %r4658, %r4659;
	abs.s32 	%r4661, %r4660;
	cvt.rn.f64.s32 	%fd3934, %r4661;
	fma.rn.f64 	%fd3935, %fd3934, 0dBFEEF3E864B31D04, %fd3933;
	st.global.f64 	[%rd20], %fd3935;
	ld.global.u32 	%r4662, [%rd10+204];
	mad.lo.s32 	%r4663, %r4662, %r4637, %r4639;
	add.s32 	%r4664, %r4663, 625;
	mul.wide.s32 	%rd3694, %r4664, 8;
	add.s64 	%rd3695, %rd2, %rd3694;
	ld.global.f64 	%fd3936, [%rd3695];
	add.f64 	%fd4547, %fd3936, %fd3935;
	st.global.f64 	[%rd20], %fd4547;
	abs.f64 	%fd3937, %fd4546;
	setp.leu.f64 	%p1533, %fd3937, 0d41CDCD64FF800000;
	@%p1533 bra 	$L__BB4_1205;
	mov.b64 	%rd3696, 9218868437227405312;
	st.global.u64 	[%rd19], %rd3696;
	mov.b64 	%rd3697, -4616189618054758400;
	st.global.u64 	[%rd20], %rd3697;
	mov.f64 	%fd4546, 0d7FF0000000000000;
	mov.f64 	%fd4547, 0dBFF0000000000000;
$L__BB4_1205:
	add.f64 	%fd3940, %fd4546, 0d4069000000000000;
	add.f64 	%fd3941, %fd4547, 0dC016CCCCCCCCCCCD;
	ld.global.f64 	%fd3942, [%rd12];
	add.f64 	%fd3943, %fd3941, %fd3942;
	div.rn.f64 	%fd3944, %fd3940, %fd3943;
	st.global.f64 	[%rd17], %fd3944;
	ld.global.u32 	%r4665, [%rd13];
	mad.lo.s32 	%r4666, %r4665, %r688, %r693;
	mul.wide.s32 	%rd3698, %r4666, 8;
	add.s64 	%rd3699, %rd2, %rd3698;
	ld.global.f64 	%fd3945, [%rd3699];
	add.f64 	%fd3946, %fd3945, 0d4069000000000000;
	ld.global.f64 	%fd3947, [%rd3699+5000];
	add.f64 	%fd3948, %fd3947, 0dC016CCCCCCCCCCCD;
	add.f64 	%fd3949, %fd3948, %fd3942;
	div.rn.f64 	%fd3950, %fd3946, %fd3949;
	st.global.f64 	[%rd18], %fd3950;
	st.global.f64 	[%rd15], %fd4547;
	st.global.f64 	[%rd16], %fd4546;
$L__BB4_1206:
	ld.global.u32 	%r4752, [%rd13];
	mad.lo.s32 	%r4753, %r4752, %r688, %r694;
	mul.wide.s32 	%rd3779, %r4753, 8;
	add.s64 	%rd229, %rd2, %rd3779;
	ld.global.f64 	%fd4019, [%rd229];
	abs.f64 	%fd4020, %fd4019;
	abs.f64 	%fd4021, %fd4547;
	max.f64 	%fd4023, %fd4020, %fd4021;
	setp.gt.f64 	%p1547, %fd4023, 0d41CDCD64FF800000;
	sub.f64 	%fd4024, %fd4019, %fd4547;
	abs.f64 	%fd4025, %fd4024;
	setp.geu.f64 	%p1548, %fd4025, 0d3EE4F8B588E368F1;
	or.pred  	%p1549, %p1547, %p1548;
	@%p1549 bra 	$L__BB4_1209;
	ld.global.f64 	%fd4027, [%rd229+-5000];
	ld.global.f64 	%fd4028, [%rd16];
	abs.f64 	%fd4029, %fd4027;
	abs.f64 	%fd4030, %fd4028;
	max.f64 	%fd4032, %fd4029, %fd4030;
	setp.gt.f64 	%p1550, %fd4032, 0d41CDCD64FF800000;
	sub.f64 	%fd4033, %fd4027, %fd4028;
	abs.f64 	%fd4034, %fd4033;
	setp.geu.f64 	%p1551, %fd4034, 0d3EE4F8B588E368F1;
	or.pred  	%p1552, %p1550, %p1551;
	@%p1552 bra 	$L__BB4_1209;
	ld.global.u32 	%r5362, [%rd10+220];
	ld.global.u32 	%r5361, [%rd10+224];
	add.s32 	%r4754, %r28, %r5362;
	mul.wide.s32 	%rd3780, %r4754, 4;
	add.s64 	%rd3781, %rd4, %rd3780;
	st.global.u32 	[%rd3781], %r5361;
	add.s32 	%r4755, %r29, %r5361;
	mul.wide.s32 	%rd3782, %r4755, 4;
	add.s64 	%rd3783, %rd4, %rd3782;
	st.global.u32 	[%rd3783], %r5362;
	mov.b32 	%r4756, 1;
	st.global.u32 	[%rd10+228], %r4756;
	bra.uni 	$L__BB4_1210;
$L__BB4_1209:
	ld.global.u32 	%r4757, [%rd10+220];
	add.s32 	%r5371, %r4757, -1;
	st.global.u32 	[%rd10+220], %r5371;
	ld.global.u32 	%r4758, [%rd10+224];
	add.s32 	%r5370, %r4758, 1;
	st.global.u32 	[%rd10+224], %r5370;
	ld.global.u32 	%r4759, [%rd10+228];
	setp.eq.s32 	%p1553, %r4759, 0;
	@%p1553 bra 	$L__BB4_1183;
$L__BB4_1210:
	ld.global.u32 	%r4760, [%rd10+216];
	add.s32 	%r5365, %r4760, 1;
	st.global.u32 	[%rd10+216], %r5365;
	@%p8 bra 	$L__BB4_1179;
	bra.uni 	$L__BB4_1141;
$L__BB4_1211:
	ld.global.f64 	%fd2614, [%rd11+10024];
	abs.f64 	%fd2615, %fd2614;
	setp.gt.f64 	%p945, %fd2615, 0d41CDCD64FF800000;
	mov.f64 	%fd4548, 0d3FE0000000000000;
	@%p945 bra 	$L__BB4_1223;
	ld.global.u32 	%r3129, [%rd10+208];
	ld.global.u32 	%r3130, [%rd10+212];
	add.s32 	%r3131, %r3129, -1;
	mad.lo.s32 	%r3132, %r3131, %r679, %r25;
	add.s32 	%r3133, %r3132, %r3130;
	mul.wide.s32 	%rd2208, %r3133, 8;
	add.s64 	%rd2209, %rd2, %rd2208;
	ld.global.f64 	%fd633, [%rd2209];
	ld.global.f64 	%fd634, [%rd11+10008];
	ld.global.f64 	%fd635, [%rd2209+5000];
	ld.global.f64 	%fd636, [%rd11+10000];
	mov.b32 	%r5380, 0;
	st.global.u32 	[%rd10+220], %r5380;
	st.global.u32 	[%rd10+216], %r5380;
	ld.global.u32 	%r709, [%rd10+200];
	setp.lt.s32 	%p946, %r709, 1;
	@%p946 bra 	$L__BB4_1217;
	mov.b32 	%r5380, 0;
	mov.u32 	%r5376, %r5380;
$L__BB4_1214:
	mul.wide.u32 	%rd2210, %r5376, 4;
	add.s64 	%rd2211, %rd10, %rd2210;
	ld.global.u32 	%r3135, [%rd2211];
	setp.lt.s32 	%p947, %r3135, 1;
	@%p947 bra 	$L__BB4_1216;
	add.s32 	%r5380, %r5380, 1;
	st.global.u32 	[%rd10+220], %r5380;
$L__BB4_1216:
	add.s32 	%r5376, %r5376, 1;
	st.global.u32 	[%rd10+216], %r5376;
	setp.lt.s32 	%p948, %r5376, %r709;
	@%p948 bra 	$L__BB4_1214;
$L__BB4_1217:
	mov.b32 	%r3136, 0;
	st.global.u32 	[%rd10+216], %r3136;
	setp.lt.s32 	%p949, %r679, 1;
	@%p949 bra 	$L__BB4_1222;
	mov.b32 	%r5379, 0;
$L__BB4_1219:
	mul.wide.u32 	%rd2212, %r5379, 4;
	add.s64 	%rd2213, %rd10, %rd2212;
	ld.global.u32 	%r3138, [%rd2213+100];
	setp.lt.s32 	%p950, %r3138, 1;
	@%p950 bra 	$L__BB4_1221;
	add.s32 	%r5380, %r5380, 1;
	st.global.u32 	[%rd10+220], %r5380;
$L__BB4_1221:
	add.s32 	%r5379, %r5379, 1;
	st.global.u32 	[%rd10+216], %r5379;
	setp.lt.s32 	%p951, %r5379, %r679;
	@%p951 bra 	$L__BB4_1219;
$L__BB4_1222:
	shr.u32 	%r3139, %r5380, 31;
	add.s32 	%r3140, %r5380, %r3139;
	shr.s32 	%r3141, %r3140, 1;
	add.s32 	%r3142, %r3141, -1;
	st.global.u32 	[%rd10+220], %r3142;
	cvt.rn.f64.s32 	%fd2616, %r3142;
	add.f64 	%fd2617, %fd635, %fd636;
	add.f64 	%fd2618, %fd2617, 0dC016CCCCCCCCCCCD;
	fma.rn.f64 	%fd2619, %fd2616, 0dBFE0A2B1704FF434, %fd2618;
	ld.global.f64 	%fd2620, [%rd12];
	add.f64 	%fd2621, %fd2620, %fd2619;
	add.f64 	%fd2622, %fd633, %fd634;
	add.f64 	%fd2623, %fd2622, 0d4069000000000000;
	div.rn.f64 	%fd2624, %fd2623, %fd2621;
	add.f64 	%fd2625, %fd2624, 0dC071126666666666;
	fma.rn.f64 	%fd4548, %fd2625, 0d4059000000000000, 0d3FE0000000000000;
$L__BB4_1223:
	cvt.rzi.s32.f64 	%r3143, %fd4548;
	cvt.rn.f64.s32 	%fd2626, %r3143;
	div.rn.f64 	%fd4549, %fd2626, 0d4059000000000000;
	st.global.f64 	[%rd11+10032], %fd4549;
$L__BB4_1224:
	setp.gt.f64 	%p952, %fd4549, %fd2;
	@%p952 bra 	$L__BB4_1920;
	ld.global.f64 	%fd2627, [%rd21+8];
	setp.leu.f64 	%p953, %fd4549, %fd2627;
	@%p953 bra 	$L__BB4_1227;
	st.global.f64 	[%rd21+8], %fd4549;
$L__BB4_1227:
	ld.shared.u32 	%r3144, [%r6+16];
	ld.shared.u32 	%r722, [%r6+12];
	mul.lo.s32 	%r3145, %r3144, 10;
	mul.wide.s32 	%rd2214, %r3145, 4;
	add.s64 	%rd230, %rd5, %rd2214;
	ld.global.u32 	%r723, [%rd230];
	ld.global.u32 	%r724, [%rd230+4];
	mov.b32 	%r3146, 0;
	st.global.u32 	[%rd10+216], %r3146;
	and.b32  	%r3147, %r724, -2147483647;
	setp.eq.s32 	%p954, %r3147, 1;
	@%p954 bra 	$L__BB4_1251;
	setp.lt.s32 	%p955, %r724, 2;
	@%p955 bra 	$L__BB4_1238;
	add.s32 	%r725, %r724, %r723;
	shr.u32 	%r3149, %r724, 31;
	add.s32 	%r3150, %r724, %r3149;
	shr.s32 	%r726, %r3150, 1;
	mov.b32 	%r5382, 0;
$L__BB4_1230:
	add.s32 	%r3151, %r5382, %r723;
	cvt.s64.s32 	%rd2215, %r3151;
	add.s64 	%rd2216, %rd3, %rd2215;
	ld.global.u8 	%rs61, [%rd2216];
	setp.ne.s16 	%p956, %rs61, 65;
	not.b32 	%r3152, %r5382;
	add.s32 	%r3153, %r725, %r3152;
	cvt.s64.s32 	%rd2217, %r3153;
	add.s64 	%rd2218, %rd3, %rd2217;
	ld.global.u8 	%rs62, [%rd2218];
	@%p956 bra 	$L__BB4_1232;
	setp.ne.s16 	%p957, %rs62, 84;
	@%p957 bra 	$L__BB4_1251;
$L__BB4_1232:
	setp.ne.s16 	%p958, %rs61, 84;
	@%p958 bra 	$L__BB4_1234;
	setp.ne.s16 	%p959, %rs62, 65;
	@%p959 bra 	$L__BB4_1251;
$L__BB4_1234:
	setp.eq.s16 	%p960, %rs61, 84;
	setp.eq.s16 	%p961, %rs61, 65;
	setp.ne.s16 	%p962, %rs62, 65;
	or.pred  	%p963, %p962, %p960;
	setp.ne.s16 	%p964, %rs62, 84;
	or.pred  	%p965, %p964, %p961;
	and.pred  	%p966, %p963, %p965;
	not.pred 	%p967, %p966;
	@%p967 bra 	$L__BB4_1251;
	setp.eq.s16 	%p968, %rs61, 67;
	setp.ne.s16 	%p969, %rs62, 71;
	and.pred  	%p970, %p969, %p968;
	@%p970 bra 	$L__BB4_1251;
	setp.eq.s16 	%p973, %rs61, 71;
	setp.ne.s16 	%p974, %rs62, 67;
	xor.pred  	%p975, %p973, %p974;
	or.pred  	%p976, %p969, %p968;
	and.pred  	%p977, %p975, %p976;
	not.pred 	%p978, %p977;
	@%p978 bra 	$L__BB4_1251;
	add.s32 	%r5382, %r5382, 1;
	st.global.u32 	[%rd10+216], %r5382;
	setp.lt.s32 	%p979, %r5382, %r726;
	@%p979 bra 	$L__BB4_1230;
$L__BB4_1238:
	mul.lo.s32 	%r3154, %r722, 10;
	mul.wide.s32 	%rd2219, %r3154, 4;
	add.s64 	%rd2220, %rd5, %rd2219;
	ld.global.u32 	%r729, [%rd2220];
	ld.global.u32 	%r730, [%rd2220+4];
	mov.b32 	%r3155, 0;
	st.global.u32 	[%rd10+216], %r3155;
	and.b32  	%r3156, %r730, -2147483647;
	setp.eq.s32 	%p980, %r3156, 1;
	@%p980 bra 	$L__BB4_1251;
	setp.lt.s32 	%p981, %r730, 2;
	@%p981 bra 	$L__BB4_1249;
	add.s32 	%r731, %r730, %r729;
	shr.u32 	%r3158, %r730, 31;
	add.s32 	%r3159, %r730, %r3158;
	shr.s32 	%r732, %r3159, 1;
	mov.b32 	%r5383, 0;
$L__BB4_1241:
	add.s32 	%r3160, %r5383, %r729;
	cvt.s64.s32 	%rd2221, %r3160;
	add.s64 	%rd2222, %rd3, %rd2221;
	ld.global.u8 	%rs63, [%rd2222];
	setp.ne.s16 	%p982, %rs63, 65;
	not.b32 	%r3161, %r5383;
	add.s32 	%r3162, %r731, %r3161;
	cvt.s64.s32 	%rd2223, %r3162;
	add.s64 	%rd2224, %rd3, %rd2223;
	ld.global.u8 	%rs64, [%rd2224];
	@%p982 bra 	$L__BB4_1243;
	setp.ne.s16 	%p983, %rs64, 84;
	@%p983 bra 	$L__BB4_1251;
$L__BB4_1243:
	setp.ne.s16 	%p984, %rs63, 84;
	@%p984 bra 	$L__BB4_1245;
	setp.ne.s16 	%p985, %rs64, 65;
	@%p985 bra 	$L__BB4_1251;
$L__BB4_1245:
	setp.eq.s16 	%p986, %rs63, 84;
	setp.eq.s16 	%p987, %rs63, 65;
	setp.ne.s16 	%p988, %rs64, 65;
	or.pred  	%p989, %p988, %p986;
	setp.ne.s16 	%p990, %rs64, 84;
	or.pred  	%p991, %p990, %p987;
	and.pred  	%p992, %p989, %p991;
	not.pred 	%p993, %p992;
	@%p993 bra 	$L__BB4_1251;
	setp.eq.s16 	%p994, %rs63, 67;
	setp.ne.s16 	%p995, %rs64, 71;
	and.pred  	%p996, %p995, %p994;
	@%p996 bra 	$L__BB4_1251;
	setp.eq.s16 	%p999, %rs63, 71;
	setp.ne.s16 	%p1000, %rs64, 67;
	xor.pred  	%p1001, %p999, %p1000;
	or.pred  	%p1002, %p995, %p994;
	and.pred  	%p1003, %p1001, %p1002;
	not.pred 	%p1004, %p1003;
	@%p1004 bra 	$L__BB4_1251;
	add.s32 	%r5383, %r5383, 1;
	st.global.u32 	[%rd10+216], %r5383;
	setp.lt.s32 	%p1005, %r5383, %r732;
	@%p1005 bra 	$L__BB4_1241;
$L__BB4_1249:
	setp.gt.u32 	%p1006, %r14, 2146435070;
	mov.f64 	%fd4550, %fd3;
	@%p1006 bra 	$L__BB4_1253;
	setp.gt.u32 	%p1007, %r16, 1073127582;
	selp.f64 	%fd2628, %fd5, %fd4, %p1007;
	selp.u32 	%r3163, 1, 0, %p1007;
	add.s32 	%r3164, %r15, %r3163;
	add.f64 	%fd2629, %fd2628, 0dBFF0000000000000;
	add.f64 	%fd2630, %fd2628, 0d3FF0000000000000;
	rcp.approx.ftz.f64 	%fd2631, %fd2630;
	neg.f64 	%fd2632, %fd2630;
	fma.rn.f64 	%fd2633, %fd2632, %fd2631, 0d3FF0000000000000;
	fma.rn.f64 	%fd2634, %fd2633, %fd2633, %fd2633;
	fma.rn.f64 	%fd2635, %fd2634, %fd2631, %fd2631;
	mul.f64 	%fd2636, %fd2629, %fd2635;
	fma.rn.f64 	%fd2637, %fd2629, %fd2635, %fd2636;
	mul.f64 	%fd2638, %fd2637, %fd2637;
	fma.rn.f64 	%fd2639, %fd2638, 0d3EB1380B3AE80F1E, 0d3ED0EE258B7A8B04;
	fma.rn.f64 	%fd2640, %fd2639, %fd2638, 0d3EF3B2669F02676F;
	fma.rn.f64 	%fd2641, %fd2640, %fd2638, 0d3F1745CBA9AB0956;
	fma.rn.f64 	%fd2642, %fd2641, %fd2638, 0d3F3C71C72D1B5154;
	fma.rn.f64 	%fd2643, %fd2642, %fd2638, 0d3F624924923BE72D;
	fma.rn.f64 	%fd2644, %fd2643, %fd2638, 0d3F8999999999A3C4;
	fma.rn.f64 	%fd2645, %fd2644, %fd2638, 0d3FB5555555555554;
	sub.f64 	%fd2646, %fd2629, %fd2637;
	add.f64 	%fd2647, %fd2646, %fd2646;
	neg.f64 	%fd2648, %fd2637;
	fma.rn.f64 	%fd2649, %fd2648, %fd2629, %fd2647;
	mul.f64 	%fd2650, %fd2635, %fd2649;
	mul.f64 	%fd2651, %fd2638, %fd2645;
	fma.rn.f64 	%fd2652, %fd2651, %fd2637, %fd2650;
	xor.b32  	%r3165, %r3164, -2147483648;
	mov.b32 	%r3166, 1127219200;
	mov.b64 	%fd2653, {%r3165, %r3166};
	sub.f64 	%fd2654, %fd2653, %fd1;
	fma.rn.f64 	%fd2655, %fd2654, 0d3FE62E42FEFA39EF, %fd2637;
	fma.rn.f64 	%fd2656, %fd2654, 0dBFE62E42FEFA39EF, %fd2655;
	sub.f64 	%fd2657, %fd2656, %fd2637;
	sub.f64 	%fd2658, %fd2652, %fd2657;
	fma.rn.f64 	%fd2659, %fd2654, 0d3C7ABC9E3B39803F, %fd2658;
	add.f64 	%fd4550, %fd2655, %fd2659;
	bra.uni 	$L__BB4_1253;
$L__BB4_1251:
	setp.gt.u32 	%p1008, %r17, 2146435070;
	mov.f64 	%fd4550, %fd6;
	@%p1008 bra 	$L__BB4_1253;
	setp.gt.u32 	%p1009, %r19, 1073127582;
	selp.f64 	%fd2660, %fd8, %fd7, %p1009;
	selp.u32 	%r3167, 1, 0, %p1009;
	add.s32 	%r3168, %r18, %r3167;
	add.f64 	%fd2661, %fd2660, 0dBFF0000000000000;
	add.f64 	%fd2662, %fd2660, 0d3FF0000000000000;
	rcp.approx.ftz.f64 	%fd2663, %fd2662;
	neg.f64 	%fd2664, %fd2662;
	fma.rn.f64 	%fd2665, %fd2664, %fd2663, 0d3FF0000000000000;
	fma.rn.f64 	%fd2666, %fd2665, %fd2665, %fd2665;
	fma.rn.f64 	%fd2667, %fd2666, %fd2663, %fd2663;
	mul.f64 	%fd2668, %fd2661, %fd2667;
	fma.rn.f64 	%fd2669, %fd2661, %fd2667, %fd2668;
	mul.f64 	%fd2670, %fd2669, %fd2669;
	fma.rn.f64 	%fd2671, %fd2670, 0d3EB1380B3AE80F1E, 0d3ED0EE258B7A8B04;
	fma.rn.f64 	%fd2672, %fd2671, %fd2670, 0d3EF3B2669F02676F;
	fma.rn.f64 	%fd2673, %fd2672, %fd2670, 0d3F1745CBA9AB0956;
	fma.rn.f64 	%fd2674, %fd2673, %fd2670, 0d3F3C71C72D1B5154;
	fma.rn.f64 	%fd2675, %fd2674, %fd2670, 0d3F624924923BE72D;
	fma.rn.f64 	%fd2676, %fd2675, %fd2670, 0d3F8999999999A3C4;
	fma.rn.f64 	%fd2677, %fd2676, %fd2670, 0d3FB5555555555554;
	sub.f64 	%fd2678, %fd2661, %fd2669;
	add.f64 	%fd2679, %fd2678, %fd2678;
	neg.f64 	%fd2680, %fd2669;
	fma.rn.f64 	%fd2681, %fd2680, %fd2661, %fd2679;
	mul.f64 	%fd2682, %fd2667, %fd2681;
	mul.f64 	%fd2683, %fd2670, %fd2677;
	fma.rn.f64 	%fd2684, %fd2683, %fd2669, %fd2682;
	xor.b32  	%r3169, %r3168, -2147483648;
	mov.b32 	%r3170, 1127219200;
	mov.b64 	%fd2685, {%r3169, %r3170};
	sub.f64 	%fd2686, %fd2685, %fd1;
	fma.rn.f64 	%fd2687, %fd2686, 0d3FE62E42FEFA39EF, %fd2669;
	fma.rn.f64 	%fd2688, %fd2686, 0dBFE62E42FEFA39EF, %fd2687;
	sub.f64 	%fd2689, %fd2688, %fd2669;
	sub.f64 	%fd2690, %fd2684, %fd2689;
	fma.rn.f64 	%fd2691, %fd2686, 0d3C7ABC9E3B39803F, %fd2690;
	add.f64 	%fd4550, %fd2687, %fd2691;
$L__BB4_1253:
	mul.f64 	%fd2692, %fd4550, 0d3FFFCB923A29C77A;
	st.global.f64 	[%rd12], %fd2692;
	ld.global.u32 	%r735, [%rd230+4];
	st.global.u32 	[%rd10+200], %r735;
	mul.lo.s32 	%r3171, %r722, 10;
	mul.wide.s32 	%rd2225, %r3171, 4;
	add.s64 	%rd231, %rd5, %rd2225;
	ld.global.u32 	%r3172, [%rd231+4];
	st.global.u32 	[%rd10+204], %r3172;
	setp.eq.s32 	%p1010, %r567, 1;
	@%p1010 bra 	$L__BB4_1259;
	setp.lt.s32 	%p1011, %r735, 1;
	@%p1011 bra 	$L__BB4_1277;
	mov.b32 	%r5385, 1;
$L__BB4_1256:
	mov.u32 	%r738, %r5385;
	ld.global.u32 	%r3174, [%rd230];
	ld.global.u32 	%r3175, [%rd230+4];
	sub.s32 	%r3176, %r3174, %r738;
	add.s32 	%r3177, %r3176, %r3175;
	cvt.s64.s32 	%rd2226, %r3177;
	add.s64 	%rd2227, %rd3, %rd2226;
	ld.global.u8 	%rs453, [%rd2227];
	mov.b16 	%rs641, 0;
	setp.gt.s16 	%p1012, %rs453, 70;
	@%p1012 bra 	$L__BB4_1272;
	setp.eq.s16 	%p1015, %rs453, 65;
	@%p1015 bra 	$L__BB4_1258;
	bra.uni 	$L__BB4_1270;
$L__BB4_1258:
	mov.b16 	%rs641, 3;
	bra.uni 	$L__BB4_1276;
$L__BB4_1259:
	setp.lt.s32 	%p1018, %r735, 1;
	@%p1018 bra 	$L__BB4_1277;
	mov.b32 	%r5384, 1;
$L__BB4_1261:
	mov.u32 	%r736, %r5384;
	ld.global.u32 	%r3180, [%rd230];
	add.s32 	%r3181, %r736, %r3180;
	add.s32 	%r3182, %r3181, -1;
	cvt.s64.s32 	%rd2230, %r3182;
	add.s64 	%rd2231, %rd3, %rd2230;
	ld.global.u8 	%rs459, [%rd2231];
	mov.b16 	%rs640, 0;
	setp.gt.s16 	%p1019, %rs459, 70;
	@%p1019 bra 	$L__BB4_1265;
	setp.eq.s16 	%p1022, %rs459, 65;
	@%p1022 bra 	$L__BB4_1269;
	setp.eq.s16 	%p1023, %rs459, 67;
	@%p1023 bra 	$L__BB4_1264;
	bra.uni 	$L__BB4_1268;
$L__BB4_1264:
	mov.b16 	%rs640, 1;
	bra.uni 	$L__BB4_1269;
$L__BB4_1265:
	setp.eq.s16 	%p1020, %rs459, 71;
	@%p1020 bra 	$L__BB4_1937;
	setp.eq.s16 	%p1021, %rs459, 84;
	@%p1021 bra 	$L__BB4_1267;
	bra.uni 	$L__BB4_1268;
$L__BB4_1267:
	mov.b16 	%rs640, 3;
	bra.uni 	$L__BB4_1269;
$L__BB4_1268:
	mov.b16 	%rs640, 4;
$L__BB4_1269:
	cvt.s64.s32 	%rd2232, %r736;
	add.s64 	%rd2233, %rd14, %rd2232;
	st.global.u8 	[%rd2233], %rs640;
	add.s32 	%r5384, %r736, 1;
	ld.global.u32 	%r3183, [%rd10+200];
	setp.lt.s32 	%p1024, %r736, %r3183;
	@%p1024 bra 	$L__BB4_1261;
	bra.uni 	$L__BB4_1277;
$L__BB4_1270:
	setp.eq.s16 	%p1016, %rs453, 67;
	@%p1016 bra 	$L__BB4_1271;
	bra.uni 	$L__BB4_1275;
$L__BB4_1271:
	mov.b16 	%rs641, 2;
	bra.uni 	$L__BB4_1276;
$L__BB4_1272:
	setp.eq.s16 	%p1013, %rs453, 84;
	@%p1013 bra 	$L__BB4_1276;
	setp.ne.s16 	%p1014, %rs453, 71;
	@%p1014 bra 	$L__BB4_1275;
	mov.b16 	%rs641, 1;
	bra.uni 	$L__BB4_1276;
$L__BB4_1275:
	mov.b16 	%rs641, 4;
$L__BB4_1276:
	cvt.u64.u32 	%rd2228, %r738;
	add.s64 	%rd2229, %rd14, %rd2228;
	st.global.u8 	[%rd2229], %rs641;
	add.s32 	%r5385, %r738, 1;
	ld.global.u32 	%r3178, [%rd10+200];
	setp.lt.s32 	%p1017, %r738, %r3178;
	@%p1017 bra 	$L__BB4_1256;
$L__BB4_1277:
	setp.eq.s32 	%p1025, %r10, 1;
	@%p1025 bra 	$L__BB4_1283;
	ld.global.u32 	%r5388, [%rd13];
	setp.lt.s32 	%p1026, %r5388, 1;
	@%p1026 bra 	$L__BB4_1301;
	mov.b32 	%r5387, 1;
$L__BB4_1280:
	mov.u32 	%r745, %r5387;
	ld.global.u32 	%r3185, [%rd231];
	add.s32 	%r3186, %r745, %r3185;
	add.s32 	%r3187, %r3186, -1;
	cvt.s64.s32 	%rd2234, %r3187;
	add.s64 	%rd2235, %rd3, %rd2234;
	ld.global.u8 	%rs465, [%rd2235];
	mov.b16 	%rs643, 0;
	setp.gt.s16 	%p1027, %rs465, 70;
	@%p1027 bra 	$L__BB4_1296;
	setp.eq.s16 	%p1030, %rs465, 65;
	@%p1030 bra 	$L__BB4_1282;
	bra.uni 	$L__BB4_1294;
$L__BB4_1282:
	mov.b16 	%rs643, 3;
	bra.uni 	$L__BB4_1300;
$L__BB4_1283:
	ld.global.u32 	%r5388, [%rd13];
	setp.lt.s32 	%p1033, %r5388, 1;
	@%p1033 bra 	$L__BB4_1301;
	mov.b32 	%r5386, 1;
$L__BB4_1285:
	mov.u32 	%r742, %r5386;
	ld.global.u32 	%r3189, [%rd231];
	ld.global.u32 	%r3190, [%rd231+4];
	sub.s32 	%r3191, %r3189, %r742;
	add.s32 	%r3192, %r3191, %r3190;
	cvt.s64.s32 	%rd2238, %r3192;
	add.s64 	%rd2239, %rd3, %rd2238;
	ld.global.u8 	%rs471, [%rd2239];
	mov.b16 	%rs642, 0;
	setp.gt.s16 	%p1034, %rs471, 70;
	@%p1034 bra 	$L__BB4_1289;
	setp.eq.s16 	%p1037, %rs471, 65;
	@%p1037 bra 	$L__BB4_1293;
	setp.eq.s16 	%p1038, %rs471, 67;
	@%p1038 bra 	$L__BB4_1288;
	bra.uni 	$L__BB4_1292;
$L__BB4_1288:
	mov.b16 	%rs642, 1;
	bra.uni 	$L__BB4_1293;
$L__BB4_1289:
	setp.eq.s16 	%p1035, %rs471, 71;
	@%p1035 bra 	$L__BB4_1938;
	setp.eq.s16 	%p1036, %rs471, 84;
	@%p1036 bra 	$L__BB4_1291;
	bra.uni 	$L__BB4_1292;
$L__BB4_1291:
	mov.b16 	%rs642, 3;
	bra.uni 	$L__BB4_1293;
$L__BB4_1292:
	mov.b16 	%rs642, 4;
$L__BB4_1293:
	cvt.u64.u32 	%rd2240, %r742;
	add.s64 	%rd2241, %rd14, %rd2240;
	st.global.u8 	[%rd2241+27], %rs642;
	add.s32 	%r5386, %r742, 1;
	ld.global.u32 	%r5388, [%rd13];
	setp.lt.s32 	%p1039, %r742, %r5388;
	@%p1039 bra 	$L__BB4_1285;
	bra.uni 	$L__BB4_1301;
$L__BB4_1294:
	setp.eq.s16 	%p1031, %rs465, 67;
	@%p1031 bra 	$L__BB4_1295;
	bra.uni 	$L__BB4_1299;
$L__BB4_1295:
	mov.b16 	%rs643, 2;
	bra.uni 	$L__BB4_1300;
$L__BB4_1296:
	setp.eq.s16 	%p1028, %rs465, 84;
	@%p1028 bra 	$L__BB4_1300;
	setp.ne.s16 	%p1029, %rs465, 71;
	@%p1029 bra 	$L__BB4_1299;
	mov.b16 	%rs643, 1;
	bra.uni 	$L__BB4_1300;
$L__BB4_1299:
	mov.b16 	%rs643, 4;
$L__BB4_1300:
	cvt.s64.s32 	%rd2236, %r745;
	add.s64 	%rd2237, %rd14, %rd2236;
	st.global.u8 	[%rd2237+27], %rs643;
	add.s32 	%r5387, %r745, 1;
	ld.global.u32 	%r5388, [%rd13];
	setp.lt.s32 	%p1032, %r745, %r5388;
	@%p1032 bra 	$L__BB4_1280;
$L__BB4_1301:
	add.s32 	%r3193, %r23, %r5388;
	cvt.s64.s32 	%rd2242, %r3193;
	add.s64 	%rd2243, %rd1, %rd2242;
	mov.b16 	%rs476, 4;
	st.global.u8 	[%rd2243], %rs476;
	st.global.u8 	[%rd14+27], %rs476;
	ld.global.u32 	%r3194, [%rd10+200];
	add.s32 	%r3195, %r24, %r3194;
	cvt.s64.s32 	%rd2244, %r3195;
	add.s64 	%rd2245, %rd1, %rd2244;
	st.global.u8 	[%rd2245], %rs476;
	st.global.u8 	[%rd14], %rs476;
	mov.b32 	%r3196, 1;
	st.global.u32 	[%rd10+216], %r3196;
	ld.global.u32 	%r5395, [%rd10+200];
	setp.lt.s32 	%p1040, %r5395, 1;
	@%p1040 bra 	$L__BB4_1307;
	ld.global.u32 	%r5393, [%rd13];
	mov.b32 	%r5396, 1;
$L__BB4_1303:
	mov.b32 	%r3198, 1;
	st.global.u32 	[%rd10+220], %r3198;
	setp.lt.s32 	%p1041, %r5393, 1;
	@%p1041 bra 	$L__BB4_1317;
	mov.b32 	%r5394, 1;
$L__BB4_1305:
	ld.global.u32 	%r758, [%rd10+216];
	cvt.s64.s32 	%rd2246, %r758;
	add.s64 	%rd2247, %rd14, %rd2246;
	ld.global.s8 	%r3200, [%rd2247];
	cvt.s64.s32 	%rd2248, %r5394;
	add.s64 	%rd2249, %rd14, %rd2248;
	ld.global.s8 	%r3201, [%rd2249+27];
	add.s32 	%r3202, %r3201, %r3200;
	setp.eq.s32 	%p1042, %r3202, 3;
	@%p1042 bra 	$L__BB4_1314;
	add.s32 	%r3203, %r758, -1;
	mad.lo.s32 	%r3204, %r3203, %r5393, %r25;
	add.s32 	%r3205, %r3204, %r5394;
	mul.wide.s32 	%rd2250, %r3205, 8;
	add.s64 	%rd2251, %rd2, %rd2250;
	mov.b64 	%rd2252, 9218868437227405312;
	st.global.u64 	[%rd2251], %rd2252;
	ld.global.u32 	%r3206, [%rd10+216];
	add.s32 	%r3207, %r3206, -1;
	ld.global.u32 	%r3208, [%rd10+204];
	ld.global.u32 	%r3209, [%rd10+220];
	mad.lo.s32 	%r3210, %r3207, %r3208, %r26;
	add.s32 	%r3211, %r3210, %r3209;
	mul.wide.s32 	%rd2253, %r3211, 8;
	add.s64 	%rd2254, %rd2, %rd2253;
	mov.b64 	%rd2255, -4616189618054758400;
	st.global.u64 	[%rd2254], %rd2255;
	bra.uni 	$L__BB4_1315;
$L__BB4_1307:
	setp.lt.s32 	%p1045, %r5395, 1;
	@%p1045 bra 	$L__BB4_1405;
	ld.global.u32 	%r5411, [%rd13];
	mov.b32 	%r5401, 1;
$L__BB4_1309:
	mov.b32 	%r3223, 1;
	st.global.u32 	[%rd10+232], %r3223;
	setp.lt.s32 	%p1046, %r5411, 1;
	@%p1046 bra 	$L__BB4_1404;
	add.s32 	%r771, %r5401, -1;
	cvt.u64.u32 	%rd2262, %r5401;
	add.s64 	%rd232, %rd14, %rd2262;
	add.s32 	%r772, %r5401, -2;
	mov.b32 	%r5403, 1;
$L__BB4_1311:
	mad.lo.s32 	%r3225, %r5411, %r771, %r25;
	add.s32 	%r3226, %r3225, %r5403;
	mul.wide.s32 	%rd2263, %r3226, 8;
	add.s64 	%rd2264, %rd2, %rd2263;
	ld.global.f64 	%fd2693, [%rd2264];
	abs.f64 	%fd2694, %fd2693;
	setp.geu.f64 	%p1047, %fd2694, 0d41CDCD64FF800000;
	mov.u32 	%r5412, %r5403;
	@%p1047 bra 	$L__BB4_1402;
	mov.b64 	%rd2265, -4616189618054758400;
	st.global.u64 	[%rd15], %rd2265;
	mov.b64 	%rd2266, 9218868437227405312;
	st.global.u64 	[%rd16], %rd2266;
	ld.global.u32 	%r776, [%rd10+232];
	ld.global.u8 	%rs69, [%rd232];
	cvt.u32.u16 	%r3227, %rs69;
	cvt.s32.s8 	%r3228, %r3227;
	cvt.s64.s32 	%rd2267, %r776;
	add.s64 	%rd233, %rd14, %rd2267;
	ld.global.u8 	%rs70, [%rd233+27];
	cvt.u32.u16 	%r3229, %rs70;
	cvt.s32.s8 	%r3230, %r3229;
	add.s32 	%r3231, %r3230, %r3228;
	setp.eq.s32 	%p1048, %r3231, 3;
	@%p1048 bra 	$L__BB4_1318;
	ld.global.u32 	%r3232, [%rd13];
	add.s32 	%r3233, %r26, %r776;
	mad.lo.s32 	%r3234, %r3232, %r771, %r3233;
	mul.wide.s32 	%rd2268, %r3234, 8;
	add.s64 	%rd2269, %rd2, %rd2268;
	mov.b64 	%rd2270, -4616189618054758400;
	st.global.u64 	[%rd2269], %rd2270;
	ld.global.u32 	%r3235, [%rd13];
	mad.lo.s32 	%r3236, %r3235, %r771, %r3233;
	add.s32 	%r3237, %r3236, -625;
	mul.wide.s32 	%rd2271, %r3237, 8;
	add.s64 	%rd2272, %rd2, %rd2271;
	mov.b64 	%rd2273, 9218868437227405312;
	st.global.u64 	[%rd2272], %rd2273;
	ld.global.f64 	%fd4562, [%rd16];
	bra.uni 	$L__BB4_1347;
$L__BB4_1314:
	add.s32 	%r3212, %r758, -1;
	mad.lo.s32 	%r3213, %r3212, %r5393, %r25;
	add.s32 	%r3214, %r3213, %r5394;
	mul.wide.s32 	%rd2256, %r3214, 8;
	add.s64 	%rd2257, %rd2, %rd2256;
	mov.b64 	%rd2258, 0;
	st.global.u64 	[%rd2257], %rd2258;
	ld.global.u32 	%r3215, [%rd10+216];
	add.s32 	%r3216, %r3215, -1;
	ld.global.u32 	%r3217, [%rd10+204];
	ld.global.u32 	%r3218, [%rd10+220];
	mad.lo.s32 	%r3219, %r3216, %r3217, %r26;
	add.s32 	%r3220, %r3219, %r3218;
	mul.wide.s32 	%rd2259, %r3220, 8;
	add.s64 	%rd2260, %rd2, %rd2259;
	mov.b64 	%rd2261, -4564063970805153792;
	st.global.u64 	[%rd2260], %rd2261;
$L__BB4_1315:
	ld.global.u32 	%r3221, [%rd10+220];
	add.s32 	%r5394, %r3221, 1;
	st.global.u32 	[%rd10+220], %r5394;
	ld.global.u32 	%r5393, [%rd10+204];
	setp.lt.s32 	%p1043, %r3221, %r5393;
	@%p1043 bra 	$L__BB4_1305;
	ld.global.u32 	%r5396, [%rd10+216];
	ld.global.u32 	%r5395, [%rd10+200];
$L__BB4_1317:
	add.s32 	%r766, %r5396, 1;
	st.global.u32 	[%rd10+216], %r766;
	setp.lt.s32 	%p1044, %r5396, %r5395;
	mov.u32 	%r5396, %r766;
	@%p1044 bra 	$L__BB4_1303;
	bra.uni 	$L__BB4_1307;
$L__BB4_1318:
	cvt.s32.s8 	%r3239, %r3227;
	mul.wide.s32 	%rd2274, %r3239, 5;
	cvt.u64.u16 	%rd2275, %rs70;
	cvt.s64.s8 	%rd2276, %rd2275;
	add.s64 	%rd2277, %rd2274, %rd2276;
	shl.b64 	%rd2278, %rd2277, 3;
	mov.u64 	%rd2279, parameter;
	add.s64 	%rd2280, %rd2279, %rd2278;
	ld.const.f64 	%fd2695, [%rd2280+45440];
	ld.global.s8 	%r3240, [%rd232+-1];
	cvt.u32.u16 	%r3241, %rs70;
	ld.global.u8 	%r3242, [%rd233+26];
	prmt.b32 	%r3243, %r3242, %r3241, 0x3340U;
	prmt.b32 	%r3244, %r3227, 0, 0x3340U;
	prmt.b32 	%r3245, %r3243, %r3244, 0x5410U;
	mov.b32 	%r3246, 359705;
	dp4a.s32.u32 	%r3247, %r3245, %r3246, %r3240;
	mul.wide.s32 	%rd2281, %r3247, 8;
	add.s64 	%rd2282, %rd2279, %rd2281;
	ld.const.f64 	%fd2696, [%rd2282+35440];
	add.f64 	%fd4559, %fd2695, %fd2696;
	st.global.f64 	[%rd17], %fd4559;
	ld.global.s8 	%r3248, [%rd232];
	mul.wide.s32 	%rd2283, %r3248, 5;
	ld.global.u8 	%rs477, [%rd233+27];
	cvt.u64.u16 	%rd2284, %rs477;
	cvt.s64.s8 	%rd2285, %rd2284;
	add.s64 	%rd2286, %rd2283, %rd2285;
	shl.b64 	%rd2287, %rd2286, 3;
	add.s64 	%rd2288, %rd2279, %rd2287;
	ld.const.f64 	%fd2697, [%rd2288+45640];
	ld.global.s8 	%r3249, [%rd232+-1];
	ld.global.u8 	%r3250, [%rd233+26];
	cvt.u32.u16 	%r3251, %rs477;
	prmt.b32 	%r3252, %r3250, %r3251, 0x3340U;
	prmt.b32 	%r3253, %r3248, 0, 0x3340U;
	prmt.b32 	%r3254, %r3252, %r3253, 0x5410U;
	dp4a.s32.u32 	%r3255, %r3254, %r3246, %r3249;
	mul.wide.s32 	%rd2289, %r3255, 8;
	add.s64 	%rd2290, %rd2279, %rd2289;
	ld.const.f64 	%fd2698, [%rd2290+40440];
	add.f64 	%fd4560, %fd2697, %fd2698;
	st.global.f64 	[%rd18], %fd4560;
	abs.f64 	%fd2699, %fd4560;
	setp.leu.f64 	%p1049, %fd2699, 0d41CDCD64FF800000;
	@%p1049 bra 	$L__BB4_1320;
	mov.b64 	%rd2291, 9218868437227405312;
	st.global.u64 	[%rd18], %rd2291;
	mov.b64 	%rd2292, -4616189618054758400;
	st.global.u64 	[%rd17], %rd2292;
	mov.f64 	%fd4560, 0d7FF0000000000000;
	mov.f64 	%fd4559, 0dBFF0000000000000;
$L__BB4_1320:
	ld.global.s8 	%rs71, [%rd233+27];
	cvt.s64.s16 	%rd234, %rs71;
	ld.global.s8 	%rs478, [%rd233+26];
	ld.global.u8 	%rs479, [%rd232];
	cvt.u64.u16 	%rd2293, %rs479;
	cvt.s64.s8 	%rd235, %rd2293;
	mov.b32 	%r3256, {%rs478, %rs71};
	cvt.u32.u16 	%r3257, %rs479;
	cvt.s32.s8 	%r3258, %r3257;
	mov.b32 	%r3259, 6405;
	dp2a.lo.s32.u32 	%r3260, %r3256, %r3259, %r3258;
	mul.wide.s32 	%rd2294, %r3260, 8;
	mov.u64 	%rd2295, parameter;
	add.s64 	%rd236, %rd2295, %rd2294;
	ld.const.f64 	%fd2702, [%rd236+21000];
	abs.f64 	%fd2703, %fd2702;
	setp.geu.f64 	%p1050, %fd2703, 0d41CDCD64FF800000;
	@%p1050 bra 	$L__BB4_1334;
	cvt.u16.u64 	%rs482, %rd235;
	mov.b32 	%r3268, {%rs71, %rs482};
	mov.b32 	%r3269, 0;
	mov.b32 	%r3270, 1305;
	dp2a.lo.s32.u32 	%r3271, %r3268, %r3270, %r3269;
	cvt.s64.s32 	%rd237, %r3271;
	ld.global.s8 	%rd2318, [%rd232+-1];
	add.s64 	%rd2319, %rd237, %rd2318;
	shl.b64 	%rd2320, %rd2319, 3;
	mov.u64 	%rd2321, parameter;
	add.s64 	%rd238, %rd2321, %rd2320;
	ld.const.f64 	%fd2721, [%rd238+23000];
	abs.f64 	%fd2722, %fd2721;
	setp.geu.f64 	%p1055, %fd2722, 0d41CDCD64FF800000;
	@%p1055 bra 	$L__BB4_1328;
	mad.lo.s64 	%rd2335, %rd234, -24, %rd237;
	shl.b64 	%rd2336, %rd2335, 3;
	mov.u64 	%rd2337, parameter;
	add.s64 	%rd2338, %rd2337, %rd2336;
	ld.const.f64 	%fd2738, [%rd2338+45440];
	ld.const.f64 	%fd2739, [%rd236+20000];
	add.f64 	%fd2740, %fd2738, %fd2739;
	ld.const.f64 	%fd2741, [%rd238+22000];
	add.f64 	%fd4553, %fd2740, %fd2741;
	st.global.f64 	[%rd11+10080], %fd4553;
	ld.global.s8 	%r3276, [%rd232];
	mul.wide.s32 	%rd2339, %r3276, 5;
	ld.global.s8 	%rs485, [%rd233+27];
	cvt.s64.s16 	%rd2340, %rs485;
	add.s64 	%rd2341, %rd2339, %rd2340;
	shl.b64 	%rd2342, %rd2341, 3;
	add.s64 	%rd2343, %rd2337, %rd2342;
	ld.const.f64 	%fd2742, [%rd2343+45640];
	ld.global.s8 	%rs486, [%rd233+26];
	mov.b32 	%r3277, {%rs486, %rs485};
	mov.b32 	%r3278, 6405;
	dp2a.lo.s32.u32 	%r3279, %r3277, %r3278, %r3276;
	mul.wide.s32 	%rd2344, %r3279, 8;
	add.s64 	%rd2345, %rd2337, %rd2344;
	ld.const.f64 	%fd2743, [%rd2345+21000];
	add.f64 	%fd2744, %fd2742, %fd2743;
	ld.global.s8 	%rd2346, [%rd232+-1];
	cvt.s32.s16 	%r3280, %rs485;
	mul.wide.s32 	%rd2347, %r3280, 24;
	add.s64 	%rd2348, %rd2341, %rd2347;
	add.s64 	%rd2349, %rd2348, %rd2346;
	shl.b64 	%rd2350, %rd2349, 3;
	add.s64 	%rd2351, %rd2337, %rd2350;
	ld.const.f64 	%fd2745, [%rd2351+23000];
	add.f64 	%fd4554, %fd2744, %fd2745;
	st.global.f64 	[%rd11+10088], %fd4554;
	abs.f64 	%fd2746, %fd4554;
	setp.leu.f64 	%p1059, %fd2746, 0d41CDCD64FF800000;
	@%p1059 bra 	$L__BB4_1324;
	mov.b64 	%rd2352, 9218868437227405312;
	st.global.u64 	[%rd11+10088], %rd2352;
	mov.b64 	%rd2353, -4616189618054758400;
	st.global.u64 	[%rd11+10080], %rd2353;
	mov.f64 	%fd4554, 0d7FF0000000000000;
	mov.f64 	%fd4553, 0dBFF0000000000000;
$L__BB4_1324:
	add.f64 	%fd2749, %fd4554, 0d4069000000000000;
	add.f64 	%fd2750, %fd4553, 0dC016CCCCCCCCCCCD;
	ld.global.f64 	%fd4561, [%rd11+10016];
	add.f64 	%fd2751, %fd2750, %fd4561;
	div.rn.f64 	%fd654, %fd2749, %fd2751;
	st.global.f64 	[%rd11+10096], %fd654;
	abs.f64 	%fd2752, %fd4560;
	setp.geu.f64 	%p1060, %fd2752, 0d41CDCD64FF800000;
	@%p1060 bra 	$L__BB4_1327;
	add.f64 	%fd2753, %fd4560, 0d4069000000000000;
	add.f64 	%fd2754, %fd4559, 0dC016CCCCCCCCCCCD;
	add.f64 	%fd2755, %fd2754, %fd4561;
	div.rn.f64 	%fd2756, %fd2753, %fd2755;
	st.global.f64 	[%rd20], %fd2756;
	setp.geu.f64 	%p1061, %fd2756, %fd654;
	@%p1061 bra 	$L__BB4_1342;
	st.global.f64 	[%rd17], %fd4553;
	st.global.f64 	[%rd18], %fd4554;
	st.global.f64 	[%rd20], %fd654;
	mov.f64 	%fd4559, %fd4553;
	mov.f64 	%fd4560, %fd4554;
	bra.uni 	$L__BB4_1342;
$L__BB4_1327:
	st.global.f64 	[%rd17], %fd4553;
	st.global.f64 	[%rd18], %fd4554;
	st.global.f64 	[%rd20], %fd654;
	mov.f64 	%fd4559, %fd4553;
	mov.f64 	%fd4560, %fd4554;
	bra.uni 	$L__BB4_1342;
$L__BB4_1328:
	mad.lo.s64 	%rd2322, %rd234, -24, %rd237;
	shl.b64 	%rd2323, %rd2322, 3;
	mov.u64 	%rd2324, parameter;
	add.s64 	%rd2325, %rd2324, %rd2323;
	ld.const.f64 	%fd2723, [%rd2325+45440];
	ld.const.f64 	%fd2724, [%rd236+20000];
	add.f64 	%fd4555, %fd2723, %fd2724;
	st.global.f64 	[%rd11+10080], %fd4555;
	ld.global.s8 	%r3272, [%rd232];
	mul.wide.s32 	%rd2326, %r3272, 5;
	ld.global.s8 	%rs483, [%rd233+27];
	cvt.s64.s16 	%rd2327, %rs483;
	add.s64 	%rd2328, %rd2326, %rd2327;
	shl.b64 	%rd2329, %rd2328, 3;
	add.s64 	%rd2330, %rd2324, %rd2329;
	ld.const.f64 	%fd2725, [%rd2330+45640];
	ld.global.s8 	%rs484, [%rd233+26];
	mov.b32 	%r3273, {%rs484, %rs483};
	mov.b32 	%r3274, 6405;
	dp2a.lo.s32.u32 	%r3275, %r3273, %r3274, %r3272;
	mul.wide.s32 	%rd2331, %r3275, 8;
	add.s64 	%rd2332, %rd2324, %rd2331;
	ld.const.f64 	%fd2726, [%rd2332+21000];
	add.f64 	%fd4556, %fd2725, %fd2726;
	st.global.f64 	[%rd11+10088], %fd4556;
	abs.f64 	%fd2727, %fd4556;
	setp.leu.f64 	%p1056, %fd2727, 0d41CDCD64FF800000;
	@%p1056 bra 	$L__BB4_1330;
	mov.b64 	%rd2333, 9218868437227405312;
	st.global.u64 	[%rd11+10088], %rd2333;
	mov.b64 	%rd2334, -4616189618054758400;
	st.global.u64 	[%rd11+10080], %rd2334;
	mov.f64 	%fd4556, 0d7FF0000000000000;
	mov.f64 	%fd4555, 0dBFF0000000000000;
$L__BB4_1330:
	add.f64 	%fd2730, %fd4556, 0d4069000000000000;
	add.f64 	%fd2731, %fd4555, 0dC016CCCCCCCCCCCD;
	ld.global.f64 	%fd4561, [%rd11+10016];
	add.f64 	%fd2732, %fd2731, %fd4561;
	div.rn.f64 	%fd660, %fd2730, %fd2732;
	st.global.f64 	[%rd11+10096], %fd660;
	abs.f64 	%fd2733, %fd4560;
	setp.geu.f64 	%p1057, %fd2733, 0d41CDCD64FF800000;
	@%p1057 bra 	$L__BB4_1333;
	add.f64 	%fd2734, %fd4560, 0d4069000000000000;
	add.f64 	%fd2735, %fd4559, 0dC016CCCCCCCCCCCD;
	add.f64 	%fd2736, %fd2735, %fd4561;
	div.rn.f64 	%fd2737, %fd2734, %fd2736;
	st.global.f64 	[%rd20], %fd2737;
	setp.geu.f64 	%p1058, %fd2737, %fd660;
	@%p1058 bra 	$L__BB4_1342;
	st.global.f64 	[%rd17], %fd4555;
	st.global.f64 	[%rd18], %fd4556;
	st.global.f64 	[%rd20], %fd660;
	mov.f64 	%fd4559, %fd4555;
	mov.f64 	%fd4560, %fd4556;
	bra.uni 	$L__BB4_1342;
$L__BB4_1333:
	st.global.f64 	[%rd17], %fd4555;
	st.global.f64 	[%rd18], %fd4556;
	st.global.f64 	[%rd20], %fd660;
	mov.f64 	%fd4559, %fd4555;
	mov.f64 	%fd4560, %fd4556;
	bra.uni 	$L__BB4_1342;
$L__BB4_1334:
	cvt.u16.u64 	%rs480, %rd235;
	mov.b32 	%r3261, {%rs71, %rs480};
	mov.b32 	%r3262, 0;
	mov.b32 	%r3263, 1305;
	dp2a.lo.s32.u32 	%r3264, %r3261, %r3263, %r3262;
	cvt.s64.s32 	%rd239, %r3264;
	ld.global.s8 	%rd2296, [%rd232+-1];
	add.s64 	%rd2297, %rd239, %rd2296;
	shl.b64 	%rd2298, %rd2297, 3;
	mov.u64 	%rd2299, parameter;
	add.s64 	%rd240, %rd2299, %rd2298;
	ld.const.f64 	%fd2704, [%rd240+23000];
	abs.f64 	%fd2705, %fd2704;
	setp.lt.f64 	%p1051, %fd2705, 0d41CDCD64FF800000;
	@%p1051 bra 	$L__BB4_1336;
	ld.global.f64 	%fd4561, [%rd12];
	bra.uni 	$L__BB4_1342;
$L__BB4_1336:
	mad.lo.s64 	%rd2300, %rd234, -24, %rd239;
	shl.b64 	%rd2301, %rd2300, 3;
	mov.u64 	%rd2302, parameter;
	add.s64 	%rd2303, %rd2302, %rd2301;
	ld.const.f64 	%fd2706, [%rd2303+45440];
	ld.const.f64 	%fd2707, [%rd240+22000];
	add.f64 	%fd4557, %fd2706, %fd2707;
	st.global.f64 	[%rd11+10080], %fd4557;
	ld.global.s8 	%r3265, [%rd232];
	mul.wide.s32 	%rd2304, %r3265, 5;
	ld.global.u8 	%rs481, [%rd233+27];
	cvt.u64.u16 	%rd2305, %rs481;
	cvt.s64.s8 	%rd2306, %rd2305;
	add.s64 	%rd2307, %rd2304, %rd2306;
	shl.b64 	%rd2308, %rd2307, 3;
	add.s64 	%rd2309, %rd2302, %rd2308;
	ld.const.f64 	%fd2708, [%rd2309+45640];
	ld.global.s8 	%rd2310, [%rd232+-1];
	cvt.u32.u16 	%r3266, %rs481;
	cvt.s32.s8 	%r3267, %r3266;
	mul.wide.s32 	%rd2311, %r3267, 24;
	add.s64 	%rd2312, %rd2307, %rd2311;
	add.s64 	%rd2313, %rd2312, %rd2310;
	shl.b64 	%rd2314, %rd2313, 3;
	add.s64 	%rd2315, %rd2302, %rd2314;
	ld.const.f64 	%fd2709, [%rd2315+23000];
	add.f64 	%fd4558, %fd2708, %fd2709;
	st.global.f64 	[%rd11+10088], %fd4558;
	abs.f64 	%fd2710, %fd4558;
	setp.leu.f64 	%p1052, %fd2710, 0d41CDCD64FF800000;
	@%p1052 bra 	$L__BB4_1338;
	mov.b64 	%rd2316, 9218868437227405312;
	st.global.u64 	[%rd11+10088], %rd2316;
	mov.b64 	%rd2317, -4616189618054758400;
	st.global.u64 	[%rd11+10080], %rd2317;
	mov.f64 	%fd4558, 0d7FF0000000000000;
	mov.f64 	%fd4557, 0dBFF0000000000000;
$L__BB4_1338:
	add.f64 	%fd2713, %fd4558, 0d4069000000000000;
	add.f64 	%fd2714, %fd4557, 0dC016CCCCCCCCCCCD;
	ld.global.f64 	%fd4561, [%rd11+10016];
	add.f64 	%fd2715, %fd2714, %fd4561;
	div.rn.f64 	%fd667, %fd2713, %fd2715;
	st.global.f64 	[%rd11+10096], %fd667;
	abs.f64 	%fd2716, %fd4560;
	setp.geu.f64 	%p1053, %fd2716, 0d41CDCD64FF800000;
	@%p1053 bra 	$L__BB4_1341;
	add.f64 	%fd2717, %fd4560, 0d4069000000000000;
	add.f64 	%fd2718, %fd4559, 0dC016CCCCCCCCCCCD;
	add.f64 	%fd2719, %fd2718, %fd4561;
	div.rn.f64 	%fd2720, %fd2717, %fd2719;
	st.global.f64 	[%rd20], %fd2720;
	setp.geu.f64 	%p1054, %fd2720, %fd667;
	@%p1054 bra 	$L__BB4_1342;
	st.global.f64 	[%rd17], %fd4557;
	st.global.f64 	[%rd18], %fd4558;
	st.global.f64 	[%rd20], %fd667;
	mov.f64 	%fd4559, %fd4557;
	mov.f64 	%fd4560, %fd4558;
	bra.uni 	$L__BB4_1342;
$L__BB4_1341:
	st.global.f64 	[%rd17], %fd4557;
	st.global.f64 	[%rd18], %fd4558;
	st.global.f64 	[%rd20], %fd667;
	mov.f64 	%fd4559, %fd4557;
	mov.f64 	%fd4560, %fd4558;
$L__BB4_1342:
	ld.global.s8 	%r3281, [%rd232];
	mul.wide.s32 	%rd2354, %r3281, 5;
	ld.global.s8 	%rd2355, [%rd233+27];
	add.s64 	%rd2356, %rd2354, %rd2355;
	shl.b64 	%rd2357, %rd2356, 3;
	mov.u64 	%rd2358, parameter;
	add.s64 	%rd2359, %rd2358, %rd2357;
	ld.const.f64 	%fd671, [%rd2359+45440];
	st.global.f64 	[%rd11+10080], %fd671;
	ld.global.s8 	%r3282, [%rd232];
	mul.wide.s32 	%rd2360, %r3282, 5;
	ld.global.s8 	%rd2361, [%rd233+27];
	add.s64 	%rd2362, %rd2360, %rd2361;
	shl.b64 	%rd2363, %rd2362, 3;
	add.s64 	%rd2364, %rd2358, %rd2363;
	ld.const.f64 	%fd4562, [%rd2364+45640];
	st.global.f64 	[%rd11+10088], %fd4562;
	add.f64 	%fd2757, %fd4562, 0d4069000000000000;
	add.f64 	%fd2758, %fd671, 0dC016CCCCCCCCCCCD;
	add.f64 	%fd2759, %fd2758, %fd4561;
	div.rn.f64 	%fd673, %fd2757, %fd2759;
	st.global.f64 	[%rd11+10096], %fd673;
	abs.f64 	%fd2760, %fd4560;
	setp.geu.f64 	%p1062, %fd2760, 0d41CDCD64FF800000;
	@%p1062 bra 	$L__BB4_1346;
	ld.global.f64 	%fd2761, [%rd20];
	setp.geu.f64 	%p1063, %fd2761, %fd673;
	@%p1063 bra 	$L__BB4_1345;
	st.global.f64 	[%rd15], %fd671;
	st.global.f64 	[%rd16], %fd4562;
	bra.uni 	$L__BB4_1347;
$L__BB4_1345:
	st.global.f64 	[%rd15], %fd4559;
	st.global.f64 	[%rd16], %fd4560;
	mov.f64 	%fd4562, %fd4560;
	bra.uni 	$L__BB4_1347;
$L__BB4_1346:
	st.global.f64 	[%rd15], %fd671;
	st.global.f64 	[%rd16], %fd4562;
$L__BB4_1347:
	abs.f64 	%fd2762, %fd4562;
	setp.geu.f64 	%p1064, %fd2762, 0d41CDCD64FF800000;
	@%p1064 bra 	$L__BB4_1349;
	ld.global.f64 	%fd2763, [%rd15];
	ld.global.u32 	%r3283, [%rd10+204];
	ld.global.u32 	%r3284, [%rd10+232];
	mad.lo.s32 	%r3285, %r3283, %r771, %r26;
	add.s32 	%r3286, %r3285, %r3284;
	mul.wide.s32 	%rd2365, %r3286, 8;
	add.s64 	%rd2366, %rd2, %rd2365;
	st.global.f64 	[%rd2366], %fd2763;
	ld.global.f64 	%fd2764, [%rd16];
	ld.global.u32 	%r3287, [%rd10+204];
	ld.global.u32 	%r3288, [%rd10+232];
	mad.lo.s32 	%r3289, %r3287, %r771, %r25;
	add.s32 	%r3290, %r3289, %r3288;
	mul.wide.s32 	%rd2367, %r3290, 8;
	add.s64 	%rd2368, %rd2, %rd2367;
	st.global.f64 	[%rd2368], %fd2764;
$L__BB4_1349:
	setp.lt.u32 	%p1065, %r5401, 2;
	ld.global.u32 	%r5412, [%rd10+232];
	setp.lt.s32 	%p1066, %r5412, 2;
	ld.global.u32 	%r5411, [%rd10+204];
	or.pred  	%p1067, %p1065, %p1066;
	@%p1067 bra 	$L__BB4_1402;
	add.s32 	%r779, %r26, %r5412;
	mad.lo.s32 	%r3292, %r5411, %r771, %r779;
	mul.wide.s32 	%rd2369, %r3292, 8;
	add.s64 	%rd2370, %rd2, %rd2369;
	ld.global.f64 	%fd4567, [%rd2370];
	st.global.f64 	[%rd11+10072], %fd4567;
	ld.global.u32 	%r3293, [%rd13];
	add.s32 	%r780, %r779, -625;
	mad.lo.s32 	%r3294, %r3293, %r771, %r780;
	mul.wide.s32 	%rd2371, %r3294, 8;
	add.s64 	%rd2372, %rd2, %rd2371;
	ld.global.f64 	%fd4566, [%rd2372];
	st.global.f64 	[%rd11+10088], %fd4566;
	add.f64 	%fd2765, %fd4566, 0d4069000000000000;
	add.f64 	%fd2766, %fd4567, 0dC016CCCCCCCCCCCD;
	ld.global.f64 	%fd677, [%rd11+10016];
	add.f64 	%fd2767, %fd2766, %fd677;
	div.rn.f64 	%fd678, %fd2765, %fd2767;
	st.global.f64 	[%rd11+10056], %fd678;
	ld.global.u32 	%r3295, [%rd13];
	add.s32 	%r781, %r779, -626;
	mad.lo.s32 	%r3296, %r3295, %r772, %r781;
	mul.wide.s32 	%rd2373, %r3296, 8;
	add.s64 	%rd241, %rd2, %rd2373;
	ld.global.f64 	%fd2768, [%rd241];
	abs.f64 	%fd2769, %fd2768;
	setp.geu.f64 	%p1068, %fd2769, 0d41CDCD64FF800000;
	@%p1068 bra 	$L__BB4_1353;
	add.s32 	%r3297, %r27, %r5412;
	cvt.s64.s32 	%rd2374, %r3297;
	add.s64 	%rd242, %rd1, %rd2374;
	ld.global.s8 	%r3298, [%rd242+1];
	ld.global.u8 	%r3299, [%rd232];
	ld.global.u8 	%r3300, [%rd232+-1];
	prmt.b32 	%r3301, %r3300, %r3299, 0x3340U;
	ld.global.u8 	%r3302, [%rd242];
	prmt.b32 	%r3303, %r3302, 0, 0x3340U;
	prmt.b32 	%r3304, %r3301, %r3303, 0x5410U;
	mov.b32 	%r3305, 334205;
	dp4a.s32.u32 	%r3306, %r3304, %r3305, %r3298;
	mul.wide.s32 	%rd2375, %r3306, 8;
	mov.u64 	%rd2376, parameter;
	add.s64 	%rd243, %rd2376, %rd2375;
	ld.const.f64 	%fd2770, [%rd243+5000];
	abs.f64 	%fd2771, %fd2770;
	setp.geu.f64 	%p1069, %fd2771, 0d41CDCD64FF800000;
	@%p1069 bra 	$L__BB4_1353;
	ld.global.f64 	%fd2774, [%rd241+5000];
	ld.const.f64 	%fd2775, [%rd243];
	add.f64 	%fd4565, %fd2774, %fd2775;
	st.global.f64 	[%rd19], %fd4565;
	ld.global.u32 	%r3307, [%rd13];
	mad.lo.s32 	%r3308, %r3307, %r772, %r781;
	mul.wide.s32 	%rd2378, %r3308, 8;
	add.s64 	%rd2379, %rd2, %rd2378;
	ld.global.f64 	%fd2776, [%rd2379];
	ld.global.s8 	%r3309, [%rd242+1];
	ld.global.u8 	%r3310, [%rd232];
	ld.global.u8 	%r3311, [%rd232+-1];
	prmt.b32 	%r3312, %r3311, %r3310, 0x3340U;
	ld.global.u8 	%r3313, [%rd242];
	prmt.b32 	%r3314, %r3313, 0, 0x3340U;
	prmt.b32 	%r3315, %r3312, %r3314, 0x5410U;
	mov.b32 	%r3316, 334205;
	dp4a.s32.u32 	%r3317, %r3315, %r3316, %r3309;
	mul.wide.s32 	%rd2380, %r3317, 8;
	mov.u64 	%rd2381, parameter;
	add.s64 	%rd2382, %rd2381, %rd2380;
	ld.const.f64 	%fd2777, [%rd2382+5000];
	add.f64 	%fd4564, %fd2776, %fd2777;
	bra.uni 	$L__BB4_1354;
$L__BB4_1353:
	mov.b64 	%rd2377, -4616189618054758400;
	st.global.u64 	[%rd19], %rd2377;
	mov.f64 	%fd4564, 0d7FF0000000000000;
	mov.f64 	%fd4565, 0dBFF0000000000000;
$L__BB4_1354:
	st.global.f64 	[%rd11+10096], %fd4564;
	add.f64 	%fd2778, %fd4564, 0d4069000000000000;
	add.f64 	%fd2779, %fd4565, 0dC016CCCCCCCCCCCD;
	add.f64 	%fd2780, %fd2779, %fd677;
	div.rn.f64 	%fd683, %fd2778, %fd2780;
	st.global.f64 	[%rd11+10064], %fd683;
	setp.geu.f64 	%p1070, %fd4565, 0dC0A3880000000000;
	@%p1070 bra 	$L__BB4_1356;
	mov.b64 	%rd2383, -4564063970805153792;
	st.global.u64 	[%rd11+10080], %rd2383;
	mov.b64 	%rd2384, 0;
	st.global.u64 	[%rd11+10096], %rd2384;
	mov.f64 	%fd4565, 0dC0A9300000000000;
$L__BB4_1356:
	setp.geu.f64 	%p1071, %fd4567, 0dC0A3880000000000;
	@%p1071 bra 	$L__BB4_1358;
	mov.b64 	%rd2385, -4564063970805153792;
	st.global.u64 	[%rd11+10072], %rd2385;
	mov.b64 	%rd2386, 0;
	st.global.u64 	[%rd11+10088], %rd2386;
	mov.f64 	%fd4567, 0dC0A9300000000000;
	mov.f64 	%fd4566, 0d0000000000000000;
$L__BB4_1358:
	setp.gt.f64 	%p1072, %fd683, %fd678;
	@%p1072 bra 	$L__BB4_1360;
	setp.leu.f64 	%p1073, %fd4567, 0d0000000000000000;
	setp.leu.f64 	%p1074, %fd4566, 0d0000000000000000;
	or.pred  	%p1075, %p1073, %p1074;
	@%p1075 bra 	$L__BB4_1361;
$L__BB4_1360:
	ld.global.u32 	%r3322, [%rd13];
	mad.lo.s32 	%r3323, %r3322, %r771, %r779;
	mul.wide.s32 	%rd2391, %r3323, 8;
	add.s64 	%rd2392, %rd2, %rd2391;
	st.global.f64 	[%rd2392], %fd4565;
	ld.global.f64 	%fd2785, [%rd11+10096];
	ld.global.u32 	%r3324, [%rd13];
	mad.lo.s32 	%r3325, %r3324, %r771, %r780;
	mul.wide.s32 	%rd2393, %r3325, 8;
	add.s64 	%rd2394, %rd2, %rd2393;
	st.global.f64 	[%rd2394], %fd2785;
	bra.uni 	$L__BB4_1363;
$L__BB4_1361:
	setp.ltu.f64 	%p1076, %fd678, %fd683;
	@%p1076 bra 	$L__BB4_1363;
	ld.global.u32 	%r3318, [%rd13];
	mad.lo.s32 	%r3319, %r3318, %r771, %r779;
	mul.wide.s32 	%rd2387, %r3319, 8;
	add.s64 	%rd2388, %rd2, %rd2387;
	st.global.f64 	[%rd2388], %fd4567;
	ld.global.f64 	%fd2784, [%rd11+10088];
	ld.global.u32 	%r3320, [%rd13];
	mad.lo.s32 	%r3321, %r3320, %r771, %r780;
	mul.wide.s32 	%rd2389, %r3321, 8;
	add.s64 	%rd2390, %rd2, %rd2389;
	st.global.f64 	[%rd2390], %fd2784;
$L__BB4_1363:
	mov.b32 	%r5410, 3;
	st.global.u32 	[%rd10+216], %r5410;
$L__BB4_1364:
	st.global.u32 	[%rd10+220], %r771;
	ld.global.u32 	%r3327, [%rd10+232];
	sub.s32 	%r783, %r3327, %r5410;
	add.s32 	%r5409, %r783, 1;
	st.global.u32 	[%rd10+224], %r5409;
	setp.lt.u32 	%p1077, %r783, 2147483647;
	mov.u32 	%r5408, %r771;
	@%p1077 bra 	$L__BB4_1366;
	abs.s32 	%r3329, %r783;
	sub.s32 	%r5408, %r771, %r3329;
	st.global.u32 	[%rd10+220], %r5408;
	mov.b32 	%r5409, 1;
	st.global.u32 	[%rd10+224], %r5409;
$L__BB4_1366:
	setp.lt.s32 	%p1078, %r5408, 1;
	@%p1078 bra 	$L__BB4_1400;
$L__BB4_1367:
	ld.global.u32 	%r3330, [%rd10+232];
	setp.ge.s32 	%p1079, %r5409, %r3330;
	@%p1079 bra 	$L__BB4_1399;
	add.s32 	%r3331, %r5408, -1;
	ld.global.u32 	%r3332, [%rd13];
	mad.lo.s32 	%r3333, %r3331, %r3332, %r25;
	add.s32 	%r3334, %r3333, %r5409;
	mul.wide.s32 	%rd2395, %r3334, 8;
	add.s64 	%rd2396, %rd2, %rd2395;
	ld.global.f64 	%fd2786, [%rd2396];
	abs.f64 	%fd2787, %fd2786;
	setp.geu.f64 	%p1080, %fd2787, 0d41CDCD64FF800000;
	@%p1080 bra 	$L__BB4_1398;
	mov.b64 	%rd2397, -4616189618054758400;
	st.global.u64 	[%rd15], %rd2397;
	mov.b64 	%rd2398, 9218868437227405312;
	st.global.u64 	[%rd16], %rd2398;
	ld.global.u32 	%r790, [%rd10+220];
	ld.global.u32 	%r791, [%rd10+224];
	ld.global.u32 	%r792, [%rd10+232];
	mov.b64 	%rd2399, -4564063970805153792;
	st.global.u64 	[%rd20], %rd2399;
	mov.b64 	%rd2400, 0;
	st.global.u64 	[%rd19], %rd2400;
	not.b32 	%r3335, %r790;
	add.s32 	%r793, %r5401, %r3335;
	st.global.u32 	[%rd10+236], %r793;
	not.b32 	%r3336, %r791;
	add.s32 	%r3337, %r792, %r3336;
	st.global.u32 	[%rd10+240], %r3337;
	add.s32 	%r3338, %r3337, %r793;
	add.s32 	%r795, %r3338, -1;
	st.global.u32 	[%rd10+244], %r795;
	setp.eq.s32 	%p1081, %r793, 0;
	setp.gt.s32 	%p1082, %r3337, 0;
	and.pred  	%p1083, %p1081, %p1082;
	@%p1083 bra 	$L__BB4_1371;
	setp.ne.s32 	%p1084, %r3337, 0;
	setp.lt.s32 	%p1085, %r793, 1;
	or.pred  	%p1086, %p1084, %p1085;
	@%p1086 bra 	$L__BB4_1384;
$L__BB4_1371:
	setp.ne.s32 	%p1096, %r3337, 1;
	setp.ne.s32 	%p1097, %r793, 1;
	and.pred  	%p1098, %p1096, %p1097;
	@%p1098 bra 	$L__BB4_1380;
	setp.eq.s32 	%p1101, %r3337, 1;
	and.pred  	%p1103, %p1101, %p1081;
	@%p1103 bra 	$L__BB4_1375;
	setp.eq.s32 	%p1104, %r793, 1;
	setp.eq.s32 	%p1105, %r3337, 0;
	and.pred  	%p1106, %p1105, %p1104;
	@%p1106 bra 	$L__BB4_1375;
	ld.global.f64 	%fd4569, [%rd19];
	ld.global.f64 	%fd4568, [%rd20];
	bra.uni 	$L__BB4_1376;
$L__BB4_1375:
	mul.wide.s32 	%rd2490, %r795, 8;
	mov.u64 	%rd2491, parameter;
	add.s64 	%rd2492, %rd2491, %rd2490;
	ld.const.f64 	%fd2865, [%rd2492+25200];
	cvt.s64.s32 	%rd2493, %r790;
	add.s64 	%rd2494, %rd14, %rd2493;
	cvt.s64.s32 	%rd2495, %r791;
	add.s64 	%rd2496, %rd14, %rd2495;
	cvt.s64.s32 	%rd2497, %r792;
	add.s64 	%rd2498, %rd14, %rd2497;
	ld.global.s8 	%r3447, [%rd2498+27];
	ld.global.u8 	%r3448, [%rd2494];
	ld.global.u8 	%r3449, [%rd232];
	prmt.b32 	%r3450, %r3448, %r3449, 0x3340U;
	ld.global.u8 	%r3451, [%rd2496+27];
	prmt.b32 	%r3452, %r3451, 0, 0x3340U;
	prmt.b32 	%r3453, %r3450, %r3452, 0x5410U;
	mov.b32 	%r3454, 334205;
	dp4a.s32.u32 	%r3455, %r3453, %r3454, %r3447;
	mul.wide.s32 	%rd2499, %r3455, 8;
	add.s64 	%rd2500, %rd2491, %rd2499;
	ld.const.f64 	%fd2866, [%rd2500+5000];
	add.f64 	%fd4569, %fd2865, %fd2866;
	st.global.f64 	[%rd19], %fd4569;
	ld.global.u32 	%r3456, [%rd10+244];
	mul.wide.s32 	%rd2501, %r3456, 8;
	add.s64 	%rd2502, %rd2491, %rd2501;
	ld.const.f64 	%fd2867, [%rd2502+24480];
	ld.global.s8 	%r3457, [%rd2498+27];
	ld.global.u8 	%r3458, [%rd2494];
	ld.global.u8 	%r3459, [%rd232];
	prmt.b32 	%r3460, %r3459, %r3458, 0x3340U;
	ld.global.u8 	%r3461, [%rd2496+27];
	prmt.b32 	%r3462, %r3461, 0, 0x3340U;
	prmt.b32 	%r3463, %r3460, %r3462, 0x5410U;
	mov.b32 	%r3464, 359705;
	dp4a.s32.u32 	%r3465, %r3463, %r3464, %r3457;
	mul.wide.s32 	%rd2503, %r3465, 8;
	add.s64 	%rd2504, %rd2491, %rd2503;
	ld.const.f64 	%fd2868, [%rd2504];
	add.f64 	%fd4568, %fd2867, %fd2868;
	st.global.f64 	[%rd20], %fd4568;
$L__BB4_1376:
	add.s32 	%r3466, %r790, -1;
	ld.global.u32 	%r3467, [%rd13];
	add.s32 	%r3468, %r25, %r791;
	mad.lo.s32 	%r3469, %r3467, %r3466, %r3468;
	mul.wide.s32 	%rd2505, %r3469, 8;
	add.s64 	%rd2506, %rd2, %rd2505;
	ld.global.f64 	%fd2869, [%rd2506];
	add.f64 	%fd4571, %fd2869, %fd4569;
	st.global.f64 	[%rd19], %fd4571;
	ld.global.u32 	%r3470, [%rd13];
	mad.lo.s32 	%r3471, %r3470, %r3466, %r3468;
	add.s32 	%r3472, %r3471, 625;
	mul.wide.s32 	%rd2507, %r3472, 8;
	add.s64 	%rd2508, %rd2, %rd2507;
	ld.global.f64 	%fd2870, [%rd2508];
	add.f64 	%fd4570, %fd2870, %fd4568;
	st.global.f64 	[%rd20], %fd4570;
	abs.f64 	%fd2871, %fd4571;
	setp.leu.f64 	%p1107, %fd2871, 0d41CDCD64FF800000;
	@%p1107 bra 	$L__BB4_1378;
	mov.b64 	%rd2509, 9218868437227405312;
	st.global.u64 	[%rd19], %rd2509;
	mov.b64 	%rd2510, -4616189618054758400;
	st.global.u64 	[%rd20], %rd2510;
	mov.f64 	%fd4571, 0d7FF0000000000000;
	mov.f64 	%fd4570, 0dBFF0000000000000;
$L__BB4_1378:
	add.f64 	%fd2874, %fd4571, 0d4069000000000000;
	add.f64 	%fd2875, %fd4570, 0dC016CCCCCCCCCCCD;
	ld.global.f64 	%fd2876, [%rd12];
	add.f64 	%fd2877, %fd2875, %fd2876;
	div.rn.f64 	%fd2878, %fd2874, %fd2877;
	st.global.f64 	[%rd17], %fd2878;
	ld.global.u32 	%r3473, [%rd13];
	add.s32 	%r3474, %r25, %r792;
	mad.lo.s32 	%r3475, %r3473, %r771, %r3474;
	mul.wide.s32 	%rd2511, %r3475, 8;
	add.s64 	%rd2512, %rd2, %rd2511;
	ld.global.f64 	%fd2879, [%rd2512];
	add.f64 	%fd2880, %fd2879, 0d4069000000000000;
	ld.global.f64 	%fd2881, [%rd2512+5000];
	add.f64 	%fd2882, %fd2881, 0dC016CCCCCCCCCCCD;
	add.f64 	%fd2883, %fd2882, %fd2876;
	div.rn.f64 	%fd2884, %fd2880, %fd2883;
	st.global.f64 	[%rd18], %fd2884;
	setp.leu.f64 	%p1108, %fd2878, %fd2884;
	@%p1108 bra 	$L__BB4_1393;
	st.global.f64 	[%rd15], %fd4570;
	st.global.f64 	[%rd16], %fd4571;
	bra.uni 	$L__BB4_1393;
$L__BB4_1380:
	mul.wide.s32 	%rd2451, %r795, 8;
	mov.u64 	%rd2452, parameter;
	add.s64 	%rd2453, %rd2452, %rd2451;
	ld.const.f64 	%fd2839, [%rd2453+25200];
	cvt.s64.s32 	%rd2454, %r790;
	add.s64 	%rd2455, %rd14, %rd2454;
	ld.global.s8 	%r3432, [%rd2455];
	mul.wide.s32 	%rd2456, %r3432, 5;
	cvt.s64.s32 	%rd2457, %r791;
	add.s64 	%rd2458, %rd14, %rd2457;
	ld.global.s8 	%rd2459, [%rd2458+27];
	add.s64 	%rd2460, %rd2456, %rd2459;
	shl.b64 	%rd2461, %rd2460, 3;
	add.s64 	%rd2462, %rd2452, %rd2461;
	ld.const.f64 	%fd2840, [%rd2462+45640];
	add.f64 	%fd2841, %fd2839, %fd2840;
	ld.global.s8 	%r3433, [%rd232];
	mul.wide.s32 	%rd2463, %r3433, 5;
	cvt.s64.s32 	%rd2464, %r792;
	add.s64 	%rd2465, %rd14, %rd2464;
	ld.global.s8 	%rd2466, [%rd2465+27];
	add.s64 	%rd2467, %rd2463, %rd2466;
	shl.b64 	%rd2468, %rd2467, 3;
	add.s64 	%rd2469, %rd2452, %rd2468;
	ld.const.f64 	%fd2842, [%rd2469+45640];
	add.f64 	%fd2843, %fd2841, %fd2842;
	st.global.f64 	[%rd19], %fd2843;
	add.s32 	%r3434, %r790, -1;
	ld.global.u32 	%r3435, [%rd10+204];
	add.s32 	%r3436, %r25, %r791;
	mad.lo.s32 	%r3437, %r3435, %r3434, %r3436;
	mul.wide.s32 	%rd2470, %r3437, 8;
	add.s64 	%rd2471, %rd2, %rd2470;
	ld.global.f64 	%fd2844, [%rd2471];
	add.f64 	%fd4573, %fd2844, %fd2843;
	st.global.f64 	[%rd19], %fd4573;
	ld.global.u32 	%r3438, [%rd10+244];
	mul.wide.s32 	%rd2472, %r3438, 8;
	add.s64 	%rd2473, %rd2452, %rd2472;
	ld.const.f64 	%fd2845, [%rd2473+24480];
	ld.global.s8 	%r3439, [%rd2455];
	mul.wide.s32 	%rd2474, %r3439, 5;
	ld.global.s8 	%rd2475, [%rd2458+27];
	add.s64 	%rd2476, %rd2474, %rd2475;
	shl.b64 	%rd2477, %rd2476, 3;
	add.s64 	%rd2478, %rd2452, %rd2477;
	ld.const.f64 	%fd2846, [%rd2478+45440];
	add.f64 	%fd2847, %fd2845, %fd2846;
	ld.global.s8 	%r3440, [%rd232];
	mul.wide.s32 	%rd2479, %r3440, 5;
	ld.global.s8 	%rd2480, [%rd2465+27];
	add.s64 	%rd2481, %rd2479, %rd2480;
	shl.b64 	%rd2482, %rd2481, 3;
	add.s64 	%rd2483, %rd2452, %rd2482;
	ld.const.f64 	%fd2848, [%rd2483+45440];
	add.f64 	%fd2849, %fd2847, %fd2848;
	st.global.f64 	[%rd20], %fd2849;
	ld.global.u32 	%r3441, [%rd10+204];
	mad.lo.s32 	%r3442, %r3441, %r3434, %r3436;
	add.s32 	%r3443, %r3442, 625;
	mul.wide.s32 	%rd2484, %r3443, 8;
	add.s64 	%rd2485, %rd2, %rd2484;
	ld.global.f64 	%fd2850, [%rd2485];
	add.f64 	%fd4572, %fd2850, %fd2849;
	st.global.f64 	[%rd20], %fd4572;
	abs.f64 	%fd2851, %fd4573;
	setp.leu.f64 	%p1099, %fd2851, 0d41CDCD64FF800000;
	@%p1099 bra 	$L__BB4_1382;
	mov.b64 	%rd2486, 9218868437227405312;
	st.global.u64 	[%rd19], %rd2486;
	mov.b64 	%rd2487, -4616189618054758400;
	st.global.u64 	[%rd20], %rd2487;
	mov.f64 	%fd4573, 0d7FF0000000000000;
	mov.f64 	%fd4572, 0dBFF0000000000000;
$L__BB4_1382:
	add.f64 	%fd2854, %fd4573, 0d4069000000000000;
	add.f64 	%fd2855, %fd4572, 0dC016CCCCCCCCCCCD;
	ld.global.f64 	%fd2856, [%rd12];
	add.f64 	%fd2857, %fd2855, %fd2856;
	div.rn.f64 	%fd2858, %fd2854, %fd2857;
	st.global.f64 	[%rd17], %fd2858;
	ld.global.u32 	%r3444, [%rd13];
	add.s32 	%r3445, %r25, %r792;
	mad.lo.s32 	%r3446, %r3444, %r771, %r3445;
	mul.wide.s32 	%rd2488, %r3446, 8;
	add.s64 	%rd2489, %rd2, %rd2488;
	ld.global.f64 	%fd2859, [%rd2489];
	add.f64 	%fd2860, %fd2859, 0d4069000000000000;
	ld.global.f64 	%fd2861, [%rd2489+5000];
	add.f64 	%fd2862, %fd2861, 0dC016CCCCCCCCCCCD;
	add.f64 	%fd2863, %fd2862, %fd2856;
	div.rn.f64 	%fd2864, %fd2860, %fd2863;
	st.global.f64 	[%rd18], %fd2864;
	setp.leu.f64 	%p1100, %fd2858, %fd2864;
	@%p1100 bra 	$L__BB4_1393;
	st.global.f64 	[%rd15], %fd4572;
	st.global.f64 	[%rd16], %fd4573;
	bra.uni 	$L__BB4_1393;
$L__BB4_1384:
	setp.ne.s32 	%p1087, %r793, 1;
	setp.ne.s32 	%p1088, %r3337, 1;
	or.pred  	%p1089, %p1087, %p1088;
	@%p1089 bra 	$L__BB4_1389;
	cvt.s64.s32 	%rd2428, %r790;
	add.s64 	%rd2429, %rd14, %rd2428;
	cvt.s64.s32 	%rd2430, %r791;
	add.s64 	%rd2431, %rd14, %rd2430;
	ld.global.s8 	%r3388, [%rd2431+28];
	ld.global.u8 	%r3389, [%rd2429+1];
	ld.global.u8 	%r3390, [%rd2429];
	prmt.b32 	%r3391, %r3390, %r3389, 0x3340U;
	ld.global.u8 	%r3392, [%rd2431+27];
	prmt.b32 	%r3393, %r3392, 0, 0x3340U;
	prmt.b32 	%r3394, %r3391, %r3393, 0x5410U;
	mov.b32 	%r3395, 334205;
	dp4a.s32.u32 	%r3396, %r3394, %r3395, %r3388;
	mul.wide.s32 	%rd2432, %r3396, 8;
	mov.u64 	%rd2433, parameter;
	add.s64 	%rd2434, %rd2433, %rd2432;
	ld.const.f64 	%fd2816, [%rd2434+10000];
	cvt.s64.s32 	%rd2435, %r792;
	add.s64 	%rd2436, %rd14, %rd2435;
	ld.global.s8 	%r3397, [%rd232+-1];
	ld.global.u8 	%r3398, [%rd2436+27];
	ld.global.u8 	%r3399, [%rd2436+26];
	prmt.b32 	%r3400, %r3399, %r3398, 0x3340U;
	ld.global.u8 	%r3401, [%rd232];
	prmt.b32 	%r3402, %r3401, 0, 0x3340U;
	prmt.b32 	%r3403, %r3400, %r3402, 0x5410U;
	mov.b32 	%r3404, 359705;
	dp4a.s32.u32 	%r3405, %r3403, %r3404, %r3397;
	mul.wide.s32 	%rd2437, %r3405, 8;
	add.s64 	%rd2438, %rd2433, %rd2437;
	ld.const.f64 	%fd2817, [%rd2438+10000];
	add.f64 	%fd2818, %fd2816, %fd2817;
	st.global.f64 	[%rd20], %fd2818;
	add.s32 	%r3406, %r790, -1;
	ld.global.u32 	%r3407, [%rd13];
	add.s32 	%r3408, %r26, %r791;
	mad.lo.s32 	%r3409, %r3407, %r3406, %r3408;
	mul.wide.s32 	%rd2439, %r3409, 8;
	add.s64 	%rd2440, %rd2, %rd2439;
	ld.global.f64 	%fd2819, [%rd2440];
	add.f64 	%fd4574, %fd2819, %fd2818;
	st.global.f64 	[%rd20], %fd4574;
	ld.global.s8 	%r3410, [%rd2431+28];
	ld.global.u8 	%r3411, [%rd2429+1];
	ld.global.u8 	%r3412, [%rd2429];
	prmt.b32 	%r3413, %r3412, %r3411, 0x3340U;
	ld.global.u8 	%r3414, [%rd2431+27];
	prmt.b32 	%r3415, %r3414, 0, 0x3340U;
	prmt.b32 	%r3416, %r3413, %r3415, 0x5410U;
	dp4a.s32.u32 	%r3417, %r3416, %r3395, %r3410;
	mul.wide.s32 	%rd2441, %r3417, 8;
	add.s64 	%rd2442, %rd2433, %rd2441;
	ld.const.f64 	%fd2820, [%rd2442+15000];
	ld.global.s8 	%r3418, [%rd232+-1];
	ld.global.u8 	%r3419, [%rd2436+27];
	ld.global.u8 	%r3420, [%rd2436+26];
	prmt.b32 	%r3421, %r3420, %r3419, 0x3340U;
	ld.global.u8 	%r3422, [%rd232];
	prmt.b32 	%r3423, %r3422, 0, 0x3340U;
	prmt.b32 	%r3424, %r3421, %r3423, 0x5410U;
	dp4a.s32.u32 	%r3425, %r3424, %r3404, %r3418;
	mul.wide.s32 	%rd2443, %r3425, 8;
	add.s64 	%rd2444, %rd2433, %rd2443;
	ld.const.f64 	%fd2821, [%rd2444+15000];
	add.f64 	%fd2822, %fd2820, %fd2821;
	st.global.f64 	[%rd19], %fd2822;
	ld.global.u32 	%r3426, [%rd13];
	mad.lo.s32 	%r3427, %r3426, %r3406, %r3408;
	add.s32 	%r3428, %r3427, -625;
	mul.wide.s32 	%rd2445, %r3428, 8;
	add.s64 	%rd2446, %rd2, %rd2445;
	ld.global.f64 	%fd2823, [%rd2446];
	add.f64 	%fd4575, %fd2823, %fd2822;
	st.global.f64 	[%rd19], %fd4575;
	abs.f64 	%fd2824, %fd4575;
	setp.leu.f64 	%p1092, %fd2824, 0d41CDCD64FF800000;
	@%p1092 bra 	$L__BB4_1387;
	mov.b64 	%rd2447, 9218868437227405312;
	st.global.u64 	[%rd19], %rd2447;
	mov.b64 	%rd2448, -4616189618054758400;
	st.global.u64 	[%rd20], %rd2448;
	mov.f64 	%fd4575, 0d7FF0000000000000;
	mov.f64 	%fd4574, 0dBFF0000000000000;
$L__BB4_1387:
	add.f64 	%fd2827, %fd4575, 0d4069000000000000;
	add.f64 	%fd2828, %fd4574, 0dC016CCCCCCCCCCCD;
	ld.global.f64 	%fd2829, [%rd12];
	add.f64 	%fd2830, %fd2828, %fd2829;
	div.rn.f64 	%fd2831, %fd2827, %fd2830;
	st.global.f64 	[%rd17], %fd2831;
	ld.global.u32 	%r3429, [%rd13];
	add.s32 	%r3430, %r25, %r792;
	mad.lo.s32 	%r3431, %r3429, %r771, %r3430;
	mul.wide.s32 	%rd2449, %r3431, 8;
	add.s64 	%rd2450, %rd2, %rd2449;
	ld.global.f64 	%fd2832, [%rd2450];
	add.f64 	%fd2833, %fd2832, 0d4069000000000000;
	ld.global.f64 	%fd2834, [%rd2450+5000];
	add.f64 	%fd2835, %fd2834, 0dC016CCCCCCCCCCCD;
	add.f64 	%fd2836, %fd2835, %fd2829;
	div.rn.f64 	%fd2837, %fd2833, %fd2836;
	st.global.f64 	[%rd18], %fd2837;
	sub.f64 	%fd2838, %fd2831, %fd2837;
	setp.ltu.f64 	%p1093, %fd2838, 0d3EB0C6F7A0B5ED8D;
	setp.leu.f64 	%p1094, %fd2831, %fd2837;
	or.pred  	%p1095, %p1093, %p1094;
	@%p1095 bra 	$L__BB4_1393;
	st.global.f64 	[%rd15], %fd4574;
	st.global.f64 	[%rd16], %fd4575;
	bra.uni 	$L__BB4_1393;
$L__BB4_1389:
	mul.wide.s32 	%rd2401, %r795, 8;
	mov.u64 	%rd2402, parameter;
	add.s64 	%rd2403, %rd2402, %rd2401;
	ld.const.f64 	%fd2788, [%rd2403+24960];
	cvt.s64.s32 	%rd2404, %r790;
	add.s64 	%rd2405, %rd14, %rd2404;
	cvt.s64.s32 	%rd2406, %r791;
	add.s64 	%rd2407, %rd14, %rd2406;
	ld.global.s8 	%r3339, [%rd2407+28];
	ld.global.u8 	%r3340, [%rd2405+1];
	ld.global.u8 	%r3341, [%rd2405];
	prmt.b32 	%r3342, %r3341, %r3340, 0x3340U;
	ld.global.u8 	%r3343, [%rd2407+27];
	prmt.b32 	%r3344, %r3343, 0, 0x3340U;
	prmt.b32 	%r3345, %r3342, %r3344, 0x5410U;
	mov.b32 	%r3346, 334205;
	dp4a.s32.u32 	%r3347, %r3345, %r3346, %r3339;
	mul.wide.s32 	%rd2408, %r3347, 8;
	add.s64 	%rd2409, %rd2402, %rd2408;
	ld.const.f64 	%fd2789, [%rd2409+30440];
	add.f64 	%fd2790, %fd2788, %fd2789;
	cvt.s64.s32 	%rd2410, %r792;
	add.s64 	%rd2411, %rd14, %rd2410;
	ld.global.s8 	%r3348, [%rd232+-1];
	ld.global.u8 	%r3349, [%rd2411+27];
	ld.global.u8 	%r3350, [%rd2411+26];
	prmt.b32 	%r3351, %r3350, %r3349, 0x3340U;
	ld.global.u8 	%r3352, [%rd232];
	prmt.b32 	%r3353, %r3352, 0, 0x3340U;
	prmt.b32 	%r3354, %r3351, %r3353, 0x5410U;
	mov.b32 	%r3355, 359705;
	dp4a.s32.u32 	%r3356, %r3354, %r3355, %r3348;
	mul.wide.s32 	%rd2412, %r3356, 8;
	add.s64 	%rd2413, %rd2402, %rd2412;
	ld.const.f64 	%fd2791, [%rd2413+30440];
	add.f64 	%fd2792, %fd2790, %fd2791;
	st.global.f64 	[%rd19], %fd2792;
	add.s32 	%r3357, %r790, -1;
	ld.global.u32 	%r3358, [%rd10+204];
	add.s32 	%r3359, %r25, %r791;
	mad.lo.s32 	%r3360, %r3358, %r3357, %r3359;
	mul.wide.s32 	%rd2414, %r3360, 8;
	add.s64 	%rd2415, %rd2, %rd2414;
	ld.global.f64 	%fd2793, [%rd2415];
	add.f64 	%fd4577, %fd2793, %fd2792;
	st.global.f64 	[%rd19], %fd4577;
	ld.global.u32 	%r3361, [%rd10+244];
	mul.wide.s32 	%rd2416, %r3361, 8;
	add.s64 	%rd2417, %rd2402, %rd2416;
	ld.const.f64 	%fd2794, [%rd2417+24240];
	ld.global.s8 	%r3362, [%rd2407+28];
	ld.global.u8 	%r3363, [%rd2405+1];
	ld.global.u8 	%r3364, [%rd2405];
	prmt.b32 	%r3365, %r3364, %r3363, 0x3340U;
	ld.global.u8 	%r3366, [%rd2407+27];
	prmt.b32 	%r3367, %r3366, 0, 0x3340U;
	prmt.b32 	%r3368, %r3365, %r3367, 0x5410U;
	dp4a.s32.u32 	%r3369, %r3368, %r3346, %r3362;
	mul.wide.s32 	%rd2418, %r3369, 8;
	add.s64 	%rd2419, %rd2402, %rd2418;
	ld.const.f64 	%fd2795, [%rd2419+25440];
	add.f64 	%fd2796, %fd2794, %fd2795;
	ld.global.s8 	%r3370, [%rd232+-1];
	ld.global.u8 	%r3371, [%rd2411+27];
	ld.global.u8 	%r3372, [%rd2411+26];
	prmt.b32 	%r3373, %r3372, %r3371, 0x3340U;
	ld.global.u8 	%r3374, [%rd232];
	prmt.b32 	%r3375, %r3374, 0, 0x3340U;
	prmt.b32 	%r3376, %r3373, %r3375, 0x5410U;
	dp4a.s32.u32 	%r3377, %r3376, %r3355, %r3370;
	mul.wide.s32 	%rd2420, %r3377, 8;
	add.s64 	%rd2421, %rd2402, %rd2420;
	ld.const.f64 	%fd2797, [%rd2421+25440];
	add.f64 	%fd2798, %fd2796, %fd2797;
	ld.global.u32 	%r3378, [%rd10+236];
	ld.global.u32 	%r3379, [%rd10+240];
	sub.s32 	%r3380, %r3378, %r3379;
	abs.s32 	%r3381, %r3380;
	cvt.rn.f64.s32 	%fd2799, %r3381;
	fma.rn.f64 	%fd2800, %fd2799, 0dBFEEF3E864B31D04, %fd2798;
	st.global.f64 	[%rd20], %fd2800;
	ld.global.u32 	%r3382, [%rd10+204];
	mad.lo.s32 	%r3383, %r3382, %r3357, %r3359;
	add.s32 	%r3384, %r3383, 625;
	mul.wide.s32 	%rd2422, %r3384, 8;
	add.s64 	%rd2423, %rd2, %rd2422;
	ld.global.f64 	%fd2801, [%rd2423];
	add.f64 	%fd4576, %fd2801, %fd2800;
	st.global.f64 	[%rd20], %fd4576;
	abs.f64 	%fd2802, %fd4577;
	setp.leu.f64 	%p1090, %fd2802, 0d41CDCD64FF800000;
	@%p1090 bra 	$L__BB4_1391;
	mov.b64 	%rd2424, 9218868437227405312;
	st.global.u64 	[%rd19], %rd2424;
	mov.b64 	%rd2425, -4616189618054758400;
	st.global.u64 	[%rd20], %rd2425;
	mov.f64 	%fd4577, 0d7FF0000000000000;
	mov.f64 	%fd4576, 0dBFF0000000000000;
$L__BB4_1391:
	add.f64 	%fd2805, %fd4577, 0d4069000000000000;
	add.f64 	%fd2806, %fd4576, 0dC016CCCCCCCCCCCD;
	ld.global.f64 	%fd2807, [%rd12];
	add.f64 	%fd2808, %fd2806, %fd2807;
	div.rn.f64 	%fd2809, %fd2805, %fd2808;
	st.global.f64 	[%rd17], %fd2809;
	ld.global.u32 	%r3385, [%rd13];
	add.s32 	%r3386, %r25, %r792;
	mad.lo.s32 	%r3387, %r3385, %r771, %r3386;
	mul.wide.s32 	%rd2426, %r3387, 8;
	add.s64 	%rd2427, %rd2, %rd2426;
	ld.global.f64 	%fd2810, [%rd2427];
	add.f64 	%fd2811, %fd2810, 0d4069000000000000;
	ld.global.f64 	%fd2812, [%rd2427+5000];
	add.f64 	%fd2813, %fd2812, 0dC016CCCCCCCCCCCD;
	add.f64 	%fd2814, %fd2813, %fd2807;
	div.rn.f64 	%fd2815, %fd2811, %fd2814;
	st.global.f64 	[%rd18], %fd2815;
	setp.leu.f64 	%p1091, %fd2809, %fd2815;
	@%p1091 bra 	$L__BB4_1393;
	st.global.f64 	[%rd15], %fd4576;
	st.global.f64 	[%rd16], %fd4577;
$L__BB4_1393:
	ld.global.f64 	%fd2885, [%rd15];
	setp.lt.f64 	%p1109, %fd2885, 0dC0A3880000000000;
	@%p1109 bra 	$L__BB4_1395;
	ld.global.f64 	%fd4578, [%rd16];
	bra.uni 	$L__BB4_1396;
$L__BB4_1395:
	mov.b64 	%rd2513, -4564063970805153792;
	st.global.u64 	[%rd15], %rd2513;
	mov.b64 	%rd2514, 0;
	st.global.u64 	[%rd16], %rd2514;
	mov.f64 	%fd4578, 0d0000000000000000;
$L__BB4_1396:
	abs.f64 	%fd2887, %fd4578;
	setp.geu.f64 	%p1110, %fd2887, 0d41CDCD64FF800000;
	@%p1110 bra 	$L__BB4_1398;
	ld.global.u32 	%r3476, [%rd10+204];
	ld.global.u32 	%r3477, [%rd10+232];
	mad.lo.s32 	%r3478, %r3476, %r771, %r25;
	add.s32 	%r3479, %r3478, %r3477;
	mul.wide.s32 	%rd2515, %r3479, 8;
	add.s64 	%rd2516, %rd2, %rd2515;
	st.global.f64 	[%rd2516], %fd4578;
	ld.global.f64 	%fd2888, [%rd15];
	ld.global.u32 	%r3480, [%rd10+204];
	ld.global.u32 	%r3481, [%rd10+232];
	mad.lo.s32 	%r3482, %r3480, %r771, %r26;
	add.s32 	%r3483, %r3482, %r3481;
	mul.wide.s32 	%rd2517, %r3483, 8;
	add.s64 	%rd2518, %rd2, %rd2517;
	st.global.f64 	[%rd2518], %fd2888;
$L__BB4_1398:
	ld.global.u32 	%r3484, [%rd10+220];
	add.s32 	%r5408, %r3484, -1;
	st.global.u32 	[%rd10+220], %r5408;
	ld.global.u32 	%r3485, [%rd10+224];
	add.s32 	%r5409, %r3485, 1;
	st.global.u32 	[%rd10+224], %r5409;
	setp.gt.s32 	%p1111, %r3484, 1;
	@%p1111 bra 	$L__BB4_1367;
$L__BB4_1399:
	ld.global.u32 	%r5410, [%rd10+216];
$L__BB4_1400:
	add.s32 	%r800, %r5410, 1;
	st.global.u32 	[%rd10+216], %r800;
	setp.lt.s32 	%p1112, %r5410, 32;
	mov.u32 	%r5410, %r800;
	@%p1112 bra 	$L__BB4_1364;
	ld.global.u32 	%r5412, [%rd10+232];
	ld.global.u32 	%r5411, [%rd10+204];
$L__BB4_1402:
	add.s32 	%r5403, %r5412, 1;
	st.global.u32 	[%rd10+232], %r5403;
	setp.lt.s32 	%p1113, %r5412, %r5411;
	@%p1113 bra 	$L__BB4_1311;
	ld.global.u32 	%r5395, [%rd10+200];
$L__BB4_1404:
	add.s32 	%r810, %r5401, 1;
	setp.lt.s32 	%p1114, %r5401, %r5395;
	mov.u32 	%r5401, %r810;
	@%p1114 bra 	$L__BB4_1309;
$L__BB4_1405:
	mov.b64 	%rd2519, -4503599627370496;
	st.global.u64 	[%rd11+10024], %rd2519;
	mov.b32 	%r3486, 0;
	st.global.u32 	[%rd10+212], %r3486;
	ld.global.u32 	%r811, [%rd10+200];
	st.global.u32 	[%rd10+208], %r811;
	st.global.u64 	[%rd11+10024], %rd2519;
	ld.global.u32 	%r3487, [%rd10+204];
	setp.lt.s32 	%p1115, %r3487, 1;
	mov.f64 	%fd4597, 0dFFF0000000000000;
	@%p1115 bra 	$L__BB4_1442;
	cvt.s64.s32 	%rd2520, %r811;
	add.s64 	%rd244, %rd14, %rd2520;
	add.s32 	%r812, %r811, -1;
	mov.b32 	%r5416, 1;
$L__BB4_1407:
	mov.u32 	%r813, %r5416;
	ld.global.u8 	%rs72, [%rd244];
	cvt.u32.u16 	%r3489, %rs72;
	cvt.s32.s8 	%r3490, %r3489;
	cvt.u64.u32 	%rd2521, %r813;
	add.s64 	%rd245, %rd14, %rd2521;
	ld.global.u8 	%rs73, [%rd245+27];
	cvt.u32.u16 	%r3491, %rs73;
	cvt.s32.s8 	%r3492, %r3491;
	add.s32 	%r3493, %r3492, %r3490;
	setp.eq.s32 	%p1116, %r3493, 3;
	@%p1116 bra 	$L__BB4_1409;
	ld.global.f64 	%fd4593, [%rd12];
	mov.f64 	%fd4596, 0dBFF0000000000000;
	mov.f64 	%fd4595, 0d7FF0000000000000;
	bra.uni 	$L__BB4_1436;
$L__BB4_1409:
	cvt.s32.s8 	%r3495, %r3489;
	mul.wide.s32 	%rd2522, %r3495, 5;
	cvt.u64.u16 	%rd2523, %rs73;
	cvt.s64.s8 	%rd2524, %rd2523;
	add.s64 	%rd2525, %rd2522, %rd2524;
	shl.b64 	%rd2526, %rd2525, 3;
	mov.u64 	%rd2527, parameter;
	add.s64 	%rd2528, %rd2527, %rd2526;
	ld.const.f64 	%fd2892, [%rd2528+45440];
	ld.global.s8 	%r3496, [%rd245+28];
	ld.global.u8 	%r3497, [%rd244+1];
	prmt.b32 	%r3498, %r3489, %r3497, 0x3340U;
	cvt.u32.u16 	%r3499, %rs73;
	prmt.b32 	%r3500, %r3499, 0, 0x3340U;
	prmt.b32 	%r3501, %r3498, %r3500, 0x5410U;
	mov.b32 	%r3502, 334205;
	dp4a.s32.u32 	%r3503, %r3501, %r3502, %r3496;
	mul.wide.s32 	%rd2529, %r3503, 8;
	add.s64 	%rd2530, %rd2527, %rd2529;
	ld.const.f64 	%fd2893, [%rd2530+35440];
	add.f64 	%fd4583, %fd2892, %fd2893;
	st.global.f64 	[%rd15], %fd4583;
	ld.global.s8 	%r3504, [%rd244];
	mul.wide.s32 	%rd2531, %r3504, 5;
	ld.global.u8 	%rs487, [%rd245+27];
	cvt.u64.u16 	%rd2532, %rs487;
	cvt.s64.s8 	%rd2533, %rd2532;
	add.s64 	%rd2534, %rd2531, %rd2533;
	shl.b64 	%rd2535, %rd2534, 3;
	add.s64 	%rd2536, %rd2527, %rd2535;
	ld.const.f64 	%fd2894, [%rd2536+45640];
	ld.global.s8 	%r3505, [%rd245+28];
	ld.global.u8 	%r3506, [%rd244+1];
	prmt.b32 	%r3507, %r3504, %r3506, 0x3340U;
	cvt.u32.u16 	%r3508, %rs487;
	prmt.b32 	%r3509, %r3508, 0, 0x3340U;
	prmt.b32 	%r3510, %r3507, %r3509, 0x5410U;
	dp4a.s32.u32 	%r3511, %r3510, %r3502, %r3505;
	mul.wide.s32 	%rd2537, %r3511, 8;
	add.s64 	%rd2538, %rd2527, %rd2537;
	ld.const.f64 	%fd2895, [%rd2538+40440];
	add.f64 	%fd4584, %fd2894, %fd2895;
	st.global.f64 	[%rd17], %fd4584;
	abs.f64 	%fd2896, %fd4584;
	setp.leu.f64 	%p1117, %fd2896, 0d41CDCD64FF800000;
	@%p1117 bra 	$L__BB4_1411;
	mov.b64 	%rd2539, 9218868437227405312;
	st.global.u64 	[%rd17], %rd2539;
	mov.b64 	%rd2540, -4616189618054758400;
	st.global.u64 	[%rd15], %rd2540;
	mov.f64 	%fd4584, 0d7FF0000000000000;
	mov.f64 	%fd4583, 0dBFF0000000000000;
$L__BB4_1411:
	ld.global.s8 	%rs74, [%rd244];
	cvt.s64.s16 	%rd246, %rs74;
	ld.global.s8 	%rs488, [%rd244+1];
	ld.global.u8 	%rs489, [%rd245+27];
	cvt.u64.u16 	%rd2541, %rs489;
	cvt.s64.s8 	%rd247, %rd2541;
	mov.b32 	%r814, {%rs74, %rs490};
	mov.b32 	%r3512, {%rs74, %rs488};
	cvt.u32.u16 	%r3513, %rs489;
	cvt.s32.s8 	%r3514, %r3513;
	mov.b32 	%r3515, 1305;
	dp2a.lo.s32.u32 	%r3516, %r3512, %r3515, %r3514;
	mul.wide.s32 	%rd2542, %r3516, 8;
	mov.u64 	%rd2543, parameter;
	add.s64 	%rd248, %rd2543, %rd2542;
	ld.const.f64 	%fd2899, [%rd248+21000];
	abs.f64 	%fd2900, %fd2899;
	setp.geu.f64 	%p1118, %fd2900, 0d41CDCD64FF800000;
	@%p1118 bra 	$L__BB4_1419;
	ld.global.s8 	%r3517, [%rd245+28];
	cvt.u16.u64 	%rs491, %rd247;
	{ .reg .b16 tmp; mov.b32 {%rs492, tmp}, %r814; }
	mov.b32 	%r3518, {%rs492, %rs491};
	mov.b32 	%r3519, 1305;
	dp2a.lo.s32.u32 	%r3520, %r3518, %r3519, %r3517;
	mul.wide.s32 	%rd2544, %r3520, 8;
	mov.u64 	%rd2545, parameter;
	add.s64 	%rd249, %rd2545, %rd2544;
	ld.const.f64 	%fd2901, [%rd249+23000];
	abs.f64 	%fd2902, %fd2901;
	setp.geu.f64 	%p1119, %fd2902, 0d41CDCD64FF800000;
	@%p1119 bra 	$L__BB4_1419;
	mad.lo.s64 	%rd2546, %rd246, 5, %rd247;
	shl.b64 	%rd2547, %rd2546, 3;
	mov.u64 	%rd2548, parameter;
	add.s64 	%rd2549, %rd2548, %rd2547;
	ld.const.f64 	%fd2903, [%rd2549+45440];
	ld.const.f64 	%fd2904, [%rd248+20000];
	add.f64 	%fd2905, %fd2903, %fd2904;
	ld.const.f64 	%fd2906, [%rd249+22000];
	add.f64 	%fd4581, %fd2905, %fd2906;
	st.global.f64 	[%rd16], %fd4581;
	ld.global.s8 	%rs493, [%rd244];
	cvt.s32.s16 	%r3521, %rs493;
	mul.wide.s32 	%rd2550, %r3521, 5;
	ld.global.s8 	%rs494, [%rd245+27];
	cvt.s64.s16 	%rd2551, %rs494;
	add.s64 	%rd2552, %rd2550, %rd2551;
	shl.b64 	%rd2553, %rd2552, 3;
	add.s64 	%rd2554, %rd2548, %rd2553;
	ld.const.f64 	%fd2907, [%rd2554+45640];
	ld.global.s8 	%rs495, [%rd244+1];
	mov.b32 	%r3522, {%rs493, %rs495};
	cvt.s32.s16 	%r3523, %rs494;
	mov.b32 	%r3524, 1305;
	dp2a.lo.s32.u32 	%r3525, %r3522, %r3524, %r3523;
	mul.wide.s32 	%rd2555, %r3525, 8;
	add.s64 	%rd2556, %rd2548, %rd2555;
	ld.const.f64 	%fd2908, [%rd2556+21000];
	add.f64 	%fd2909, %fd2907, %fd2908;
	ld.global.s8 	%r3526, [%rd245+28];
	mov.b32 	%r3527, {%rs493, %rs494};
	dp2a.lo.s32.u32 	%r3528, %r3527, %r3524, %r3526;
	mul.wide.s32 	%rd2557, %r3528, 8;
	add.s64 	%rd2558, %rd2548, %rd2557;
	ld.const.f64 	%fd2910, [%rd2558+23000];
	add.f64 	%fd4582, %fd2909, %fd2910;
	st.global.f64 	[%rd18], %fd4582;
	abs.f64 	%fd2911, %fd4582;
	setp.leu.f64 	%p1120, %fd2911, 0d41CDCD64FF800000;
	@%p1120 bra 	$L__BB4_1415;
	mov.b64 	%rd2559, 9218868437227405312;
	st.global.u64 	[%rd18], %rd2559;
	mov.b64 	%rd2560, -4616189618054758400;
	st.global.u64 	[%rd16], %rd2560;
	mov.f64 	%fd4582, 0d7FF0000000000000;
	mov.f64 	%fd4581, 0dBFF0000000000000;
$L__BB4_1415:
	add.f64 	%fd2914, %fd4582, 0d4069000000000000;
	add.f64 	%fd2915, %fd4581, 0dC016CCCCCCCCCCCD;
	ld.global.f64 	%fd720, [%rd12];
	add.f64 	%fd2916, %fd2915, %fd720;
	div.rn.f64 	%fd721, %fd2914, %fd2916;
	st.global.f64 	[%rd19], %fd721;
	abs.f64 	%fd2917, %fd4584;
	setp.geu.f64 	%p1121, %fd2917, 0d41CDCD64FF800000;
	@%p1121 bra 	$L__BB4_1418;
	add.f64 	%fd2918, %fd4584, 0d4069000000000000;
	add.f64 	%fd2919, %fd4583, 0dC016CCCCCCCCCCCD;
	add.f64 	%fd2920, %fd2919, %fd720;
	div.rn.f64 	%fd2921, %fd2918, %fd2920;
	st.global.f64 	[%rd20], %fd2921;
	setp.geu.f64 	%p1122, %fd2921, %fd721;
	@%p1122 bra 	$L__BB4_1419;
	st.global.f64 	[%rd15], %fd4581;
	st.global.f64 	[%rd17], %fd4582;
	st.global.f64 	[%rd20], %fd721;
	mov.f64 	%fd4583, %fd4581;
	mov.f64 	%fd4584, %fd4582;
	bra.uni 	$L__BB4_1419;
$L__BB4_1418:
	st.global.f64 	[%rd15], %fd4581;
	st.global.f64 	[%rd17], %fd4582;
	st.global.f64 	[%rd20], %fd721;
	mov.f64 	%fd4583, %fd4581;
	mov.f64 	%fd4584, %fd4582;
$L__BB4_1419:
	ld.global.s8 	%rs496, [%rd244];
	cvt.s64.s16 	%rd250, %rs496;
	ld.global.s8 	%rs497, [%rd244+1];
	ld.global.u8 	%rs498, [%rd245+27];
	cvt.u64.u16 	%rd2561, %rs498;
	cvt.s64.s8 	%rd251, %rd2561;
	mov.b32 	%r3529, {%rs496, %rs497};
	cvt.u32.u16 	%r3530, %rs498;
	cvt.s32.s8 	%r3531, %r3530;
	mov.b32 	%r3532, 1305;
	dp2a.lo.s32.u32 	%r3533, %r3529, %r3532, %r3531;
	mul.wide.s32 	%rd2562, %r3533, 8;
	mov.u64 	%rd2563, parameter;
	add.s64 	%rd252, %rd2563, %rd2562;
	ld.const.f64 	%fd2922, [%rd252+21000];
	abs.f64 	%fd2923, %fd2922;
	setp.geu.f64 	%p1123, %fd2923, 0d41CDCD64FF800000;
	@%p1123 bra 	$L__BB4_1426;
	mad.lo.s64 	%rd2564, %rd250, 5, %rd251;
	shl.b64 	%rd2565, %rd2564, 3;
	mov.u64 	%rd2566, parameter;
	add.s64 	%rd2567, %rd2566, %rd2565;
	ld.const.f64 	%fd2924, [%rd2567+45440];
	ld.const.f64 	%fd2925, [%rd252+20000];
	add.f64 	%fd4585, %fd2924, %fd2925;
	st.global.f64 	[%rd16], %fd4585;
	ld.global.s8 	%rs499, [%rd244];
	cvt.s32.s16 	%r3534, %rs499;
	mul.wide.s32 	%rd2568, %r3534, 5;
	ld.global.u8 	%rs500, [%rd245+27];
	cvt.u64.u16 	%rd2569, %rs500;
	cvt.s64.s8 	%rd2570, %rd2569;
	add.s64 	%rd2571, %rd2568, %rd2570;
	shl.b64 	%rd2572, %rd2571, 3;
	add.s64 	%rd2573, %rd2566, %rd2572;
	ld.const.f64 	%fd2926, [%rd2573+45640];
	ld.global.s8 	%rs501, [%rd244+1];
	mov.b32 	%r3535, {%rs499, %rs501};
	cvt.u32.u16 	%r3536, %rs500;
	cvt.s32.s8 	%r3537, %r3536;
	mov.b32 	%r3538, 1305;
	dp2a.lo.s32.u32 	%r3539, %r3535, %r3538, %r3537;
	mul.wide.s32 	%rd2574, %r3539, 8;
	add.s64 	%rd2575, %rd2566, %rd2574;
	ld.const.f64 	%fd2927, [%rd2575+21000];
	add.f64 	%fd4586, %fd2926, %fd2927;
	st.global.f64 	[%rd18], %fd4586;
	abs.f64 	%fd2928, %fd4586;
	setp.leu.f64 	%p1124, %fd2928, 0d41CDCD64FF800000;
	@%p1124 bra 	$L__BB4_1422;
	mov.b64 	%rd2576, 9218868437227405312;
	st.global.u64 	[%rd18], %rd2576;
	mov.b64 	%rd2577, -4616189618054758400;
	st.global.u64 	[%rd16], %rd2577;
	mov.f64 	%fd4586, 0d7FF0000000000000;
	mov.f64 	%fd4585, 0dBFF0000000000000;
$L__BB4_1422:
	add.f64 	%fd2931, %fd4586, 0d4069000000000000;
	add.f64 	%fd2932, %fd4585, 0dC016CCCCCCCCCCCD;
	ld.global.f64 	%fd728, [%rd12];
	add.f64 	%fd2933, %fd2932, %fd728;
	div.rn.f64 	%fd729, %fd2931, %fd2933;
	st.global.f64 	[%rd19], %fd729;
	abs.f64 	%fd2934, %fd4584;
	setp.geu.f64 	%p1125, %fd2934, 0d41CDCD64FF800000;
	@%p1125 bra 	$L__BB4_1425;
	add.f64 	%fd2935, %fd4584, 0d4069000000000000;
	add.f64 	%fd2936, %fd4583, 0dC016CCCCCCCCCCCD;
	add.f64 	%fd2937, %fd2936, %fd728;
	div.rn.f64 	%fd2938, %fd2935, %fd2937;
	st.global.f64 	[%rd20], %fd2938;
	setp.geu.f64 	%p1126, %fd2938, %fd729;
	@%p1126 bra 	$L__BB4_1426;
	st.global.f64 	[%rd15], %fd4585;
	st.global.f64 	[%rd17], %fd4586;
	st.global.f64 	[%rd20], %fd729;
	mov.f64 	%fd4583, %fd4585;
	mov.f64 	%fd4584, %fd4586;
	bra.uni 	$L__BB4_1426;
$L__BB4_1425:
	st.global.f64 	[%rd15], %fd4585;
	st.global.f64 	[%rd17], %fd4586;
	st.global.f64 	[%rd20], %fd729;
	mov.f64 	%fd4583, %fd4585;
	mov.f64 	%fd4584, %fd4586;
$L__BB4_1426:
	ld.global.s8 	%rs502, [%rd244];
	cvt.s64.s16 	%rd253, %rs502;
	ld.global.s8 	%rs503, [%rd245+27];
	cvt.s64.s16 	%rd254, %rs503;
	ld.global.s8 	%r3540, [%rd245+28];
	mov.b32 	%r3541, {%rs502, %rs503};
	mov.b32 	%r3542, 1305;
	dp2a.lo.s32.u32 	%r3543, %r3541, %r3542, %r3540;
	mul.wide.s32 	%rd2578, %r3543, 8;
	mov.u64 	%rd2579, parameter;
	add.s64 	%rd255, %rd2579, %rd2578;
	ld.const.f64 	%fd2939, [%rd255+23000];
	abs.f64 	%fd2940, %fd2939;
	setp.lt.f64 	%p1127, %fd2940, 0d41CDCD64FF800000;
	@%p1127 bra 	$L__BB4_1428;
	ld.global.f64 	%fd4593, [%rd12];
	bra.uni 	$L__BB4_1434;
$L__BB4_1428:
	mad.lo.s64 	%rd2580, %rd253, 5, %rd254;
	shl.b64 	%rd2581, %rd2580, 3;
	mov.u64 	%rd2582, parameter;
	add.s64 	%rd2583, %rd2582, %rd2581;
	ld.const.f64 	%fd2941, [%rd2583+45440];
	ld.const.f64 	%fd2942, [%rd255+22000];
	add.f64 	%fd4589, %fd2941, %fd2942;
	st.global.f64 	[%rd16], %fd4589;
	ld.global.s8 	%rs504, [%rd244];
	cvt.s32.s16 	%r3544, %rs504;
	mul.wide.s32 	%rd2584, %r3544, 5;
	ld.global.s8 	%rs505, [%rd245+27];
	cvt.s64.s16 	%rd2585, %rs505;
	add.s64 	%rd2586, %rd2584, %rd2585;
	shl.b64 	%rd2587, %rd2586, 3;
	add.s64 	%rd2588, %rd2582, %rd2587;
	ld.const.f64 	%fd2943, [%rd2588+45640];
	ld.global.s8 	%r3545, [%rd245+28];
	mov.b32 	%r3546, {%rs504, %rs505};
	mov.b32 	%r3547, 1305;
	dp2a.lo.s32.u32 	%r3548, %r3546, %r3547, %r3545;
	mul.wide.s32 	%rd2589, %r3548, 8;
	add.s64 	%rd2590, %rd2582, %rd2589;
	ld.const.f64 	%fd2944, [%rd2590+23000];
	add.f64 	%fd4590, %fd2943, %fd2944;
	st.global.f64 	[%rd18], %fd4590;
	abs.f64 	%fd2945, %fd4590;
	setp.leu.f64 	%p1128, %fd2945, 0d41CDCD64FF800000;
	@%p1128 bra 	$L__BB4_1430;
	mov.b64 	%rd2591, 9218868437227405312;
	st.global.u64 	[%rd18], %rd2591;
	mov.b64 	%rd2592, -4616189618054758400;
	st.global.u64 	[%rd16], %rd2592;
	mov.f64 	%fd4590, 0d7FF0000000000000;
	mov.f64 	%fd4589, 0dBFF0000000000000;
$L__BB4_1430:
	add.f64 	%fd2948, %fd4590, 0d4069000000000000;
	add.f64 	%fd2949, %fd4589, 0dC016CCCCCCCCCCCD;
	ld.global.f64 	%fd4593, [%rd12];
	add.f64 	%fd2950, %fd2949, %fd4593;
	div.rn.f64 	%fd738, %fd2948, %fd2950;
	st.global.f64 	[%rd19], %fd738;
	abs.f64 	%fd2951, %fd4584;
	setp.geu.f64 	%p1129, %fd2951, 0d41CDCD64FF800000;
	@%p1129 bra 	$L__BB4_1433;
	add.f64 	%fd2952, %fd4584, 0d4069000000000000;
	add.f64 	%fd2953, %fd4583, 0dC016CCCCCCCCCCCD;
	add.f64 	%fd2954, %fd2953, %fd4593;
	div.rn.f64 	%fd2955, %fd2952, %fd2954;
	st.global.f64 	[%rd20], %fd2955;
	setp.geu.f64 	%p1130, %fd2955, %fd738;
	@%p1130 bra 	$L__BB4_1434;
	st.global.f64 	[%rd15], %fd4589;
	st.global.f64 	[%rd17], %fd4590;
	st.global.f64 	[%rd20], %fd738;
	mov.f64 	%fd4583, %fd4589;
	mov.f64 	%fd4584, %fd4590;
	bra.uni 	$L__BB4_1434;
$L__BB4_1433:
	st.global.f64 	[%rd15], %fd4589;
	st.global.f64 	[%rd17], %fd4590;
	st.global.f64 	[%rd20], %fd738;
	mov.f64 	%fd4583, %fd4589;
	mov.f64 	%fd4584, %fd4590;
$L__BB4_1434:
	ld.global.s8 	%r3549, [%rd244];
	mul.wide.s32 	%rd2593, %r3549, 5;
	ld.global.s8 	%rd2594, [%rd245+27];
	add.s64 	%rd2595, %rd2593, %rd2594;
	shl.b64 	%rd2596, %rd2595, 3;
	mov.u64 	%rd2597, parameter;
	add.s64 	%rd2598, %rd2597, %rd2596;
	ld.const.f64 	%fd4596, [%rd2598+45440];
	st.global.f64 	[%rd16], %fd4596;
	ld.global.s8 	%r3550, [%rd244];
	mul.wide.s32 	%rd2599, %r3550, 5;
	ld.global.s8 	%rd2600, [%rd245+27];
	add.s64 	%rd2601, %rd2599, %rd2600;
	shl.b64 	%rd2602, %rd2601, 3;
	add.s64 	%rd2603, %rd2597, %rd2602;
	ld.const.f64 	%fd4595, [%rd2603+45640];
	st.global.f64 	[%rd18], %fd4595;
	add.f64 	%fd2956, %fd4595, 0d4069000000000000;
	add.f64 	%fd2957, %fd4596, 0dC016CCCCCCCCCCCD;
	add.f64 	%fd2958, %fd2957, %fd4593;
	div.rn.f64 	%fd744, %fd2956, %fd2958;
	st.global.f64 	[%rd19], %fd744;
	abs.f64 	%fd2959, %fd4584;
	setp.geu.f64 	%p1131, %fd2959, 0d41CDCD64FF800000;
	@%p1131 bra 	$L__BB4_1436;
	ld.global.f64 	%fd2960, [%rd20];
	setp.lt.f64 	%p1132, %fd2960, %fd744;
	selp.f64 	%fd4595, %fd4595, %fd4584, %p1132;
	selp.f64 	%fd4596, %fd4596, %fd4583, %p1132;
$L__BB4_1436:
	add.f64 	%fd750, %fd4596, 0d3EB0C6F7A0B5ED8D;
	st.global.f64 	[%rd11+10000], %fd750;
	add.f64 	%fd751, %fd4595, 0d3EB0C6F7A0B5ED8D;
	st.global.f64 	[%rd11+10008], %fd751;
	ld.global.u32 	%r3551, [%rd13];
	add.s32 	%r815, %r25, %r813;
	mad.lo.s32 	%r3552, %r3551, %r812, %r815;
	mul.wide.s32 	%rd2604, %r3552, 8;
	add.s64 	%rd2605, %rd2, %rd2604;
	ld.global.f64 	%fd2961, [%rd2605];
	add.f64 	%fd2962, %fd2961, %fd751;
	add.f64 	%fd2963, %fd2962, 0d4069000000000000;
	ld.global.f64 	%fd2964, [%rd2605+5000];
	add.f64 	%fd2965, %fd2964, %fd750;
	add.f64 	%fd2966, %fd2965, 0dC016CCCCCCCCCCCD;
	add.f64 	%fd2967, %fd4593, %fd2966;
	div.rn.f64 	%fd2968, %fd2963, %fd2967;
	add.f64 	%fd752, %fd2968, 0dC071126666666666;
	st.global.f64 	[%rd11+10032], %fd752;
	ld.global.f64 	%fd2969, [%rd11+10024];
	setp.leu.f64 	%p1133, %fd752, %fd2969;
	ld.global.u32 	%r5417, [%rd13];
	@%p1133 bra 	$L__BB4_1440;
	mad.lo.s32 	%r3553, %r5417, %r812, %r815;
	add.s32 	%r3554, %r3553, 625;
	mul.wide.s32 	%rd2606, %r3554, 8;
	add.s64 	%rd256, %rd2, %rd2606;
	ld.global.f64 	%fd2970, [%rd256];
	add.f64 	%fd2971, %fd750, %fd2970;
	setp.geu.f64 	%p1134, %fd2971, 0d0000000000000000;
	@%p1134 bra 	$L__BB4_1440;
	ld.global.f64 	%fd2972, [%rd256+-5000];
	add.f64 	%fd2973, %fd751, %fd2972;
	setp.geu.f64 	%p1135, %fd2973, 0d0000000000000000;
	@%p1135 bra 	$L__BB4_1440;
	st.global.f64 	[%rd11+10024], %fd752;
	st.global.u32 	[%rd10+212], %r813;
	ld.global.u32 	%r5417, [%rd10+204];
$L__BB4_1440:
	add.s32 	%r5416, %r813, 1;
	setp.lt.s32 	%p1136, %r813, %r5417;
	@%p1136 bra 	$L__BB4_1407;
	ld.global.f64 	%fd4597, [%rd11+10024];
$L__BB4_1442:
	abs.f64 	%fd2974, %fd4597;
	setp.gt.f64 	%p1137, %fd2974, 0d41CDCD64FF800000;
	@%p1137 bra 	$L__BB4_1444;
	ld.global.s32 	%rd4052, [%rd10+208];
	ld.global.s32 	%rd4051, [%rd10+212];
	bra.uni 	$L__BB4_1445;
$L__BB4_1444:
	mov.b32 	%r3555, 1;
	st.global.u32 	[%rd10+212], %r3555;
	st.global.u32 	[%rd10+208], %r3555;
	mov.b64 	%rd4051, 1;
	mov.u64 	%rd4052, %rd4051;
$L__BB4_1445:
	add.s64 	%rd261, %rd14, %rd4052;
	ld.global.u8 	%rs75, [%rd261];
	cvt.u32.u16 	%r3556, %rs75;
	cvt.s32.s8 	%r3557, %r3556;
	add.s64 	%rd262, %rd14, %rd4051;
	ld.global.u8 	%rs76, [%rd262+27];
	cvt.u32.u16 	%r3558, %rs76;
	cvt.s32.s8 	%r3559, %r3558;
	add.s32 	%r3560, %r3559, %r3557;
	setp.eq.s32 	%p1138, %r3560, 3;
	@%p1138 bra 	$L__BB4_1447;
	mov.b64 	%rd2608, -4616189618054758400;
	st.global.u64 	[%rd11+10000], %rd2608;
	mov.b64 	%rd2609, 9218868437227405312;
	st.global.u64 	[%rd11+10008], %rd2609;
	bra.uni 	$L__BB4_1477;
$L__BB4_1447:
	cvt.s32.s8 	%r3562, %r3556;
	mul.wide.s32 	%rd2610, %r3562, 5;
	cvt.u64.u16 	%rd2611, %rs76;
	cvt.s64.s8 	%rd2612, %rd2611;
	add.s64 	%rd2613, %rd2610, %rd2612;
	shl.b64 	%rd2614, %rd2613, 3;
	mov.u64 	%rd2615, parameter;
	add.s64 	%rd2616, %rd2615, %rd2614;
	ld.const.f64 	%fd2975, [%rd2616+45440];
	ld.global.s8 	%r3563, [%rd262+28];
	ld.global.u8 	%r3564, [%rd261+1];
	prmt.b32 	%r3565, %r3556, %r3564, 0x3340U;
	cvt.u32.u16 	%r3566, %rs76;
	prmt.b32 	%r3567, %r3566, 0, 0x3340U;
	prmt.b32 	%r3568, %r3565, %r3567, 0x5410U;
	mov.b32 	%r3569, 334205;
	dp4a.s32.u32 	%r3570, %r3568, %r3569, %r3563;
	mul.wide.s32 	%rd2617, %r3570, 8;
	add.s64 	%rd2618, %rd2615, %rd2617;
	ld.const.f64 	%fd2976, [%rd2618+35440];
	add.f64 	%fd4602, %fd2975, %fd2976;
	st.global.f64 	[%rd15], %fd4602;
	ld.global.s8 	%r3571, [%rd261];
	mul.wide.s32 	%rd2619, %r3571, 5;
	ld.global.u8 	%rs506, [%rd262+27];
	cvt.u64.u16 	%rd2620, %rs506;
	cvt.s64.s8 	%rd2621, %rd2620;
	add.s64 	%rd2622, %rd2619, %rd2621;
	shl.b64 	%rd2623, %rd2622, 3;
	add.s64 	%rd2624, %rd2615, %rd2623;
	ld.const.f64 	%fd2977, [%rd2624+45640];
	ld.global.s8 	%r3572, [%rd262+28];
	ld.global.u8 	%r3573, [%rd261+1];
	prmt.b32 	%r3574, %r3571, %r3573, 0x3340U;
	cvt.u32.u16 	%r3575, %rs506;
	prmt.b32 	%r3576, %r3575, 0, 0x3340U;
	prmt.b32 	%r3577, %r3574, %r3576, 0x5410U;
	dp4a.s32.u32 	%r3578, %r3577, %r3569, %r3572;
	mul.wide.s32 	%rd2625, %r3578, 8;
	add.s64 	%rd2626, %rd2615, %rd2625;
	ld.const.f64 	%fd2978, [%rd2626+40440];
	add.f64 	%fd4603, %fd2977, %fd2978;
	st.global.f64 	[%rd17], %fd4603;
	abs.f64 	%fd2979, %fd4603;
	setp.leu.f64 	%p1139, %fd2979, 0d41CDCD64FF800000;
	@%p1139 bra 	$L__BB4_1449;
	mov.b64 	%rd2627, 9218868437227405312;
	st.global.u64 	[%rd17], %rd2627;
	mov.b64 	%rd2628, -4616189618054758400;
	st.global.u64 	[%rd15], %rd2628;
	mov.f64 	%fd4603, 0d7FF0000000000000;
	mov.f64 	%fd4602, 0dBFF0000000000000;
$L__BB4_1449:
	ld.global.s8 	%rs77, [%rd261];
	cvt.s64.s16 	%rd263, %rs77;
	ld.global.s8 	%rs507, [%rd261+1];
	ld.global.u8 	%rs508, [%rd262+27];
	cvt.u64.u16 	%rd2629, %rs508;
	cvt.s64.s8 	%rd264, %rd2629;
	mov.b32 	%r820, {%rs77, %rs509};
	mov.b32 	%r3579, {%rs77, %rs507};
	cvt.u32.u16 	%r3580, %rs508;
	cvt.s32.s8 	%r3581, %r3580;
	mov.b32 	%r3582, 1305;
	dp2a.lo.s32.u32 	%r3583, %r3579, %r3582, %r3581;
	mul.wide.s32 	%rd2630, %r3583, 8;
	mov.u64 	%rd2631, parameter;
	add.s64 	%rd265, %rd2631, %rd2630;
	ld.const.f64 	%fd2982, [%rd265+21000];
	abs.f64 	%fd2983, %fd2982;
	setp.geu.f64 	%p1140, %fd2983, 0d41CDCD64FF800000;
	@%p1140 bra 	$L__BB4_1457;
	ld.global.s8 	%r3584, [%rd262+28];
	cvt.u16.u64 	%rs510, %rd264;
	{ .reg .b16 tmp; mov.b32 {%rs511, tmp}, %r820; }
	mov.b32 	%r3585, {%rs511, %rs510};
	mov.b32 	%r3586, 1305;
	dp2a.lo.s32.u32 	%r3587, %r3585, %r3586, %r3584;
	mul.wide.s32 	%rd2632, %r3587, 8;
	mov.u64 	%rd2633, parameter;
	add.s64 	%rd266, %rd2633, %rd2632;
	ld.const.f64 	%fd2984, [%rd266+23000];
	abs.f64 	%fd2985, %fd2984;
	setp.geu.f64 	%p1141, %fd2985, 0d41CDCD64FF800000;
	@%p1141 bra 	$L__BB4_1457;
	mad.lo.s64 	%rd2634, %rd263, 5, %rd264;
	shl.b64 	%rd2635, %rd2634, 3;
	mov.u64 	%rd2636, parameter;
	add.s64 	%rd2637, %rd2636, %rd2635;
	ld.const.f64 	%fd2986, [%rd2637+45440];
	ld.const.f64 	%fd2987, [%rd265+20000];
	add.f64 	%fd2988, %fd2986, %fd2987;
	ld.const.f64 	%fd2989, [%rd266+22000];
	add.f64 	%fd4600, %fd2988, %fd2989;
	st.global.f64 	[%rd16], %fd4600;
	ld.global.s8 	%rs512, [%rd261];
	cvt.s32.s16 	%r3588, %rs512;
	mul.wide.s32 	%rd2638, %r3588, 5;
	ld.global.s8 	%rs513, [%rd262+27];
	cvt.s64.s16 	%rd2639, %rs513;
	add.s64 	%rd2640, %rd2638, %rd2639;
	shl.b64 	%rd2641, %rd2640, 3;
	add.s64 	%rd2642, %rd2636, %rd2641;
	ld.const.f64 	%fd2990, [%rd2642+45640];
	ld.global.s8 	%rs514, [%rd261+1];
	mov.b32 	%r3589, {%rs512, %rs514};
	cvt.s32.s16 	%r3590, %rs513;
	mov.b32 	%r3591, 1305;
	dp2a.lo.s32.u32 	%r3592, %r3589, %r3591, %r3590;
	mul.wide.s32 	%rd2643, %r3592, 8;
	add.s64 	%rd2644, %rd2636, %rd2643;
	ld.const.f64 	%fd2991, [%rd2644+21000];
	add.f64 	%fd2992, %fd2990, %fd2991;
	ld.global.s8 	%r3593, [%rd262+28];
	mov.b32 	%r3594, {%rs512, %rs513};
	dp2a.lo.s32.u32 	%r3595, %r3594, %r3591, %r3593;
	mul.wide.s32 	%rd2645, %r3595, 8;
	add.s64 	%rd2646, %rd2636, %rd2645;
	ld.const.f64 	%fd2993, [%rd2646+23000];
	add.f64 	%fd4601, %fd2992, %fd2993;
	st.global.f64 	[%rd18], %fd4601;
	abs.f64 	%fd2994, %fd4601;
	setp.leu.f64 	%p1142, %fd2994, 0d41CDCD64FF800000;
	@%p1142 bra 	$L__BB4_1453;
	mov.b64 	%rd2647, 9218868437227405312;
	st.global.u64 	[%rd18], %rd2647;
	mov.b64 	%rd2648, -4616189618054758400;
	st.global.u64 	[%rd16], %rd2648;
	mov.f64 	%fd4601, 0d7FF0000000000000;
	mov.f64 	%fd4600, 0dBFF0000000000000;
$L__BB4_1453:
	add.f64 	%fd2997, %fd4601, 0d4069000000000000;
	add.f64 	%fd2998, %fd4600, 0dC016CCCCCCCCCCCD;
	ld.global.f64 	%fd763, [%rd12];
	add.f64 	%fd2999, %fd2998, %fd763;
	div.rn.f64 	%fd764, %fd2997, %fd2999;
	st.global.f64 	[%rd19], %fd764;
	abs.f64 	%fd3000, %fd4603;
	setp.geu.f64 	%p1143, %fd3000, 0d41CDCD64FF800000;
	@%p1143 bra 	$L__BB4_1456;
	add.f64 	%fd3001, %fd4603, 0d4069000000000000;
	add.f64 	%fd3002, %fd4602, 0dC016CCCCCCCCCCCD;
	add.f64 	%fd3003, %fd3002, %fd763;
	div.rn.f64 	%fd3004, %fd3001, %fd3003;
	st.global.f64 	[%rd20], %fd3004;
	setp.geu.f64 	%p1144, %fd3004, %fd764;
	@%p1144 bra 	$L__BB4_1457;
	st.global.f64 	[%rd15], %fd4600;
	st.global.f64 	[%rd17], %fd4601;
	st.global.f64 	[%rd20], %fd764;
	mov.f64 	%fd4602, %fd4600;
	mov.f64 	%fd4603, %fd4601;
	bra.uni 	$L__BB4_1457;
$L__BB4_1456:
	st.global.f64 	[%rd15], %fd4600;
	st.global.f64 	[%rd17], %fd4601;
	st.global.f64 	[%rd20], %fd764;
	mov.f64 	%fd4602, %fd4600;
	mov.f64 	%fd4603, %fd4601;
$L__BB4_1457:
	ld.global.s8 	%rs515, [%rd261];
	cvt.s64.s16 	%rd267, %rs515;
	ld.global.s8 	%rs516, [%rd261+1];
	ld.global.u8 	%rs517, [%rd262+27];
	cvt.u64.u16 	%rd2649, %rs517;
	cvt.s64.s8 	%rd268, %rd2649;
	mov.b32 	%r3596, {%rs515, %rs516};
	cvt.u32.u16 	%r3597, %rs517;
	cvt.s32.s8 	%r3598, %r3597;
	mov.b32 	%r3599, 1305;
	dp2a.lo.s32.u32 	%r3600, %r3596, %r3599, %r3598;
	mul.wide.s32 	%rd2650, %r3600, 8;
	mov.u64 	%rd2651, parameter;
	add.s64 	%rd269, %rd2651, %rd2650;
	ld.const.f64 	%fd3005, [%rd269+21000];
	abs.f64 	%fd3006, %fd3005;
	setp.geu.f64 	%p1145, %fd3006, 0d41CDCD64FF800000;
	@%p1145 bra 	$L__BB4_1464;
	mad.lo.s64 	%rd2652, %rd267, 5, %rd268;
	shl.b64 	%rd2653, %rd2652, 3;
	mov.u64 	%rd2654, parameter;
	add.s64 	%rd2655, %rd2654, %rd2653;
	ld.const.f64 	%fd3007, [%rd2655+45440];
	ld.const.f64 	%fd3008, [%rd269+20000];
	add.f64 	%fd4604, %fd3007, %fd3008;
	st.global.f64 	[%rd16], %fd4604;
	ld.global.s8 	%rs518, [%rd261];
	cvt.s32.s16 	%r3601, %rs518;
	mul.wide.s32 	%rd2656, %r3601, 5;
	ld.global.u8 	%rs519, [%rd262+27];
	cvt.u64.u16 	%rd2657, %rs519;
	cvt.s64.s8 	%rd2658, %rd2657;
	add.s64 	%rd2659, %rd2656, %rd2658;
	shl.b64 	%rd2660, %rd2659, 3;
	add.s64 	%rd2661, %rd2654, %rd2660;
	ld.const.f64 	%fd3009, [%rd2661+45640];
	ld.global.s8 	%rs520, [%rd261+1];
	mov.b32 	%r3602, {%rs518, %rs520};
	cvt.u32.u16 	%r3603, %rs519;
	cvt.s32.s8 	%r3604, %r3603;
	mov.b32 	%r3605, 1305;
	dp2a.lo.s32.u32 	%r3606, %r3602, %r3605, %r3604;
	mul.wide.s32 	%rd2662, %r3606, 8;
	add.s64 	%rd2663, %rd2654, %rd2662;
	ld.const.f64 	%fd3010, [%rd2663+21000];
	add.f64 	%fd4605, %fd3009, %fd3010;
	st.global.f64 	[%rd18], %fd4605;
	abs.f64 	%fd3011, %fd4605;
	setp.leu.f64 	%p1146, %fd3011, 0d41CDCD64FF800000;
	@%p1146 bra 	$L__BB4_1460;
	mov.b64 	%rd2664, 9218868437227405312;
	st.global.u64 	[%rd18], %rd2664;
	mov.b64 	%rd2665, -4616189618054758400;
	st.global.u64 	[%rd16], %rd2665;
	mov.f64 	%fd4605, 0d7FF0000000000000;
	mov.f64 	%fd4604, 0dBFF0000000000000;
$L__BB4_1460:
	add.f64 	%fd3014, %fd4605, 0d4069000000000000;
	add.f64 	%fd3015, %fd4604, 0dC016CCCCCCCCCCCD;
	ld.global.f64 	%fd771, [%rd12];
	add.f64 	%fd3016, %fd3015, %fd771;
	div.rn.f64 	%fd772, %fd3014, %fd3016;
	st.global.f64 	[%rd19], %fd772;
	abs.f64 	%fd3017, %fd4603;
	setp.geu.f64 	%p1147, %fd3017, 0d41CDCD64FF800000;
	@%p1147 bra 	$L__BB4_1463;
	add.f64 	%fd3018, %fd4603, 0d4069000000000000;
	add.f64 	%fd3019, %fd4602, 0dC016CCCCCCCCCCCD;
	add.f64 	%fd3020, %fd3019, %fd771;
	div.rn.f64 	%fd3021, %fd3018, %fd3020;
	st.global.f64 	[%rd20], %fd3021;
	setp.geu.f64 	%p1148, %fd3021, %fd772;
	@%p1148 bra 	$L__BB4_1464;
	st.global.f64 	[%rd15], %fd4604;
	st.global.f64 	[%rd17], %fd4605;
	st.global.f64 	[%rd20], %fd772;
	mov.f64 	%fd4602, %fd4604;
	mov.f64 	%fd4603, %fd4605;
	bra.uni 	$L__BB4_1464;
$L__BB4_1463:
	st.global.f64 	[%rd15], %fd4604;
	st.global.f64 	[%rd17], %fd4605;
	st.global.f64 	[%rd20], %fd772;
	mov.f64 	%fd4602, %fd4604;
	mov.f64 	%fd4603, %fd4605;
$L__BB4_1464:
	ld.global.s8 	%rs521, [%rd261];
	cvt.s64.s16 	%rd270, %rs521;
	ld.global.s8 	%rs522, [%rd262+27];
	cvt.s64.s16 	%rd271, %rs522;
	ld.global.s8 	%r3607, [%rd262+28];
	mov.b32 	%r3608, {%rs521, %rs522};
	mov.b32 	%r3609, 1305;
	dp2a.lo.s32.u32 	%r3610, %r3608, %r3609, %r3607;
	mul.wide.s32 	%rd2666, %r3610, 8;
	mov.u64 	%rd2667, parameter;
	add.s64 	%rd272, %rd2667, %rd2666;
	ld.const.f64 	%fd3022, [%rd272+23000];
	abs.f64 	%fd3023, %fd3022;
	setp.lt.f64 	%p1149, %fd3023, 0d41CDCD64FF800000;
	@%p1149 bra 	$L__BB4_1466;
	ld.global.f64 	%fd4612, [%rd12];
	bra.uni 	$L__BB4_1472;
$L__BB4_1466:
	mad.lo.s64 	%rd2668, %rd270, 5, %rd271;
	shl.b64 	%rd2669, %rd2668, 3;
	mov.u64 	%rd2670, parameter;
	add.s64 	%rd2671, %rd2670, %rd2669;
	ld.const.f64 	%fd3024, [%rd2671+45440];
	ld.const.f64 	%fd3025, [%rd272+22000];
	add.f64 	%fd4608, %fd3024, %fd3025;
	st.global.f64 	[%rd16], %fd4608;
	ld.global.s8 	%rs523, [%rd261];
	cvt.s32.s16 	%r3611, %rs523;
	mul.wide.s32 	%rd2672, %r3611, 5;
	ld.global.s8 	%rs524, [%rd262+27];
	cvt.s64.s16 	%rd2673, %rs524;
	add.s64 	%rd2674, %rd2672, %rd2673;
	shl.b64 	%rd2675, %rd2674, 3;
	add.s64 	%rd2676, %rd2670, %rd2675;
	ld.const.f64 	%fd3026, [%rd2676+45640];
	ld.global.s8 	%r3612, [%rd262+28];
	mov.b32 	%r3613, {%rs523, %rs524};
	mov.b32 	%r3614, 1305;
	dp2a.lo.s32.u32 	%r3615, %r3613, %r3614, %r3612;
	mul.wide.s32 	%rd2677, %r3615, 8;
	add.s64 	%rd2678, %rd2670, %rd2677;
	ld.const.f64 	%fd3027, [%rd2678+23000];
	add.f64 	%fd4609, %fd3026, %fd3027;
	st.global.f64 	[%rd18], %fd4609;
	abs.f64 	%fd3028, %fd4609;
	setp.leu.f64 	%p1150, %fd3028, 0d41CDCD64FF800000;
	@%p1150 bra 	$L__BB4_1468;
	mov.b64 	%rd2679, 9218868437227405312;
	st.global.u64 	[%rd18], %rd2679;
	mov.b64 	%rd2680, -4616189618054758400;
	st.global.u64 	[%rd16], %rd2680;
	mov.f64 	%fd4609, 0d7FF0000000000000;
	mov.f64 	%fd4608, 0dBFF0000000000000;
$L__BB4_1468:
	add.f64 	%fd3031, %fd4609, 0d4069000000000000;
	add.f64 	%fd3032, %fd4608, 0dC016CCCCCCCCCCCD;
	ld.global.f64 	%fd4612, [%rd12];
	add.f64 	%fd3033, %fd3032, %fd4612;
	div.rn.f64 	%fd781, %fd3031, %fd3033;
	st.global.f64 	[%rd19], %fd781;
	abs.f64 	%fd3034, %fd4603;
	setp.geu.f64 	%p1151, %fd3034, 0d41CDCD64FF800000;
	@%p1151 bra 	$L__BB4_1471;
	add.f64 	%fd3035, %fd4603, 0d4069000000000000;
	add.f64 	%fd3036, %fd4602, 0dC016CCCCCCCCCCCD;
	add.f64 	%fd3037, %fd3036, %fd4612;
	div.rn.f64 	%fd3038, %fd3035, %fd3037;
	st.global.f64 	[%rd20], %fd3038;
	setp.geu.f64 	%p1152, %fd3038, %fd781;
	@%p1152 bra 	$L__BB4_1472;
	st.global.f64 	[%rd15], %fd4608;
	st.global.f64 	[%rd17], %fd4609;
	st.global.f64 	[%rd20], %fd781;
	mov.f64 	%fd4602, %fd4608;
	mov.f64 	%fd4603, %fd4609;
	bra.uni 	$L__BB4_1472;
$L__BB4_1471:
	st.global.f64 	[%rd15], %fd4608;
	st.global.f64 	[%rd17], %fd4609;
	st.global.f64 	[%rd20], %fd781;
	mov.f64 	%fd4602, %fd4608;
	mov.f64 	%fd4603, %fd4609;
$L__BB4_1472:
	ld.global.s8 	%r3616, [%rd261];
	mul.wide.s32 	%rd2681, %r3616, 5;
	ld.global.s8 	%rd2682, [%rd262+27];
	add.s64 	%rd2683, %rd2681, %rd2682;
	shl.b64 	%rd2684, %rd2683, 3;
	mov.u64 	%rd2685, parameter;
	add.s64 	%rd2686, %rd2685, %rd2684;
	ld.const.f64 	%fd785, [%rd2686+45440];
	st.global.f64 	[%rd16], %fd785;
	ld.global.s8 	%r3617, [%rd261];
	mul.wide.s32 	%rd2687, %r3617, 5;
	ld.global.s8 	%rd2688, [%rd262+27];
	add.s64 	%rd2689, %rd2687, %rd2688;
	shl.b64 	%rd2690, %rd2689, 3;
	add.s64 	%rd2691, %rd2685, %rd2690;
	ld.const.f64 	%fd786, [%rd2691+45640];
	st.global.f64 	[%rd18], %fd786;
	add.f64 	%fd3039, %fd786, 0d4069000000000000;
	add.f64 	%fd3040, %fd785, 0dC016CCCCCCCCCCCD;
	add.f64 	%fd3041, %fd3040, %fd4612;
	div.rn.f64 	%fd787, %fd3039, %fd3041;
	st.global.f64 	[%rd19], %fd787;
	abs.f64 	%fd3042, %fd4603;
	setp.geu.f64 	%p1153, %fd3042, 0d41CDCD64FF800000;
	@%p1153 bra 	$L__BB4_1476;
	ld.global.f64 	%fd3043, [%rd20];
	setp.geu.f64 	%p1154, %fd3043, %fd787;
	@%p1154 bra 	$L__BB4_1475;
	st.global.f64 	[%rd11+10000], %fd785;
	st.global.f64 	[%rd11+10008], %fd786;
	bra.uni 	$L__BB4_1477;
$L__BB4_1475:
	st.global.f64 	[%rd11+10000], %fd4602;
	st.global.f64 	[%rd11+10008], %fd4603;
	bra.uni 	$L__BB4_1477;
$L__BB4_1476:
	st.global.f64 	[%rd11+10000], %fd785;
	st.global.f64 	[%rd11+10008], %fd786;
$L__BB4_1477:
	ld.global.u32 	%r3618, [%rd10+200];
	setp.lt.s32 	%p1155, %r3618, 1;
	@%p1155 bra 	$L__BB4_1480;
	mov.b32 	%r5418, 0;
$L__BB4_1479:
	mul.wide.u32 	%rd2692, %r5418, 4;
	add.s64 	%rd2693, %rd10, %rd2692;
	mov.b32 	%r3620, 0;
	st.global.u32 	[%rd2693], %r3620;
	add.s32 	%r5418, %r5418, 1;
	ld.global.u32 	%r3621, [%rd10+200];
	setp.lt.s32 	%p1156, %r5418, %r3621;
	@%p1156 bra 	$L__BB4_1479;
$L__BB4_1480:
	ld.global.u32 	%r5420, [%rd13];
	setp.lt.s32 	%p1157, %r5420, 1;
	@%p1157 bra 	$L__BB4_1483;
	mov.b32 	%r5419, 0;
$L__BB4_1482:
	mul.wide.u32 	%rd2694, %r5419, 4;
	add.s64 	%rd2695, %rd10, %rd2694;
	mov.b32 	%r3623, 0;
	st.global.u32 	[%rd2695+100], %r3623;
	add.s32 	%r5419, %r5419, 1;
	ld.global.u32 	%r5420, [%rd10+204];
	setp.lt.s32 	%p1158, %r5419, %r5420;
	@%p1158 bra 	$L__BB4_1482;
$L__BB4_1483:
	ld.global.u32 	%r5422, [%rd10+208];
	add.s32 	%r829, %r5422, -1;
	ld.global.u32 	%r5421, [%rd10+212];
	mad.lo.s32 	%r3624, %r829, %r5420, %r25;
	add.s32 	%r3625, %r3624, %r5421;
	mul.wide.s32 	%rd2696, %r3625, 8;
	add.s64 	%rd2697, %rd2, %rd2696;
	ld.global.f64 	%fd3045, [%rd2697];
	abs.f64 	%fd3046, %fd3045;
	setp.geu.f64 	%p1159, %fd3046, 0d41CDCD64FF800000;
	mov.f64 	%fd4637, 0d0000000000000000;
	@%p1159 bra 	$L__BB4_1568;
	mul.wide.s32 	%rd2698, %r829, 4;
	add.s64 	%rd2699, %rd10, %rd2698;
	st.global.u32 	[%rd2699], %r5421;
	add.s32 	%r3626, %r29, %r5421;
	mul.wide.s32 	%rd2700, %r3626, 4;
	add.s64 	%rd2701, %rd4, %rd2700;
	st.global.u32 	[%rd2701], %r5422;
$L__BB4_1485:
	mov.b64 	%rd2702, -4616189618054758400;
	st.global.u64 	[%rd15], %rd2702;
	mov.b64 	%rd2703, 9218868437227405312;
	st.global.u64 	[%rd16], %rd2703;
	cvt.s64.s32 	%rd2704, %r5422;
	add.s64 	%rd273, %rd14, %rd2704;
	ld.global.u8 	%rs78, [%rd273];
	cvt.u32.u16 	%r3627, %rs78;
	cvt.s32.s8 	%r3628, %r3627;
	add.s32 	%r3629, %r5421, %r22;
	cvt.s64.s32 	%rd2705, %r3629;
	add.s64 	%rd274, %rd1, %rd2705;
	ld.global.u8 	%rs79, [%rd274];
	cvt.u32.u16 	%r3630, %rs79;
	cvt.s32.s8 	%r3631, %r3630;
	add.s32 	%r3632, %r3631, %r3628;
	setp.eq.s32 	%p1160, %r3632, 3;
	@%p1160 bra 	$L__BB4_1487;
	add.s32 	%r3633, %r5422, -1;
	ld.global.u32 	%r3634, [%rd13];
	add.s32 	%r3635, %r26, %r5421;
	mad.lo.s32 	%r3636, %r3634, %r3633, %r3635;
	mul.wide.s32 	%rd2706, %r3636, 8;
	add.s64 	%rd2707, %rd2, %rd2706;
	mov.b64 	%rd2708, -4616189618054758400;
	st.global.u64 	[%rd2707], %rd2708;
	ld.global.u32 	%r3637, [%rd13];
	mad.lo.s32 	%r3638, %r3637, %r3633, %r3635;
	add.s32 	%r3639, %r3638, -625;
	mul.wide.s32 	%rd2709, %r3639, 8;
	add.s64 	%rd2710, %rd2, %rd2709;
	mov.b64 	%rd2711, 9218868437227405312;
	st.global.u64 	[%rd2710], %rd2711;
	ld.global.f64 	%fd4624, [%rd15];
	bra.uni 	$L__BB4_1516;
$L__BB4_1487:
	cvt.s32.s8 	%r3641, %r3627;
	mul.wide.s32 	%rd2712, %r3641, 5;
	cvt.u64.u16 	%rd2713, %rs79;
	cvt.s64.s8 	%rd2714, %rd2713;
	add.s64 	%rd2715, %rd2712, %rd2714;
	shl.b64 	%rd2716, %rd2715, 3;
	mov.u64 	%rd2717, parameter;
	add.s64 	%rd2718, %rd2717, %rd2716;
	ld.const.f64 	%fd3047, [%rd2718+45440];
	ld.global.s8 	%r3642, [%rd273+-1];
	cvt.u32.u16 	%r3643, %rs79;
	ld.global.u8 	%r3644, [%rd274+-1];
	prmt.b32 	%r3645, %r3644, %r3643, 0x3340U;
	prmt.b32 	%r3646, %r3627, 0, 0x3340U;
	prmt.b32 	%r3647, %r3645, %r3646, 0x5410U;
	mov.b32 	%r3648, 359705;
	dp4a.s32.u32 	%r3649, %r3647, %r3648, %r3642;
	mul.wide.s32 	%rd2719, %r3649, 8;
	add.s64 	%rd2720, %rd2717, %rd2719;
	ld.const.f64 	%fd3048, [%rd2720+35440];
	add.f64 	%fd4621, %fd3047, %fd3048;
	st.global.f64 	[%rd17], %fd4621;
	ld.global.s8 	%r3650, [%rd273];
	mul.wide.s32 	%rd2721, %r3650, 5;
	ld.global.u8 	%rs525, [%rd274];
	cvt.u64.u16 	%rd2722, %rs525;
	cvt.s64.s8 	%rd2723, %rd2722;
	add.s64 	%rd2724, %rd2721, %rd2723;
	shl.b64 	%rd2725, %rd2724, 3;
	add.s64 	%rd2726, %rd2717, %rd2725;
	ld.const.f64 	%fd3049, [%rd2726+45640];
	ld.global.s8 	%r3651, [%rd273+-1];
	ld.global.u8 	%r3652, [%rd274+-1];
	cvt.u32.u16 	%r3653, %rs525;
	prmt.b32 	%r3654, %r3652, %r3653, 0x3340U;
	prmt.b32 	%r3655, %r3650, 0, 0x3340U;
	prmt.b32 	%r3656, %r3654, %r3655, 0x5410U;
	dp4a.s32.u32 	%r3657, %r3656, %r3648, %r3651;
	mul.wide.s32 	%rd2727, %r3657, 8;
	add.s64 	%rd2728, %rd2717, %rd2727;
	ld.const.f64 	%fd3050, [%rd2728+40440];
	add.f64 	%fd4622, %fd3049, %fd3050;
	st.global.f64 	[%rd18], %fd4622;
	abs.f64 	%fd3051, %fd4622;
	setp.leu.f64 	%p1161, %fd3051, 0d41CDCD64FF800000;
	@%p1161 bra 	$L__BB4_1489;
	mov.b64 	%rd2729, 9218868437227405312;
	st.global.u64 	[%rd18], %rd2729;
	mov.b64 	%rd2730, -4616189618054758400;
	st.global.u64 	[%rd17], %rd2730;
	mov.f64 	%fd4622, 0d7FF0000000000000;
	mov.f64 	%fd4621, 0dBFF0000000000000;
$L__BB4_1489:
	ld.global.s8 	%rs80, [%rd274];
	cvt.s64.s16 	%rd275, %rs80;
	ld.global.s8 	%rs526, [%rd274+-1];
	ld.global.u8 	%rs527, [%rd273];
	cvt.u64.u16 	%rd2731, %rs527;
	cvt.s64.s8 	%rd276, %rd2731;
	mov.b32 	%r3658, {%rs526, %rs80};
	cvt.u32.u16 	%r3659, %rs527;
	cvt.s32.s8 	%r3660, %r3659;
	mov.b32 	%r3661, 6405;
	dp2a.lo.s32.u32 	%r3662, %r3658, %r3661, %r3660;
	mul.wide.s32 	%rd2732, %r3662, 8;
	mov.u64 	%rd2733, parameter;
	add.s64 	%rd277, %rd2733, %rd2732;
	ld.const.f64 	%fd3054, [%rd277+21000];
	abs.f64 	%fd3055, %fd3054;
	setp.geu.f64 	%p1162, %fd3055, 0d41CDCD64FF800000;
	@%p1162 bra 	$L__BB4_1503;
	cvt.u16.u64 	%rs530, %rd276;
	mov.b32 	%r3670, {%rs80, %rs530};
	mov.b32 	%r3671, 0;
	mov.b32 	%r3672, 1305;
	dp2a.lo.s32.u32 	%r3673, %r3670, %r3672, %r3671;
	cvt.s64.s32 	%rd278, %r3673;
	ld.global.s8 	%rd2756, [%rd273+-1];
	add.s64 	%rd2757, %rd278, %rd2756;
	shl.b64 	%rd2758, %rd2757, 3;
	mov.u64 	%rd2759, parameter;
	add.s64 	%rd279, %rd2759, %rd2758;
	ld.const.f64 	%fd3073, [%rd279+23000];
	abs.f64 	%fd3074, %fd3073;
	setp.geu.f64 	%p1167, %fd3074, 0d41CDCD64FF800000;
	@%p1167 bra 	$L__BB4_1497;
	mad.lo.s64 	%rd2773, %rd275, -24, %rd278;
	shl.b64 	%rd2774, %rd2773, 3;
	mov.u64 	%rd2775, parameter;
	add.s64 	%rd2776, %rd2775, %rd2774;
	ld.const.f64 	%fd3090, [%rd2776+45440];
	ld.const.f64 	%fd3091, [%rd277+20000];
	add.f64 	%fd3092, %fd3090, %fd3091;
	ld.const.f64 	%fd3093, [%rd279+22000];
	add.f64 	%fd4615, %fd3092, %fd3093;
	st.global.f64 	[%rd11+10080], %fd4615;
	ld.global.s8 	%r3678, [%rd273];
	mul.wide.s32 	%rd2777, %r3678, 5;
	ld.global.s8 	%rs533, [%rd274];
	cvt.s64.s16 	%rd2778, %rs533;
	add.s64 	%rd2779, %rd2777, %rd2778;
	shl.b64 	%rd2780, %rd2779, 3;
	add.s64 	%rd2781, %rd2775, %rd2780;
	ld.const.f64 	%fd3094, [%rd2781+45640];
	ld.global.s8 	%rs534, [%rd274+-1];
	mov.b32 	%r3679, {%rs534, %rs533};
	mov.b32 	%r3680, 6405;
	dp2a.lo.s32.u32 	%r3681, %r3679, %r3680, %r3678;
	mul.wide.s32 	%rd2782, %r3681, 8;
	add.s64 	%rd2783, %rd2775, %rd2782;
	ld.const.f64 	%fd3095, [%rd2783+21000];
	add.f64 	%fd3096, %fd3094, %fd3095;
	ld.global.s8 	%rd2784, [%rd273+-1];
	cvt.s32.s16 	%r3682, %rs533;
	mul.wide.s32 	%rd2785, %r3682, 24;
	add.s64 	%rd2786, %rd2779, %rd2785;
	add.s64 	%rd2787, %rd2786, %rd2784;
	shl.b64 	%rd2788, %rd2787, 3;
	add.s64 	%rd2789, %rd2775, %rd2788;
	ld.const.f64 	%fd3097, [%rd2789+23000];
	add.f64 	%fd4616, %fd3096, %fd3097;
	st.global.f64 	[%rd11+10088], %fd4616;
	abs.f64 	%fd3098, %fd4616;
	setp.leu.f64 	%p1171, %fd3098, 0d41CDCD64FF800000;
	@%p1171 bra 	$L__BB4_1493;
	mov.b64 	%rd2790, 9218868437227405312;
	st.global.u64 	[%rd11+10088], %rd2790;
	mov.b64 	%rd2791, -4616189618054758400;
	st.global.u64 	[%rd11+10080], %rd2791;
	mov.f64 	%fd4616, 0d7FF0000000000000;
	mov.f64 	%fd4615, 0dBFF0000000000000;
$L__BB4_1493:
	add.f64 	%fd3101, %fd4616, 0d4069000000000000;
	add.f64 	%fd3102, %fd4615, 0dC016CCCCCCCCCCCD;
	ld.global.f64 	%fd4623, [%rd11+10016];
	add.f64 	%fd3103, %fd3102, %fd4623;
	div.rn.f64 	%fd798, %fd3101, %fd3103;
	st.global.f64 	[%rd11+10096], %fd798;
	abs.f64 	%fd3104, %fd4622;
	setp.geu.f64 	%p1172, %fd3104, 0d41CDCD64FF800000;
	@%p1172 bra 	$L__BB4_1496;
	add.f64 	%fd3105, %fd4622, 0d4069000000000000;
	add.f64 	%fd3106, %fd4621, 0dC016CCCCCCCCCCCD;
	add.f64 	%fd3107, %fd3106, %fd4623;
	div.rn.f64 	%fd3108, %fd3105, %fd3107;
	st.global.f64 	[%rd20], %fd3108;
	setp.geu.f64 	%p1173, %fd3108, %fd798;
	@%p1173 bra 	$L__BB4_1511;
	st.global.f64 	[%rd17], %fd4615;
	st.global.f64 	[%rd18], %fd4616;
	st.global.f64 	[%rd20], %fd798;
	mov.f64 	%fd4621, %fd4615;
	mov.f64 	%fd4622, %fd4616;
	bra.uni 	$L__BB4_1511;
$L__BB4_1496:
	st.global.f64 	[%rd17], %fd4615;
	st.global.f64 	[%rd18], %fd4616;
	st.global.f64 	[%rd20], %fd798;
	mov.f64 	%fd4621, %fd4615;
	mov.f64 	%fd4622, %fd4616;
	bra.uni 	$L__BB4_1511;
$L__BB4_1497:
	mad.lo.s64 	%rd2760, %rd275, -24, %rd278;
	shl.b64 	%rd2761, %rd2760, 3;
	mov.u64 	%rd2762, parameter;
	add.s64 	%rd2763, %rd2762, %rd2761;
	ld.const.f64 	%fd3075, [%rd2763+45440];
	ld.const.f64 	%fd3076, [%rd277+20000];
	add.f64 	%fd4617, %fd3075, %fd3076;
	st.global.f64 	[%rd11+10080], %fd4617;
	ld.global.s8 	%r3674, [%rd273];
	mul.wide.s32 	%rd2764, %r3674, 5;
	ld.global.s8 	%rs531, [%rd274];
	cvt.s64.s16 	%rd2765, %rs531;
	add.s64 	%rd2766, %rd2764, %rd2765;
	shl.b64 	%rd2767, %rd2766, 3;
	add.s64 	%rd2768, %rd2762, %rd2767;
	ld.const.f64 	%fd3077, [%rd2768+45640];
	ld.global.s8 	%rs532, [%rd274+-1];
	mov.b32 	%r3675, {%rs532, %rs531};
	mov.b32 	%r3676, 6405;
	dp2a.lo.s32.u32 	%r3677, %r3675, %r3676, %r3674;
	mul.wide.s32 	%rd2769, %r3677, 8;
	add.s64 	%rd2770, %rd2762, %rd2769;
	ld.const.f64 	%fd3078, [%rd2770+21000];
	add.f64 	%fd4618, %fd3077, %fd3078;
	st.global.f64 	[%rd11+10088], %fd4618;
	abs.f64 	%fd3079, %fd4618;
	setp.leu.f64 	%p1168, %fd3079, 0d41CDCD64FF800000;
	@%p1168 bra 	$L__BB4_1499;
	mov.b64 	%rd2771, 9218868437227405312;
	st.global.u64 	[%rd11+10088], %rd2771;
	mov.b64 	%rd2772, -4616189618054758400;
	st.global.u64 	[%rd11+10080], %rd2772;
	mov.f64 	%fd4618, 0d7FF0000000000000;
	mov.f64 	%fd4617, 0dBFF0000000000000;
$L__BB4_1499:
	add.f64 	%fd3082, %fd4618, 0d4069000000000000;
	add.f64 	%fd3083, %fd4617, 0dC016CCCCCCCCCCCD;
	ld.global.f64 	%fd4623, [%rd11+10016];
	add.f64 	%fd3084, %fd3083, %fd4623;
	div.rn.f64 	%fd804, %fd3082, %fd3084;
	st.global.f64 	[%rd11+10096], %fd804;
	abs.f64 	%fd3085, %fd4622;
	setp.geu.f64 	%p1169, %fd3085, 0d41CDCD64FF800000;
	@%p1169 bra 	$L__BB4_1502;
	add.f64 	%fd3086, %fd4622, 0d4069000000000000;
	add.f64 	%fd3087, %fd4621, 0dC016CCCCCCCCCCCD;
	add.f64 	%fd3088, %fd3087, %fd4623;
	div.rn.f64 	%fd3089, %fd3086, %fd3088;
	st.global.f64 	[%rd20], %fd3089;
	setp.geu.f64 	%p1170, %fd3089, %fd804;
	@%p1170 bra 	$L__BB4_1511;
	st.global.f64 	[%rd17], %fd4617;
	st.global.f64 	[%rd18], %fd4618;
	st.global.f64 	[%rd20], %fd804;
	mov.f64 	%fd4621, %fd4617;
	mov.f64 	%fd4622, %fd4618;
	bra.uni 	$L__BB4_1511;
$L__BB4_1502:
	st.global.f64 	[%rd17], %fd4617;
	st.global.f64 	[%rd18], %fd4618;
	st.global.f64 	[%rd20], %fd804;
	mov.f64 	%fd4621, %fd4617;
	mov.f64 	%fd4622, %fd4618;
	bra.uni 	$L__BB4_1511;
$L__BB4_1503:
	cvt.u16.u64 	%rs528, %rd276;
	mov.b32 	%r3663, {%rs80, %rs528};
	mov.b32 	%r3664, 0;
	mov.b32 	%r3665, 1305;
	dp2a.lo.s32.u32 	%r3666, %r3663, %r3665, %r3664;
	cvt.s64.s32 	%rd280, %r3666;
	ld.global.s8 	%rd2734, [%rd273+-1];
	add.s64 	%rd2735, %rd280, %rd2734;
	shl.b64 	%rd2736, %rd2735, 3;
	mov.u64 	%rd2737, parameter;
	add.s64 	%rd281, %rd2737, %rd2736;
	ld.const.f64 	%fd3056, [%rd281+23000];
	abs.f64 	%fd3057, %fd3056;
	setp.lt.f64 	%p1163, %fd3057, 0d41CDCD64FF800000;
	@%p1163 bra 	$L__BB4_1505;
	ld.global.f64 	%fd4623, [%rd12];
	bra.uni 	$L__BB4_1511;
$L__BB4_1505:
	mad.lo.s64 	%rd2738, %rd275, -24, %rd280;
	shl.b64 	%rd2739, %rd2738, 3;
	mov.u64 	%rd2740, parameter;
	add.s64 	%rd2741, %rd2740, %rd2739;
	ld.const.f64 	%fd3058, [%rd2741+45440];
	ld.const.f64 	%fd3059, [%rd281+22000];
	add.f64 	%fd4619, %fd3058, %fd3059;
	st.global.f64 	[%rd11+10080], %fd4619;
	ld.global.s8 	%r3667, [%rd273];
	mul.wide.s32 	%rd2742, %r3667, 5;
	ld.global.u8 	%rs529, [%rd274];
	cvt.u64.u16 	%rd2743, %rs529;
	cvt.s64.s8 	%rd2744, %rd2743;
	add.s64 	%rd2745, %rd2742, %rd2744;
	shl.b64 	%rd2746, %rd2745, 3;
	add.s64 	%rd2747, %rd2740, %rd2746;
	ld.const.f64 	%fd3060, [%rd2747+45640];
	ld.global.s8 	%rd2748, [%rd273+-1];
	cvt.u32.u16 	%r3668, %rs529;
	cvt.s32.s8 	%r3669, %r3668;
	mul.wide.s32 	%rd2749, %r3669, 24;
	add.s64 	%rd2750, %rd2745, %rd2749;
	add.s64 	%rd2751, %rd2750, %rd2748;
	shl.b64 	%rd2752, %rd2751, 3;
	add.s64 	%rd2753, %rd2740, %rd2752;
	ld.const.f64 	%fd3061, [%rd2753+23000];
	add.f64 	%fd4620, %fd3060, %fd3061;
	st.global.f64 	[%rd11+10088], %fd4620;
	abs.f64 	%fd3062, %fd4620;
	setp.leu.f64 	%p1164, %fd3062, 0d41CDCD64FF800000;
	@%p1164 bra 	$L__BB4_1507;
	mov.b64 	%rd2754, 9218868437227405312;
	st.global.u64 	[%rd11+10088], %rd2754;
	mov.b64 	%rd2755, -4616189618054758400;
	st.global.u64 	[%rd11+10080], %rd2755;
	mov.f64 	%fd4620, 0d7FF0000000000000;
	mov.f64 	%fd4619, 0dBFF0000000000000;
$L__BB4_1507:
	add.f64 	%fd3065, %fd4620, 0d4069000000000000;
	add.f64 	%fd3066, %fd4619, 0dC016CCCCCCCCCCCD;
	ld.global.f64 	%fd4623, [%rd11+10016];
	add.f64 	%fd3067, %fd3066, %fd4623;
	div.rn.f64 	%fd811, %fd3065, %fd3067;
	st.global.f64 	[%rd11+10096], %fd811;
	abs.f64 	%fd3068, %fd4622;
	setp.geu.f64 	%p1165, %fd3068, 0d41CDCD64FF800000;
	@%p1165 bra 	$L__BB4_1510;
	add.f64 	%fd3069, %fd4622, 0d4069000000000000;
	add.f64 	%fd3070, %fd4621, 0dC016CCCCCCCCCCCD;
	add.f64 	%fd3071, %fd3070, %fd4623;
	div.rn.f64 	%fd3072, %fd3069, %fd3071;
	st.global.f64 	[%rd20], %fd3072;
	setp.geu.f64 	%p1166, %fd3072, %fd811;
	@%p1166 bra 	$L__BB4_1511;
	st.global.f64 	[%rd17], %fd4619;
	st.global.f64 	[%rd18], %fd4620;
	st.global.f64 	[%rd20], %fd811;
	mov.f64 	%fd4621, %fd4619;
	mov.f64 	%fd4622, %fd4620;
	bra.uni 	$L__BB4_1511;
$L__BB4_1510:
	st.global.f64 	[%rd17], %fd4619;
	st.global.f64 	[%rd18], %fd4620;
	st.global.f64 	[%rd20], %fd811;
	mov.f64 	%fd4621, %fd4619;
	mov.f64 	%fd4622, %fd4620;
$L__BB4_1511:
	ld.global.s8 	%r3683, [%rd273];
	mul.wide.s32 	%rd2792, %r3683, 5;
	ld.global.s8 	%rd2793, [%rd274];
	add.s64 	%rd2794, %rd2792, %rd2793;
	shl.b64 	%rd2795, %rd2794, 3;
	mov.u64 	%rd2796, parameter;
	add.s64 	%rd2797, %rd2796, %rd2795;
	ld.const.f64 	%fd4624, [%rd2797+45440];
	st.global.f64 	[%rd11+10080], %fd4624;
	ld.global.s8 	%r3684, [%rd273];
	mul.wide.s32 	%rd2798, %r3684, 5;
	ld.global.s8 	%rd2799, [%rd274];
	add.s64 	%rd2800, %rd2798, %rd2799;
	shl.b64 	%rd2801, %rd2800, 3;
	add.s64 	%rd2802, %rd2796, %rd2801;
	ld.const.f64 	%fd816, [%rd2802+45640];
	st.global.f64 	[%rd11+10088], %fd816;
	add.f64 	%fd3109, %fd816, 0d4069000000000000;
	add.f64 	%fd3110, %fd4624, 0dC016CCCCCCCCCCCD;
	add.f64 	%fd3111, %fd3110, %fd4623;
	div.rn.f64 	%fd817, %fd3109, %fd3111;
	st.global.f64 	[%rd11+10096], %fd817;
	abs.f64 	%fd3112, %fd4622;
	setp.geu.f64 	%p1174, %fd3112, 0d41CDCD64FF800000;
	@%p1174 bra 	$L__BB4_1515;
	ld.global.f64 	%fd3113, [%rd20];
	setp.geu.f64 	%p1175, %fd3113, %fd817;
	@%p1175 bra 	$L__BB4_1514;
	st.global.f64 	[%rd15], %fd4624;
	st.global.f64 	[%rd16], %fd816;
	bra.uni 	$L__BB4_1516;
$L__BB4_1514:
	st.global.f64 	[%rd15], %fd4621;
	st.global.f64 	[%rd16], %fd4622;
	mov.f64 	%fd4624, %fd4621;
	bra.uni 	$L__BB4_1516;
$L__BB4_1515:
	st.global.f64 	[%rd15], %fd4624;
	st.global.f64 	[%rd16], %fd816;
$L__BB4_1516:
	add.s32 	%r833, %r5422, -1;
	ld.global.u32 	%r834, [%rd13];
	mul.lo.s32 	%r835, %r834, %r833;
	add.s32 	%r836, %r26, %r5421;
	add.s32 	%r3685, %r836, %r835;
	mul.wide.s32 	%rd2803, %r3685, 8;
	add.s64 	%rd282, %rd2, %rd2803;
	ld.global.f64 	%fd3114, [%rd282];
	abs.f64 	%fd3115, %fd3114;
	abs.f64 	%fd3116, %fd4624;
	max.f64 	%fd3118, %fd3115, %fd3116;
	setp.gt.f64 	%p1176, %fd3118, 0d41CDCD64FF800000;
	sub.f64 	%fd3119, %fd3114, %fd4624;
	abs.f64 	%fd3120, %fd3119;
	setp.geu.f64 	%p1177, %fd3120, 0d3EE4F8B588E368F1;
	or.pred  	%p1178, %p1176, %p1177;
	@%p1178 bra 	$L__BB4_1518;
	ld.global.f64 	%fd3122, [%rd282+-5000];
	ld.global.f64 	%fd3123, [%rd16];
	abs.f64 	%fd3124, %fd3122;
	abs.f64 	%fd3125, %fd3123;
	max.f64 	%fd3127, %fd3124, %fd3125;
	setp.leu.f64 	%p1179, %fd3127, 0d41CDCD64FF800000;
	sub.f64 	%fd3128, %fd3122, %fd3123;
	abs.f64 	%fd3129, %fd3128;
	setp.lt.f64 	%p1180, %fd3129, 0d3EE4F8B588E368F1;
	and.pred  	%p1181, %p1179, %p1180;
	@%p1181 bra 	$L__BB4_1555;
$L__BB4_1518:
	mov.b32 	%r4427, 0;
	st.global.u32 	[%rd10+228], %r4427;
	mov.pred 	%p1652, -1;
	min.s32 	%r4428, %r5421, %r5422;
	setp.lt.s32 	%p1471, %r4428, 2;
	@%p1471 bra 	$L__BB4_1521;
	ld.global.f64 	%fd3788, [%rd282];
	cvt.u64.u32 	%rd3532, %r5422;
	add.s64 	%rd3533, %rd14, %rd3532;
	ld.global.s8 	%r4429, [%rd274];
	ld.global.u8 	%r4430, [%rd3533+-1];
	ld.global.u8 	%r4431, [%rd273];
	prmt.b32 	%r4432, %r4431, %r4430, 0x3340U;
	ld.global.u8 	%r4433, [%rd274+-1];
	prmt.b32 	%r4434, %r4433, 0, 0x3340U;
	prmt.b32 	%r4435, %r4432, %r4434, 0x5410U;
	mov.b32 	%r4436, 359705;
	dp4a.s32.u32 	%r4437, %r4435, %r4436, %r4429;
	mul.wide.s32 	%rd3534, %r4437, 8;
	mov.u64 	%rd3535, parameter;
	add.s64 	%rd3536, %rd3535, %rd3534;
	ld.const.f64 	%fd3789, [%rd3536];
	sub.s32 	%r4438, %r835, %r834;
	add.s32 	%r4439, %r836, %r4438;
	add.s32 	%r4440, %r4439, -1;
	mul.wide.s32 	%rd3537, %r4440, 8;
	add.s64 	%rd3538, %rd2, %rd3537;
	ld.global.f64 	%fd3790, [%rd3538];
	add.f64 	%fd3791, %fd3789, %fd3790;
	abs.f64 	%fd3792, %fd3788;
	abs.f64 	%fd3793, %fd3791;
	max.f64 	%fd3795, %fd3792, %fd3793;
	setp.gt.f64 	%p1473, %fd3795, 0d41CDCD64FF800000;
	sub.f64 	%fd3796, %fd3788, %fd3791;
	abs.f64 	%fd3797, %fd3796;
	setp.geu.f64 	%p1474, %fd3797, 0d3EE4F8B588E368F1;
	or.pred  	%p1475, %p1473, %p1474;
	@%p1475 bra 	$L__BB4_1521;
	add.s32 	%r5421, %r5421, -1;
	mul.wide.s32 	%rd3539, %r5422, 4;
	add.s64 	%rd3540, %rd3539, %rd10;
	st.global.u32 	[%rd3540+-8], %r5421;
	add.s32 	%r4441, %r29, %r5421;
	mul.wide.s32 	%rd3541, %r4441, 4;
	add.s64 	%rd3542, %rd4, %rd3541;
	st.global.u32 	[%rd3542], %r833;
	mov.b32 	%r4442, 1;
	st.global.u32 	[%rd10+228], %r4442;
	mov.pred 	%p1652, 0;
	mov.u32 	%r5422, %r833;
$L__BB4_1521:
	mov.b32 	%r4443, 3;
	st.global.u32 	[%rd10+216], %r4443;
	not.pred 	%p1477, %p1652;
	@%p1477 bra 	$L__BB4_1485;
	mov.b32 	%r5425, 3;
$L__BB4_1523:
	setp.gt.s32 	%p1478, %r5425, 32;
	@%p1478 bra 	$L__BB4_1485;
	add.s32 	%r843, %r5422, -1;
	st.global.u32 	[%rd10+220], %r843;
	sub.s32 	%r4445, %r5421, %r5425;
	add.s32 	%r5430, %r4445, 1;
	st.global.u32 	[%rd10+224], %r5430;
	setp.gt.s32 	%p1479, %r5430, 0;
	mov.u32 	%r5431, %r843;
	@%p1479 bra 	$L__BB4_1526;
	add.s32 	%r4447, %r5430, %r843;
	add.s32 	%r5431, %r4447, -1;
	st.global.u32 	[%rd10+220], %r5431;
	mov.b32 	%r5430, 1;
	st.global.u32 	[%rd10+224], %r5430;
$L__BB4_1526:
	cvt.s64.s32 	%rd3543, %r5421;
	add.s64 	%rd283, %rd14, %rd3543;
	cvt.s64.s32 	%rd3544, %r5422;
	add.s64 	%rd284, %rd14, %rd3544;
	add.s32 	%r848, %r25, %r5421;
	add.s32 	%r849, %r848, 625;
$L__BB4_1527:
	setp.lt.s32 	%p1480, %r5431, 1;
	setp.ge.s32 	%p1481, %r5430, %r5421;
	or.pred  	%p10, %p1480, %p1481;
	@%p10 bra 	$L__BB4_1554;
	mov.b64 	%rd3545, -4616189618054758400;
	st.global.u64 	[%rd15], %rd3545;
	mov.b64 	%rd3546, 9218868437227405312;
	st.global.u64 	[%rd16], %rd3546;
	ld.global.u32 	%r852, [%rd10+220];
	ld.global.u32 	%r4448, [%rd10+224];
	mov.b64 	%rd3547, -4564063970805153792;
	st.global.u64 	[%rd20], %rd3547;
	mov.b64 	%rd3548, 0;
	st.global.u64 	[%rd19], %rd3548;
	not.b32 	%r4449, %r852;
	add.s32 	%r854, %r5422, %r4449;
	st.global.u32 	[%rd10+236], %r854;
	not.b32 	%r4450, %r4448;
	add.s32 	%r855, %r5421, %r4450;
	st.global.u32 	[%rd10+240], %r855;
	add.s32 	%r4451, %r855, %r854;
	add.s32 	%r856, %r4451, -1;
	st.global.u32 	[%rd10+244], %r856;
	setp.eq.s32 	%p1482, %r854, 0;
	setp.gt.s32 	%p1483, %r855, 0;
	and.pred  	%p1484, %p1482, %p1483;
	@%p1484 bra 	$L__BB4_1530;
	setp.ne.s32 	%p1485, %r855, 0;
	setp.lt.s32 	%p1486, %r854, 1;
	or.pred  	%p1487, %p1485, %p1486;
	@%p1487 bra 	$L__BB4_1541;
$L__BB4_1530:
	setp.ne.s32 	%p1494, %r855, 1;
	setp.ne.s32 	%p1495, %r854, 1;
	and.pred  	%p1496, %p1494, %p1495;
	@%p1496 bra 	$L__BB4_1538;
	setp.eq.s32 	%p1498, %r855, 1;
	and.pred  	%p1500, %p1498, %p1482;
	@%p1500 bra 	$L__BB4_1534;
	setp.eq.s32 	%p1501, %r854, 1;
	setp.eq.s32 	%p1502, %r855, 0;
	and.pred  	%p1503, %p1502, %p1501;
	@%p1503 bra 	$L__BB4_1534;
	ld.global.f64 	%fd4626, [%rd19];
	ld.global.f64 	%fd4625, [%rd20];
	bra.uni 	$L__BB4_1535;
$L__BB4_1534:
	mul.wide.s32 	%rd3632, %r856, 8;
	mov.u64 	%rd3633, parameter;
	add.s64 	%rd3634, %rd3633, %rd3632;
	ld.const.f64 	%fd3875, [%rd3634+25200];
	cvt.s64.s32 	%rd3635, %r852;
	add.s64 	%rd3636, %rd14, %rd3635;
	cvt.s64.s32 	%rd3637, %r4448;
	add.s64 	%rd3638, %rd14, %rd3637;
	ld.global.s8 	%r4557, [%rd283+27];
	ld.global.u8 	%r4558, [%rd3636];
	ld.global.u8 	%r4559, [%rd284];
	prmt.b32 	%r4560, %r4558, %r4559, 0x3340U;
	ld.global.u8 	%r4561, [%rd3638+27];
	prmt.b32 	%r4562, %r4561, 0, 0x3340U;
	prmt.b32 	%r4563, %r4560, %r4562, 0x5410U;
	mov.b32 	%r4564, 334205;
	dp4a.s32.u32 	%r4565, %r4563, %r4564, %r4557;
	mul.wide.s32 	%rd3639, %r4565, 8;
	add.s64 	%rd3640, %rd3633, %rd3639;
	ld.const.f64 	%fd3876, [%rd3640+5000];
	add.f64 	%fd4626, %fd3875, %fd3876;
	st.global.f64 	[%rd19], %fd4626;
	ld.global.u32 	%r4566, [%rd10+244];
	mul.wide.s32 	%rd3641, %r4566, 8;
	add.s64 	%rd3642, %rd3633, %rd3641;
	ld.const.f64 	%fd3877, [%rd3642+24480];
	ld.global.s8 	%r4567, [%rd283+27];
	ld.global.u8 	%r4568, [%rd3636];
	ld.global.u8 	%r4569, [%rd284];
	prmt.b32 	%r4570, %r4569, %r4568, 0x3340U;
	ld.global.u8 	%r4571, [%rd3638+27];
	prmt.b32 	%r4572, %r4571, 0, 0x3340U;
	prmt.b32 	%r4573, %r4570, %r4572, 0x5410U;
	mov.b32 	%r4574, 359705;
	dp4a.s32.u32 	%r4575, %r4573, %r4574, %r4567;
	mul.wide.s32 	%rd3643, %r4575, 8;
	add.s64 	%rd3644, %rd3633, %rd3643;
	ld.const.f64 	%fd3878, [%rd3644];
	add.f64 	%fd4625, %fd3877, %fd3878;
	st.global.f64 	[%rd20], %fd4625;
$L__BB4_1535:
	add.s32 	%r4576, %r852, -1;
	ld.global.u32 	%r4577, [%rd13];
	add.s32 	%r4578, %r25, %r4448;
	mad.lo.s32 	%r4579, %r4577, %r4576, %r4578;
	mul.wide.s32 	%rd3645, %r4579, 8;
	add.s64 	%rd3646, %rd2, %rd3645;
	ld.global.f64 	%fd3879, [%rd3646];
	add.f64 	%fd4628, %fd3879, %fd4626;
	st.global.f64 	[%rd19], %fd4628;
	ld.global.u32 	%r4580, [%rd13];
	mad.lo.s32 	%r4581, %r4580, %r4576, %r4578;
	add.s32 	%r4582, %r4581, 625;
	mul.wide.s32 	%rd3647, %r4582, 8;
	add.s64 	%rd3648, %rd2, %rd3647;
	ld.global.f64 	%fd3880, [%rd3648];
	add.f64 	%fd4635, %fd3880, %fd4625;
	st.global.f64 	[%rd20], %fd4635;
	abs.f64 	%fd3881, %fd4628;
	setp.leu.f64 	%p1504, %fd3881, 0d41CDCD64FF800000;
	@%p1504 bra 	$L__BB4_1537;
	mov.b64 	%rd3649, 9218868437227405312;
	st.global.u64 	[%rd19], %rd3649;
	mov.b64 	%rd3650, -4616189618054758400;
	st.global.u64 	[%rd20], %rd3650;
	mov.f64 	%fd4628, 0d7FF0000000000000;
	mov.f64 	%fd4635, 0dBFF0000000000000;
$L__BB4_1537:
	add.f64 	%fd3884, %fd4628, 0d4069000000000000;
	add.f64 	%fd3885, %fd4635, 0dC016CCCCCCCCCCCD;
	ld.global.f64 	%fd3886, [%rd12];
	add.f64 	%fd3887, %fd3885, %fd3886;
	div.rn.f64 	%fd3888, %fd3884, %fd3887;
	st.global.f64 	[%rd17], %fd3888;
	ld.global.u32 	%r4583, [%rd13];
	mad.lo.s32 	%r4584, %r4583, %r843, %r848;
	mul.wide.s32 	%rd3651, %r4584, 8;
	add.s64 	%rd3652, %rd2, %rd3651;
	ld.global.f64 	%fd3889, [%rd3652];
	add.f64 	%fd3890, %fd3889, 0d4069000000000000;
	ld.global.f64 	%fd3891, [%rd3652+5000];
	add.f64 	%fd3892, %fd3891, 0dC016CCCCCCCCCCCD;
	add.f64 	%fd3893, %fd3892, %fd3886;
	div.rn.f64 	%fd3894, %fd3890, %fd3893;
	st.global.f64 	[%rd18], %fd3894;
	st.global.f64 	[%rd15], %fd4635;
	st.global.f64 	[%rd16], %fd4628;
	bra.uni 	$L__BB4_1550;
$L__BB4_1538:
	mul.wide.s32 	%rd3595, %r856, 8;
	mov.u64 	%rd3596, parameter;
	add.s64 	%rd3597, %rd3596, %rd3595;
	ld.const.f64 	%fd3849, [%rd3597+25200];
	cvt.s64.s32 	%rd3598, %r852;
	add.s64 	%rd3599, %rd14, %rd3598;
	ld.global.s8 	%r4543, [%rd3599];
	mul.wide.s32 	%rd3600, %r4543, 5;
	cvt.s64.s32 	%rd3601, %r4448;
	add.s64 	%rd3602, %rd14, %rd3601;
	ld.global.s8 	%rd3603, [%rd3602+27];
	add.s64 	%rd3604, %rd3600, %rd3603;
	shl.b64 	%rd3605, %rd3604, 3;
	add.s64 	%rd3606, %rd3596, %rd3605;
	ld.const.f64 	%fd3850, [%rd3606+45640];
	add.f64 	%fd3851, %fd3849, %fd3850;
	ld.global.s8 	%r4544, [%rd284];
	mul.wide.s32 	%rd3607, %r4544, 5;
	ld.global.s8 	%rd3608, [%rd283+27];
	add.s64 	%rd3609, %rd3607, %rd3608;
	shl.b64 	%rd3610, %rd3609, 3;
	add.s64 	%rd3611, %rd3596, %rd3610;
	ld.const.f64 	%fd3852, [%rd3611+45640];
	add.f64 	%fd3853, %fd3851, %fd3852;
	st.global.f64 	[%rd19], %fd3853;
	add.s32 	%r4545, %r852, -1;
	ld.global.u32 	%r4546, [%rd10+204];
	add.s32 	%r4547, %r25, %r4448;
	mad.lo.s32 	%r4548, %r4546, %r4545, %r4547;
	mul.wide.s32 	%rd3612, %r4548, 8;
	add.s64 	%rd3613, %rd2, %rd3612;
	ld.global.f64 	%fd3854, [%rd3613];
	add.f64 	%fd4630, %fd3854, %fd3853;
	st.global.f64 	[%rd19], %fd4630;
	ld.global.u32 	%r4549, [%rd10+244];
	mul.wide.s32 	%rd3614, %r4549, 8;
	add.s64 	%rd3615, %rd3596, %rd3614;
	ld.const.f64 	%fd3855, [%rd3615+24480];
	ld.global.s8 	%r4550, [%rd3599];
	mul.wide.s32 	%rd3616, %r4550, 5;
	ld.global.s8 	%rd3617, [%rd3602+27];
	add.s64 	%rd3618, %rd3616, %rd3617;
	shl.b64 	%rd3619, %rd3618, 3;
	add.s64 	%rd3620, %rd3596, %rd3619;
	ld.const.f64 	%fd3856, [%rd3620+45440];
	add.f64 	%fd3857, %fd3855, %fd3856;
	ld.global.s8 	%r4551, [%rd284];
	mul.wide.s32 	%rd3621, %r4551, 5;
	ld.global.s8 	%rd3622, [%rd283+27];
	add.s64 	%rd3623, %rd3621, %rd3622;
	shl.b64 	%rd3624, %rd3623, 3;
	add.s64 	%rd3625, %rd3596, %rd3624;
	ld.const.f64 	%fd3858, [%rd3625+45440];
	add.f64 	%fd3859, %fd3857, %fd3858;
	st.global.f64 	[%rd20], %fd3859;
	ld.global.u32 	%r4552, [%rd10+204];
	mad.lo.s32 	%r4553, %r4552, %r4545, %r4547;
	add.s32 	%r4554, %r4553, 625;
	mul.wide.s32 	%rd3626, %r4554, 8;
	add.s64 	%rd3627, %rd2, %rd3626;
	ld.global.f64 	%fd3860, [%rd3627];
	add.f64 	%fd4635, %fd3860, %fd3859;
	st.global.f64 	[%rd20], %fd4635;
	abs.f64 	%fd3861, %fd4630;
	setp.leu.f64 	%p1497, %fd3861, 0d41CDCD64FF800000;
	@%p1497 bra 	$L__BB4_1540;
	mov.b64 	%rd3628, 9218868437227405312;
	st.global.u64 	[%rd19], %rd3628;
	mov.b64 	%rd3629, -4616189618054758400;
	st.global.u64 	[%rd20], %rd3629;
	mov.f64 	%fd4630, 0d7FF0000000000000;
	mov.f64 	%fd4635, 0dBFF0000000000000;
$L__BB4_1540:
	add.f64 	%fd3864, %fd4630, 0d4069000000000000;
	add.f64 	%fd3865, %fd4635, 0dC016CCCCCCCCCCCD;
	ld.global.f64 	%fd3866, [%rd12];
	add.f64 	%fd3867, %fd3865, %fd3866;
	div.rn.f64 	%fd3868, %fd3864, %fd3867;
	st.global.f64 	[%rd17], %fd3868;
	ld.global.u32 	%r4555, [%rd13];
	mad.lo.s32 	%r4556, %r4555, %r843, %r848;
	mul.wide.s32 	%rd3630, %r4556, 8;
	add.s64 	%rd3631, %rd2, %rd3630;
	ld.global.f64 	%fd3869, [%rd3631];
	add.f64 	%fd3870, %fd3869, 0d4069000000000000;
	ld.global.f64 	%fd3871, [%rd3631+5000];
	add.f64 	%fd3872, %fd3871, 0dC016CCCCCCCCCCCD;
	add.f64 	%fd3873, %fd3872, %fd3866;
	div.rn.f64 	%fd3874, %fd3870, %fd3873;
	st.global.f64 	[%rd18], %fd3874;
	st.global.f64 	[%rd15], %fd4635;
	st.global.f64 	[%rd16], %fd4630;
	bra.uni 	$L__BB4_1550;
$L__BB4_1541:
	setp.ne.s32 	%p1488, %r854, 1;
	setp.ne.s32 	%p1489, %r855, 1;
	or.pred  	%p1490, %p1488, %p1489;
	@%p1490 bra 	$L__BB4_1547;
	cvt.s64.s32 	%rd3574, %r852;
	add.s64 	%rd3575, %rd14, %rd3574;
	cvt.s64.s32 	%rd3576, %r4448;
	add.s64 	%rd3577, %rd14, %rd3576;
	ld.global.s8 	%r4500, [%rd3577+28];
	ld.global.u8 	%r4501, [%rd3575+1];
	ld.global.u8 	%r4502, [%rd3575];
	prmt.b32 	%r4503, %r4502, %r4501, 0x3340U;
	ld.global.u8 	%r4504, [%rd3577+27];
	prmt.b32 	%r4505, %r4504, 0, 0x3340U;
	prmt.b32 	%r4506, %r4503, %r4505, 0x5410U;
	mov.b32 	%r4507, 334205;
	dp4a.s32.u32 	%r4508, %r4506, %r4507, %r4500;
	mul.wide.s32 	%rd3578, %r4508, 8;
	mov.u64 	%rd3579, parameter;
	add.s64 	%rd3580, %rd3579, %rd3578;
	ld.const.f64 	%fd3827, [%rd3580+10000];
	ld.global.s8 	%r4509, [%rd284+-1];
	ld.global.u8 	%r4510, [%rd283+27];
	ld.global.u8 	%r4511, [%rd283+26];
	prmt.b32 	%r4512, %r4511, %r4510, 0x3340U;
	ld.global.u8 	%r4513, [%rd284];
	prmt.b32 	%r4514, %r4513, 0, 0x3340U;
	prmt.b32 	%r4515, %r4512, %r4514, 0x5410U;
	mov.b32 	%r4516, 359705;
	dp4a.s32.u32 	%r4517, %r4515, %r4516, %r4509;
	mul.wide.s32 	%rd3581, %r4517, 8;
	add.s64 	%rd3582, %rd3579, %rd3581;
	ld.const.f64 	%fd3828, [%rd3582+10000];
	add.f64 	%fd3829, %fd3827, %fd3828;
	st.global.f64 	[%rd20], %fd3829;
	add.s32 	%r4518, %r852, -1;
	ld.global.u32 	%r4519, [%rd13];
	add.s32 	%r4520, %r26, %r4448;
	mad.lo.s32 	%r4521, %r4519, %r4518, %r4520;
	mul.wide.s32 	%rd3583, %r4521, 8;
	add.s64 	%rd3584, %rd2, %rd3583;
	ld.global.f64 	%fd3830, [%rd3584];
	add.f64 	%fd4635, %fd3830, %fd3829;
	st.global.f64 	[%rd20], %fd4635;
	ld.global.s8 	%r4522, [%rd3577+28];
	ld.global.u8 	%r4523, [%rd3575+1];
	ld.global.u8 	%r4524, [%rd3575];
	prmt.b32 	%r4525, %r4524, %r4523, 0x3340U;
	ld.global.u8 	%r4526, [%rd3577+27];
	prmt.b32 	%r4527, %r4526, 0, 0x3340U;
	prmt.b32 	%r4528, %r4525, %r4527, 0x5410U;
	dp4a.s32.u32 	%r4529, %r4528, %r4507, %r4522;
	mul.wide.s32 	%rd3585, %r4529, 8;
	add.s64 	%rd3586, %rd3579, %rd3585;
	ld.const.f64 	%fd3831, [%rd3586+15000];
	ld.global.s8 	%r4530, [%rd284+-1];
	ld.global.u8 	%r4531, [%rd283+27];
	ld.global.u8 	%r4532, [%rd283+26];
	prmt.b32 	%r4533, %r4532, %r4531, 0x3340U;
	ld.global.u8 	%r4534, [%rd284];
	prmt.b32 	%r4535, %r4534, 0, 0x3340U;
	prmt.b32 	%r4536, %r4533, %r4535, 0x5410U;
	dp4a.s32.u32 	%r4537, %r4536, %r4516, %r4530;
	mul.wide.s32 	%rd3587, %r4537, 8;
	add.s64 	%rd3588, %rd3579, %rd3587;
	ld.const.f64 	%fd3832, [%rd3588+15000];
	add.f64 	%fd3833, %fd3831, %fd3832;
	st.global.f64 	[%rd19], %fd3833;
	ld.global.u32 	%r4538, [%rd13];
	mad.lo.s32 	%r4539, %r4538, %r4518, %r4520;
	add.s32 	%r4540, %r4539, -625;
	mul.wide.s32 	%rd3589, %r4540, 8;
	add.s64 	%rd3590, %rd2, %rd3589;
	ld.global.f64 	%fd3834, [%rd3590];
	add.f64 	%fd4632, %fd3834, %fd3833;
	st.global.f64 	[%rd19], %fd4632;
	abs.f64 	%fd3835, %fd4632;
	setp.leu.f64 	%p1492, %fd3835, 0d41CDCD64FF800000;
	@%p1492 bra 	$L__BB4_1544;
	mov.b64 	%rd3591, 9218868437227405312;
	st.global.u64 	[%rd19], %rd3591;
	mov.b64 	%rd3592, -4616189618054758400;
	st.global.u64 	[%rd20], %rd3592;
	mov.f64 	%fd4632, 0d7FF0000000000000;
	mov.f64 	%fd4635, 0dBFF0000000000000;
$L__BB4_1544:
	add.f64 	%fd3838, %fd4632, 0d4069000000000000;
	add.f64 	%fd3839, %fd4635, 0dC016CCCCCCCCCCCD;
	ld.global.f64 	%fd3840, [%rd12];
	add.f64 	%fd3841, %fd3839, %fd3840;
	div.rn.f64 	%fd3842, %fd3838, %fd3841;
	st.global.f64 	[%rd17], %fd3842;
	ld.global.u32 	%r4541, [%rd13];
	mad.lo.s32 	%r4542, %r4541, %r843, %r848;
	mul.wide.s32 	%rd3593, %r4542, 8;
	add.s64 	%rd3594, %rd2, %rd3593;
	ld.global.f64 	%fd3843, [%rd3594];
	add.f64 	%fd3844, %fd3843, 0d4069000000000000;
	ld.global.f64 	%fd3845, [%rd3594+5000];
	add.f64 	%fd3846, %fd3845, 0dC016CCCCCCCCCCCD;
	add.f64 	%fd3847, %fd3846, %fd3840;
	div.rn.f64 	%fd3848, %fd3844, %fd3847;
	st.global.f64 	[%rd18], %fd3848;
	setp.ge.f64 	%p1493, %fd3842, %fd3848;
	@%p1493 bra 	$L__BB4_1546;
	ld.global.f64 	%fd4635, [%rd15];
	bra.uni 	$L__BB4_1550;
$L__BB4_1546:
	st.global.f64 	[%rd15], %fd4635;
	st.global.f64 	[%rd16], %fd4632;
	bra.uni 	$L__BB4_1550;
$L__BB4_1547:
	mul.wide.s32 	%rd3549, %r856, 8;
	mov.u64 	%rd3550, parameter;
	add.s64 	%rd3551, %rd3550, %rd3549;
	ld.const.f64 	%fd3799, [%rd3551+24960];
	cvt.s64.s32 	%rd3552, %r852;
	add.s64 	%rd3553, %rd14, %rd3552;
	cvt.s64.s32 	%rd3554, %r4448;
	add.s64 	%rd3555, %rd14, %rd3554;
	ld.global.s8 	%r4452, [%rd3555+28];
	ld.global.u8 	%r4453, [%rd3553+1];
	ld.global.u8 	%r4454, [%rd3553];
	prmt.b32 	%r4455, %r4454, %r4453, 0x3340U;
	ld.global.u8 	%r4456, [%rd3555+27];
	prmt.b32 	%r4457, %r4456, 0, 0x3340U;
	prmt.b32 	%r4458, %r4455, %r4457, 0x5410U;
	mov.b32 	%r4459, 334205;
	dp4a.s32.u32 	%r4460, %r4458, %r4459, %r4452;
	mul.wide.s32 	%rd3556, %r4460, 8;
	add.s64 	%rd3557, %rd3550, %rd3556;
	ld.const.f64 	%fd3800, [%rd3557+30440];
	add.f64 	%fd3801, %fd3799, %fd3800;
	ld.global.s8 	%r4461, [%rd284+-1];
	ld.global.u8 	%r4462, [%rd283+27];
	ld.global.u8 	%r4463, [%rd283+26];
	prmt.b32 	%r4464, %r4463, %r4462, 0x3340U;
	ld.global.u8 	%r4465, [%rd284];
	prmt.b32 	%r4466, %r4465, 0, 0x3340U;
	prmt.b32 	%r4467, %r4464, %r4466, 0x5410U;
	mov.b32 	%r4468, 359705;
	dp4a.s32.u32 	%r4469, %r4467, %r4468, %r4461;
	mul.wide.s32 	%rd3558, %r4469, 8;
	add.s64 	%rd3559, %rd3550, %rd3558;
	ld.const.f64 	%fd3802, [%rd3559+30440];
	add.f64 	%fd3803, %fd3801, %fd3802;
	st.global.f64 	[%rd19], %fd3803;
	add.s32 	%r4470, %r852, -1;
	ld.global.u32 	%r4471, [%rd10+204];
	add.s32 	%r4472, %r25, %r4448;
	mad.lo.s32 	%r4473, %r4471, %r4470, %r4472;
	mul.wide.s32 	%rd3560, %r4473, 8;
	add.s64 	%rd3561, %rd2, %rd3560;
	ld.global.f64 	%fd3804, [%rd3561];
	add.f64 	%fd4634, %fd3804, %fd3803;
	st.global.f64 	[%rd19], %fd4634;
	ld.global.u32 	%r4474, [%rd10+244];
	mul.wide.s32 	%rd3562, %r4474, 8;
	add.s64 	%rd3563, %rd3550, %rd3562;
	ld.const.f64 	%fd3805, [%rd3563+24240];
	ld.global.s8 	%r4475, [%rd3555+28];
	ld.global.u8 	%r4476, [%rd3553+1];
	ld.global.u8 	%r4477, [%rd3553];
	prmt.b32 	%r4478, %r4477, %r4476, 0x3340U;
	ld.global.u8 	%r4479, [%rd3555+27];
	prmt.b32 	%r4480, %r4479, 0, 0x3340U;
	prmt.b32 	%r4481, %r4478, %r4480, 0x5410U;
	dp4a.s32.u32 	%r4482, %r4481, %r4459, %r4475;
	mul.wide.s32 	%rd3564, %r4482, 8;
	add.s64 	%rd3565, %rd3550, %rd3564;
	ld.const.f64 	%fd3806, [%rd3565+25440];
	add.f64 	%fd3807, %fd3805, %fd3806;
	ld.global.s8 	%r4483, [%rd284+-1];
	ld.global.u8 	%r4484, [%rd283+27];
	ld.global.u8 	%r4485, [%rd283+26];
	prmt.b32 	%r4486, %r4485, %r4484, 0x3340U;
	ld.global.u8 	%r4487, [%rd284];
	prmt.b32 	%r4488, %r4487, 0, 0x3340U;
	prmt.b32 	%r4489, %r4486, %r4488, 0x5410U;
	dp4a.s32.u32 	%r4490, %r4489, %r4468, %r4483;
	mul.wide.s32 	%rd3566, %r4490, 8;
	add.s64 	%rd3567, %rd3550, %rd3566;
	ld.const.f64 	%fd3808, [%rd3567+25440];
	add.f64 	%fd3809, %fd3807, %fd3808;
	ld.global.u32 	%r4491, [%rd10+236];
	ld.global.u32 	%r4492, [%rd10+240];
	sub.s32 	%r4493, %r4491, %r4492;
	abs.s32 	%r4494, %r4493;
	cvt.rn.f64.s32 	%fd3810, %r4494;
	fma.rn.f64 	%fd3811, %fd3810, 0dBFEEF3E864B31D04, %fd3809;
	st.global.f64 	[%rd20], %fd3811;
	ld.global.u32 	%r4495, [%rd10+204];
	mad.lo.s32 	%r4496, %r4495, %r4470, %r4472;
	add.s32 	%r4497, %r4496, 625;
	mul.wide.s32 	%rd3568, %r4497, 8;
	add.s64 	%rd3569, %rd2, %rd3568;
	ld.global.f64 	%fd3812, [%rd3569];
	add.f64 	%fd4635, %fd3812, %fd3811;
	st.global.f64 	[%rd20], %fd4635;
	abs.f64 	%fd3813, %fd4634;
	setp.leu.f64 	%p1491, %fd3813, 0d41CDCD64FF800000;
	@%p1491 bra 	$L__BB4_1549;
	mov.b64 	%rd3570, 9218868437227405312;
	st.global.u64 	[%rd19], %rd3570;
	mov.b64 	%rd3571, -4616189618054758400;
	st.global.u64 	[%rd20], %rd3571;
	mov.f64 	%fd4634, 0d7FF0000000000000;
	mov.f64 	%fd4635, 0dBFF0000000000000;
$L__BB4_1549:
	add.f64 	%fd3816, %fd4634, 0d4069000000000000;
	add.f64 	%fd3817, %fd4635, 0dC016CCCCCCCCCCCD;
	ld.global.f64 	%fd3818, [%rd12];
	add.f64 	%fd3819, %fd3817, %fd3818;
	div.rn.f64 	%fd3820, %fd3816, %fd3819;
	st.global.f64 	[%rd17], %fd3820;
	ld.global.u32 	%r4498, [%rd13];
	mad.lo.s32 	%r4499, %r4498, %r843, %r848;
	mul.wide.s32 	%rd3572, %r4499, 8;
	add.s64 	%rd3573, %rd2, %rd3572;
	ld.global.f64 	%fd3821, [%rd3573];
	add.f64 	%fd3822, %fd3821, 0d4069000000000000;
	ld.global.f64 	%fd3823, [%rd3573+5000];
	add.f64 	%fd3824, %fd3823, 0dC016CCCCCCCCCCCD;
	add.f64 	%fd3825, %fd3824, %fd3818;
	div.rn.f64 	%fd3826, %fd3822, %fd3825;
	st.global.f64 	[%rd18], %fd3826;
	st.global.f64 	[%rd15], %fd4635;
	st.global.f64 	[%rd16], %fd4634;
$L__BB4_1550:
	ld.global.u32 	%r4585, [%rd13];
	mad.lo.s32 	%r4586, %r4585, %r843, %r849;
	mul.wide.s32 	%rd3653, %r4586, 8;
	add.s64 	%rd285, %rd2, %rd3653;
	ld.global.f64 	%fd3895, [%rd285];
	abs.f64 	%fd3896, %fd3895;
	abs.f64 	%fd3897, %fd4635;
	max.f64 	%fd3899, %fd3896, %fd3897;
	setp.gt.f64 	%p1505, %fd3899, 0d41CDCD64FF800000;
	sub.f64 	%fd3900, %fd3895, %fd4635;
	abs.f64 	%fd3901, %fd3900;
	setp.geu.f64 	%p1506, %fd3901, 0d3EE4F8B588E368F1;
	or.pred  	%p1507, %p1505, %p1506;
	@%p1507 bra 	$L__BB4_1553;
	ld.global.f64 	%fd3903, [%rd285+-5000];
	ld.global.f64 	%fd3904, [%rd16];
	abs.f64 	%fd3905, %fd3903;
	abs.f64 	%fd3906, %fd3904;
	max.f64 	%fd3908, %fd3905, %fd3906;
	setp.gt.f64 	%p1508, %fd3908, 0d41CDCD64FF800000;
	sub.f64 	%fd3909, %fd3903, %fd3904;
	abs.f64 	%fd3910, %fd3909;
	setp.geu.f64 	%p1509, %fd3910, 0d3EE4F8B588E368F1;
	or.pred  	%p1510, %p1508, %p1509;
	@%p1510 bra 	$L__BB4_1553;
	ld.global.u32 	%r5422, [%rd10+220];
	ld.global.u32 	%r5421, [%rd10+224];
	add.s32 	%r4587, %r28, %r5422;
	mul.wide.s32 	%rd3654, %r4587, 4;
	add.s64 	%rd3655, %rd4, %rd3654;
	st.global.u32 	[%rd3655], %r5421;
	add.s32 	%r4588, %r29, %r5421;
	mul.wide.s32 	%rd3656, %r4588, 4;
	add.s64 	%rd3657, %rd4, %rd3656;
	st.global.u32 	[%rd3657], %r5422;
	mov.b32 	%r4589, 1;
	st.global.u32 	[%rd10+228], %r4589;
	bra.uni 	$L__BB4_1554;
$L__BB4_1553:
	ld.global.u32 	%r4590, [%rd10+220];
	add.s32 	%r5431, %r4590, -1;
	st.global.u32 	[%rd10+220], %r5431;
	ld.global.u32 	%r4591, [%rd10+224];
	add.s32 	%r5430, %r4591, 1;
	st.global.u32 	[%rd10+224], %r5430;
	ld.global.u32 	%r4592, [%rd10+228];
	setp.eq.s32 	%p1511, %r4592, 0;
	@%p1511 bra 	$L__BB4_1527;
$L__BB4_1554:
	ld.global.u32 	%r4593, [%rd10+216];
	add.s32 	%r5425, %r4593, 1;
	st.global.u32 	[%rd10+216], %r5425;
	@%p10 bra 	$L__BB4_1523;
	bra.uni 	$L__BB4_1485;
$L__BB4_1555:
	ld.global.f64 	%fd3132, [%rd11+10024];
	abs.f64 	%fd3133, %fd3132;
	setp.gt.f64 	%p1182, %fd3133, 0d41CDCD64FF800000;
	mov.f64 	%fd4636, 0d3FE0000000000000;
	@%p1182 bra 	$L__BB4_1567;
	ld.global.u32 	%r3687, [%rd10+208];
	ld.global.u32 	%r3688, [%rd10+212];
	add.s32 	%r3689, %r3687, -1;
	mad.lo.s32 	%r3690, %r3689, %r834, %r25;
	add.s32 	%r3691, %r3690, %r3688;
	mul.wide.s32 	%rd2804, %r3691, 8;
	add.s64 	%rd2805, %rd2, %rd2804;
	ld.global.f64 	%fd843, [%rd2805];
	ld.global.f64 	%fd844, [%rd11+10008];
	ld.global.f64 	%fd845, [%rd2805+5000];
	ld.global.f64 	%fd846, [%rd11+10000];
	mov.b32 	%r5440, 0;
	st.global.u32 	[%rd10+220], %r5440;
	st.global.u32 	[%rd10+216], %r5440;
	ld.global.u32 	%r864, [%rd10+200];
	setp.lt.s32 	%p1183, %r864, 1;
	@%p1183 bra 	$L__BB4_1561;
	mov.b32 	%r5440, 0;
	mov.u32 	%r5436, %r5440;
$L__BB4_1558:
	mul.wide.u32 	%rd2806, %r5436, 4;
	add.s64 	%rd2807, %rd10, %rd2806;
	ld.global.u32 	%r3693, [%rd2807];
	setp.lt.s32 	%p1184, %r3693, 1;
	@%p1184 bra 	$L__BB4_1560;
	add.s32 	%r5440, %r5440, 1;
	st.global.u32 	[%rd10+220], %r5440;
$L__BB4_1560:
	add.s32 	%r5436, %r5436, 1;
	st.global.u32 	[%rd10+216], %r5436;
	setp.lt.s32 	%p1185, %r5436, %r864;
	@%p1185 bra 	$L__BB4_1558;
$L__BB4_1561:
	mov.b32 	%r3694, 0;
	st.global.u32 	[%rd10+216], %r3694;
	setp.lt.s32 	%p1186, %r834, 1;
	@%p1186 bra 	$L__BB4_1566;
	mov.b32 	%r5439, 0;
$L__BB4_1563:
	mul.wide.u32 	%rd2808, %r5439, 4;
	add.s64 	%rd2809, %rd10, %rd2808;
	ld.global.u32 	%r3696, [%rd2809+100];
	setp.lt.s32 	%p1187, %r3696, 1;
	@%p1187 bra 	$L__BB4_1565;
	add.s32 	%r5440, %r5440, 1;
	st.global.u32 	[%rd10+220], %r5440;
$L__BB4_1565:
	add.s32 	%r5439, %r5439, 1;
	st.global.u32 	[%rd10+216], %r5439;
	setp.lt.s32 	%p1188, %r5439, %r834;
	@%p1188 bra 	$L__BB4_1563;
$L__BB4_1566:
	shr.u32 	%r3697, %r5440, 31;
	add.s32 	%r3698, %r5440, %r3697;
	shr.s32 	%r3699, %r3698, 1;
	add.s32 	%r3700, %r3699, -1;
	st.global.u32 	[%rd10+220], %r3700;
	cvt.rn.f64.s32 	%fd3134, %r3700;
	add.f64 	%fd3135, %fd845, %fd846;
	add.f64 	%fd3136, %fd3135, 0dC016CCCCCCCCCCCD;
	fma.rn.f64 	%fd3137, %fd3134, 0dBFE0A2B1704FF434, %fd3136;
	ld.global.f64 	%fd3138, [%rd12];
	add.f64 	%fd3139, %fd3138, %fd3137;
	add.f64 	%fd3140, %fd843, %fd844;
	add.f64 	%fd3141, %fd3140, 0d4069000000000000;
	div.rn.f64 	%fd3142, %fd3141, %fd3139;
	add.f64 	%fd3143, %fd3142, 0dC071126666666666;
	fma.rn.f64 	%fd4636, %fd3143, 0d4059000000000000, 0d3FE0000000000000;
$L__BB4_1567:
	cvt.rzi.s32.f64 	%r3701, %fd4636;
	cvt.rn.f64.s32 	%fd3144, %r3701;
	div.rn.f64 	%fd4637, %fd3144, 0d4059000000000000;
	st.global.f64 	[%rd11+10032], %fd4637;
$L__BB4_1568:
	setp.gt.f64 	%p1189, %fd4637, %fd2;
	@%p1189 bra 	$L__BB4_1920;
	ld.global.f64 	%fd3145, [%rd21+8];
	setp.leu.f64 	%p1190, %fd4637, %fd3145;
	@%p1190 bra 	$L__BB4_1571;
	st.global.f64 	[%rd21+8], %fd4637;
$L__BB4_1571:
	ld.shared.u32 	%r3702, [%r6+16];
	ld.shared.u32 	%r877, [%r6+12];
	ld.const.u32 	%r878, [%rd61+48];
	mul.lo.s32 	%r3703, %r3702, 10;
	mul.wide.s32 	%rd2810, %r3703, 4;
	add.s64 	%rd286, %rd5, %rd2810;
	ld.global.u32 	%r879, [%rd286];
	ld.global.u32 	%r880, [%rd286+4];
	mov.b32 	%r3704, 0;
	st.global.u32 	[%rd10+216], %r3704;
	and.b32  	%r3705, %r880, -2147483647;
	setp.eq.s32 	%p1191, %r3705, 1;
	@%p1191 bra 	$L__BB4_1595;
	setp.lt.s32 	%p1192, %r880, 2;
	@%p1192 bra 	$L__BB4_1582;
	add.s32 	%r881, %r880, %r879;
	shr.u32 	%r3707, %r880, 31;
	add.s32 	%r3708, %r880, %r3707;
	shr.s32 	%r882, %r3708, 1;
	mov.b32 	%r5442, 0;
$L__BB4_1574:
	add.s32 	%r3709, %r5442, %r879;
	cvt.s64.s32 	%rd2811, %r3709;
	add.s64 	%rd2812, %rd3, %rd2811;
	ld.global.u8 	%rs81, [%rd2812];
	setp.ne.s16 	%p1193, %rs81, 65;
	not.b32 	%r3710, %r5442;
	add.s32 	%r3711, %r881, %r3710;
	cvt.s64.s32 	%rd2813, %r3711;
	add.s64 	%rd2814, %rd3, %rd2813;
	ld.global.u8 	%rs82, [%rd2814];
	@%p1193 bra 	$L__BB4_1576;
	setp.ne.s16 	%p1194, %rs82, 84;
	@%p1194 bra 	$L__BB4_1595;
$L__BB4_1576:
	setp.ne.s16 	%p1195, %rs81, 84;
	@%p1195 bra 	$L__BB4_1578;
	setp.ne.s16 	%p1196, %rs82, 65;
	@%p1196 bra 	$L__BB4_1595;
$L__BB4_1578:
	setp.eq.s16 	%p1197, %rs81, 84;
	setp.eq.s16 	%p1198, %rs81, 65;
	setp.ne.s16 	%p1199, %rs82, 65;
	or.pred  	%p1200, %p1199, %p1197;
	setp.ne.s16 	%p1201, %rs82, 84;
	or.pred  	%p1202, %p1201, %p1198;
	and.pred  	%p1203, %p1200, %p1202;
	not.pred 	%p1204, %p1203;
	@%p1204 bra 	$L__BB4_1595;
	setp.eq.s16 	%p1205, %rs81, 67;
	setp.ne.s16 	%p1206, %rs82, 71;
	and.pred  	%p1207, %p1206, %p1205;
	@%p1207 bra 	$L__BB4_1595;
	setp.eq.s16 	%p1210, %rs81, 71;
	setp.ne.s16 	%p1211, %rs82, 67;
	xor.pred  	%p1212, %p1210, %p1211;
	or.pred  	%p1213, %p1206, %p1205;
	and.pred  	%p1214, %p1212, %p1213;
	not.pred 	%p1215, %p1214;
	@%p1215 bra 	$L__BB4_1595;
	add.s32 	%r5442, %r5442, 1;
	st.global.u32 	[%rd10+216], %r5442;
	setp.lt.s32 	%p1216, %r5442, %r882;
	@%p1216 bra 	$L__BB4_1574;
$L__BB4_1582:
	mul.lo.s32 	%r3712, %r877, 10;
	mul.wide.s32 	%rd2815, %r3712, 4;
	add.s64 	%rd2816, %rd5, %rd2815;
	ld.global.u32 	%r885, [%rd2816];
	ld.global.u32 	%r886, [%rd2816+4];
	mov.b32 	%r3713, 0;
	st.global.u32 	[%rd10+216], %r3713;
	and.b32  	%r3714, %r886, -2147483647;
	setp.eq.s32 	%p1217, %r3714, 1;
	@%p1217 bra 	$L__BB4_1595;
	setp.lt.s32 	%p1218, %r886, 2;
	@%p1218 bra 	$L__BB4_1593;
	add.s32 	%r887, %r886, %r885;
	shr.u32 	%r3716, %r886, 31;
	add.s32 	%r3717, %r886, %r3716;
	shr.s32 	%r888, %r3717, 1;
	mov.b32 	%r5443, 0;
$L__BB4_1585:
	add.s32 	%r3718, %r5443, %r885;
	cvt.s64.s32 	%rd2817, %r3718;
	add.s64 	%rd2818, %rd3, %rd2817;
	ld.global.u8 	%rs83, [%rd2818];
	setp.ne.s16 	%p1219, %rs83, 65;
	not.b32 	%r3719, %r5443;
	add.s32 	%r3720, %r887, %r3719;
	cvt.s64.s32 	%rd2819, %r3720;
	add.s64 	%rd2820, %rd3, %rd2819;
	ld.global.u8 	%rs84, [%rd2820];
	@%p1219 bra 	$L__BB4_1587;
	setp.ne.s16 	%p1220, %rs84, 84;
	@%p1220 bra 	$L__BB4_1595;
$L__BB4_1587:
	setp.ne.s16 	%p1221, %rs83, 84;
	@%p1221 bra 	$L__BB4_1589;
	setp.ne.s16 	%p1222, %rs84, 65;
	@%p1222 bra 	$L__BB4_1595;
$L__BB4_1589:
	setp.eq.s16 	%p1223, %rs83, 84;
	setp.eq.s16 	%p1224, %rs83, 65;
	setp.ne.s16 	%p1225, %rs84, 65;
	or.pred  	%p1226, %p1225, %p1223;
	setp.ne.s16 	%p1227, %rs84, 84;
	or.pred  	%p1228, %p1227, %p1224;
	and.pred  	%p1229, %p1226, %p1228;
	not.pred 	%p1230, %p1229;
	@%p1230 bra 	$L__BB4_1595;
	setp.eq.s16 	%p1231, %rs83, 67;
	setp.ne.s16 	%p1232, %rs84, 71;
	and.pred  	%p1233, %p1232, %p1231;
	@%p1233 bra 	$L__BB4_1595;
	setp.eq.s16 	%p1236, %rs83, 71;
	setp.ne.s16 	%p1237, %rs84, 67;
	xor.pred  	%p1238, %p1236, %p1237;
	or.pred  	%p1239, %p1232, %p1231;
	and.pred  	%p1240, %p1238, %p1239;
	not.pred 	%p1241, %p1240;
	@%p1241 bra 	$L__BB4_1595;
	add.s32 	%r5443, %r5443, 1;
	st.global.u32 	[%rd10+216], %r5443;
	setp.lt.s32 	%p1242, %r5443, %r888;
	@%p1242 bra 	$L__BB4_1585;
$L__BB4_1593:
	setp.gt.u32 	%p1243, %r14, 2146435070;
	mov.f64 	%fd4638, %fd3;
	@%p1243 bra 	$L__BB4_1597;
	setp.gt.u32 	%p1244, %r16, 1073127582;
	selp.f64 	%fd3146, %fd5, %fd4, %p1244;
	selp.u32 	%r3721, 1, 0, %p1244;
	add.s32 	%r3722, %r15, %r3721;
	add.f64 	%fd3147, %fd3146, 0dBFF0000000000000;
	add.f64 	%fd3148, %fd3146, 0d3FF0000000000000;
	rcp.approx.ftz.f64 	%fd3149, %fd3148;
	neg.f64 	%fd3150, %fd3148;
	fma.rn.f64 	%fd3151, %fd3150, %fd3149, 0d3FF0000000000000;
	fma.rn.f64 	%fd3152, %fd3151, %fd3151, %fd3151;
	fma.rn.f64 	%fd3153, %fd3152, %fd3149, %fd3149;
	mul.f64 	%fd3154, %fd3147, %fd3153;
	fma.rn.f64 	%fd3155, %fd3147, %fd3153, %fd3154;
	mul.f64 	%fd3156, %fd3155, %fd3155;
	fma.rn.f64 	%fd3157, %fd3156, 0d3EB1380B3AE80F1E, 0d3ED0EE258B7A8B04;
	fma.rn.f64 	%fd3158, %fd3157, %fd3156, 0d3EF3B2669F02676F;
	fma.rn.f64 	%fd3159, %fd3158, %fd3156, 0d3F1745CBA9AB0956;
	fma.rn.f64 	%fd3160, %fd3159, %fd3156, 0d3F3C71C72D1B5154;
	fma.rn.f64 	%fd3161, %fd3160, %fd3156, 0d3F624924923BE72D;
	fma.rn.f64 	%fd3162, %fd3161, %fd3156, 0d3F8999999999A3C4;
	fma.rn.f64 	%fd3163, %fd3162, %fd3156, 0d3FB5555555555554;
	sub.f64 	%fd3164, %fd3147, %fd3155;
	add.f64 	%fd3165, %fd3164, %fd3164;
	neg.f64 	%fd3166, %fd3155;
	fma.rn.f64 	%fd3167, %fd3166, %fd3147, %fd3165;
	mul.f64 	%fd3168, %fd3153, %fd3167;
	mul.f64 	%fd3169, %fd3156, %fd3163;
	fma.rn.f64 	%fd3170, %fd3169, %fd3155, %fd3168;
	xor.b32  	%r3723, %r3722, -2147483648;
	mov.b32 	%r3724, 1127219200;
	mov.b64 	%fd3171, {%r3723, %r3724};
	sub.f64 	%fd3172, %fd3171, %fd1;
	fma.rn.f64 	%fd3173, %fd3172, 0d3FE62E42FEFA39EF, %fd3155;
	fma.rn.f64 	%fd3174, %fd3172, 0dBFE62E42FEFA39EF, %fd3173;
	sub.f64 	%fd3175, %fd3174, %fd3155;
	sub.f64 	%fd3176, %fd3170, %fd3175;
	fma.rn.f64 	%fd3177, %fd3172, 0d3C7ABC9E3B39803F, %fd3176;
	add.f64 	%fd4638, %fd3173, %fd3177;
	bra.uni 	$L__BB4_1597;
$L__BB4_1595:
	setp.gt.u32 	%p1245, %r17, 2146435070;
	mov.f64 	%fd4638, %fd6;
	@%p1245 bra 	$L__BB4_1597;
	setp.gt.u32 	%p1246, %r19, 1073127582;
	selp.f64 	%fd3178, %fd8, %fd7, %p1246;
	selp.u32 	%r3725, 1, 0, %p1246;
	add.s32 	%r3726, %r18, %r3725;
	add.f64 	%fd3179, %fd3178, 0dBFF0000000000000;
	add.f64 	%fd3180, %fd3178, 0d3FF0000000000000;
	rcp.approx.ftz.f64 	%fd3181, %fd3180;
	neg.f64 	%fd3182, %fd3180;
	fma.rn.f64 	%fd3183, %fd3182, %fd3181, 0d3FF0000000000000;
	fma.rn.f64 	%fd3184, %fd3183, %fd3183, %fd3183;
	fma.rn.f64 	%fd3185, %fd3184, %fd3181, %fd3181;
	mul.f64 	%fd3186, %fd3179, %fd3185;
	fma.rn.f64 	%fd3187, %fd3179, %fd3185, %fd3186;
	mul.f64 	%fd3188, %fd3187, %fd3187;
	fma.rn.f64 	%fd3189, %fd3188, 0d3EB1380B3AE80F1E, 0d3ED0EE258B7A8B04;
	fma.rn.f64 	%fd3190, %fd3189, %fd3188, 0d3EF3B2669F02676F;
	fma.rn.f64 	%fd3191, %fd3190, %fd3188, 0d3F1745CBA9AB0956;
	fma.rn.f64 	%fd3192, %fd3191, %fd3188, 0d3F3C71C72D1B5154;
	fma.rn.f64 	%fd3193, %fd3192, %fd3188, 0d3F624924923BE72D;
	fma.rn.f64 	%fd3194, %fd3193, %fd3188, 0d3F8999999999A3C4;
	fma.rn.f64 	%fd3195, %fd3194, %fd3188, 0d3FB5555555555554;
	sub.f64 	%fd3196, %fd3179, %fd3187;
	add.f64 	%fd3197, %fd3196, %fd3196;
	neg.f64 	%fd3198, %fd3187;
	fma.rn.f64 	%fd3199, %fd3198, %fd3179, %fd3197;
	mul.f64 	%fd3200, %fd3185, %fd3199;
	mul.f64 	%fd3201, %fd3188, %fd3195;
	fma.rn.f64 	%fd3202, %fd3201, %fd3187, %fd3200;
	xor.b32  	%r3727, %r3726, -2147483648;
	mov.b32 	%r3728, 1127219200;
	mov.b64 	%fd3203, {%r3727, %r3728};
	sub.f64 	%fd3204, %fd3203, %fd1;
	fma.rn.f64 	%fd3205, %fd3204, 0d3FE62E42FEFA39EF, %fd3187;
	fma.rn.f64 	%fd3206, %fd3204, 0dBFE62E42FEFA39EF, %fd3205;
	sub.f64 	%fd3207, %fd3206, %fd3187;
	sub.f64 	%fd3208, %fd3202, %fd3207;
	fma.rn.f64 	%fd3209, %fd3204, 0d3C7ABC9E3B39803F, %fd3208;
	add.f64 	%fd4638, %fd3205, %fd3209;
$L__BB4_1597:
	setp.eq.s32 	%p1247, %r10, 1;
	mul.f64 	%fd3210, %fd4638, 0d3FFFCB923A29C77A;
	st.global.f64 	[%rd12], %fd3210;
	mul.lo.s32 	%r3729, %r877, 10;
	mul.wide.s32 	%rd2821, %r3729, 4;
	add.s64 	%rd287, %rd5, %rd2821;
	ld.global.u32 	%r891, [%rd287+4];
	st.global.u32 	[%rd10+200], %r891;
	ld.global.u32 	%r3730, [%rd286+4];
	st.global.u32 	[%rd10+204], %r3730;
	@%p1247 bra 	$L__BB4_1603;
	setp.lt.s32 	%p1248, %r891, 1;
	@%p1248 bra 	$L__BB4_1621;
	mov.b32 	%r5445, 1;
$L__BB4_1600:
	mov.u32 	%r894, %r5445;
	ld.global.u32 	%r3732, [%rd287];
	ld.global.u32 	%r3733, [%rd287+4];
	sub.s32 	%r3734, %r3732, %r894;
	add.s32 	%r3735, %r3734, %r3733;
	cvt.s64.s32 	%rd2822, %r3735;
	add.s64 	%rd2823, %rd3, %rd2822;
	ld.global.u8 	%rs546, [%rd2823];
	mov.b16 	%rs645, 0;
	setp.gt.s16 	%p1249, %rs546, 70;
	@%p1249 bra 	$L__BB4_1616;
	setp.eq.s16 	%p1252, %rs546, 65;
	@%p1252 bra 	$L__BB4_1602;
	bra.uni 	$L__BB4_1614;
$L__BB4_1602:
	mov.b16 	%rs645, 3;
	bra.uni 	$L__BB4_1620;
$L__BB4_1603:
	setp.lt.s32 	%p1255, %r891, 1;
	@%p1255 bra 	$L__BB4_1621;
	mov.b32 	%r5444, 1;
$L__BB4_1605:
	mov.u32 	%r892, %r5444;
	ld.global.u32 	%r3738, [%rd287];
	add.s32 	%r3739, %r892, %r3738;
	add.s32 	%r3740, %r3739, -1;
	cvt.s64.s32 	%rd2826, %r3740;
	add.s64 	%rd2827, %rd3, %rd2826;
	ld.global.u8 	%rs552, [%rd2827];
	mov.b16 	%rs644, 0;
	setp.gt.s16 	%p1256, %rs552, 70;
	@%p1256 bra 	$L__BB4_1609;
	setp.eq.s16 	%p1259, %rs552, 65;
	@%p1259 bra 	$L__BB4_1613;
	setp.eq.s16 	%p1260, %rs552, 67;
	@%p1260 bra 	$L__BB4_1608;
	bra.uni 	$L__BB4_1612;
$L__BB4_1608:
	mov.b16 	%rs644, 1;
	bra.uni 	$L__BB4_1613;
$L__BB4_1609:
	setp.eq.s16 	%p1257, %rs552, 71;
	@%p1257 bra 	$L__BB4_1939;
	setp.eq.s16 	%p1258, %rs552, 84;
	@%p1258 bra 	$L__BB4_1611;
	bra.uni 	$L__BB4_1612;
$L__BB4_1611:
	mov.b16 	%rs644, 3;
	bra.uni 	$L__BB4_1613;
$L__BB4_1612:
	mov.b16 	%rs644, 4;
$L__BB4_1613:
	cvt.s64.s32 	%rd2828, %r892;
	add.s64 	%rd2829, %rd14, %rd2828;
	st.global.u8 	[%rd2829], %rs644;
	add.s32 	%r5444, %r892, 1;
	ld.global.u32 	%r3741, [%rd10+200];
	setp.lt.s32 	%p1261, %r892, %r3741;
	@%p1261 bra 	$L__BB4_1605;
	bra.uni 	$L__BB4_1621;
$L__BB4_1614:
	setp.eq.s16 	%p1253, %rs546, 67;
	@%p1253 bra 	$L__BB4_1615;
	bra.uni 	$L__BB4_1619;
$L__BB4_1615:
	mov.b16 	%rs645, 2;
	bra.uni 	$L__BB4_1620;
$L__BB4_1616:
	setp.eq.s16 	%p1250, %rs546, 84;
	@%p1250 bra 	$L__BB4_1620;
	setp.ne.s16 	%p1251, %rs546, 71;
	@%p1251 bra 	$L__BB4_1619;
	mov.b16 	%rs645, 1;
	bra.uni 	$L__BB4_1620;
$L__BB4_1619:
	mov.b16 	%rs645, 4;
$L__BB4_1620:
	cvt.u64.u32 	%rd2824, %r894;
	add.s64 	%rd2825, %rd14, %rd2824;
	st.global.u8 	[%rd2825], %rs645;
	add.s32 	%r5445, %r894, 1;
	ld.global.u32 	%r3736, [%rd10+200];
	setp.lt.s32 	%p1254, %r894, %r3736;
	@%p1254 bra 	$L__BB4_1600;
$L__BB4_1621:
	setp.eq.s32 	%p1262, %r878, 1;
	@%p1262 bra 	$L__BB4_1627;
	ld.global.u32 	%r5448, [%rd13];
	setp.lt.s32 	%p1263, %r5448, 1;
	@%p1263 bra 	$L__BB4_1645;
	mov.b32 	%r5447, 1;
$L__BB4_1624:
	mov.u32 	%r901, %r5447;
	ld.global.u32 	%r3743, [%rd286];
	add.s32 	%r3744, %r901, %r3743;
	add.s32 	%r3745, %r3744, -1;
	cvt.s64.s32 	%rd2830, %r3745;
	add.s64 	%rd2831, %rd3, %rd2830;
	ld.global.u8 	%rs558, [%rd2831];
	mov.b16 	%rs647, 0;
	setp.gt.s16 	%p1264, %rs558, 70;
	@%p1264 bra 	$L__BB4_1640;
	setp.eq.s16 	%p1267, %rs558, 65;
	@%p1267 bra 	$L__BB4_1626;
	bra.uni 	$L__BB4_1638;
$L__BB4_1626:
	mov.b16 	%rs647, 3;
	bra.uni 	$L__BB4_1644;
$L__BB4_1627:
	ld.global.u32 	%r5448, [%rd13];
	setp.lt.s32 	%p1270, %r5448, 1;
	@%p1270 bra 	$L__BB4_1645;
	mov.b32 	%r5446, 1;
$L__BB4_1629:
	mov.u32 	%r898, %r5446;
	ld.global.u32 	%r3747, [%rd286];
	ld.global.u32 	%r3748, [%rd286+4];
	sub.s32 	%r3749, %r3747, %r898;
	add.s32 	%r3750, %r3749, %r3748;
	cvt.s64.s32 	%rd2834, %r3750;
	add.s64 	%rd2835, %rd3, %rd2834;
	ld.global.u8 	%rs564, [%rd2835];
	mov.b16 	%rs646, 0;
	setp.gt.s16 	%p1271, %rs564, 70;
	@%p1271 bra 	$L__BB4_1633;
	setp.eq.s16 	%p1274, %rs564, 65;
	@%p1274 bra 	$L__BB4_1637;
	setp.eq.s16 	%p1275, %rs564, 67;
	@%p1275 bra 	$L__BB4_1632;
	bra.uni 	$L__BB4_1636;
$L__BB4_1632:
	mov.b16 	%rs646, 1;
	bra.uni 	$L__BB4_1637;
$L__BB4_1633:
	setp.eq.s16 	%p1272, %rs564, 71;
	@%p1272 bra 	$L__BB4_1940;
	setp.eq.s16 	%p1273, %rs564, 84;
	@%p1273 bra 	$L__BB4_1635;
	bra.uni 	$L__BB4_1636;
$L__BB4_1635:
	mov.b16 	%rs646, 3;
	bra.uni 	$L__BB4_1637;
$L__BB4_1636:
	mov.b16 	%rs646, 4;
$L__BB4_1637:
	cvt.u64.u32 	%rd2836, %r898;
	add.s64 	%rd2837, %rd14, %rd2836;
	st.global.u8 	[%rd2837+27], %rs646;
	add.s32 	%r5446, %r898, 1;
	ld.global.u32 	%r5448, [%rd13];
	setp.lt.s32 	%p1276, %r898, %r5448;
	@%p1276 bra 	$L__BB4_1629;
	bra.uni 	$L__BB4_1645;
$L__BB4_1638:
	setp.eq.s16 	%p1268, %rs558, 67;
	@%p1268 bra 	$L__BB4_1639;
	bra.uni 	$L__BB4_1643;
$L__BB4_1639:
	mov.b16 	%rs647, 2;
	bra.uni 	$L__BB4_1644;
$L__BB4_1640:
	setp.eq.s16 	%p1265, %rs558, 84;
	@%p1265 bra 	$L__BB4_1644;
	setp.ne.s16 	%p1266, %rs558, 71;
	@%p1266 bra 	$L__BB4_1643;
	mov.b16 	%rs647, 1;
	bra.uni 	$L__BB4_1644;
$L__BB4_1643:
	mov.b16 	%rs647, 4;
$L__BB4_1644:
	cvt.s64.s32 	%rd2832, %r901;
	add.s64 	%rd2833, %rd14, %rd2832;
	st.global.u8 	[%rd2833+27], %rs647;
	add.s32 	%r5447, %r901, 1;
	ld.global.u32 	%r5448, [%rd13];
	setp.lt.s32 	%p1269, %r901, %r5448;
	@%p1269 bra 	$L__BB4_1624;
$L__BB4_1645:
	add.s32 	%r3751, %r23, %r5448;
	cvt.s64.s32 	%rd2838, %r3751;
	add.s64 	%rd2839, %rd1, %rd2838;
	mov.b16 	%rs569, 4;
	st.global.u8 	[%rd2839], %rs569;
	st.global.u8 	[%rd14+27], %rs569;
	ld.global.u32 	%r3752, [%rd10+200];
	add.s32 	%r3753, %r24, %r3752;
	cvt.s64.s32 	%rd2840, %r3753;
	add.s64 	%rd2841, %rd1, %rd2840;
	st.global.u8 	[%rd2841], %rs569;
	st.global.u8 	[%rd14], %rs569;
	mov.b32 	%r3754, 1;
	st.global.u32 	[%rd10+216], %r3754;
	ld.global.u32 	%r5455, [%rd10+200];
	setp.lt.s32 	%p1277, %r5455, 1;
	@%p1277 bra 	$L__BB4_1651;
	ld.global.u32 	%r5453, [%rd13];
	mov.b32 	%r5456, 1;
$L__BB4_1647:
	mov.b32 	%r3756, 1;
	st.global.u32 	[%rd10+220], %r3756;
	setp.lt.s32 	%p1278, %r5453, 1;
	@%p1278 bra 	$L__BB4_1661;
	mov.b32 	%r5454, 1;
$L__BB4_1649:
	ld.global.u32 	%r914, [%rd10+216];
	cvt.s64.s32 	%rd2842, %r914;
	add.s64 	%rd2843, %rd14, %rd2842;
	ld.global.s8 	%r3758, [%rd2843];
	cvt.s64.s32 	%rd2844, %r5454;
	add.s64 	%rd2845, %rd14, %rd2844;
	ld.global.s8 	%r3759, [%rd2845+27];
	add.s32 	%r3760, %r3759, %r3758;
	setp.eq.s32 	%p1279, %r3760, 3;
	@%p1279 bra 	$L__BB4_1658;
	add.s32 	%r3761, %r914, -1;
	mad.lo.s32 	%r3762, %r3761, %r5453, %r25;
	add.s32 	%r3763, %r3762, %r5454;
	mul.wide.s32 	%rd2846, %r3763, 8;
	add.s64 	%rd2847, %rd2, %rd2846;
	mov.b64 	%rd2848, 9218868437227405312;
	st.global.u64 	[%rd2847], %rd2848;
	ld.global.u32 	%r3764, [%rd10+216];
	add.s32 	%r3765, %r3764, -1;
	ld.global.u32 	%r3766, [%rd10+204];
	ld.global.u32 	%r3767, [%rd10+220];
	mad.lo.s32 	%r3768, %r3765, %r3766, %r26;
	add.s32 	%r3769, %r3768, %r3767;
	mul.wide.s32 	%rd2849, %r3769, 8;
	add.s64 	%rd2850, %rd2, %rd2849;
	mov.b64 	%rd2851, -4616189618054758400;
	st.global.u64 	[%rd2850], %rd2851;
	bra.uni 	$L__BB4_1659;
$L__BB4_1651:
	setp.lt.s32 	%p1282, %r5455, 1;
	@%p1282 bra 	$L__BB4_1749;
	ld.global.u32 	%r5471, [%rd13];
	mov.b32 	%r5461, 1;
$L__BB4_1653:
	mov.b32 	%r3781, 1;
	st.global.u32 	[%rd10+232], %r3781;
	setp.lt.s32 	%p1283, %r5471, 1;
	@%p1283 bra 	$L__BB4_1748;
	add.s32 	%r927, %r5461, -1;
	cvt.u64.u32 	%rd2858, %r5461;
	add.s64 	%rd288, %rd14, %rd2858;
	add.s32 	%r928, %r5461, -2;
	mov.b32 	%r5463, 1;
$L__BB4_1655:
	mad.lo.s32 	%r3783, %r5471, %r927, %r25;
	add.s32 	%r3784, %r3783, %r5463;
	mul.wide.s32 	%rd2859, %r3784, 8;
	add.s64 	%rd2860, %rd2, %rd2859;
	ld.global.f64 	%fd3211, [%rd2860];
	abs.f64 	%fd3212, %fd3211;
	setp.geu.f64 	%p1284, %fd3212, 0d41CDCD64FF800000;
	mov.u32 	%r5472, %r5463;
	@%p1284 bra 	$L__BB4_1746;
	mov.b64 	%rd2861, -4616189618054758400;
	st.global.u64 	[%rd15], %rd2861;
	mov.b64 	%rd2862, 9218868437227405312;
	st.global.u64 	[%rd16], %rd2862;
	ld.global.u32 	%r932, [%rd10+232];
	ld.global.u8 	%rs89, [%rd288];
	cvt.u32.u16 	%r3785, %rs89;
	cvt.s32.s8 	%r3786, %r3785;
	cvt.s64.s32 	%rd2863, %r932;
	add.s64 	%rd289, %rd14, %rd2863;
	ld.global.u8 	%rs90, [%rd289+27];
	cvt.u32.u16 	%r3787, %rs90;
	cvt.s32.s8 	%r3788, %r3787;
	add.s32 	%r3789, %r3788, %r3786;
	setp.eq.s32 	%p1285, %r3789, 3;
	@%p1285 bra 	$L__BB4_1662;
	ld.global.u32 	%r3790, [%rd13];
	add.s32 	%r3791, %r26, %r932;
	mad.lo.s32 	%r3792, %r3790, %r927, %r3791;
	mul.wide.s32 	%rd2864, %r3792, 8;
	add.s64 	%rd2865, %rd2, %rd2864;
	mov.b64 	%rd2866, -4616189618054758400;
	st.global.u64 	[%rd2865], %rd2866;
	ld.global.u32 	%r3793, [%rd13];
	mad.lo.s32 	%r3794, %r3793, %r927, %r3791;
	add.s32 	%r3795, %r3794, -625;
	mul.wide.s32 	%rd2867, %r3795, 8;
	add.s64 	%rd2868, %rd2, %rd2867;
	mov.b64 	%rd2869, 9218868437227405312;
	st.global.u64 	[%rd2868], %rd2869;
	ld.global.f64 	%fd4650, [%rd16];
	bra.uni 	$L__BB4_1691;
$L__BB4_1658:
	add.s32 	%r3770, %r914, -1;
	mad.lo.s32 	%r3771, %r3770, %r5453, %r25;
	add.s32 	%r3772, %r3771, %r5454;
	mul.wide.s32 	%rd2852, %r3772, 8;
	add.s64 	%rd2853, %rd2, %rd2852;
	mov.b64 	%rd2854, 0;
	st.global.u64 	[%rd2853], %rd2854;
	ld.global.u32 	%r3773, [%rd10+216];
	add.s32 	%r3774, %r3773, -1;
	ld.global.u32 	%r3775, [%rd10+204];
	ld.global.u32 	%r3776, [%rd10+220];
	mad.lo.s32 	%r3777, %r3774, %r3775, %r26;
	add.s32 	%r3778, %r3777, %r3776;
	mul.wide.s32 	%rd2855, %r3778, 8;
	add.s64 	%rd2856, %rd2, %rd2855;
	mov.b64 	%rd2857, -4564063970805153792;
	st.global.u64 	[%rd2856], %rd2857;
$L__BB4_1659:
	ld.global.u32 	%r3779, [%rd10+220];
	add.s32 	%r5454, %r3779, 1;
	st.global.u32 	[%rd10+220], %r5454;
	ld.global.u32 	%r5453, [%rd10+204];
	setp.lt.s32 	%p1280, %r3779, %r5453;
	@%p1280 bra 	$L__BB4_1649;
	ld.global.u32 	%r5456, [%rd10+216];
	ld.global.u32 	%r5455, [%rd10+200];
$L__BB4_1661:
	add.s32 	%r922, %r5456, 1;
	st.global.u32 	[%rd10+216], %r922;
	setp.lt.s32 	%p1281, %r5456, %r5455;
	mov.u32 	%r5456, %r922;
	@%p1281 bra 	$L__BB4_1647;
	bra.uni 	$L__BB4_1651;
$L__BB4_1662:
	cvt.s32.s8 	%r3797, %r3785;
	mul.wide.s32 	%rd2870, %r3797, 5;
	cvt.u64.u16 	%rd2871, %rs90;
	cvt.s64.s8 	%rd2872, %rd2871;
	add.s64 	%rd2873, %rd2870, %rd2872;
	shl.b64 	%rd2874, %rd2873, 3;
	mov.u64 	%rd2875, parameter;
	add.s64 	%rd2876, %rd2875, %rd2874;
	ld.const.f64 	%fd3213, [%rd2876+45440];
	ld.global.s8 	%r3798, [%rd288+-1];
	cvt.u32.u16 	%r3799, %rs90;
	ld.global.u8 	%r3800, [%rd289+26];
	prmt.b32 	%r3801, %r3800, %r3799, 0x3340U;
	prmt.b32 	%r3802, %r3785, 0, 0x3340U;
	prmt.b32 	%r3803, %r3801, %r3802, 0x5410U;
	mov.b32 	%r3804, 359705;
	dp4a.s32.u32 	%r3805, %r3803, %r3804, %r3798;
	mul.wide.s32 	%rd2877, %r3805, 8;
	add.s64 	%rd2878, %rd2875, %rd2877;
	ld.const.f64 	%fd3214, [%rd2878+35440];
	add.f64 	%fd4647, %fd3213, %fd3214;
	st.global.f64 	[%rd17], %fd4647;
	ld.global.s8 	%r3806, [%rd288];
	mul.wide.s32 	%rd2879, %r3806, 5;
	ld.global.u8 	%rs570, [%rd289+27];
	cvt.u64.u16 	%rd2880, %rs570;
	cvt.s64.s8 	%rd2881, %rd2880;
	add.s64 	%rd2882, %rd2879, %rd2881;
	shl.b64 	%rd2883, %rd2882, 3;
	add.s64 	%rd2884, %rd2875, %rd2883;
	ld.const.f64 	%fd3215, [%rd2884+45640];
	ld.global.s8 	%r3807, [%rd288+-1];
	ld.global.u8 	%r3808, [%rd289+26];
	cvt.u32.u16 	%r3809, %rs570;
	prmt.b32 	%r3810, %r3808, %r3809, 0x3340U;
	prmt.b32 	%r3811, %r3806, 0, 0x3340U;
	prmt.b32 	%r3812, %r3810, %r3811, 0x5410U;
	dp4a.s32.u32 	%r3813, %r3812, %r3804, %r3807;
	mul.wide.s32 	%rd2885, %r3813, 8;
	add.s64 	%rd2886, %rd2875, %rd2885;
	ld.const.f64 	%fd3216, [%rd2886+40440];
	add.f64 	%fd4648, %fd3215, %fd3216;
	st.global.f64 	[%rd18], %fd4648;
	abs.f64 	%fd3217, %fd4648;
	setp.leu.f64 	%p1286, %fd3217, 0d41CDCD64FF800000;
	@%p1286 bra 	$L__BB4_1664;
	mov.b64 	%rd2887, 9218868437227405312;
	st.global.u64 	[%rd18], %rd2887;
	mov.b64 	%rd2888, -4616189618054758400;
	st.global.u64 	[%rd17], %rd2888;
	mov.f64 	%fd4648, 0d7FF0000000000000;
	mov.f64 	%fd4647, 0dBFF0000000000000;
$L__BB4_1664:
	ld.global.s8 	%rs91, [%rd289+27];
	cvt.s64.s16 	%rd290, %rs91;
	ld.global.s8 	%rs571, [%rd289+26];
	ld.global.u8 	%rs572, [%rd288];
	cvt.u64.u16 	%rd2889, %rs572;
	cvt.s64.s8 	%rd291, %rd2889;
	mov.b32 	%r3814, {%rs571, %rs91};
	cvt.u32.u16 	%r3815, %rs572;
	cvt.s32.s8 	%r3816, %r3815;
	mov.b32 	%r3817, 6405;
	dp2a.lo.s32.u32 	%r3818, %r3814, %r3817, %r3816;
	mul.wide.s32 	%rd2890, %r3818, 8;
	mov.u64 	%rd2891, parameter;
	add.s64 	%rd292, %rd2891, %rd2890;
	ld.const.f64 	%fd3220, [%rd292+21000];
	abs.f64 	%fd3221, %fd3220;
	setp.geu.f64 	%p1287, %fd3221, 0d41CDCD64FF800000;
	@%p1287 bra 	$L__BB4_1678;
	cvt.u16.u64 	%rs575, %rd291;
	mov.b32 	%r3826, {%rs91, %rs575};
	mov.b32 	%r3827, 0;
	mov.b32 	%r3828, 1305;
	dp2a.lo.s32.u32 	%r3829, %r3826, %r3828, %r3827;
	cvt.s64.s32 	%rd293, %r3829;
	ld.global.s8 	%rd2914, [%rd288+-1];
	add.s64 	%rd2915, %rd293, %rd2914;
	shl.b64 	%rd2916, %rd2915, 3;
	mov.u64 	%rd2917, parameter;
	add.s64 	%rd294, %rd2917, %rd2916;
	ld.const.f64 	%fd3239, [%rd294+23000];
	abs.f64 	%fd3240, %fd3239;
	setp.geu.f64 	%p1292, %fd3240, 0d41CDCD64FF800000;
	@%p1292 bra 	$L__BB4_1672;
	mad.lo.s64 	%rd2931, %rd290, -24, %rd293;
	shl.b64 	%rd2932, %rd2931, 3;
	mov.u64 	%rd2933, parameter;
	add.s64 	%rd2934, %rd2933, %rd2932;
	ld.const.f64 	%fd3256, [%rd2934+45440];
	ld.const.f64 	%fd3257, [%rd292+20000];
	add.f64 	%fd3258, %fd3256, %fd3257;
	ld.const.f64 	%fd3259, [%rd294+22000];
	add.f64 	%fd4641, %fd3258, %fd3259;
	st.global.f64 	[%rd11+10080], %fd4641;
	ld.global.s8 	%r3834, [%rd288];
	mul.wide.s32 	%rd2935, %r3834, 5;
	ld.global.s8 	%rs578, [%rd289+27];
	cvt.s64.s16 	%rd2936, %rs578;
	add.s64 	%rd2937, %rd2935, %rd2936;
	shl.b64 	%rd2938, %rd2937, 3;
	add.s64 	%rd2939, %rd2933, %rd2938;
	ld.const.f64 	%fd3260, [%rd2939+45640];
	ld.global.s8 	%rs579, [%rd289+26];
	mov.b32 	%r3835, {%rs579, %rs578};
	mov.b32 	%r3836, 6405;
	dp2a.lo.s32.u32 	%r3837, %r3835, %r3836, %r3834;
	mul.wide.s32 	%rd2940, %r3837, 8;
	add.s64 	%rd2941, %rd2933, %rd2940;
	ld.const.f64 	%fd3261, [%rd2941+21000];
	add.f64 	%fd3262, %fd3260, %fd3261;
	ld.global.s8 	%rd2942, [%rd288+-1];
	cvt.s32.s16 	%r3838, %rs578;
	mul.wide.s32 	%rd2943, %r3838, 24;
	add.s64 	%rd2944, %rd2937, %rd2943;
	add.s64 	%rd2945, %rd2944, %rd2942;
	shl.b64 	%rd2946, %rd2945, 3;
	add.s64 	%rd2947, %rd2933, %rd2946;
	ld.const.f64 	%fd3263, [%rd2947+23000];
	add.f64 	%fd4642, %fd3262, %fd3263;
	st.global.f64 	[%rd11+10088], %fd4642;
	abs.f64 	%fd3264, %fd4642;
	setp.leu.f64 	%p1296, %fd3264, 0d41CDCD64FF800000;
	@%p1296 bra 	$L__BB4_1668;
	mov.b64 	%rd2948, 9218868437227405312;
	st.global.u64 	[%rd11+10088], %rd2948;
	mov.b64 	%rd2949, -4616189618054758400;
	st.global.u64 	[%rd11+10080], %rd2949;
	mov.f64 	%fd4642, 0d7FF0000000000000;
	mov.f64 	%fd4641, 0dBFF0000000000000;
$L__BB4_1668:
	add.f64 	%fd3267, %fd4642, 0d4069000000000000;
	add.f64 	%fd3268, %fd4641, 0dC016CCCCCCCCCCCD;
	ld.global.f64 	%fd4649, [%rd11+10016];
	add.f64 	%fd3269, %fd3268, %fd4649;
	div.rn.f64 	%fd864, %fd3267, %fd3269;
	st.global.f64 	[%rd11+10096], %fd864;
	abs.f64 	%fd3270, %fd4648;
	setp.geu.f64 	%p1297, %fd3270, 0d41CDCD64FF800000;
	@%p1297 bra 	$L__BB4_1671;
	add.f64 	%fd3271, %fd4648, 0d4069000000000000;
	add.f64 	%fd3272, %fd4647, 0dC016CCCCCCCCCCCD;
	add.f64 	%fd3273, %fd3272, %fd4649;
	div.rn.f64 	%fd3274, %fd3271, %fd3273;
	st.global.f64 	[%rd20], %fd3274;
	setp.geu.f64 	%p1298, %fd3274, %fd864;
	@%p1298 bra 	$L__BB4_1686;
	st.global.f64 	[%rd17], %fd4641;
	st.global.f64 	[%rd18], %fd4642;
	st.global.f64 	[%rd20], %fd864;
	mov.f64 	%fd4647, %fd4641;
	mov.f64 	%fd4648, %fd4642;
	bra.uni 	$L__BB4_1686;
$L__BB4_1671:
	st.global.f64 	[%rd17], %fd4641;
	st.global.f64 	[%rd18], %fd4642;
	st.global.f64 	[%rd20], %fd864;
	mov.f64 	%fd4647, %fd4641;
	mov.f64 	%fd4648, %fd4642;
	bra.uni 	$L__BB4_1686;
$L__BB4_1672:
	mad.lo.s64 	%rd2918, %rd290, -24, %rd293;
	shl.b64 	%rd2919, %rd2918, 3;
	mov.u64 	%rd2920, parameter;
	add.s64 	%rd2921, %rd2920, %rd2919;
	ld.const.f64 	%fd3241, [%rd2921+45440];
	ld.const.f64 	%fd3242, [%rd292+20000];
	add.f64 	%fd4643, %fd3241, %fd3242;
	st.global.f64 	[%rd11+10080], %fd4643;
	ld.global.s8 	%r3830, [%rd288];
	mul.wide.s32 	%rd2922, %r3830, 5;
	ld.global.s8 	%rs576, [%rd289+27];
	cvt.s64.s16 	%rd2923, %rs576;
	add.s64 	%rd2924, %rd2922, %rd2923;
	shl.b64 	%rd2925, %rd2924, 3;
	add.s64 	%rd2926, %rd2920, %rd2925;
	ld.const.f64 	%fd3243, [%rd2926+45640];
	ld.global.s8 	%rs577, [%rd289+26];
	mov.b32 	%r3831, {%rs577, %rs576};
	mov.b32 	%r3832, 6405;
	dp2a.lo.s32.u32 	%r3833, %r3831, %r3832, %r3830;
	mul.wide.s32 	%rd2927, %r3833, 8;
	add.s64 	%rd2928, %rd2920, %rd2927;
	ld.const.f64 	%fd3244, [%rd2928+21000];
	add.f64 	%fd4644, %fd3243, %fd3244;
	st.global.f64 	[%rd11+10088], %fd4644;
	abs.f64 	%fd3245, %fd4644;
	setp.leu.f64 	%p1293, %fd3245, 0d41CDCD64FF800000;
	@%p1293 bra 	$L__BB4_1674;
	mov.b64 	%rd2929, 9218868437227405312;
	st.global.u64 	[%rd11+10088], %rd2929;
	mov.b64 	%rd2930, -4616189618054758400;
	st.global.u64 	[%rd11+10080], %rd2930;
	mov.f64 	%fd4644, 0d7FF0000000000000;
	mov.f64 	%fd4643, 0dBFF0000000000000;
$L__BB4_1674:
	add.f64 	%fd3248, %fd4644, 0d4069000000000000;
	add.f64 	%fd3249, %fd4643, 0dC016CCCCCCCCCCCD;
	ld.global.f64 	%fd4649, [%rd11+10016];
	add.f64 	%fd3250, %fd3249, %fd4649;
	div.rn.f64 	%fd870, %fd3248, %fd3250;
	st.global.f64 	[%rd11+10096], %fd870;
	abs.f64 	%fd3251, %fd4648;
	setp.geu.f64 	%p1294, %fd3251, 0d41CDCD64FF800000;
	@%p1294 bra 	$L__BB4_1677;
	add.f64 	%fd3252, %fd4648, 0d4069000000000000;
	add.f64 	%fd3253, %fd4647, 0dC016CCCCCCCCCCCD;
	add.f64 	%fd3254, %fd3253, %fd4649;
	div.rn.f64 	%fd3255, %fd3252, %fd3254;
	st.global.f64 	[%rd20], %fd3255;
	setp.geu.f64 	%p1295, %fd3255, %fd870;
	@%p1295 bra 	$L__BB4_1686;
	st.global.f64 	[%rd17], %fd4643;
	st.global.f64 	[%rd18], %fd4644;
	st.global.f64 	[%rd20], %fd870;
	mov.f64 	%fd4647, %fd4643;
	mov.f64 	%fd4648, %fd4644;
	bra.uni 	$L__BB4_1686;
$L__BB4_1677:
	st.global.f64 	[%rd17], %fd4643;
	st.global.f64 	[%rd18], %fd4644;
	st.global.f64 	[%rd20], %fd870;
	mov.f64 	%fd4647, %fd4643;
	mov.f64 	%fd4648, %fd4644;
	bra.uni 	$L__BB4_1686;
$L__BB4_1678:
	cvt.u16.u64 	%rs573, %rd291;
	mov.b32 	%r3819, {%rs91, %rs573};
	mov.b32 	%r3820, 0;
	mov.b32 	%r3821, 1305;
	dp2a.lo.s32.u32 	%r3822, %r3819, %r3821, %r3820;
	cvt.s64.s32 	%rd295, %r3822;
	ld.global.s8 	%rd2892, [%rd288+-1];
	add.s64 	%rd2893, %rd295, %rd2892;
	shl.b64 	%rd2894, %rd2893, 3;
	mov.u64 	%rd2895, parameter;
	add.s64 	%rd296, %rd2895, %rd2894;
	ld.const.f64 	%fd3222, [%rd296+23000];
	abs.f64 	%fd3223, %fd3222;
	setp.lt.f64 	%p1288, %fd3223, 0d41CDCD64FF800000;
	@%p1288 bra 	$L__BB4_1680;
	ld.global.f64 	%fd4649, [%rd12];
	bra.uni 	$L__BB4_1686;
$L__BB4_1680:
	mad.lo.s64 	%rd2896, %rd290, -24, %rd295;
	shl.b64 	%rd2897, %rd2896, 3;
	mov.u64 	%rd2898, parameter;
	add.s64 	%rd2899, %rd2898, %rd2897;
	ld.const.f64 	%fd3224, [%rd2899+45440];
	ld.const.f64 	%fd3225, [%rd296+22000];
	add.f64 	%fd4645, %fd3224, %fd3225;
	st.global.f64 	[%rd11+10080], %fd4645;
	ld.global.s8 	%r3823, [%rd288];
	mul.wide.s32 	%rd2900, %r3823, 5;
	ld.global.u8 	%rs574, [%rd289+27];
	cvt.u64.u16 	%rd2901, %rs574;
	cvt.s64.s8 	%rd2902, %rd2901;
	add.s64 	%rd2903, %rd2900, %rd2902;
	shl.b64 	%rd2904, %rd2903, 3;
	add.s64 	%rd2905, %rd2898, %rd2904;
	ld.const.f64 	%fd3226, [%rd2905+45640];
	ld.global.s8 	%rd2906, [%rd288+-1];
	cvt.u32.u16 	%r3824, %rs574;
	cvt.s32.s8 	%r3825, %r3824;
	mul.wide.s32 	%rd2907, %r3825, 24;
	add.s64 	%rd2908, %rd2903, %rd2907;
	add.s64 	%rd2909, %rd2908, %rd2906;
	shl.b64 	%rd2910, %rd2909, 3;
	add.s64 	%rd2911, %rd2898, %rd2910;
	ld.const.f64 	%fd3227, [%rd2911+23000];
	add.f64 	%fd4646, %fd3226, %fd3227;
	st.global.f64 	[%rd11+10088], %fd4646;
	abs.f64 	%fd3228, %fd4646;
	setp.leu.f64 	%p1289, %fd3228, 0d41CDCD64FF800000;
	@%p1289 bra 	$L__BB4_1682;
	mov.b64 	%rd2912, 9218868437227405312;
	st.global.u64 	[%rd11+10088], %rd2912;
	mov.b64 	%rd2913, -4616189618054758400;
	st.global.u64 	[%rd11+10080], %rd2913;
	mov.f64 	%fd4646, 0d7FF0000000000000;
	mov.f64 	%fd4645, 0dBFF0000000000000;
$L__BB4_1682:
	add.f64 	%fd3231, %fd4646, 0d4069000000000000;
	add.f64 	%fd3232, %fd4645, 0dC016CCCCCCCCCCCD;
	ld.global.f64 	%fd4649, [%rd11+10016];
	add.f64 	%fd3233, %fd3232, %fd4649;
	div.rn.f64 	%fd877, %fd3231, %fd3233;
	st.global.f64 	[%rd11+10096], %fd877;
	abs.f64 	%fd3234, %fd4648;
	setp.geu.f64 	%p1290, %fd3234, 0d41CDCD64FF800000;
	@%p1290 bra 	$L__BB4_1685;
	add.f64 	%fd3235, %fd4648, 0d4069000000000000;
	add.f64 	%fd3236, %fd4647, 0dC016CCCCCCCCCCCD;
	add.f64 	%fd3237, %fd3236, %fd4649;
	div.rn.f64 	%fd3238, %fd3235, %fd3237;
	st.global.f64 	[%rd20], %fd3238;
	setp.geu.f64 	%p1291, %fd3238, %fd877;
	@%p1291 bra 	$L__BB4_1686;
	st.global.f64 	[%rd17], %fd4645;
	st.global.f64 	[%rd18], %fd4646;
	st.global.f64 	[%rd20], %fd877;
	mov.f64 	%fd4647, %fd4645;
	mov.f64 	%fd4648, %fd4646;
	bra.uni 	$L__BB4_1686;
$L__BB4_1685:
	st.global.f64 	[%rd17], %fd4645;
	st.global.f64 	[%rd18], %fd4646;
	st.global.f64 	[%rd20], %fd877;
	mov.f64 	%fd4647, %fd4645;
	mov.f64 	%fd4648, %fd4646;
$L__BB4_1686:
	ld.global.s8 	%r3839, [%rd288];
	mul.wide.s32 	%rd2950, %r3839, 5;
	ld.global.s8 	%rd2951, [%rd289+27];
	add.s64 	%rd2952, %rd2950, %rd2951;
	shl.b64 	%rd2953, %rd2952, 3;
	mov.u64 	%rd2954, parameter;
	add.s64 	%rd2955, %rd2954, %rd2953;
	ld.const.f64 	%fd881, [%rd2955+45440];
	st.global.f64 	[%rd11+10080], %fd881;
	ld.global.s8 	%r3840, [%rd288];
	mul.wide.s32 	%rd2956, %r3840, 5;
	ld.global.s8 	%rd2957, [%rd289+27];
	add.s64 	%rd2958, %rd2956, %rd2957;
	shl.b64 	%rd2959, %rd2958, 3;
	add.s64 	%rd2960, %rd2954, %rd2959;
	ld.const.f64 	%fd4650, [%rd2960+45640];
	st.global.f64 	[%rd11+10088], %fd4650;
	add.f64 	%fd3275, %fd4650, 0d4069000000000000;
	add.f64 	%fd3276, %fd881, 0dC016CCCCCCCCCCCD;
	add.f64 	%fd3277, %fd3276, %fd4649;
	div.rn.f64 	%fd883, %fd3275, %fd3277;
	st.global.f64 	[%rd11+10096], %fd883;
	abs.f64 	%fd3278, %fd4648;
	setp.geu.f64 	%p1299, %fd3278, 0d41CDCD64FF800000;
	@%p1299 bra 	$L__BB4_1690;
	ld.global.f64 	%fd3279, [%rd20];
	setp.geu.f64 	%p1300, %fd3279, %fd883;
	@%p1300 bra 	$L__BB4_1689;
	st.global.f64 	[%rd15], %fd881;
	st.global.f64 	[%rd16], %fd4650;
	bra.uni 	$L__BB4_1691;
$L__BB4_1689:
	st.global.f64 	[%rd15], %fd4647;
	st.global.f64 	[%rd16], %fd4648;
	mov.f64 	%fd4650, %fd4648;
	bra.uni 	$L__BB4_1691;
$L__BB4_1690:
	st.global.f64 	[%rd15], %fd881;
	st.global.f64 	[%rd16], %fd4650;
$L__BB4_1691:
	abs.f64 	%fd3280, %fd4650;
	setp.geu.f64 	%p1301, %fd3280, 0d41CDCD64FF800000;
	@%p1301 bra 	$L__BB4_1693;
	ld.global.f64 	%fd3281, [%rd15];
	ld.global.u32 	%r3841, [%rd10+204];
	ld.global.u32 	%r3842, [%rd10+232];
	mad.lo.s32 	%r3843, %r3841, %r927, %r26;
	add.s32 	%r3844, %r3843, %r3842;
	mul.wide.s32 	%rd2961, %r3844, 8;
	add.s64 	%rd2962, %rd2, %rd2961;
	st.global.f64 	[%rd2962], %fd3281;
	ld.global.f64 	%fd3282, [%rd16];
	ld.global.u32 	%r3845, [%rd10+204];
	ld.global.u32 	%r3846, [%rd10+232];
	mad.lo.s32 	%r3847, %r3845, %r927, %r25;
	add.s32 	%r3848, %r3847, %r3846;
	mul.wide.s32 	%rd2963, %r3848, 8;
	add.s64 	%rd2964, %rd2, %rd2963;
	st.global.f64 	[%rd2964], %fd3282;
$L__BB4_1693:
	setp.lt.u32 	%p1302, %r5461, 2;
	ld.global.u32 	%r5472, [%rd10+232];
	setp.lt.s32 	%p1303, %r5472, 2;
	ld.global.u32 	%r5471, [%rd10+204];
	or.pred  	%p1304, %p1302, %p1303;
	@%p1304 bra 	$L__BB4_1746;
	add.s32 	%r935, %r26, %r5472;
	mad.lo.s32 	%r3850, %r5471, %r927, %r935;
	mul.wide.s32 	%rd2965, %r3850, 8;
	add.s64 	%rd2966, %rd2, %rd2965;
	ld.global.f64 	%fd4655, [%rd2966];
	st.global.f64 	[%rd11+10072], %fd4655;
	ld.global.u32 	%r3851, [%rd13];
	add.s32 	%r936, %r935, -625;
	mad.lo.s32 	%r3852, %r3851, %r927, %r936;
	mul.wide.s32 	%rd2967, %r3852, 8;
	add.s64 	%rd2968, %rd2, %rd2967;
	ld.global.f64 	%fd4654, [%rd2968];
	st.global.f64 	[%rd11+10088], %fd4654;
	add.f64 	%fd3283, %fd4654, 0d4069000000000000;
	add.f64 	%fd3284, %fd4655, 0dC016CCCCCCCCCCCD;
	ld.global.f64 	%fd887, [%rd11+10016];
	add.f64 	%fd3285, %fd3284, %fd887;
	div.rn.f64 	%fd888, %fd3283, %fd3285;
	st.global.f64 	[%rd11+10056], %fd888;
	ld.global.u32 	%r3853, [%rd13];
	add.s32 	%r937, %r935, -626;
	mad.lo.s32 	%r3854, %r3853, %r928, %r937;
	mul.wide.s32 	%rd2969, %r3854, 8;
	add.s64 	%rd297, %rd2, %rd2969;
	ld.global.f64 	%fd3286, [%rd297];
	abs.f64 	%fd3287, %fd3286;
	setp.geu.f64 	%p1305, %fd3287, 0d41CDCD64FF800000;
	@%p1305 bra 	$L__BB4_1697;
	add.s32 	%r3855, %r27, %r5472;
	cvt.s64.s32 	%rd2970, %r3855;
	add.s64 	%rd298, %rd1, %rd2970;
	ld.global.s8 	%r3856, [%rd298+1];
	ld.global.u8 	%r3857, [%rd288];
	ld.global.u8 	%r3858, [%rd288+-1];
	prmt.b32 	%r3859, %r3858, %r3857, 0x3340U;
	ld.global.u8 	%r3860, [%rd298];
	prmt.b32 	%r3861, %r3860, 0, 0x3340U;
	prmt.b32 	%r3862, %r3859, %r3861, 0x5410U;
	mov.b32 	%r3863, 334205;
	dp4a.s32.u32 	%r3864, %r3862, %r3863, %r3856;
	mul.wide.s32 	%rd2971, %r3864, 8;
	mov.u64 	%rd2972, parameter;
	add.s64 	%rd299, %rd2972, %rd2971;
	ld.const.f64 	%fd3288, [%rd299+5000];
	abs.f64 	%fd3289, %fd3288;
	setp.geu.f64 	%p1306, %fd3289, 0d41CDCD64FF800000;
	@%p1306 bra 	$L__BB4_1697;
	ld.global.f64 	%fd3292, [%rd297+5000];
	ld.const.f64 	%fd3293, [%rd299];
	add.f64 	%fd4653, %fd3292, %fd3293;
	st.global.f64 	[%rd19], %fd4653;
	ld.global.u32 	%r3865, [%rd13];
	mad.lo.s32 	%r3866, %r3865, %r928, %r937;
	mul.wide.s32 	%rd2974, %r3866, 8;
	add.s64 	%rd2975, %rd2, %rd2974;
	ld.global.f64 	%fd3294, [%rd2975];
	ld.global.s8 	%r3867, [%rd298+1];
	ld.global.u8 	%r3868, [%rd288];
	ld.global.u8 	%r3869, [%rd288+-1];
	prmt.b32 	%r3870, %r3869, %r3868, 0x3340U;
	ld.global.u8 	%r3871, [%rd298];
	prmt.b32 	%r3872, %r3871, 0, 0x3340U;
	prmt.b32 	%r3873, %r3870, %r3872, 0x5410U;
	mov.b32 	%r3874, 334205;
	dp4a.s32.u32 	%r3875, %r3873, %r3874, %r3867;
	mul.wide.s32 	%rd2976, %r3875, 8;
	mov.u64 	%rd2977, parameter;
	add.s64 	%rd2978, %rd2977, %rd2976;
	ld.const.f64 	%fd3295, [%rd2978+5000];
	add.f64 	%fd4652, %fd3294, %fd3295;
	bra.uni 	$L__BB4_1698;
$L__BB4_1697:
	mov.b64 	%rd2973, -4616189618054758400;
	st.global.u64 	[%rd19], %rd2973;
	mov.f64 	%fd4652, 0d7FF0000000000000;
	mov.f64 	%fd4653, 0dBFF0000000000000;
$L__BB4_1698:
	st.global.f64 	[%rd11+10096], %fd4652;
	add.f64 	%fd3296, %fd4652, 0d4069000000000000;
	add.f64 	%fd3297, %fd4653, 0dC016CCCCCCCCCCCD;
	add.f64 	%fd3298, %fd3297, %fd887;
	div.rn.f64 	%fd893, %fd3296, %fd3298;
	st.global.f64 	[%rd11+10064], %fd893;
	setp.geu.f64 	%p1307, %fd4653, 0dC0A3880000000000;
	@%p1307 bra 	$L__BB4_1700;
	mov.b64 	%rd2979, -4564063970805153792;
	st.global.u64 	[%rd11+10080], %rd2979;
	mov.b64 	%rd2980, 0;
	st.global.u64 	[%rd11+10096], %rd2980;
	mov.f64 	%fd4653, 0dC0A9300000000000;
$L__BB4_1700:
	setp.geu.f64 	%p1308, %fd4655, 0dC0A3880000000000;
	@%p1308 bra 	$L__BB4_1702;
	mov.b64 	%rd2981, -4564063970805153792;
	st.global.u64 	[%rd11+10072], %rd2981;
	mov.b64 	%rd2982, 0;
	st.global.u64 	[%rd11+10088], %rd2982;
	mov.f64 	%fd4655, 0dC0A9300000000000;
	mov.f64 	%fd4654, 0d0000000000000000;
$L__BB4_1702:
	setp.gt.f64 	%p1309, %fd893, %fd888;
	@%p1309 bra 	$L__BB4_1704;
	setp.leu.f64 	%p1310, %fd4655, 0d0000000000000000;
	setp.leu.f64 	%p1311, %fd4654, 0d0000000000000000;
	or.pred  	%p1312, %p1310, %p1311;
	@%p1312 bra 	$L__BB4_1705;
$L__BB4_1704:
	ld.global.u32 	%r3880, [%rd13];
	mad.lo.s32 	%r3881, %r3880, %r927, %r935;
	mul.wide.s32 	%rd2987, %r3881, 8;
	add.s64 	%rd2988, %rd2, %rd2987;
	st.global.f64 	[%rd2988], %fd4653;
	ld.global.f64 	%fd3303, [%rd11+10096];
	ld.global.u32 	%r3882, [%rd13];
	mad.lo.s32 	%r3883, %r3882, %r927, %r936;
	mul.wide.s32 	%rd2989, %r3883, 8;
	add.s64 	%rd2990, %rd2, %rd2989;
	st.global.f64 	[%rd2990], %fd3303;
	bra.uni 	$L__BB4_1707;
$L__BB4_1705:
	setp.ltu.f64 	%p1313, %fd888, %fd893;
	@%p1313 bra 	$L__BB4_1707;
	ld.global.u32 	%r3876, [%rd13];
	mad.lo.s32 	%r3877, %r3876, %r927, %r935;
	mul.wide.s32 	%rd2983, %r3877, 8;
	add.s64 	%rd2984, %rd2, %rd2983;
	st.global.f64 	[%rd2984], %fd4655;
	ld.global.f64 	%fd3302, [%rd11+10088];
	ld.global.u32 	%r3878, [%rd13];
	mad.lo.s32 	%r3879, %r3878, %r927, %r936;
	mul.wide.s32 	%rd2985, %r3879, 8;
	add.s64 	%rd2986, %rd2, %rd2985;
	st.global.f64 	[%rd2986], %fd3302;
$L__BB4_1707:
	mov.b32 	%r5470, 3;
	st.global.u32 	[%rd10+216], %r5470;
$L__BB4_1708:
	st.global.u32 	[%rd10+220], %r927;
	ld.global.u32 	%r3885, [%rd10+232];
	sub.s32 	%r939, %r3885, %r5470;
	add.s32 	%r5469, %r939, 1;
	st.global.u32 	[%rd10+224], %r5469;
	setp.lt.u32 	%p1314, %r939, 2147483647;
	mov.u32 	%r5468, %r927;
	@%p1314 bra 	$L__BB4_1710;
	abs.s32 	%r3887, %r939;
	sub.s32 	%r5468, %r927, %r3887;
	st.global.u32 	[%rd10+220], %r5468;
	mov.b32 	%r5469, 1;
	st.global.u32 	[%rd10+224], %r5469;
$L__BB4_1710:
	setp.lt.s32 	%p1315, %r5468, 1;
	@%p1315 bra 	$L__BB4_1744;
$L__BB4_1711:
	ld.global.u32 	%r3888, [%rd10+232];
	setp.ge.s32 	%p1316, %r5469, %r3888;
	@%p1316 bra 	$L__BB4_1743;
	add.s32 	%r3889, %r5468, -1;
	ld.global.u32 	%r3890, [%rd13];
	mad.lo.s32 	%r3891, %r3889, %r3890, %r25;
	add.s32 	%r3892, %r3891, %r5469;
	mul.wide.s32 	%rd2991, %r3892, 8;
	add.s64 	%rd2992, %rd2, %rd2991;
	ld.global.f64 	%fd3304, [%rd2992];
	abs.f64 	%fd3305, %fd3304;
	setp.geu.f64 	%p1317, %fd3305, 0d41CDCD64FF800000;
	@%p1317 bra 	$L__BB4_1742;
	mov.b64 	%rd2993, -4616189618054758400;
	st.global.u64 	[%rd15], %rd2993;
	mov.b64 	%rd2994, 9218868437227405312;
	st.global.u64 	[%rd16], %rd2994;
	ld.global.u32 	%r946, [%rd10+220];
	ld.global.u32 	%r947, [%rd10+224];
	ld.global.u32 	%r948, [%rd10+232];
	mov.b64 	%rd2995, -4564063970805153792;
	st.global.u64 	[%rd20], %rd2995;
	mov.b64 	%rd2996, 0;
	st.global.u64 	[%rd19], %rd2996;
	not.b32 	%r3893, %r946;
	add.s32 	%r949, %r5461, %r3893;
	st.global.u32 	[%rd10+236], %r949;
	not.b32 	%r3894, %r947;
	add.s32 	%r3895, %r948, %r3894;
	st.global.u32 	[%rd10+240], %r3895;
	add.s32 	%r3896, %r3895, %r949;
	add.s32 	%r951, %r3896, -1;
	st.global.u32 	[%rd10+244], %r951;
	setp.eq.s32 	%p1318, %r949, 0;
	setp.gt.s32 	%p1319, %r3895, 0;
	and.pred  	%p1320, %p1318, %p1319;
	@%p1320 bra 	$L__BB4_1715;
	setp.ne.s32 	%p1321, %r3895, 0;
	setp.lt.s32 	%p1322, %r949, 1;
	or.pred  	%p1323, %p1321, %p1322;
	@%p1323 bra 	$L__BB4_1728;
$L__BB4_1715:
	setp.ne.s32 	%p1333, %r3895, 1;
	setp.ne.s32 	%p1334, %r949, 1;
	and.pred  	%p1335, %p1333, %p1334;
	@%p1335 bra 	$L__BB4_1724;
	setp.eq.s32 	%p1338, %r3895, 1;
	and.pred  	%p1340, %p1338, %p1318;
	@%p1340 bra 	$L__BB4_1719;
	setp.eq.s32 	%p1341, %r949, 1;
	setp.eq.s32 	%p1342, %r3895, 0;
	and.pred  	%p1343, %p1342, %p1341;
	@%p1343 bra 	$L__BB4_1719;
	ld.global.f64 	%fd4657, [%rd19];
	ld.global.f64 	%fd4656, [%rd20];
	bra.uni 	$L__BB4_1720;
$L__BB4_1719:
	mul.wide.s32 	%rd3086, %r951, 8;
	mov.u64 	%rd3087, parameter;
	add.s64 	%rd3088, %rd3087, %rd3086;
	ld.const.f64 	%fd3383, [%rd3088+25200];
	cvt.s64.s32 	%rd3089, %r946;
	add.s64 	%rd3090, %rd14, %rd3089;
	cvt.s64.s32 	%rd3091, %r947;
	add.s64 	%rd3092, %rd14, %rd3091;
	cvt.s64.s32 	%rd3093, %r948;
	add.s64 	%rd3094, %rd14, %rd3093;
	ld.global.s8 	%r4005, [%rd3094+27];
	ld.global.u8 	%r4006, [%rd3090];
	ld.global.u8 	%r4007, [%rd288];
	prmt.b32 	%r4008, %r4006, %r4007, 0x3340U;
	ld.global.u8 	%r4009, [%rd3092+27];
	prmt.b32 	%r4010, %r4009, 0, 0x3340U;
	prmt.b32 	%r4011, %r4008, %r4010, 0x5410U;
	mov.b32 	%r4012, 334205;
	dp4a.s32.u32 	%r4013, %r4011, %r4012, %r4005;
	mul.wide.s32 	%rd3095, %r4013, 8;
	add.s64 	%rd3096, %rd3087, %rd3095;
	ld.const.f64 	%fd3384, [%rd3096+5000];
	add.f64 	%fd4657, %fd3383, %fd3384;
	st.global.f64 	[%rd19], %fd4657;
	ld.global.u32 	%r4014, [%rd10+244];
	mul.wide.s32 	%rd3097, %r4014, 8;
	add.s64 	%rd3098, %rd3087, %rd3097;
	ld.const.f64 	%fd3385, [%rd3098+24480];
	ld.global.s8 	%r4015, [%rd3094+27];
	ld.global.u8 	%r4016, [%rd3090];
	ld.global.u8 	%r4017, [%rd288];
	prmt.b32 	%r4018, %r4017, %r4016, 0x3340U;
	ld.global.u8 	%r4019, [%rd3092+27];
	prmt.b32 	%r4020, %r4019, 0, 0x3340U;
	prmt.b32 	%r4021, %r4018, %r4020, 0x5410U;
	mov.b32 	%r4022, 359705;
	dp4a.s32.u32 	%r4023, %r4021, %r4022, %r4015;
	mul.wide.s32 	%rd3099, %r4023, 8;
	add.s64 	%rd3100, %rd3087, %rd3099;
	ld.const.f64 	%fd3386, [%rd3100];
	add.f64 	%fd4656, %fd3385, %fd3386;
	st.global.f64 	[%rd20], %fd4656;
$L__BB4_1720:
	add.s32 	%r4024, %r946, -1;
	ld.global.u32 	%r4025, [%rd13];
	add.s32 	%r4026, %r25, %r947;
	mad.lo.s32 	%r4027, %r4025, %r4024, %r4026;
	mul.wide.s32 	%rd3101, %r4027, 8;
	add.s64 	%rd3102, %rd2, %rd3101;
	ld.global.f64 	%fd3387, [%rd3102];
	add.f64 	%fd4659, %fd3387, %fd4657;
	st.global.f64 	[%rd19], %fd4659;
	ld.global.u32 	%r4028, [%rd13];
	mad.lo.s32 	%r4029, %r4028, %r4024, %r4026;
	add.s32 	%r4030, %r4029, 625;
	mul.wide.s32 	%rd3103, %r4030, 8;
	add.s64 	%rd3104, %rd2, %rd3103;
	ld.global.f64 	%fd3388, [%rd3104];
	add.f64 	%fd4658, %fd3388, %fd4656;
	st.global.f64 	[%rd20], %fd4658;
	abs.f64 	%fd3389, %fd4659;
	setp.leu.f64 	%p1344, %fd3389, 0d41CDCD64FF800000;
	@%p1344 bra 	$L__BB4_1722;
	mov.b64 	%rd3105, 9218868437227405312;
	st.global.u64 	[%rd19], %rd3105;
	mov.b64 	%rd3106, -4616189618054758400;
	st.global.u64 	[%rd20], %rd3106;
	mov.f64 	%fd4659, 0d7FF0000000000000;
	mov.f64 	%fd4658, 0dBFF0000000000000;
$L__BB4_1722:
	add.f64 	%fd3392, %fd4659, 0d4069000000000000;
	add.f64 	%fd3393, %fd4658, 0dC016CCCCCCCCCCCD;
	ld.global.f64 	%fd3394, [%rd12];
	add.f64 	%fd3395, %fd3393, %fd3394;
	div.rn.f64 	%fd3396, %fd3392, %fd3395;
	st.global.f64 	[%rd17], %fd3396;
	ld.global.u32 	%r4031, [%rd13];
	add.s32 	%r4032, %r25, %r948;
	mad.lo.s32 	%r4033, %r4031, %r927, %r4032;
	mul.wide.s32 	%rd3107, %r4033, 8;
	add.s64 	%rd3108, %rd2, %rd3107;
	ld.global.f64 	%fd3397, [%rd3108];
	add.f64 	%fd3398, %fd3397, 0d4069000000000000;
	ld.global.f64 	%fd3399, [%rd3108+5000];
	add.f64 	%fd3400, %fd3399, 0dC016CCCCCCCCCCCD;
	add.f64 	%fd3401, %fd3400, %fd3394;
	div.rn.f64 	%fd3402, %fd3398, %fd3401;
	st.global.f64 	[%rd18], %fd3402;
	setp.leu.f64 	%p1345, %fd3396, %fd3402;
	@%p1345 bra 	$L__BB4_1737;
	st.global.f64 	[%rd15], %fd4658;
	st.global.f64 	[%rd16], %fd4659;
	bra.uni 	$L__BB4_1737;
$L__BB4_1724:
	mul.wide.s32 	%rd3047, %r951, 8;
	mov.u64 	%rd3048, parameter;
	add.s64 	%rd3049, %rd3048, %rd3047;
	ld.const.f64 	%fd3357, [%rd3049+25200];
	cvt.s64.s32 	%rd3050, %r946;
	add.s64 	%rd3051, %rd14, %rd3050;
	ld.global.s8 	%r3990, [%rd3051];
	mul.wide.s32 	%rd3052, %r3990, 5;
	cvt.s64.s32 	%rd3053, %r947;
	add.s64 	%rd3054, %rd14, %rd3053;
	ld.global.s8 	%rd3055, [%rd3054+27];
	add.s64 	%rd3056, %rd3052, %rd3055;
	shl.b64 	%rd3057, %rd3056, 3;
	add.s64 	%rd3058, %rd3048, %rd3057;
	ld.const.f64 	%fd3358, [%rd3058+45640];
	add.f64 	%fd3359, %fd3357, %fd3358;
	ld.global.s8 	%r3991, [%rd288];
	mul.wide.s32 	%rd3059, %r3991, 5;
	cvt.s64.s32 	%rd3060, %r948;
	add.s64 	%rd3061, %rd14, %rd3060;
	ld.global.s8 	%rd3062, [%rd3061+27];
	add.s64 	%rd3063, %rd3059, %rd3062;
	shl.b64 	%rd3064, %rd3063, 3;
	add.s64 	%rd3065, %rd3048, %rd3064;
	ld.const.f64 	%fd3360, [%rd3065+45640];
	add.f64 	%fd3361, %fd3359, %fd3360;
	st.global.f64 	[%rd19], %fd3361;
	add.s32 	%r3992, %r946, -1;
	ld.global.u32 	%r3993, [%rd10+204];
	add.s32 	%r3994, %r25, %r947;
	mad.lo.s32 	%r3995, %r3993, %r3992, %r3994;
	mul.wide.s32 	%rd3066, %r3995, 8;
	add.s64 	%rd3067, %rd2, %rd3066;
	ld.global.f64 	%fd3362, [%rd3067];
	add.f64 	%fd4661, %fd3362, %fd3361;
	st.global.f64 	[%rd19], %fd4661;
	ld.global.u32 	%r3996, [%rd10+244];
	mul.wide.s32 	%rd3068, %r3996, 8;
	add.s64 	%rd3069, %rd3048, %rd3068;
	ld.const.f64 	%fd3363, [%rd3069+24480];
	ld.global.s8 	%r3997, [%rd3051];
	mul.wide.s32 	%rd3070, %r3997, 5;
	ld.global.s8 	%rd3071, [%rd3054+27];
	add.s64 	%rd3072, %rd3070, %rd3071;
	shl.b64 	%rd3073, %rd3072, 3;
	add.s64 	%rd3074, %rd3048, %rd3073;
	ld.const.f64 	%fd3364, [%rd3074+45440];
	add.f64 	%fd3365, %fd3363, %fd3364;
	ld.global.s8 	%r3998, [%rd288];
	mul.wide.s32 	%rd3075, %r3998, 5;
	ld.global.s8 	%rd3076, [%rd3061+27];
	add.s64 	%rd3077, %rd3075, %rd3076;
	shl.b64 	%rd3078, %rd3077, 3;
	add.s64 	%rd3079, %rd3048, %rd3078;
	ld.const.f64 	%fd3366, [%rd3079+45440];
	add.f64 	%fd3367, %fd3365, %fd3366;
	st.global.f64 	[%rd20], %fd3367;
	ld.global.u32 	%r3999, [%rd10+204];
	mad.lo.s32 	%r4000, %r3999, %r3992, %r3994;
	add.s32 	%r4001, %r4000, 625;
	mul.wide.s32 	%rd3080, %r4001, 8;
	add.s64 	%rd3081, %rd2, %rd3080;
	ld.global.f64 	%fd3368, [%rd3081];
	add.f64 	%fd4660, %fd3368, %fd3367;
	st.global.f64 	[%rd20], %fd4660;
	abs.f64 	%fd3369, %fd4661;
	setp.leu.f64 	%p1336, %fd3369, 0d41CDCD64FF800000;
	@%p1336 bra 	$L__BB4_1726;
	mov.b64 	%rd3082, 9218868437227405312;
	st.global.u64 	[%rd19], %rd3082;
	mov.b64 	%rd3083, -4616189618054758400;
	st.global.u64 	[%rd20], %rd3083;
	mov.f64 	%fd4661, 0d7FF0000000000000;
	mov.f64 	%fd4660, 0dBFF0000000000000;
$L__BB4_1726:
	add.f64 	%fd3372, %fd4661, 0d4069000000000000;
	add.f64 	%fd3373, %fd4660, 0dC016CCCCCCCCCCCD;
	ld.global.f64 	%fd3374, [%rd12];
	add.f64 	%fd3375, %fd3373, %fd3374;
	div.rn.f64 	%fd3376, %fd3372, %fd3375;
	st.global.f64 	[%rd17], %fd3376;
	ld.global.u32 	%r4002, [%rd13];
	add.s32 	%r4003, %r25, %r948;
	mad.lo.s32 	%r4004, %r4002, %r927, %r4003;
	mul.wide.s32 	%rd3084, %r4004, 8;
	add.s64 	%rd3085, %rd2, %rd3084;
	ld.global.f64 	%fd3377, [%rd3085];
	add.f64 	%fd3378, %fd3377, 0d4069000000000000;
	ld.global.f64 	%fd3379, [%rd3085+5000];
	add.f64 	%fd3380, %fd3379, 0dC016CCCCCCCCCCCD;
	add.f64 	%fd3381, %fd3380, %fd3374;
	div.rn.f64 	%fd3382, %fd3378, %fd3381;
	st.global.f64 	[%rd18], %fd3382;
	setp.leu.f64 	%p1337, %fd3376, %fd3382;
	@%p1337 bra 	$L__BB4_1737;
	st.global.f64 	[%rd15], %fd4660;
	st.global.f64 	[%rd16], %fd4661;
	bra.uni 	$L__BB4_1737;
$L__BB4_1728:
	setp.ne.s32 	%p1324, %r949, 1;
	setp.ne.s32 	%p1325, %r3895, 1;
	or.pred  	%p1326, %p1324, %p1325;
	@%p1326 bra 	$L__BB4_1733;
	cvt.s64.s32 	%rd3024, %r946;
	add.s64 	%rd3025, %rd14, %rd3024;
	cvt.s64.s32 	%rd3026, %r947;
	add.s64 	%rd3027, %rd14, %rd3026;
	ld.global.s8 	%r3946, [%rd3027+28];
	ld.global.u8 	%r3947, [%rd3025+1];
	ld.global.u8 	%r3948, [%rd3025];
	prmt.b32 	%r3949, %r3948, %r3947, 0x3340U;
	ld.global.u8 	%r3950, [%rd3027+27];
	prmt.b32 	%r3951, %r3950, 0, 0x3340U;
	prmt.b32 	%r3952, %r3949, %r3951, 0x5410U;
	mov.b32 	%r3953, 334205;
	dp4a.s32.u32 	%r3954, %r3952, %r3953, %r3946;
	mul.wide.s32 	%rd3028, %r3954, 8;
	mov.u64 	%rd3029, parameter;
	add.s64 	%rd3030, %rd3029, %rd3028;
	ld.const.f64 	%fd3334, [%rd3030+10000];
	cvt.s64.s32 	%rd3031, %r948;
	add.s64 	%rd3032, %rd14, %rd3031;
	ld.global.s8 	%r3955, [%rd288+-1];
	ld.global.u8 	%r3956, [%rd3032+27];
	ld.global.u8 	%r3957, [%rd3032+26];
	prmt.b32 	%r3958, %r3957, %r3956, 0x3340U;
	ld.global.u8 	%r3959, [%rd288];
	prmt.b32 	%r3960, %r3959, 0, 0x3340U;
	prmt.b32 	%r3961, %r3958, %r3960, 0x5410U;
	mov.b32 	%r3962, 359705;
	dp4a.s32.u32 	%r3963, %r3961, %r3962, %r3955;
	mul.wide.s32 	%rd3033, %r3963, 8;
	add.s64 	%rd3034, %rd3029, %rd3033;
	ld.const.f64 	%fd3335, [%rd3034+10000];
	add.f64 	%fd3336, %fd3334, %fd3335;
	st.global.f64 	[%rd20], %fd3336;
	add.s32 	%r3964, %r946, -1;
	ld.global.u32 	%r3965, [%rd13];
	add.s32 	%r3966, %r26, %r947;
	mad.lo.s32 	%r3967, %r3965, %r3964, %r3966;
	mul.wide.s32 	%rd3035, %r3967, 8;
	add.s64 	%rd3036, %rd2, %rd3035;
	ld.global.f64 	%fd3337, [%rd3036];
	add.f64 	%fd4662, %fd3337, %fd3336;
	st.global.f64 	[%rd20], %fd4662;
	ld.global.s8 	%r3968, [%rd3027+28];
	ld.global.u8 	%r3969, [%rd3025+1];
	ld.global.u8 	%r3970, [%rd3025];
	prmt.b32 	%r3971, %r3970, %r3969, 0x3340U;
	ld.global.u8 	%r3972, [%rd3027+27];
	prmt.b32 	%r3973, %r3972, 0, 0x3340U;
	prmt.b32 	%r3974, %r3971, %r3973, 0x5410U;
	dp4a.s32.u32 	%r3975, %r3974, %r3953, %r3968;
	mul.wide.s32 	%rd3037, %r3975, 8;
	add.s64 	%rd3038, %rd3029, %rd3037;
	ld.const.f64 	%fd3338, [%rd3038+15000];
	ld.global.s8 	%r3976, [%rd288+-1];
	ld.global.u8 	%r3977, [%rd3032+27];
	ld.global.u8 	%r3978, [%rd3032+26];
	prmt.b32 	%r3979, %r3978, %r3977, 0x3340U;
	ld.global.u8 	%r3980, [%rd288];
	prmt.b32 	%r3981, %r3980, 0, 0x3340U;
	prmt.b32 	%r3982, %r3979, %r3981, 0x5410U;
	dp4a.s32.u32 	%r3983, %r3982, %r3962, %r3976;
	mul.wide.s32 	%rd3039, %r3983, 8;
	add.s64 	%rd3040, %rd3029, %rd3039;
	ld.const.f64 	%fd3339, [%rd3040+15000];
	add.f64 	%fd3340, %fd3338, %fd3339;
	st.global.f64 	[%rd19], %fd3340;
	ld.global.u32 	%r3984, [%rd13];
	mad.lo.s32 	%r3985, %r3984, %r3964, %r3966;
	add.s32 	%r3986, %r3985, -625;
	mul.wide.s32 	%rd3041, %r3986, 8;
	add.s64 	%rd3042, %rd2, %rd3041;
	ld.global.f64 	%fd3341, [%rd3042];
	add.f64 	%fd4663, %fd3341, %fd3340;
	st.global.f64 	[%rd19], %fd4663;
	abs.f64 	%fd3342, %fd4663;
	setp.leu.f64 	%p1329, %fd3342, 0d41CDCD64FF800000;
	@%p1329 bra 	$L__BB4_1731;
	mov.b64 	%rd3043, 9218868437227405312;
	st.global.u64 	[%rd19], %rd3043;
	mov.b64 	%rd3044, -4616189618054758400;
	st.global.u64 	[%rd20], %rd3044;
	mov.f64 	%fd4663, 0d7FF0000000000000;
	mov.f64 	%fd4662, 0dBFF0000000000000;
$L__BB4_1731:
	add.f64 	%fd3345, %fd4663, 0d4069000000000000;
	add.f64 	%fd3346, %fd4662, 0dC016CCCCCCCCCCCD;
	ld.global.f64 	%fd3347, [%rd12];
	add.f64 	%fd3348, %fd3346, %fd3347;
	div.rn.f64 	%fd3349, %fd3345, %fd3348;
	st.global.f64 	[%rd17], %fd3349;
	ld.global.u32 	%r3987, [%rd13];
	add.s32 	%r3988, %r25, %r948;
	mad.lo.s32 	%r3989, %r3987, %r927, %r3988;
	mul.wide.s32 	%rd3045, %r3989, 8;
	add.s64 	%rd3046, %rd2, %rd3045;
	ld.global.f64 	%fd3350, [%rd3046];
	add.f64 	%fd3351, %fd3350, 0d4069000000000000;
	ld.global.f64 	%fd3352, [%rd3046+5000];
	add.f64 	%fd3353, %fd3352, 0dC016CCCCCCCCCCCD;
	add.f64 	%fd3354, %fd3353, %fd3347;
	div.rn.f64 	%fd3355, %fd3351, %fd3354;
	st.global.f64 	[%rd18], %fd3355;
	sub.f64 	%fd3356, %fd3349, %fd3355;
	setp.ltu.f64 	%p1330, %fd3356, 0d3EB0C6F7A0B5ED8D;
	setp.leu.f64 	%p1331, %fd3349, %fd3355;
	or.pred  	%p1332, %p1330, %p1331;
	@%p1332 bra 	$L__BB4_1737;
	st.global.f64 	[%rd15], %fd4662;
	st.global.f64 	[%rd16], %fd4663;
	bra.uni 	$L__BB4_1737;
$L__BB4_1733:
	mul.wide.s32 	%rd2997, %r951, 8;
	mov.u64 	%rd2998, parameter;
	add.s64 	%rd2999, %rd2998, %rd2997;
	ld.const.f64 	%fd3306, [%rd2999+24960];
	cvt.s64.s32 	%rd3000, %r946;
	add.s64 	%rd3001, %rd14, %rd3000;
	cvt.s64.s32 	%rd3002, %r947;
	add.s64 	%rd3003, %rd14, %rd3002;
	ld.global.s8 	%r3897, [%rd3003+28];
	ld.global.u8 	%r3898, [%rd3001+1];
	ld.global.u8 	%r3899, [%rd3001];
	prmt.b32 	%r3900, %r3899, %r3898, 0x3340U;
	ld.global.u8 	%r3901, [%rd3003+27];
	prmt.b32 	%r3902, %r3901, 0, 0x3340U;
	prmt.b32 	%r3903, %r3900, %r3902, 0x5410U;
	mov.b32 	%r3904, 334205;
	dp4a.s32.u32 	%r3905, %r3903, %r3904, %r3897;
	mul.wide.s32 	%rd3004, %r3905, 8;
	add.s64 	%rd3005, %rd2998, %rd3004;
	ld.const.f64 	%fd3307, [%rd3005+30440];
	add.f64 	%fd3308, %fd3306, %fd3307;
	cvt.s64.s32 	%rd3006, %r948;
	add.s64 	%rd3007, %rd14, %rd3006;
	ld.global.s8 	%r3906, [%rd288+-1];
	ld.global.u8 	%r3907, [%rd3007+27];
	ld.global.u8 	%r3908, [%rd3007+26];
	prmt.b32 	%r3909, %r3908, %r3907, 0x3340U;
	ld.global.u8 	%r3910, [%rd288];
	prmt.b32 	%r3911, %r3910, 0, 0x3340U;
	prmt.b32 	%r3912, %r3909, %r3911, 0x5410U;
	mov.b32 	%r3913, 359705;
	dp4a.s32.u32 	%r3914, %r3912, %r3913, %r3906;
	mul.wide.s32 	%rd3008, %r3914, 8;
	add.s64 	%rd3009, %rd2998, %rd3008;
	ld.const.f64 	%fd3309, [%rd3009+30440];
	add.f64 	%fd3310, %fd3308, %fd3309;
	st.global.f64 	[%rd19], %fd3310;
	add.s32 	%r3915, %r946, -1;
	ld.global.u32 	%r3916, [%rd10+204];
	add.s32 	%r3917, %r25, %r947;
	mad.lo.s32 	%r3918, %r3916, %r3915, %r3917;
	mul.wide.s32 	%rd3010, %r3918, 8;
	add.s64 	%rd3011, %rd2, %rd3010;
	ld.global.f64 	%fd3311, [%rd3011];
	add.f64 	%fd4665, %fd3311, %fd3310;
	st.global.f64 	[%rd19], %fd4665;
	ld.global.u32 	%r3919, [%rd10+244];
	mul.wide.s32 	%rd3012, %r3919, 8;
	add.s64 	%rd3013, %rd2998, %rd3012;
	ld.const.f64 	%fd3312, [%rd3013+24240];
	ld.global.s8 	%r3920, [%rd3003+28];
	ld.global.u8 	%r3921, [%rd3001+1];
	ld.global.u8 	%r3922, [%rd3001];
	prmt.b32 	%r3923, %r3922, %r3921, 0x3340U;
	ld.global.u8 	%r3924, [%rd3003+27];
	prmt.b32 	%r3925, %r3924, 0, 0x3340U;
	prmt.b32 	%r3926, %r3923, %r3925, 0x5410U;
	dp4a.s32.u32 	%r3927, %r3926, %r3904, %r3920;
	mul.wide.s32 	%rd3014, %r3927, 8;
	add.s64 	%rd3015, %rd2998, %rd3014;
	ld.const.f64 	%fd3313, [%rd3015+25440];
	add.f64 	%fd3314, %fd3312, %fd3313;
	ld.global.s8 	%r3928, [%rd288+-1];
	ld.global.u8 	%r3929, [%rd3007+27];
	ld.global.u8 	%r3930, [%rd3007+26];
	prmt.b32 	%r3931, %r3930, %r3929, 0x3340U;
	ld.global.u8 	%r3932, [%rd288];
	prmt.b32 	%r3933, %r3932, 0, 0x3340U;
	prmt.b32 	%r3934, %r3931, %r3933, 0x5410U;
	dp4a.s32.u32 	%r3935, %r3934, %r3913, %r3928;
	mul.wide.s32 	%rd3016, %r3935, 8;
	add.s64 	%rd3017, %rd2998, %rd3016;
	ld.const.f64 	%fd3315, [%rd3017+25440];
	add.f64 	%fd3316, %fd3314, %fd3315;
	ld.global.u32 	%r3936, [%rd10+236];
	ld.global.u32 	%r3937, [%rd10+240];
	sub.s32 	%r3938, %r3936, %r3937;
	abs.s32 	%r3939, %r3938;
	cvt.rn.f64.s32 	%fd3317, %r3939;
	fma.rn.f64 	%fd3318, %fd3317, 0dBFEEF3E864B31D04, %fd3316;
	st.global.f64 	[%rd20], %fd3318;
	ld.global.u32 	%r3940, [%rd10+204];
	mad.lo.s32 	%r3941, %r3940, %r3915, %r3917;
	add.s32 	%r3942, %r3941, 625;
	mul.wide.s32 	%rd3018, %r3942, 8;
	add.s64 	%rd3019, %rd2, %rd3018;
	ld.global.f64 	%fd3319, [%rd3019];
	add.f64 	%fd4664, %fd3319, %fd3318;
	st.global.f64 	[%rd20], %fd4664;
	abs.f64 	%fd3320, %fd4665;
	setp.leu.f64 	%p1327, %fd3320, 0d41CDCD64FF800000;
	@%p1327 bra 	$L__BB4_1735;
	mov.b64 	%rd3020, 9218868437227405312;
	st.global.u64 	[%rd19], %rd3020;
	mov.b64 	%rd3021, -4616189618054758400;
	st.global.u64 	[%rd20], %rd3021;
	mov.f64 	%fd4665, 0d7FF0000000000000;
	mov.f64 	%fd4664, 0dBFF0000000000000;
$L__BB4_1735:
	add.f64 	%fd3323, %fd4665, 0d4069000000000000;
	add.f64 	%fd3324, %fd4664, 0dC016CCCCCCCCCCCD;
	ld.global.f64 	%fd3325, [%rd12];
	add.f64 	%fd3326, %fd3324, %fd3325;
	div.rn.f64 	%fd3327, %fd3323, %fd3326;
	st.global.f64 	[%rd17], %fd3327;
	ld.global.u32 	%r3943, [%rd13];
	add.s32 	%r3944, %r25, %r948;
	mad.lo.s32 	%r3945, %r3943, %r927, %r3944;
	mul.wide.s32 	%rd3022, %r3945, 8;
	add.s64 	%rd3023, %rd2, %rd3022;
	ld.global.f64 	%fd3328, [%rd3023];
	add.f64 	%fd3329, %fd3328, 0d4069000000000000;
	ld.global.f64 	%fd3330, [%rd3023+5000];
	add.f64 	%fd3331, %fd3330, 0dC016CCCCCCCCCCCD;
	add.f64 	%fd3332, %fd3331, %fd3325;
	div.rn.f64 	%fd3333, %fd3329, %fd3332;
	st.global.f64 	[%rd18], %fd3333;
	setp.leu.f64 	%p1328, %fd3327, %fd3333;
	@%p1328 bra 	$L__BB4_1737;
	st.global.f64 	[%rd15], %fd4664;
	st.global.f64 	[%rd16], %fd4665;
$L__BB4_1737:
	ld.global.f64 	%fd3403, [%rd15];
	setp.lt.f64 	%p1346, %fd3403, 0dC0A3880000000000;
	@%p1346 bra 	$L__BB4_1739;
	ld.global.f64 	%fd4666, [%rd16];
	bra.uni 	$L__BB4_1740;
$L__BB4_1739:
	mov.b64 	%rd3109, -4564063970805153792;
	st.global.u64 	[%rd15], %rd3109;
	mov.b64 	%rd3110, 0;
	st.global.u64 	[%rd16], %rd3110;
	mov.f64 	%fd4666, 0d0000000000000000;
$L__BB4_1740:
	abs.f64 	%fd3405, %fd4666;
	setp.geu.f64 	%p1347, %fd3405, 0d41CDCD64FF800000;
	@%p1347 bra 	$L__BB4_1742;
	ld.global.u32 	%r4034, [%rd10+204];
	ld.global.u32 	%r4035, [%rd10+232];
	mad.lo.s32 	%r4036, %r4034, %r927, %r25;
	add.s32 	%r4037, %r4036, %r4035;
	mul.wide.s32 	%rd3111, %r4037, 8;
	add.s64 	%rd3112, %rd2, %rd3111;
	st.global.f64 	[%rd3112], %fd4666;
	ld.global.f64 	%fd3406, [%rd15];
	ld.global.u32 	%r4038, [%rd10+204];
	ld.global.u32 	%r4039, [%rd10+232];
	mad.lo.s32 	%r4040, %r4038, %r927, %r26;
	add.s32 	%r4041, %r4040, %r4039;
	mul.wide.s32 	%rd3113, %r4041, 8;
	add.s64 	%rd3114, %rd2, %rd3113;
	st.global.f64 	[%rd3114], %fd3406;
$L__BB4_1742:
	ld.global.u32 	%r4042, [%rd10+220];
	add.s32 	%r5468, %r4042, -1;
	st.global.u32 	[%rd10+220], %r5468;
	ld.global.u32 	%r4043, [%rd10+224];
	add.s32 	%r5469, %r4043, 1;
	st.global.u32 	[%rd10+224], %r5469;
	setp.gt.s32 	%p1348, %r4042, 1;
	@%p1348 bra 	$L__BB4_1711;
$L__BB4_1743:
	ld.global.u32 	%r5470, [%rd10+216];
$L__BB4_1744:
	add.s32 	%r956, %r5470, 1;
	st.global.u32 	[%rd10+216], %r956;
	setp.lt.s32 	%p1349, %r5470, 32;
	mov.u32 	%r5470, %r956;
	@%p1349 bra 	$L__BB4_1708;
	ld.global.u32 	%r5472, [%rd10+232];
	ld.global.u32 	%r5471, [%rd10+204];
$L__BB4_1746:
	add.s32 	%r5463, %r5472, 1;
	st.global.u32 	[%rd10+232], %r5463;
	setp.lt.s32 	%p1350, %r5472, %r5471;
	@%p1350 bra 	$L__BB4_1655;
	ld.global.u32 	%r5455, [%rd10+200];
$L__BB4_1748:
	add.s32 	%r966, %r5461, 1;
	setp.lt.s32 	%p1351, %r5461, %r5455;
	mov.u32 	%r5461, %r966;
	@%p1351 bra 	$L__BB4_1653;
$L__BB4_1749:
	mov.b64 	%rd3115, -4503599627370496;
	st.global.u64 	[%rd11+10024], %rd3115;
	mov.b32 	%r4044, 0;
	st.global.u32 	[%rd10+212], %r4044;
	ld.global.u32 	%r967, [%rd10+200];
	st.global.u32 	[%rd10+208], %r967;
	st.global.u64 	[%rd11+10024], %rd3115;
	ld.global.u32 	%r4045, [%rd10+204];
	setp.lt.s32 	%p1352, %r4045, 1;
	mov.f64 	%fd4685, 0dFFF0000000000000;
	@%p1352 bra 	$L__BB4_1786;
	cvt.s64.s32 	%rd3116, %r967;
	add.s64 	%rd300, %rd14, %rd3116;
	add.s32 	%r968, %r967, -1;
	mov.b32 	%r5476, 1;
$L__BB4_1751:
	mov.u32 	%r969, %r5476;
	ld.global.u8 	%rs92, [%rd300];
	cvt.u32.u16 	%r4047, %rs92;
	cvt.s32.s8 	%r4048, %r4047;
	cvt.u64.u32 	%rd3117, %r969;
	add.s64 	%rd301, %rd14, %rd3117;
	ld.global.u8 	%rs93, [%rd301+27];
	cvt.u32.u16 	%r4049, %rs93;
	cvt.s32.s8 	%r4050, %r4049;
	add.s32 	%r4051, %r4050, %r4048;
	setp.eq.s32 	%p1353, %r4051, 3;
	@%p1353 bra 	$L__BB4_1753;
	ld.global.f64 	%fd4681, [%rd12];
	mov.f64 	%fd4684, 0dBFF0000000000000;
	mov.f64 	%fd4683, 0d7FF0000000000000;
	bra.uni 	$L__BB4_1780;
$L__BB4_1753:
	cvt.s32.s8 	%r4053, %r4047;
	mul.wide.s32 	%rd3118, %r4053, 5;
	cvt.u64.u16 	%rd3119, %rs93;
	cvt.s64.s8 	%rd3120, %rd3119;
	add.s64 	%rd3121, %rd3118, %rd3120;
	shl.b64 	%rd3122, %rd3121, 3;
	mov.u64 	%rd3123, parameter;
	add.s64 	%rd3124, %rd3123, %rd3122;
	ld.const.f64 	%fd3410, [%rd3124+45440];
	ld.global.s8 	%r4054, [%rd301+28];
	ld.global.u8 	%r4055, [%rd300+1];
	prmt.b32 	%r4056, %r4047, %r4055, 0x3340U;
	cvt.u32.u16 	%r4057, %rs93;
	prmt.b32 	%r4058, %r4057, 0, 0x3340U;
	prmt.b32 	%r4059, %r4056, %r4058, 0x5410U;
	mov.b32 	%r4060, 334205;
	dp4a.s32.u32 	%r4061, %r4059, %r4060, %r4054;
	mul.wide.s32 	%rd3125, %r4061, 8;
	add.s64 	%rd3126, %rd3123, %rd3125;
	ld.const.f64 	%fd3411, [%rd3126+35440];
	add.f64 	%fd4671, %fd3410, %fd3411;
	st.global.f64 	[%rd15], %fd4671;
	ld.global.s8 	%r4062, [%rd300];
	mul.wide.s32 	%rd3127, %r4062, 5;
	ld.global.u8 	%rs580, [%rd301+27];
	cvt.u64.u16 	%rd3128, %rs580;
	cvt.s64.s8 	%rd3129, %rd3128;
	add.s64 	%rd3130, %rd3127, %rd3129;
	shl.b64 	%rd3131, %rd3130, 3;
	add.s64 	%rd3132, %rd3123, %rd3131;
	ld.const.f64 	%fd3412, [%rd3132+45640];
	ld.global.s8 	%r4063, [%rd301+28];
	ld.global.u8 	%r4064, [%rd300+1];
	prmt.b32 	%r4065, %r4062, %r4064, 0x3340U;
	cvt.u32.u16 	%r4066, %rs580;
	prmt.b32 	%r4067, %r4066, 0, 0x3340U;
	prmt.b32 	%r4068, %r4065, %r4067, 0x5410U;
	dp4a.s32.u32 	%r4069, %r4068, %r4060, %r4063;
	mul.wide.s32 	%rd3133, %r4069, 8;
	add.s64 	%rd3134, %rd3123, %rd3133;
	ld.const.f64 	%fd3413, [%rd3134+40440];
	add.f64 	%fd4672, %fd3412, %fd3413;
	st.global.f64 	[%rd17], %fd4672;
	abs.f64 	%fd3414, %fd4672;
	setp.leu.f64 	%p1354, %fd3414, 0d41CDCD64FF800000;
	@%p1354 bra 	$L__BB4_1755;
	mov.b64 	%rd3135, 9218868437227405312;
	st.global.u64 	[%rd17], %rd3135;
	mov.b64 	%rd3136, -4616189618054758400;
	st.global.u64 	[%rd15], %rd3136;
	mov.f64 	%fd4672, 0d7FF0000000000000;
	mov.f64 	%fd4671, 0dBFF0000000000000;
$L__BB4_1755:
	ld.global.s8 	%rs94, [%rd300];
	cvt.s64.s16 	%rd302, %rs94;
	ld.global.s8 	%rs581, [%rd300+1];
	ld.global.u8 	%rs582, [%rd301+27];
	cvt.u64.u16 	%rd3137, %rs582;
	cvt.s64.s8 	%rd303, %rd3137;
	mov.b32 	%r970, {%rs94, %rs583};
	mov.b32 	%r4070, {%rs94, %rs581};
	cvt.u32.u16 	%r4071, %rs582;
	cvt.s32.s8 	%r4072, %r4071;
	mov.b32 	%r4073, 1305;
	dp2a.lo.s32.u32 	%r4074, %r4070, %r4073, %r4072;
	mul.wide.s32 	%rd3138, %r4074, 8;
	mov.u64 	%rd3139, parameter;
	add.s64 	%rd304, %rd3139, %rd3138;
	ld.const.f64 	%fd3417, [%rd304+21000];
	abs.f64 	%fd3418, %fd3417;
	setp.geu.f64 	%p1355, %fd3418, 0d41CDCD64FF800000;
	@%p1355 bra 	$L__BB4_1763;
	ld.global.s8 	%r4075, [%rd301+28];
	cvt.u16.u64 	%rs584, %rd303;
	{ .reg .b16 tmp; mov.b32 {%rs585, tmp}, %r970; }
	mov.b32 	%r4076, {%rs585, %rs584};
	mov.b32 	%r4077, 1305;
	dp2a.lo.s32.u32 	%r4078, %r4076, %r4077, %r4075;
	mul.wide.s32 	%rd3140, %r4078, 8;
	mov.u64 	%rd3141, parameter;
	add.s64 	%rd305, %rd3141, %rd3140;
	ld.const.f64 	%fd3419, [%rd305+23000];
	abs.f64 	%fd3420, %fd3419;
	setp.geu.f64 	%p1356, %fd3420, 0d41CDCD64FF800000;
	@%p1356 bra 	$L__BB4_1763;
	mad.lo.s64 	%rd3142, %rd302, 5, %rd303;
	shl.b64 	%rd3143, %rd3142, 3;
	mov.u64 	%rd3144, parameter;
	add.s64 	%rd3145, %rd3144, %rd3143;
	ld.const.f64 	%fd3421, [%rd3145+45440];
	ld.const.f64 	%fd3422, [%rd304+20000];
	add.f64 	%fd3423, %fd3421, %fd3422;
	ld.const.f64 	%fd3424, [%rd305+22000];
	add.f64 	%fd4669, %fd3423, %fd3424;
	st.global.f64 	[%rd16], %fd4669;
	ld.global.s8 	%rs586, [%rd300];
	cvt.s32.s16 	%r4079, %rs586;
	mul.wide.s32 	%rd3146, %r4079, 5;
	ld.global.s8 	%rs587, [%rd301+27];
	cvt.s64.s16 	%rd3147, %rs587;
	add.s64 	%rd3148, %rd3146, %rd3147;
	shl.b64 	%rd3149, %rd3148, 3;
	add.s64 	%rd3150, %rd3144, %rd3149;
	ld.const.f64 	%fd3425, [%rd3150+45640];
	ld.global.s8 	%rs588, [%rd300+1];
	mov.b32 	%r4080, {%rs586, %rs588};
	cvt.s32.s16 	%r4081, %rs587;
	mov.b32 	%r4082, 1305;
	dp2a.lo.s32.u32 	%r4083, %r4080, %r4082, %r4081;
	mul.wide.s32 	%rd3151, %r4083, 8;
	add.s64 	%rd3152, %rd3144, %rd3151;
	ld.const.f64 	%fd3426, [%rd3152+21000];
	add.f64 	%fd3427, %fd3425, %fd3426;
	ld.global.s8 	%r4084, [%rd301+28];
	mov.b32 	%r4085, {%rs586, %rs587};
	dp2a.lo.s32.u32 	%r4086, %r4085, %r4082, %r4084;
	mul.wide.s32 	%rd3153, %r4086, 8;
	add.s64 	%rd3154, %rd3144, %rd3153;
	ld.const.f64 	%fd3428, [%rd3154+23000];
	add.f64 	%fd4670, %fd3427, %fd3428;
	st.global.f64 	[%rd18], %fd4670;
	abs.f64 	%fd3429, %fd4670;
	setp.leu.f64 	%p1357, %fd3429, 0d41CDCD64FF800000;
	@%p1357 bra 	$L__BB4_1759;
	mov.b64 	%rd3155, 9218868437227405312;
	st.global.u64 	[%rd18], %rd3155;
	mov.b64 	%rd3156, -4616189618054758400;
	st.global.u64 	[%rd16], %rd3156;
	mov.f64 	%fd4670, 0d7FF0000000000000;
	mov.f64 	%fd4669, 0dBFF0000000000000;
$L__BB4_1759:
	add.f64 	%fd3432, %fd4670, 0d4069000000000000;
	add.f64 	%fd3433, %fd4669, 0dC016CCCCCCCCCCCD;
	ld.global.f64 	%fd930, [%rd12];
	add.f64 	%fd3434, %fd3433, %fd930;
	div.rn.f64 	%fd931, %fd3432, %fd3434;
	st.global.f64 	[%rd19], %fd931;
	abs.f64 	%fd3435, %fd4672;
	setp.geu.f64 	%p1358, %fd3435, 0d41CDCD64FF800000;
	@%p1358 bra 	$L__BB4_1762;
	add.f64 	%fd3436, %fd4672, 0d4069000000000000;
	add.f64 	%fd3437, %fd4671, 0dC016CCCCCCCCCCCD;
	add.f64 	%fd3438, %fd3437, %fd930;
	div.rn.f64 	%fd3439, %fd3436, %fd3438;
	st.global.f64 	[%rd20], %fd3439;
	setp.geu.f64 	%p1359, %fd3439, %fd931;
	@%p1359 bra 	$L__BB4_1763;
	st.global.f64 	[%rd15], %fd4669;
	st.global.f64 	[%rd17], %fd4670;
	st.global.f64 	[%rd20], %fd931;
	mov.f64 	%fd4671, %fd4669;
	mov.f64 	%fd4672, %fd4670;
	bra.uni 	$L__BB4_1763;
$L__BB4_1762:
	st.global.f64 	[%rd15], %fd4669;
	st.global.f64 	[%rd17], %fd4670;
	st.global.f64 	[%rd20], %fd931;
	mov.f64 	%fd4671, %fd4669;
	mov.f64 	%fd4672, %fd4670;
$L__BB4_1763:
	ld.global.s8 	%rs589, [%rd300];
	cvt.s64.s16 	%rd306, %rs589;
	ld.global.s8 	%rs590, [%rd300+1];
	ld.global.u8 	%rs591, [%rd301+27];
	cvt.u64.u16 	%rd3157, %rs591;
	cvt.s64.s8 	%rd307, %rd3157;
	mov.b32 	%r4087, {%rs589, %rs590};
	cvt.u32.u16 	%r4088, %rs591;
	cvt.s32.s8 	%r4089, %r4088;
	mov.b32 	%r4090, 1305;
	dp2a.lo.s32.u32 	%r4091, %r4087, %r4090, %r4089;
	mul.wide.s32 	%rd3158, %r4091, 8;
	mov.u64 	%rd3159, parameter;
	add.s64 	%rd308, %rd3159, %rd3158;
	ld.const.f64 	%fd3440, [%rd308+21000];
	abs.f64 	%fd3441, %fd3440;
	setp.geu.f64 	%p1360, %fd3441, 0d41CDCD64FF800000;
	@%p1360 bra 	$L__BB4_1770;
	mad.lo.s64 	%rd3160, %rd306, 5, %rd307;
	shl.b64 	%rd3161, %rd3160, 3;
	mov.u64 	%rd3162, parameter;
	add.s64 	%rd3163, %rd3162, %rd3161;
	ld.const.f64 	%fd3442, [%rd3163+45440];
	ld.const.f64 	%fd3443, [%rd308+20000];
	add.f64 	%fd4673, %fd3442, %fd3443;
	st.global.f64 	[%rd16], %fd4673;
	ld.global.s8 	%rs592, [%rd300];
	cvt.s32.s16 	%r4092, %rs592;
	mul.wide.s32 	%rd3164, %r4092, 5;
	ld.global.u8 	%rs593, [%rd301+27];
	cvt.u64.u16 	%rd3165, %rs593;
	cvt.s64.s8 	%rd3166, %rd3165;
	add.s64 	%rd3167, %rd3164, %rd3166;
	shl.b64 	%rd3168, %rd3167, 3;
	add.s64 	%rd3169, %rd3162, %rd3168;
	ld.const.f64 	%fd3444, [%rd3169+45640];
	ld.global.s8 	%rs594, [%rd300+1];
	mov.b32 	%r4093, {%rs592, %rs594};
	cvt.u32.u16 	%r4094, %rs593;
	cvt.s32.s8 	%r4095, %r4094;
	mov.b32 	%r4096, 1305;
	dp2a.lo.s32.u32 	%r4097, %r4093, %r4096, %r4095;
	mul.wide.s32 	%rd3170, %r4097, 8;
	add.s64 	%rd3171, %rd3162, %rd3170;
	ld.const.f64 	%fd3445, [%rd3171+21000];
	add.f64 	%fd4674, %fd3444, %fd3445;
	st.global.f64 	[%rd18], %fd4674;
	abs.f64 	%fd3446, %fd4674;
	setp.leu.f64 	%p1361, %fd3446, 0d41CDCD64FF800000;
	@%p1361 bra 	$L__BB4_1766;
	mov.b64 	%rd3172, 9218868437227405312;
	st.global.u64 	[%rd18], %rd3172;
	mov.b64 	%rd3173, -4616189618054758400;
	st.global.u64 	[%rd16], %rd3173;
	mov.f64 	%fd4674, 0d7FF0000000000000;
	mov.f64 	%fd4673, 0dBFF0000000000000;
$L__BB4_1766:
	add.f64 	%fd3449, %fd4674, 0d4069000000000000;
	add.f64 	%fd3450, %fd4673, 0dC016CCCCCCCCCCCD;
	ld.global.f64 	%fd938, [%rd12];
	add.f64 	%fd3451, %fd3450, %fd938;
	div.rn.f64 	%fd939, %fd3449, %fd3451;
	st.global.f64 	[%rd19], %fd939;
	abs.f64 	%fd3452, %fd4672;
	setp.geu.f64 	%p1362, %fd3452, 0d41CDCD64FF800000;
	@%p1362 bra 	$L__BB4_1769;
	add.f64 	%fd3453, %fd4672, 0d4069000000000000;
	add.f64 	%fd3454, %fd4671, 0dC016CCCCCCCCCCCD;
	add.f64 	%fd3455, %fd3454, %fd938;
	div.rn.f64 	%fd3456, %fd3453, %fd3455;
	st.global.f64 	[%rd20], %fd3456;
	setp.geu.f64 	%p1363, %fd3456, %fd939;
	@%p1363 bra 	$L__BB4_1770;
	st.global.f64 	[%rd15], %fd4673;
	st.global.f64 	[%rd17], %fd4674;
	st.global.f64 	[%rd20], %fd939;
	mov.f64 	%fd4671, %fd4673;
	mov.f64 	%fd4672, %fd4674;
	bra.uni 	$L__BB4_1770;
$L__BB4_1769:
	st.global.f64 	[%rd15], %fd4673;
	st.global.f64 	[%rd17], %fd4674;
	st.global.f64 	[%rd20], %fd939;
	mov.f64 	%fd4671, %fd4673;
	mov.f64 	%fd4672, %fd4674;
$L__BB4_1770:
	ld.global.s8 	%rs595, [%rd300];
	cvt.s64.s16 	%rd309, %rs595;
	ld.global.s8 	%rs596, [%rd301+27];
	cvt.s64.s16 	%rd310, %rs596;
	ld.global.s8 	%r4098, [%rd301+28];
	mov.b32 	%r4099, {%rs595, %rs596};
	mov.b32 	%r4100, 1305;
	dp2a.lo.s32.u32 	%r4101, %r4099, %r4100, %r4098;
	mul.wide.s32 	%rd3174, %r4101, 8;
	mov.u64 	%rd3175, parameter;
	add.s64 	%rd311, %rd3175, %rd3174;
	ld.const.f64 	%fd3457, [%rd311+23000];
	abs.f64 	%fd3458, %fd3457;
	setp.lt.f64 	%p1364, %fd3458, 0d41CDCD64FF800000;
	@%p1364 bra 	$L__BB4_1772;
	ld.global.f64 	%fd4681, [%rd12];
	bra.uni 	$L__BB4_1778;
$L__BB4_1772:
	mad.lo.s64 	%rd3176, %rd309, 5, %rd310;
	shl.b64 	%rd3177, %rd3176, 3;
	mov.u64 	%rd3178, parameter;
	add.s64 	%rd3179, %rd3178, %rd3177;
	ld.const.f64 	%fd3459, [%rd3179+45440];
	ld.const.f64 	%fd3460, [%rd311+22000];
	add.f64 	%fd4677, %fd3459, %fd3460;
	st.global.f64 	[%rd16], %fd4677;
	ld.global.s8 	%rs597, [%rd300];
	cvt.s32.s16 	%r4102, %rs597;
	mul.wide.s32 	%rd3180, %r4102, 5;
	ld.global.s8 	%rs598, [%rd301+27];
	cvt.s64.s16 	%rd3181, %rs598;
	add.s64 	%rd3182, %rd3180, %rd3181;
	shl.b64 	%rd3183, %rd3182, 3;
	add.s64 	%rd3184, %rd3178, %rd3183;
	ld.const.f64 	%fd3461, [%rd3184+45640];
	ld.global.s8 	%r4103, [%rd301+28];
	mov.b32 	%r4104, {%rs597, %rs598};
	mov.b32 	%r4105, 1305;
	dp2a.lo.s32.u32 	%r4106, %r4104, %r4105, %r4103;
	mul.wide.s32 	%rd3185, %r4106, 8;
	add.s64 	%rd3186, %rd3178, %rd3185;
	ld.const.f64 	%fd3462, [%rd3186+23000];
	add.f64 	%fd4678, %fd3461, %fd3462;
	st.global.f64 	[%rd18], %fd4678;
	abs.f64 	%fd3463, %fd4678;
	setp.leu.f64 	%p1365, %fd3463, 0d41CDCD64FF800000;
	@%p1365 bra 	$L__BB4_1774;
	mov.b64 	%rd3187, 9218868437227405312;
	st.global.u64 	[%rd18], %rd3187;
	mov.b64 	%rd3188, -4616189618054758400;
	st.global.u64 	[%rd16], %rd3188;
	mov.f64 	%fd4678, 0d7FF0000000000000;
	mov.f64 	%fd4677, 0dBFF0000000000000;
$L__BB4_1774:
	add.f64 	%fd3466, %fd4678, 0d4069000000000000;
	add.f64 	%fd3467, %fd4677, 0dC016CCCCCCCCCCCD;
	ld.global.f64 	%fd4681, [%rd12];
	add.f64 	%fd3468, %fd3467, %fd4681;
	div.rn.f64 	%fd948, %fd3466, %fd3468;
	st.global.f64 	[%rd19], %fd948;
	abs.f64 	%fd3469, %fd4672;
	setp.geu.f64 	%p1366, %fd3469, 0d41CDCD64FF800000;
	@%p1366 bra 	$L__BB4_1777;
	add.f64 	%fd3470, %fd4672, 0d4069000000000000;
	add.f64 	%fd3471, %fd4671, 0dC016CCCCCCCCCCCD;
	add.f64 	%fd3472, %fd3471, %fd4681;
	div.rn.f64 	%fd3473, %fd3470, %fd3472;
	st.global.f64 	[%rd20], %fd3473;
	setp.geu.f64 	%p1367, %fd3473, %fd948;
	@%p1367 bra 	$L__BB4_1778;
	st.global.f64 	[%rd15], %fd4677;
	st.global.f64 	[%rd17], %fd4678;
	st.global.f64 	[%rd20], %fd948;
	mov.f64 	%fd4671, %fd4677;
	mov.f64 	%fd4672, %fd4678;
	bra.uni 	$L__BB4_1778;
$L__BB4_1777:
	st.global.f64 	[%rd15], %fd4677;
	st.global.f64 	[%rd17], %fd4678;
	st.global.f64 	[%rd20], %fd948;
	mov.f64 	%fd4671, %fd4677;
	mov.f64 	%fd4672, %fd4678;
$L__BB4_1778:
	ld.global.s8 	%r4107, [%rd300];
	mul.wide.s32 	%rd3189, %r4107, 5;
	ld.global.s8 	%rd3190, [%rd301+27];
	add.s64 	%rd3191, %rd3189, %rd3190;
	shl.b64 	%rd3192, %rd3191, 3;
	mov.u64 	%rd3193, parameter;
	add.s64 	%rd3194, %rd3193, %rd3192;
	ld.const.f64 	%fd4684, [%rd3194+45440];
	st.global.f64 	[%rd16], %fd4684;
	ld.global.s8 	%r4108, [%rd300];
	mul.wide.s32 	%rd3195, %r4108, 5;
	ld.global.s8 	%rd3196, [%rd301+27];
	add.s64 	%rd3197, %rd3195, %rd3196;
	shl.b64 	%rd3198, %rd3197, 3;
	add.s64 	%rd3199, %rd3193, %rd3198;
	ld.const.f64 	%fd4683, [%rd3199+45640];
	st.global.f64 	[%rd18], %fd4683;
	add.f64 	%fd3474, %fd4683, 0d4069000000000000;
	add.f64 	%fd3475, %fd4684, 0dC016CCCCCCCCCCCD;
	add.f64 	%fd3476, %fd3475, %fd4681;
	div.rn.f64 	%fd954, %fd3474, %fd3476;
	st.global.f64 	[%rd19], %fd954;
	abs.f64 	%fd3477, %fd4672;
	setp.geu.f64 	%p1368, %fd3477, 0d41CDCD64FF800000;
	@%p1368 bra 	$L__BB4_1780;
	ld.global.f64 	%fd3478, [%rd20];
	setp.lt.f64 	%p1369, %fd3478, %fd954;
	selp.f64 	%fd4683, %fd4683, %fd4672, %p1369;
	selp.f64 	%fd4684, %fd4684, %fd4671, %p1369;
$L__BB4_1780:
	add.f64 	%fd960, %fd4684, 0d3EB0C6F7A0B5ED8D;
	st.global.f64 	[%rd11+10000], %fd960;
	add.f64 	%fd961, %fd4683, 0d3EB0C6F7A0B5ED8D;
	st.global.f64 	[%rd11+10008], %fd961;
	ld.global.u32 	%r4109, [%rd13];
	add.s32 	%r971, %r25, %r969;
	mad.lo.s32 	%r4110, %r4109, %r968, %r971;
	mul.wide.s32 	%rd3200, %r4110, 8;
	add.s64 	%rd3201, %rd2, %rd3200;
	ld.global.f64 	%fd3479, [%rd3201];
	add.f64 	%fd3480, %fd3479, %fd961;
	add.f64 	%fd3481, %fd3480, 0d4069000000000000;
	ld.global.f64 	%fd3482, [%rd3201+5000];
	add.f64 	%fd3483, %fd3482, %fd960;
	add.f64 	%fd3484, %fd3483, 0dC016CCCCCCCCCCCD;
	add.f64 	%fd3485, %fd4681, %fd3484;
	div.rn.f64 	%fd3486, %fd3481, %fd3485;
	add.f64 	%fd962, %fd3486, 0dC071126666666666;
	st.global.f64 	[%rd11+10032], %fd962;
	ld.global.f64 	%fd3487, [%rd11+10024];
	setp.leu.f64 	%p1370, %fd962, %fd3487;
	ld.global.u32 	%r5477, [%rd13];
	@%p1370 bra 	$L__BB4_1784;
	mad.lo.s32 	%r4111, %r5477, %r968, %r971;
	add.s32 	%r4112, %r4111, 625;
	mul.wide.s32 	%rd3202, %r4112, 8;
	add.s64 	%rd312, %rd2, %rd3202;
	ld.global.f64 	%fd3488, [%rd312];
	add.f64 	%fd3489, %fd960, %fd3488;
	setp.geu.f64 	%p1371, %fd3489, 0d0000000000000000;
	@%p1371 bra 	$L__BB4_1784;
	ld.global.f64 	%fd3490, [%rd312+-5000];
	add.f64 	%fd3491, %fd961, %fd3490;
	setp.geu.f64 	%p1372, %fd3491, 0d0000000000000000;
	@%p1372 bra 	$L__BB4_1784;
	st.global.f64 	[%rd11+10024], %fd962;
	st.global.u32 	[%rd10+212], %r969;
	ld.global.u32 	%r5477, [%rd10+204];
$L__BB4_1784:
	add.s32 	%r5476, %r969, 1;
	setp.lt.s32 	%p1373, %r969, %r5477;
	@%p1373 bra 	$L__BB4_1751;
	ld.global.f64 	%fd4685, [%rd11+10024];
$L__BB4_1786:
	abs.f64 	%fd3492, %fd4685;
	setp.gt.f64 	%p1374, %fd3492, 0d41CDCD64FF800000;
	@%p1374 bra 	$L__BB4_1788;
	ld.global.s32 	%rd4054, [%rd10+208];
	ld.global.s32 	%rd4053, [%rd10+212];
	bra.uni 	$L__BB4_1789;
$L__BB4_1788:
	mov.b32 	%r4113, 1;
	st.global.u32 	[%rd10+212], %r4113;
	st.global.u32 	[%rd10+208], %r4113;
	mov.b64 	%rd4053, 1;
	mov.u64 	%rd4054, %rd4053;
$L__BB4_1789:
	add.s64 	%rd317, %rd14, %rd4054;
	ld.global.u8 	%rs95, [%rd317];
	cvt.u32.u16 	%r4114, %rs95;
	cvt.s32.s8 	%r4115, %r4114;
	add.s64 	%rd318, %rd14, %rd4053;
	ld.global.u8 	%rs96, [%rd318+27];
	cvt.u32.u16 	%r4116, %rs96;
	cvt.s32.s8 	%r4117, %r4116;
	add.s32 	%r4118, %r4117, %r4115;
	setp.eq.s32 	%p1375, %r4118, 3;
	@%p1375 bra 	$L__BB4_1791;
	mov.b64 	%rd3204, -4616189618054758400;
	st.global.u64 	[%rd11+10000], %rd3204;
	mov.b64 	%rd3205, 9218868437227405312;
	st.global.u64 	[%rd11+10008], %rd3205;
	bra.uni 	$L__BB4_1821;
$L__BB4_1791:
	cvt.s32.s8 	%r4120, %r4114;
	mul.wide.s32 	%rd3206, %r4120, 5;
	cvt.u64.u16 	%rd3207, %rs96;
	cvt.s64.s8 	%rd3208, %rd3207;
	add.s64 	%rd3209, %rd3206, %rd3208;
	shl.b64 	%rd3210, %rd3209, 3;
	mov.u64 	%rd3211, parameter;
	add.s64 	%rd3212, %rd3211, %rd3210;
	ld.const.f64 	%fd3493, [%rd3212+45440];
	ld.global.s8 	%r4121, [%rd318+28];
	ld.global.u8 	%r4122, [%rd317+1];
	prmt.b32 	%r4123, %r4114, %r4122, 0x3340U;
	cvt.u32.u16 	%r4124, %rs96;
	prmt.b32 	%r4125, %r4124, 0, 0x3340U;
	prmt.b32 	%r4126, %r4123, %r4125, 0x5410U;
	mov.b32 	%r4127, 334205;
	dp4a.s32.u32 	%r4128, %r4126, %r4127, %r4121;
	mul.wide.s32 	%rd3213, %r4128, 8;
	add.s64 	%rd3214, %rd3211, %rd3213;
	ld.const.f64 	%fd3494, [%rd3214+35440];
	add.f64 	%fd4690, %fd3493, %fd3494;
	st.global.f64 	[%rd15], %fd4690;
	ld.global.s8 	%r4129, [%rd317];
	mul.wide.s32 	%rd3215, %r4129, 5;
	ld.global.u8 	%rs599, [%rd318+27];
	cvt.u64.u16 	%rd3216, %rs599;
	cvt.s64.s8 	%rd3217, %rd3216;
	add.s64 	%rd3218, %rd3215, %rd3217;
	shl.b64 	%rd3219, %rd3218, 3;
	add.s64 	%rd3220, %rd3211, %rd3219;
	ld.const.f64 	%fd3495, [%rd3220+45640];
	ld.global.s8 	%r4130, [%rd318+28];
	ld.global.u8 	%r4131, [%rd317+1];
	prmt.b32 	%r4132, %r4129, %r4131, 0x3340U;
	cvt.u32.u16 	%r4133, %rs599;
	prmt.b32 	%r4134, %r4133, 0, 0x3340U;
	prmt.b32 	%r4135, %r4132, %r4134, 0x5410U;
	dp4a.s32.u32 	%r4136, %r4135, %r4127, %r4130;
	mul.wide.s32 	%rd3221, %r4136, 8;
	add.s64 	%rd3222, %rd3211, %rd3221;
	ld.const.f64 	%fd3496, [%rd3222+40440];
	add.f64 	%fd4691, %fd3495, %fd3496;
	st.global.f64 	[%rd17], %fd4691;
	abs.f64 	%fd3497, %fd4691;
	setp.leu.f64 	%p1376, %fd3497, 0d41CDCD64FF800000;
	@%p1376 bra 	$L__BB4_1793;
	mov.b64 	%rd3223, 9218868437227405312;
	st.global.u64 	[%rd17], %rd3223;
	mov.b64 	%rd3224, -4616189618054758400;
	st.global.u64 	[%rd15], %rd3224;
	mov.f64 	%fd4691, 0d7FF0000000000000;
	mov.f64 	%fd4690, 0dBFF0000000000000;
$L__BB4_1793:
	ld.global.s8 	%rs97, [%rd317];
	cvt.s64.s16 	%rd319, %rs97;
	ld.global.s8 	%rs600, [%rd317+1];
	ld.global.u8 	%rs601, [%rd318+27];
	cvt.u64.u16 	%rd3225, %rs601;
	cvt.s64.s8 	%rd320, %rd3225;
	mov.b32 	%r976, {%rs97, %rs602};
	mov.b32 	%r4137, {%rs97, %rs600};
	cvt.u32.u16 	%r4138, %rs601;
	cvt.s32.s8 	%r4139, %r4138;
	mov.b32 	%r4140, 1305;
	dp2a.lo.s32.u32 	%r4141, %r4137, %r4140, %r4139;
	mul.wide.s32 	%rd3226, %r4141, 8;
	mov.u64 	%rd3227, parameter;
	add.s64 	%rd321, %rd3227, %rd3226;
	ld.const.f64 	%fd3500, [%rd321+21000];
	abs.f64 	%fd3501, %fd3500;
	setp.geu.f64 	%p1377, %fd3501, 0d41CDCD64FF800000;
	@%p1377 bra 	$L__BB4_1801;
	ld.global.s8 	%r4142, [%rd318+28];
	cvt.u16.u64 	%rs603, %rd320;
	{ .reg .b16 tmp; mov.b32 {%rs604, tmp}, %r976; }
	mov.b32 	%r4143, {%rs604, %rs603};
	mov.b32 	%r4144, 1305;
	dp2a.lo.s32.u32 	%r4145, %r4143, %r4144, %r4142;
	mul.wide.s32 	%rd3228, %r4145, 8;
	mov.u64 	%rd3229, parameter;
	add.s64 	%rd322, %rd3229, %rd3228;
	ld.const.f64 	%fd3502, [%rd322+23000];
	abs.f64 	%fd3503, %fd3502;
	setp.geu.f64 	%p1378, %fd3503, 0d41CDCD64FF800000;
	@%p1378 bra 	$L__BB4_1801;
	mad.lo.s64 	%rd3230, %rd319, 5, %rd320;
	shl.b64 	%rd3231, %rd3230, 3;
	mov.u64 	%rd3232, parameter;
	add.s64 	%rd3233, %rd3232, %rd3231;
	ld.const.f64 	%fd3504, [%rd3233+45440];
	ld.const.f64 	%fd3505, [%rd321+20000];
	add.f64 	%fd3506, %fd3504, %fd3505;
	ld.const.f64 	%fd3507, [%rd322+22000];
	add.f64 	%fd4688, %fd3506, %fd3507;
	st.global.f64 	[%rd16], %fd4688;
	ld.global.s8 	%rs605, [%rd317];
	cvt.s32.s16 	%r4146, %rs605;
	mul.wide.s32 	%rd3234, %r4146, 5;
	ld.global.s8 	%rs606, [%rd318+27];
	cvt.s64.s16 	%rd3235, %rs606;
	add.s64 	%rd3236, %rd3234, %rd3235;
	shl.b64 	%rd3237, %rd3236, 3;
	add.s64 	%rd3238, %rd3232, %rd3237;
	ld.const.f64 	%fd3508, [%rd3238+45640];
	ld.global.s8 	%rs607, [%rd317+1];
	mov.b32 	%r4147, {%rs605, %rs607};
	cvt.s32.s16 	%r4148, %rs606;
	mov.b32 	%r4149, 1305;
	dp2a.lo.s32.u32 	%r4150, %r4147, %r4149, %r4148;
	mul.wide.s32 	%rd3239, %r4150, 8;
	add.s64 	%rd3240, %rd3232, %rd3239;
	ld.const.f64 	%fd3509, [%rd3240+21000];
	add.f64 	%fd3510, %fd3508, %fd3509;
	ld.global.s8 	%r4151, [%rd318+28];
	mov.b32 	%r4152, {%rs605, %rs606};
	dp2a.lo.s32.u32 	%r4153, %r4152, %r4149, %r4151;
	mul.wide.s32 	%rd3241, %r4153, 8;
	add.s64 	%rd3242, %rd3232, %rd3241;
	ld.const.f64 	%fd3511, [%rd3242+23000];
	add.f64 	%fd4689, %fd3510, %fd3511;
	st.global.f64 	[%rd18], %fd4689;
	abs.f64 	%fd3512, %fd4689;
	setp.leu.f64 	%p1379, %fd3512, 0d41CDCD64FF800000;
	@%p1379 bra 	$L__BB4_1797;
	mov.b64 	%rd3243, 9218868437227405312;
	st.global.u64 	[%rd18], %rd3243;
	mov.b64 	%rd3244, -4616189618054758400;
	st.global.u64 	[%rd16], %rd3244;
	mov.f64 	%fd4689, 0d7FF0000000000000;
	mov.f64 	%fd4688, 0dBFF0000000000000;
$L__BB4_1797:
	add.f64 	%fd3515, %fd4689, 0d4069000000000000;
	add.f64 	%fd3516, %fd4688, 0dC016CCCCCCCCCCCD;
	ld.global.f64 	%fd973, [%rd12];
	add.f64 	%fd3517, %fd3516, %fd973;
	div.rn.f64 	%fd974, %fd3515, %fd3517;
	st.global.f64 	[%rd19], %fd974;
	abs.f64 	%fd3518, %fd4691;
	setp.geu.f64 	%p1380, %fd3518, 0d41CDCD64FF800000;
	@%p1380 bra 	$L__BB4_1800;
	add.f64 	%fd3519, %fd4691, 0d4069000000000000;
	add.f64 	%fd3520, %fd4690, 0dC016CCCCCCCCCCCD;
	add.f64 	%fd3521, %fd3520, %fd973;
	div.rn.f64 	%fd3522, %fd3519, %fd3521;
	st.global.f64 	[%rd20], %fd3522;
	setp.geu.f64 	%p1381, %fd3522, %fd974;
	@%p1381 bra 	$L__BB4_1801;
	st.global.f64 	[%rd15], %fd4688;
	st.global.f64 	[%rd17], %fd4689;
	st.global.f64 	[%rd20], %fd974;
	mov.f64 	%fd4690, %fd4688;
	mov.f64 	%fd4691, %fd4689;
	bra.uni 	$L__BB4_1801;
$L__BB4_1800:
	st.global.f64 	[%rd15], %fd4688;
	st.global.f64 	[%rd17], %fd4689;
	st.global.f64 	[%rd20], %fd974;
	mov.f64 	%fd4690, %fd4688;
	mov.f64 	%fd4691, %fd4689;
$L__BB4_1801:
	ld.global.s8 	%rs608, [%rd317];
	cvt.s64.s16 	%rd323, %rs608;
	ld.global.s8 	%rs609, [%rd317+1];
	ld.global.u8 	%rs610, [%rd318+27];
	cvt.u64.u16 	%rd3245, %rs610;
	cvt.s64.s8 	%rd324, %rd3245;
	mov.b32 	%r4154, {%rs608, %rs609};
	cvt.u32.u16 	%r4155, %rs610;
	cvt.s32.s8 	%r4156, %r4155;
	mov.b32 	%r4157, 1305;
	dp2a.lo.s32.u32 	%r4158, %r4154, %r4157, %r4156;
	mul.wide.s32 	%rd3246, %r4158, 8;
	mov.u64 	%rd3247, parameter;
	add.s64 	%rd325, %rd3247, %rd3246;
	ld.const.f64 	%fd3523, [%rd325+21000];
	abs.f64 	%fd3524, %fd3523;
	setp.geu.f64 	%p1382, %fd3524, 0d41CDCD64FF800000;
	@%p1382 bra 	$L__BB4_1808;
	mad.lo.s64 	%rd3248, %rd323, 5, %rd324;
	shl.b64 	%rd3249, %rd3248, 3;
	mov.u64 	%rd3250, parameter;
	add.s64 	%rd3251, %rd3250, %rd3249;
	ld.const.f64 	%fd3525, [%rd3251+45440];
	ld.const.f64 	%fd3526, [%rd325+20000];
	add.f64 	%fd4692, %fd3525, %fd3526;
	st.global.f64 	[%rd16], %fd4692;
	ld.global.s8 	%rs611, [%rd317];
	cvt.s32.s16 	%r4159, %rs611;
	mul.wide.s32 	%rd3252, %r4159, 5;
	ld.global.u8 	%rs612, [%rd318+27];
	cvt.u64.u16 	%rd3253, %rs612;
	cvt.s64.s8 	%rd3254, %rd3253;
	add.s64 	%rd3255, %rd3252, %rd3254;
	shl.b64 	%rd3256, %rd3255, 3;
	add.s64 	%rd3257, %rd3250, %rd3256;
	ld.const.f64 	%fd3527, [%rd3257+45640];
	ld.global.s8 	%rs613, [%rd317+1];
	mov.b32 	%r4160, {%rs611, %rs613};
	cvt.u32.u16 	%r4161, %rs612;
	cvt.s32.s8 	%r4162, %r4161;
	mov.b32 	%r4163, 1305;
	dp2a.lo.s32.u32 	%r4164, %r4160, %r4163, %r4162;
	mul.wide.s32 	%rd3258, %r4164, 8;
	add.s64 	%rd3259, %rd3250, %rd3258;
	ld.const.f64 	%fd3528, [%rd3259+21000];
	add.f64 	%fd4693, %fd3527, %fd3528;
	st.global.f64 	[%rd18], %fd4693;
	abs.f64 	%fd3529, %fd4693;
	setp.leu.f64 	%p1383, %fd3529, 0d41CDCD64FF800000;
	@%p1383 bra 	$L__BB4_1804;
	mov.b64 	%rd3260, 9218868437227405312;
	st.global.u64 	[%rd18], %rd3260;
	mov.b64 	%rd3261, -4616189618054758400;
	st.global.u64 	[%rd16], %rd3261;
	mov.f64 	%fd4693, 0d7FF0000000000000;
	mov.f64 	%fd4692, 0dBFF0000000000000;
$L__BB4_1804:
	add.f64 	%fd3532, %fd4693, 0d4069000000000000;
	add.f64 	%fd3533, %fd4692, 0dC016CCCCCCCCCCCD;
	ld.global.f64 	%fd981, [%rd12];
	add.f64 	%fd3534, %fd3533, %fd981;
	div.rn.f64 	%fd982, %fd3532, %fd3534;
	st.global.f64 	[%rd19], %fd982;
	abs.f64 	%fd3535, %fd4691;
	setp.geu.f64 	%p1384, %fd3535, 0d41CDCD64FF800000;
	@%p1384 bra 	$L__BB4_1807;
	add.f64 	%fd3536, %fd4691, 0d4069000000000000;
	add.f64 	%fd3537, %fd4690, 0dC016CCCCCCCCCCCD;
	add.f64 	%fd3538, %fd3537, %fd981;
	div.rn.f64 	%fd3539, %fd3536, %fd3538;
	st.global.f64 	[%rd20], %fd3539;
	setp.geu.f64 	%p1385, %fd3539, %fd982;
	@%p1385 bra 	$L__BB4_1808;
	st.global.f64 	[%rd15], %fd4692;
	st.global.f64 	[%rd17], %fd4693;
	st.global.f64 	[%rd20], %fd982;
	mov.f64 	%fd4690, %fd4692;
	mov.f64 	%fd4691, %fd4693;
	bra.uni 	$L__BB4_1808;
$L__BB4_1807:
	st.global.f64 	[%rd15], %fd4692;
	st.global.f64 	[%rd17], %fd4693;
	st.global.f64 	[%rd20], %fd982;
	mov.f64 	%fd4690, %fd4692;
	mov.f64 	%fd4691, %fd4693;
$L__BB4_1808:
	ld.global.s8 	%rs614, [%rd317];
	cvt.s64.s16 	%rd326, %rs614;
	ld.global.s8 	%rs615, [%rd318+27];
	cvt.s64.s16 	%rd327, %rs615;
	ld.global.s8 	%r4165, [%rd318+28];
	mov.b32 	%r4166, {%rs614, %rs615};
	mov.b32 	%r4167, 1305;
	dp2a.lo.s32.u32 	%r4168, %r4166, %r4167, %r4165;
	mul.wide.s32 	%rd3262, %r4168, 8;
	mov.u64 	%rd3263, parameter;
	add.s64 	%rd328, %rd3263, %rd3262;
	ld.const.f64 	%fd3540, [%rd328+23000];
	abs.f64 	%fd3541, %fd3540;
	setp.lt.f64 	%p1386, %fd3541, 0d41CDCD64FF800000;
	@%p1386 bra 	$L__BB4_1810;
	ld.global.f64 	%fd4700, [%rd12];
	bra.uni 	$L__BB4_1816;
$L__BB4_1810:
	mad.lo.s64 	%rd3264, %rd326, 5, %rd327;
	shl.b64 	%rd3265, %rd3264, 3;
	mov.u64 	%rd3266, parameter;
	add.s64 	%rd3267, %rd3266, %rd3265;
	ld.const.f64 	%fd3542, [%rd3267+45440];
	ld.const.f64 	%fd3543, [%rd328+22000];
	add.f64 	%fd4696, %fd3542, %fd3543;
	st.global.f64 	[%rd16], %fd4696;
	ld.global.s8 	%rs616, [%rd317];
	cvt.s32.s16 	%r4169, %rs616;
	mul.wide.s32 	%rd3268, %r4169, 5;
	ld.global.s8 	%rs617, [%rd318+27];
	cvt.s64.s16 	%rd3269, %rs617;
	add.s64 	%rd3270, %rd3268, %rd3269;
	shl.b64 	%rd3271, %rd3270, 3;
	add.s64 	%rd3272, %rd3266, %rd3271;
	ld.const.f64 	%fd3544, [%rd3272+45640];
	ld.global.s8 	%r4170, [%rd318+28];
	mov.b32 	%r4171, {%rs616, %rs617};
	mov.b32 	%r4172, 1305;
	dp2a.lo.s32.u32 	%r4173, %r4171, %r4172, %r4170;
	mul.wide.s32 	%rd3273, %r4173, 8;
	add.s64 	%rd3274, %rd3266, %rd3273;
	ld.const.f64 	%fd3545, [%rd3274+23000];
	add.f64 	%fd4697, %fd3544, %fd3545;
	st.global.f64 	[%rd18], %fd4697;
	abs.f64 	%fd3546, %fd4697;
	setp.leu.f64 	%p1387, %fd3546, 0d41CDCD64FF800000;
	@%p1387 bra 	$L__BB4_1812;
	mov.b64 	%rd3275, 9218868437227405312;
	st.global.u64 	[%rd18], %rd3275;
	mov.b64 	%rd3276, -4616189618054758400;
	st.global.u64 	[%rd16], %rd3276;
	mov.f64 	%fd4697, 0d7FF0000000000000;
	mov.f64 	%fd4696, 0dBFF0000000000000;
$L__BB4_1812:
	add.f64 	%fd3549, %fd4697, 0d4069000000000000;
	add.f64 	%fd3550, %fd4696, 0dC016CCCCCCCCCCCD;
	ld.global.f64 	%fd4700, [%rd12];
	add.f64 	%fd3551, %fd3550, %fd4700;
	div.rn.f64 	%fd991, %fd3549, %fd3551;
	st.global.f64 	[%rd19], %fd991;
	abs.f64 	%fd3552, %fd4691;
	setp.geu.f64 	%p1388, %fd3552, 0d41CDCD64FF800000;
	@%p1388 bra 	$L__BB4_1815;
	add.f64 	%fd3553, %fd4691, 0d4069000000000000;
	add.f64 	%fd3554, %fd4690, 0dC016CCCCCCCCCCCD;
	add.f64 	%fd3555, %fd3554, %fd4700;
	div.rn.f64 	%fd3556, %fd3553, %fd3555;
	st.global.f64 	[%rd20], %fd3556;
	setp.geu.f64 	%p1389, %fd3556, %fd991;
	@%p1389 bra 	$L__BB4_1816;
	st.global.f64 	[%rd15], %fd4696;
	st.global.f64 	[%rd17], %fd4697;
	st.global.f64 	[%rd20], %fd991;
	mov.f64 	%fd4690, %fd4696;
	mov.f64 	%fd4691, %fd4697;
	bra.uni 	$L__BB4_1816;
$L__BB4_1815:
	st.global.f64 	[%rd15], %fd4696;
	st.global.f64 	[%rd17], %fd4697;
	st.global.f64 	[%rd20], %fd991;
	mov.f64 	%fd4690, %fd4696;
	mov.f64 	%fd4691, %fd4697;
$L__BB4_1816:
	ld.global.s8 	%r4174, [%rd317];
	mul.wide.s32 	%rd3277, %r4174, 5;
	ld.global.s8 	%rd3278, [%rd318+27];
	add.s64 	%rd3279, %rd3277, %rd3278;
	shl.b64 	%rd3280, %rd3279, 3;
	mov.u64 	%rd3281, parameter;
	add.s64 	%rd3282, %rd3281, %rd3280;
	ld.const.f64 	%fd995, [%rd3282+45440];
	st.global.f64 	[%rd16], %fd995;
	ld.global.s8 	%r4175, [%rd317];
	mul.wide.s32 	%rd3283, %r4175, 5;
	ld.global.s8 	%rd3284, [%rd318+27];
	add.s64 	%rd3285, %rd3283, %rd3284;
	shl.b64 	%rd3286, %rd3285, 3;
	add.s64 	%rd3287, %rd3281, %rd3286;
	ld.const.f64 	%fd996, [%rd3287+45640];
	st.global.f64 	[%rd18], %fd996;
	add.f64 	%fd3557, %fd996, 0d4069000000000000;
	add.f64 	%fd3558, %fd995, 0dC016CCCCCCCCCCCD;
	add.f64 	%fd3559, %fd3558, %fd4700;
	div.rn.f64 	%fd997, %fd3557, %fd3559;
	st.global.f64 	[%rd19], %fd997;
	abs.f64 	%fd3560, %fd4691;
	setp.geu.f64 	%p1390, %fd3560, 0d41CDCD64FF800000;
	@%p1390 bra 	$L__BB4_1820;
	ld.global.f64 	%fd3561, [%rd20];
	setp.geu.f64 	%p1391, %fd3561, %fd997;
	@%p1391 bra 	$L__BB4_1819;
	st.global.f64 	[%rd11+10000], %fd995;
	st.global.f64 	[%rd11+10008], %fd996;
	bra.uni 	$L__BB4_1821;
$L__BB4_1819:
	st.global.f64 	[%rd11+10000], %fd4690;
	st.global.f64 	[%rd11+10008], %fd4691;
	bra.uni 	$L__BB4_1821;
$L__BB4_1820:
	st.global.f64 	[%rd11+10000], %fd995;
	st.global.f64 	[%rd11+10008], %fd996;
$L__BB4_1821:
	ld.global.u32 	%r4176, [%rd10+200];
	setp.lt.s32 	%p1392, %r4176, 1;
	@%p1392 bra 	$L__BB4_1824;
	mov.b32 	%r5478, 0;
$L__BB4_1823:
	mul.wide.u32 	%rd3288, %r5478, 4;
	add.s64 	%rd3289, %rd10, %rd3288;
	mov.b32 	%r4178, 0;
	st.global.u32 	[%rd3289], %r4178;
	add.s32 	%r5478, %r5478, 1;
	ld.global.u32 	%r4179, [%rd10+200];
	setp.lt.s32 	%p1393, %r5478, %r4179;
	@%p1393 bra 	$L__BB4_1823;
$L__BB4_1824:
	ld.global.u32 	%r5480, [%rd13];
	setp.lt.s32 	%p1394, %r5480, 1;
	@%p1394 bra 	$L__BB4_1827;
	mov.b32 	%r5479, 0;
$L__BB4_1826:
	mul.wide.u32 	%rd3290, %r5479, 4;
	add.s64 	%rd3291, %rd10, %rd3290;
	mov.b32 	%r4181, 0;
	st.global.u32 	[%rd3291+100], %r4181;
	add.s32 	%r5479, %r5479, 1;
	ld.global.u32 	%r5480, [%rd10+204];
	setp.lt.s32 	%p1395, %r5479, %r5480;
	@%p1395 bra 	$L__BB4_1826;
$L__BB4_1827:
	ld.global.u32 	%r5482, [%rd10+208];
	add.s32 	%r985, %r5482, -1;
	ld.global.u32 	%r5481, [%rd10+212];
	mad.lo.s32 	%r4182, %r985, %r5480, %r25;
	add.s32 	%r4183, %r4182, %r5481;
	mul.wide.s32 	%rd3292, %r4183, 8;
	add.s64 	%rd3293, %rd2, %rd3292;
	ld.global.f64 	%fd3563, [%rd3293];
	abs.f64 	%fd3564, %fd3563;
	setp.geu.f64 	%p1396, %fd3564, 0d41CDCD64FF800000;
	mov.f64 	%fd4725, 0d0000000000000000;
	@%p1396 bra 	$L__BB4_1912;
	mul.wide.s32 	%rd3294, %r985, 4;
	add.s64 	%rd3295, %rd10, %rd3294;
	st.global.u32 	[%rd3295], %r5481;
	add.s32 	%r4184, %r29, %r5481;
	mul.wide.s32 	%rd3296, %r4184, 4;
	add.s64 	%rd3297, %rd4, %rd3296;
	st.global.u32 	[%rd3297], %r5482;
$L__BB4_1829:
	mov.b64 	%rd3298, -4616189618054758400;
	st.global.u64 	[%rd15], %rd3298;
	mov.b64 	%rd3299, 9218868437227405312;
	st.global.u64 	[%rd16], %rd3299;
	cvt.s64.s32 	%rd3300, %r5482;
	add.s64 	%rd329, %rd14, %rd3300;
	ld.global.u8 	%rs98, [%rd329];
	cvt.u32.u16 	%r4185, %rs98;
	cvt.s32.s8 	%r4186, %r4185;
	add.s32 	%r4187, %r5481, %r22;
	cvt.s64.s32 	%rd3301, %r4187;
	add.s64 	%rd330, %rd1, %rd3301;
	ld.global.u8 	%rs99, [%rd330];
	cvt.u32.u16 	%r4188, %rs99;
	cvt.s32.s8 	%r4189, %r4188;
	add.s32 	%r4190, %r4189, %r4186;
	setp.eq.s32 	%p1397, %r4190, 3;
	@%p1397 bra 	$L__BB4_1831;
	add.s32 	%r4191, %r5482, -1;
	ld.global.u32 	%r4192, [%rd13];
	add.s32 	%r4193, %r26, %r5481;
	mad.lo.s32 	%r4194, %r4192, %r4191, %r4193;
	mul.wide.s32 	%rd3302, %r4194, 8;
	add.s64 	%rd3303, %rd2, %rd3302;
	mov.b64 	%rd3304, -4616189618054758400;
	st.global.u64 	[%rd3303], %rd3304;
	ld.global.u32 	%r4195, [%rd13];
	mad.lo.s32 	%r4196, %r4195, %r4191, %r4193;
	add.s32 	%r4197, %r4196, -625;
	mul.wide.s32 	%rd3305, %r4197, 8;
	add.s64 	%rd3306, %rd2, %rd3305;
	mov.b64 	%rd3307, 9218868437227405312;
	st.global.u64 	[%rd3306], %rd3307;
	ld.global.f64 	%fd4712, [%rd15];
	bra.uni 	$L__BB4_1860;
$L__BB4_1831:
	cvt.s32.s8 	%r4199, %r4185;
	mul.wide.s32 	%rd3308, %r4199, 5;
	cvt.u64.u16 	%rd3309, %rs99;
	cvt.s64.s8 	%rd3310, %rd3309;
	add.s64 	%rd3311, %rd3308, %rd3310;
	shl.b64 	%rd3312, %rd3311, 3;
	mov.u64 	%rd3313, parameter;
	add.s64 	%rd3314, %rd3313, %rd3312;
	ld.const.f64 	%fd3565, [%rd3314+45440];
	ld.global.s8 	%r4200, [%rd329+-1];
	cvt.u32.u16 	%r4201, %rs99;
	ld.global.u8 	%r4202, [%rd330+-1];
	prmt.b32 	%r4203, %r4202, %r4201, 0x3340U;
	prmt.b32 	%r4204, %r4185, 0, 0x3340U;
	prmt.b32 	%r4205, %r4203, %r4204, 0x5410U;
	mov.b32 	%r4206, 359705;
	dp4a.s32.u32 	%r4207, %r4205, %r4206, %r4200;
	mul.wide.s32 	%rd3315, %r4207, 8;
	add.s64 	%rd3316, %rd3313, %rd3315;
	ld.const.f64 	%fd3566, [%rd3316+35440];
	add.f64 	%fd4709, %fd3565, %fd3566;
	st.global.f64 	[%rd17], %fd4709;
	ld.global.s8 	%r4208, [%rd329];
	mul.wide.s32 	%rd3317, %r4208, 5;
	ld.global.u8 	%rs618, [%rd330];
	cvt.u64.u16 	%rd3318, %rs618;
	cvt.s64.s8 	%rd3319, %rd3318;
	add.s64 	%rd3320, %rd3317, %rd3319;
	shl.b64 	%rd3321, %rd3320, 3;
	add.s64 	%rd3322, %rd3313, %rd3321;
	ld.const.f64 	%fd3567, [%rd3322+45640];
	ld.global.s8 	%r4209, [%rd329+-1];
	ld.global.u8 	%r4210, [%rd330+-1];
	cvt.u32.u16 	%r4211, %rs618;
	prmt.b32 	%r4212, %r4210, %r4211, 0x3340U;
	prmt.b32 	%r4213, %r4208, 0, 0x3340U;
	prmt.b32 	%r4214, %r4212, %r4213, 0x5410U;
	dp4a.s32.u32 	%r4215, %r4214, %r4206, %r4209;
	mul.wide.s32 	%rd3323, %r4215, 8;
	add.s64 	%rd3324, %rd3313, %rd3323;
	ld.const.f64 	%fd3568, [%rd3324+40440];
	add.f64 	%fd4710, %fd3567, %fd3568;
	st.global.f64 	[%rd18], %fd4710;
	abs.f64 	%fd3569, %fd4710;
	setp.leu.f64 	%p1398, %fd3569, 0d41CDCD64FF800000;
	@%p1398 bra 	$L__BB4_1833;
	mov.b64 	%rd3325, 9218868437227405312;
	st.global.u64 	[%rd18], %rd3325;
	mov.b64 	%rd3326, -4616189618054758400;
	st.global.u64 	[%rd17], %rd3326;
	mov.f64 	%fd4710, 0d7FF0000000000000;
	mov.f64 	%fd4709, 0dBFF0000000000000;
$L__BB4_1833:
	ld.global.s8 	%rs100, [%rd330];
	cvt.s64.s16 	%rd331, %rs100;
	ld.global.s8 	%rs619, [%rd330+-1];
	ld.global.u8 	%rs620, [%rd329];
	cvt.u64.u16 	%rd3327, %rs620;
	cvt.s64.s8 	%rd332, %rd3327;
	mov.b32 	%r4216, {%rs619, %rs100};
	cvt.u32.u16 	%r4217, %rs620;
	cvt.s32.s8 	%r4218, %r4217;
	mov.b32 	%r4219, 6405;
	dp2a.lo.s32.u32 	%r4220, %r4216, %r4219, %r4218;
	mul.wide.s32 	%rd3328, %r4220, 8;
	mov.u64 	%rd3329, parameter;
	add.s64 	%rd333, %rd3329, %rd3328;
	ld.const.f64 	%fd3572, [%rd333+21000];
	abs.f64 	%fd3573, %fd3572;
	setp.geu.f64 	%p1399, %fd3573, 0d41CDCD64FF800000;
	@%p1399 bra 	$L__BB4_1847;
	cvt.u16.u64 	%rs623, %rd332;
	mov.b32 	%r4228, {%rs100, %rs623};
	mov.b32 	%r4229, 0;
	mov.b32 	%r4230, 1305;
	dp2a.lo.s32.u32 	%r4231, %r4228, %r4230, %r4229;
	cvt.s64.s32 	%rd334, %r4231;
	ld.global.s8 	%rd3352, [%rd329+-1];
	add.s64 	%rd3353, %rd334, %rd3352;
	shl.b64 	%rd3354, %rd3353, 3;
	mov.u64 	%rd3355, parameter;
	add.s64 	%rd335, %rd3355, %rd3354;
	ld.const.f64 	%fd3591, [%rd335+23000];
	abs.f64 	%fd3592, %fd3591;
	setp.geu.f64 	%p1404, %fd3592, 0d41CDCD64FF800000;
	@%p1404 bra 	$L__BB4_1841;
	mad.lo.s64 	%rd3369, %rd331, -24, %rd334;
	shl.b64 	%rd3370, %rd3369, 3;
	mov.u64 	%rd3371, parameter;
	add.s64 	%rd3372, %rd3371, %rd3370;
	ld.const.f64 	%fd3608, [%rd3372+45440];
	ld.const.f64 	%fd3609, [%rd333+20000];
	add.f64 	%fd3610, %fd3608, %fd3609;
	ld.const.f64 	%fd3611, [%rd335+22000];
	add.f64 	%fd4703, %fd3610, %fd3611;
	st.global.f64 	[%rd11+10080], %fd4703;
	ld.global.s8 	%r4236, [%rd329];
	mul.wide.s32 	%rd3373, %r4236, 5;
	ld.global.s8 	%rs626, [%rd330];
	cvt.s64.s16 	%rd3374, %rs626;
	add.s64 	%rd3375, %rd3373, %rd3374;
	shl.b64 	%rd3376, %rd3375, 3;
	add.s64 	%rd3377, %rd3371, %rd3376;
	ld.const.f64 	%fd3612, [%rd3377+45640];
	ld.global.s8 	%rs627, [%rd330+-1];
	mov.b32 	%r4237, {%rs627, %rs626};
	mov.b32 	%r4238, 6405;
	dp2a.lo.s32.u32 	%r4239, %r4237, %r4238, %r4236;
	mul.wide.s32 	%rd3378, %r4239, 8;
	add.s64 	%rd3379, %rd3371, %rd3378;
	ld.const.f64 	%fd3613, [%rd3379+21000];
	add.f64 	%fd3614, %fd3612, %fd3613;
	ld.global.s8 	%rd3380, [%rd329+-1];
	cvt.s32.s16 	%r4240, %rs626;
	mul.wide.s32 	%rd3381, %r4240, 24;
	add.s64 	%rd3382, %rd3375, %rd3381;
	add.s64 	%rd3383, %rd3382, %rd3380;
	shl.b64 	%rd3384, %rd3383, 3;
	add.s64 	%rd3385, %rd3371, %rd3384;
	ld.const.f64 	%fd3615, [%rd3385+23000];
	add.f64 	%fd4704, %fd3614, %fd3615;
	st.global.f64 	[%rd11+10088], %fd4704;
	abs.f64 	%fd3616, %fd4704;
	setp.leu.f64 	%p1408, %fd3616, 0d41CDCD64FF800000;
	@%p1408 bra 	$L__BB4_1837;
	mov.b64 	%rd3386, 9218868437227405312;
	st.global.u64 	[%rd11+10088], %rd3386;
	mov.b64 	%rd3387, -4616189618054758400;
	st.global.u64 	[%rd11+10080], %rd3387;
	mov.f64 	%fd4704, 0d7FF0000000000000;
	mov.f64 	%fd4703, 0dBFF0000000000000;
$L__BB4_1837:
	add.f64 	%fd3619, %fd4704, 0d4069000000000000;
	add.f64 	%fd3620, %fd4703, 0dC016CCCCCCCCCCCD;
	ld.global.f64 	%fd4711, [%rd11+10016];
	add.f64 	%fd3621, %fd3620, %fd4711;
	div.rn.f64 	%fd1008, %fd3619, %fd3621;
	st.global.f64 	[%rd11+10096], %fd1008;
	abs.f64 	%fd3622, %fd4710;
	setp.geu.f64 	%p1409, %fd3622, 0d41CDCD64FF800000;
	@%p1409 bra 	$L__BB4_1840;
	add.f64 	%fd3623, %fd4710, 0d4069000000000000;
	add.f64 	%fd3624, %fd4709, 0dC016CCCCCCCCCCCD;
	add.f64 	%fd3625, %fd3624, %fd4711;
	div.rn.f64 	%fd3626, %fd3623, %fd3625;
	st.global.f64 	[%rd20], %fd3626;
	setp.geu.f64 	%p1410, %fd3626, %fd1008;
	@%p1410 bra 	$L__BB4_1855;
	st.global.f64 	[%rd17], %fd4703;
	st.global.f64 	[%rd18], %fd4704;
	st.global.f64 	[%rd20], %fd1008;
	mov.f64 	%fd4709, %fd4703;
	mov.f64 	%fd4710, %fd4704;
	bra.uni 	$L__BB4_1855;
$L__BB4_1840:
	st.global.f64 	[%rd17], %fd4703;
	st.global.f64 	[%rd18], %fd4704;
	st.global.f64 	[%rd20], %fd1008;
	mov.f64 	%fd4709, %fd4703;
	mov.f64 	%fd4710, %fd4704;
	bra.uni 	$L__BB4_1855;
$L__BB4_1841:
	mad.lo.s64 	%rd3356, %rd331, -24, %rd334;
	shl.b64 	%rd3357, %rd3356, 3;
	mov.u64 	%rd3358, parameter;
	add.s64 	%rd3359, %rd3358, %rd3357;
	ld.const.f64 	%fd3593, [%rd3359+45440];
	ld.const.f64 	%fd3594, [%rd333+20000];
	add.f64 	%fd4705, %fd3593, %fd3594;
	st.global.f64 	[%rd11+10080], %fd4705;
	ld.global.s8 	%r4232, [%rd329];
	mul.wide.s32 	%rd3360, %r4232, 5;
	ld.global.s8 	%rs624, [%rd330];
	cvt.s64.s16 	%rd3361, %rs624;
	add.s64 	%rd3362, %rd3360, %rd3361;
	shl.b64 	%rd3363, %rd3362, 3;
	add.s64 	%rd3364, %rd3358, %rd3363;
	ld.const.f64 	%fd3595, [%rd3364+45640];
	ld.global.s8 	%rs625, [%rd330+-1];
	mov.b32 	%r4233, {%rs625, %rs624};
	mov.b32 	%r4234, 6405;
	dp2a.lo.s32.u32 	%r4235, %r4233, %r4234, %r4232;
	mul.wide.s32 	%rd3365, %r4235, 8;
	add.s64 	%rd3366, %rd3358, %rd3365;
	ld.const.f64 	%fd3596, [%rd3366+21000];
	add.f64 	%fd4706, %fd3595, %fd3596;
	st.global.f64 	[%rd11+10088], %fd4706;
	abs.f64 	%fd3597, %fd4706;
	setp.leu.f64 	%p1405, %fd3597, 0d41CDCD64FF800000;
	@%p1405 bra 	$L__BB4_1843;
	mov.b64 	%rd3367, 9218868437227405312;
	st.global.u64 	[%rd11+10088], %rd3367;
	mov.b64 	%rd3368, -4616189618054758400;
	st.global.u64 	[%rd11+10080], %rd3368;
	mov.f64 	%fd4706, 0d7FF0000000000000;
	mov.f64 	%fd4705, 0dBFF0000000000000;
$L__BB4_1843:
	add.f64 	%fd3600, %fd4706, 0d4069000000000000;
	add.f64 	%fd3601, %fd4705, 0dC016CCCCCCCCCCCD;
	ld.global.f64 	%fd4711, [%rd11+10016];
	add.f64 	%fd3602, %fd3601, %fd4711;
	div.rn.f64 	%fd1014, %fd3600, %fd3602;
	st.global.f64 	[%rd11+10096], %fd1014;
	abs.f64 	%fd3603, %fd4710;
	setp.geu.f64 	%p1406, %fd3603, 0d41CDCD64FF800000;
	@%p1406 bra 	$L__BB4_1846;
	add.f64 	%fd3604, %fd4710, 0d4069000000000000;
	add.f64 	%fd3605, %fd4709, 0dC016CCCCCCCCCCCD;
	add.f64 	%fd3606, %fd3605, %fd4711;
	div.rn.f64 	%fd3607, %fd3604, %fd3606;
	st.global.f64 	[%rd20], %fd3607;
	setp.geu.f64 	%p1407, %fd3607, %fd1014;
	@%p1407 bra 	$L__BB4_1855;
	st.global.f64 	[%rd17], %fd4705;
	st.global.f64 	[%rd18], %fd4706;
	st.global.f64 	[%rd20], %fd1014;
	mov.f64 	%fd4709, %fd4705;
	mov.f64 	%fd4710, %fd4706;
	bra.uni 	$L__BB4_1855;
$L__BB4_1846:
	st.global.f64 	[%rd17], %fd4705;
	st.global.f64 	[%rd18], %fd4706;
	st.global.f64 	[%rd20], %fd1014;
	mov.f64 	%fd4709, %fd4705;
	mov.f64 	%fd4710, %fd4706;
	bra.uni 	$L__BB4_1855;
$L__BB4_1847:
	cvt.u16.u64 	%rs621, %rd332;
	mov.b32 	%r4221, {%rs100, %rs621};
	mov.b32 	%r4222, 0;
	mov.b32 	%r4223, 1305;
	dp2a.lo.s32.u32 	%r4224, %r4221, %r4223, %r4222;
	cvt.s64.s32 	%rd336, %r4224;
	ld.global.s8 	%rd3330, [%rd329+-1];
	add.s64 	%rd3331, %rd336, %rd3330;
	shl.b64 	%rd3332, %rd3331, 3;
	mov.u64 	%rd3333, parameter;
	add.s64 	%rd337, %rd3333, %rd3332;
	ld.const.f64 	%fd3574, [%rd337+23000];
	abs.f64 	%fd3575, %fd3574;
	setp.lt.f64 	%p1400, %fd3575, 0d41CDCD64FF800000;
	@%p1400 bra 	$L__BB4_1849;
	ld.global.f64 	%fd4711, [%rd12];
	bra.uni 	$L__BB4_1855;
$L__BB4_1849:
	mad.lo.s64 	%rd3334, %rd331, -24, %rd336;
	shl.b64 	%rd3335, %rd3334, 3;
	mov.u64 	%rd3336, parameter;
	add.s64 	%rd3337, %rd3336, %rd3335;
	ld.const.f64 	%fd3576, [%rd3337+45440];
	ld.const.f64 	%fd3577, [%rd337+22000];
	add.f64 	%fd4707, %fd3576, %fd3577;
	st.global.f64 	[%rd11+10080], %fd4707;
	ld.global.s8 	%r4225, [%rd329];
	mul.wide.s32 	%rd3338, %r4225, 5;
	ld.global.u8 	%rs622, [%rd330];
	cvt.u64.u16 	%rd3339, %rs622;
	cvt.s64.s8 	%rd3340, %rd3339;
	add.s64 	%rd3341, %rd3338, %rd3340;
	shl.b64 	%rd3342, %rd3341, 3;
	add.s64 	%rd3343, %rd3336, %rd3342;
	ld.const.f64 	%fd3578, [%rd3343+45640];
	ld.global.s8 	%rd3344, [%rd329+-1];
	cvt.u32.u16 	%r4226, %rs622;
	cvt.s32.s8 	%r4227, %r4226;
	mul.wide.s32 	%rd3345, %r4227, 24;
	add.s64 	%rd3346, %rd3341, %rd3345;
	add.s64 	%rd3347, %rd3346, %rd3344;
	shl.b64 	%rd3348, %rd3347, 3;
	add.s64 	%rd3349, %rd3336, %rd3348;
	ld.const.f64 	%fd3579, [%rd3349+23000];
	add.f64 	%fd4708, %fd3578, %fd3579;
	st.global.f64 	[%rd11+10088], %fd4708;
	abs.f64 	%fd3580, %fd4708;
	setp.leu.f64 	%p1401, %fd3580, 0d41CDCD64FF800000;
	@%p1401 bra 	$L__BB4_1851;
	mov.b64 	%rd3350, 9218868437227405312;
	st.global.u64 	[%rd11+10088], %rd3350;
	mov.b64 	%rd3351, -4616189618054758400;
	st.global.u64 	[%rd11+10080], %rd3351;
	mov.f64 	%fd4708, 0d7FF0000000000000;
	mov.f64 	%fd4707, 0dBFF0000000000000;
$L__BB4_1851:
	add.f64 	%fd3583, %fd4708, 0d4069000000000000;
	add.f64 	%fd3584, %fd4707, 0dC016CCCCCCCCCCCD;
	ld.global.f64 	%fd4711, [%rd11+10016];
	add.f64 	%fd3585, %fd3584, %fd4711;
	div.rn.f64 	%fd1021, %fd3583, %fd3585;
	st.global.f64 	[%rd11+10096], %fd1021;
	abs.f64 	%fd3586, %fd4710;
	setp.geu.f64 	%p1402, %fd3586, 0d41CDCD64FF800000;
	@%p1402 bra 	$L__BB4_1854;
	add.f64 	%fd3587, %fd4710, 0d4069000000000000;
	add.f64 	%fd3588, %fd4709, 0dC016CCCCCCCCCCCD;
	add.f64 	%fd3589, %fd3588, %fd4711;
	div.rn.f64 	%fd3590, %fd3587, %fd3589;
	st.global.f64 	[%rd20], %fd3590;
	setp.geu.f64 	%p1403, %fd3590, %fd1021;
	@%p1403 bra 	$L__BB4_1855;
	st.global.f64 	[%rd17], %fd4707;
	st.global.f64 	[%rd18], %fd4708;
	st.global.f64 	[%rd20], %fd1021;
	mov.f64 	%fd4709, %fd4707;
	mov.f64 	%fd4710, %fd4708;
	bra.uni 	$L__BB4_1855;
$L__BB4_1854:
	st.global.f64 	[%rd17], %fd4707;
	st.global.f64 	[%rd18], %fd4708;
	st.global.f64 	[%rd20], %fd1021;
	mov.f64 	%fd4709, %fd4707;
	mov.f64 	%fd4710, %fd4708;
$L__BB4_1855:
	ld.global.s8 	%r4241, [%rd329];
	mul.wide.s32 	%rd3388, %r4241, 5;
	ld.global.s8 	%rd3389, [%rd330];
	add.s64 	%rd3390, %rd3388, %rd3389;
	shl.b64 	%rd3391, %rd3390, 3;
	mov.u64 	%rd3392, parameter;
	add.s64 	%rd3393, %rd3392, %rd3391;
	ld.const.f64 	%fd4712, [%rd3393+45440];
	st.global.f64 	[%rd11+10080], %fd4712;
	ld.global.s8 	%r4242, [%rd329];
	mul.wide.s32 	%rd3394, %r4242, 5;
	ld.global.s8 	%rd3395, [%rd330];
	add.s64 	%rd3396, %rd3394, %rd3395;
	shl.b64 	%rd3397, %rd3396, 3;
	add.s64 	%rd3398, %rd3392, %rd3397;
	ld.const.f64 	%fd1026, [%rd3398+45640];
	st.global.f64 	[%rd11+10088], %fd1026;
	add.f64 	%fd3627, %fd1026, 0d4069000000000000;
	add.f64 	%fd3628, %fd4712, 0dC016CCCCCCCCCCCD;
	add.f64 	%fd3629, %fd3628, %fd4711;
	div.rn.f64 	%fd1027, %fd3627, %fd3629;
	st.global.f64 	[%rd11+10096], %fd1027;
	abs.f64 	%fd3630, %fd4710;
	setp.geu.f64 	%p1411, %fd3630, 0d41CDCD64FF800000;
	@%p1411 bra 	$L__BB4_1859;
	ld.global.f64 	%fd3631, [%rd20];
	setp.geu.f64 	%p1412, %fd3631, %fd1027;
	@%p1412 bra 	$L__BB4_1858;
	st.global.f64 	[%rd15], %fd4712;
	st.global.f64 	[%rd16], %fd1026;
	bra.uni 	$L__BB4_1860;
$L__BB4_1858:
	st.global.f64 	[%rd15], %fd4709;
	st.global.f64 	[%rd16], %fd4710;
	mov.f64 	%fd4712, %fd4709;
	bra.uni 	$L__BB4_1860;
$L__BB4_1859:
	st.global.f64 	[%rd15], %fd4712;
	st.global.f64 	[%rd16], %fd1026;
$L__BB4_1860:
	add.s32 	%r989, %r5482, -1;
	ld.global.u32 	%r990, [%rd13];
	mul.lo.s32 	%r991, %r990, %r989;
	add.s32 	%r992, %r26, %r5481;
	add.s32 	%r4243, %r992, %r991;
	mul.wide.s32 	%rd3399, %r4243, 8;
	add.s64 	%rd338, %rd2, %rd3399;
	ld.global.f64 	%fd3632, [%rd338];
	abs.f64 	%fd3633, %fd3632;
	abs.f64 	%fd3634, %fd4712;
	max.f64 	%fd3636, %fd3633, %fd3634;
	setp.gt.f64 	%p1413, %fd3636, 0d41CDCD64FF800000;
	sub.f64 	%fd3637, %fd3632, %fd4712;
	abs.f64 	%fd3638, %fd3637;
	setp.geu.f64 	%p1414, %fd3638, 0d3EE4F8B588E368F1;
	or.pred  	%p1415, %p1413, %p1414;
	@%p1415 bra 	$L__BB4_1862;
	ld.global.f64 	%fd3640, [%rd338+-5000];
	ld.global.f64 	%fd3641, [%rd16];
	abs.f64 	%fd3642, %fd3640;
	abs.f64 	%fd3643, %fd3641;
	max.f64 	%fd3645, %fd3642, %fd3643;
	setp.leu.f64 	%p1416, %fd3645, 0d41CDCD64FF800000;
	sub.f64 	%fd3646, %fd3640, %fd3641;
	abs.f64 	%fd3647, %fd3646;
	setp.lt.f64 	%p1417, %fd3647, 0d3EE4F8B588E368F1;
	and.pred  	%p1418, %p1416, %p1417;
	@%p1418 bra 	$L__BB4_1899;
$L__BB4_1862:
	mov.b32 	%r4260, 0;
	st.global.u32 	[%rd10+228], %r4260;
	mov.pred 	%p1653, -1;
	min.s32 	%r4261, %r5481, %r5482;
	setp.lt.s32 	%p1429, %r4261, 2;
	@%p1429 bra 	$L__BB4_1865;
	ld.global.f64 	%fd3664, [%rd338];
	cvt.u64.u32 	%rd3406, %r5482;
	add.s64 	%rd3407, %rd14, %rd3406;
	ld.global.s8 	%r4262, [%rd330];
	ld.global.u8 	%r4263, [%rd3407+-1];
	ld.global.u8 	%r4264, [%rd329];
	prmt.b32 	%r4265, %r4264, %r4263, 0x3340U;
	ld.global.u8 	%r4266, [%rd330+-1];
	prmt.b32 	%r4267, %r4266, 0, 0x3340U;
	prmt.b32 	%r4268, %r4265, %r4267, 0x5410U;
	mov.b32 	%r4269, 359705;
	dp4a.s32.u32 	%r4270, %r4268, %r4269, %r4262;
	mul.wide.s32 	%rd3408, %r4270, 8;
	mov.u64 	%rd3409, parameter;
	add.s64 	%rd3410, %rd3409, %rd3408;
	ld.const.f64 	%fd3665, [%rd3410];
	sub.s32 	%r4271, %r991, %r990;
	add.s32 	%r4272, %r992, %r4271;
	add.s32 	%r4273, %r4272, -1;
	mul.wide.s32 	%rd3411, %r4273, 8;
	add.s64 	%rd3412, %rd2, %rd3411;
	ld.global.f64 	%fd3666, [%rd3412];
	add.f64 	%fd3667, %fd3665, %fd3666;
	abs.f64 	%fd3668, %fd3664;
	abs.f64 	%fd3669, %fd3667;
	max.f64 	%fd3671, %fd3668, %fd3669;
	setp.gt.f64 	%p1431, %fd3671, 0d41CDCD64FF800000;
	sub.f64 	%fd3672, %fd3664, %fd3667;
	abs.f64 	%fd3673, %fd3672;
	setp.geu.f64 	%p1432, %fd3673, 0d3EE4F8B588E368F1;
	or.pred  	%p1433, %p1431, %p1432;
	@%p1433 bra 	$L__BB4_1865;
	add.s32 	%r5481, %r5481, -1;
	mul.wide.s32 	%rd3413, %r5482, 4;
	add.s64 	%rd3414, %rd3413, %rd10;
	st.global.u32 	[%rd3414+-8], %r5481;
	add.s32 	%r4274, %r29, %r5481;
	mul.wide.s32 	%rd3415, %r4274, 4;
	add.s64 	%rd3416, %rd4, %rd3415;
	st.global.u32 	[%rd3416], %r989;
	mov.b32 	%r4275, 1;
	st.global.u32 	[%rd10+228], %r4275;
	mov.pred 	%p1653, 0;
	mov.u32 	%r5482, %r989;
$L__BB4_1865:
	mov.b32 	%r4276, 3;
	st.global.u32 	[%rd10+216], %r4276;
	not.pred 	%p1435, %p1653;
	@%p1435 bra 	$L__BB4_1829;
	mov.b32 	%r5485, 3;
$L__BB4_1867:
	setp.gt.s32 	%p1436, %r5485, 32;
	@%p1436 bra 	$L__BB4_1829;
	add.s32 	%r999, %r5482, -1;
	st.global.u32 	[%rd10+220], %r999;
	sub.s32 	%r4278, %r5481, %r5485;
	add.s32 	%r5490, %r4278, 1;
	st.global.u32 	[%rd10+224], %r5490;
	setp.gt.s32 	%p1437, %r5490, 0;
	mov.u32 	%r5491, %r999;
	@%p1437 bra 	$L__BB4_1870;
	add.s32 	%r4280, %r5490, %r999;
	add.s32 	%r5491, %r4280, -1;
	st.global.u32 	[%rd10+220], %r5491;
	mov.b32 	%r5490, 1;
	st.global.u32 	[%rd10+224], %r5490;
$L__BB4_1870:
	cvt.s64.s32 	%rd3417, %r5481;
	add.s64 	%rd339, %rd14, %rd3417;
	cvt.s64.s32 	%rd3418, %r5482;
	add.s64 	%rd340, %rd14, %rd3418;
	add.s32 	%r1004, %r25, %r5481;
	add.s32 	%r1005, %r1004, 625;
$L__BB4_1871:
	setp.lt.s32 	%p1438, %r5491, 1;
	setp.ge.s32 	%p1439, %r5490, %r5481;
	or.pred  	%p12, %p1438, %p1439;
	@%p12 bra 	$L__BB4_1898;
	mov.b64 	%rd3419, -4616189618054758400;
	st.global.u64 	[%rd15], %rd3419;
	mov.b64 	%rd3420, 9218868437227405312;
	st.global.u64 	[%rd16], %rd3420;
	ld.global.u32 	%r1008, [%rd10+220];
	ld.global.u32 	%r4281, [%rd10+224];
	mov.b64 	%rd3421, -4564063970805153792;
	st.global.u64 	[%rd20], %rd3421;
	mov.b64 	%rd3422, 0;
	st.global.u64 	[%rd19], %rd3422;
	not.b32 	%r4282, %r1008;
	add.s32 	%r1010, %r5482, %r4282;
	st.global.u32 	[%rd10+236], %r1010;
	not.b32 	%r4283, %r4281;
	add.s32 	%r1011, %r5481, %r4283;
	st.global.u32 	[%rd10+240], %r1011;
	add.s32 	%r4284, %r1011, %r1010;
	add.s32 	%r1012, %r4284, -1;
	st.global.u32 	[%rd10+244], %r1012;
	setp.eq.s32 	%p1440, %r1010, 0;
	setp.gt.s32 	%p1441, %r1011, 0;
	and.pred  	%p1442, %p1440, %p1441;
	@%p1442 bra 	$L__BB4_1874;
	setp.ne.s32 	%p1443, %r1011, 0;
	setp.lt.s32 	%p1444, %r1010, 1;
	or.pred  	%p1445, %p1443, %p1444;
	@%p1445 bra 	$L__BB4_1885;
$L__BB4_1874:
	setp.ne.s32 	%p1452, %r1011, 1;
	setp.ne.s32 	%p1453, %r1010, 1;
	and.pred  	%p1454, %p1452, %p1453;
	@%p1454 bra 	$L__BB4_1882;
	setp.eq.s32 	%p1456, %r1011, 1;
	and.pred  	%p1458, %p1456, %p1440;
	@%p1458 bra 	$L__BB4_1878;
	setp.eq.s32 	%p1459, %r1010, 1;
	setp.eq.s32 	%p1460, %r1011, 0;
	and.pred  	%p1461, %p1460, %p1459;
	@%p1461 bra 	$L__BB4_1878;
	ld.global.f64 	%fd4714, [%rd19];
	ld.global.f64 	%fd4713, [%rd20];
	bra.uni 	$L__BB4_1879;
$L__BB4_1878:
	mul.wide.s32 	%rd3506, %r1012, 8;
	mov.u64 	%rd3507, parameter;
	add.s64 	%rd3508, %rd3507, %rd3506;
	ld.const.f64 	%fd3751, [%rd3508+25200];
	cvt.s64.s32 	%rd3509, %r1008;
	add.s64 	%rd3510, %rd14, %rd3509;
	cvt.s64.s32 	%rd3511, %r4281;
	add.s64 	%rd3512, %rd14, %rd3511;
	ld.global.s8 	%r4390, [%rd339+27];
	ld.global.u8 	%r4391, [%rd3510];
	ld.global.u8 	%r4392, [%rd340];
	prmt.b32 	%r4393, %r4391, %r4392, 0x3340U;
	ld.global.u8 	%r4394, [%rd3512+27];
	prmt.b32 	%r4395, %r4394, 0, 0x3340U;
	prmt.b32 	%r4396, %r4393, %r4395, 0x5410U;
	mov.b32 	%r4397, 334205;
	dp4a.s32.u32 	%r4398, %r4396, %r4397, %r4390;
	mul.wide.s32 	%rd3513, %r4398, 8;
	add.s64 	%rd3514, %rd3507, %rd3513;
	ld.const.f64 	%fd3752, [%rd3514+5000];
	add.f64 	%fd4714, %fd3751, %fd3752;
	st.global.f64 	[%rd19], %fd4714;
	ld.global.u32 	%r4399, [%rd10+244];
	mul.wide.s32 	%rd3515, %r4399, 8;
	add.s64 	%rd3516, %rd3507, %rd3515;
	ld.const.f64 	%fd3753, [%rd3516+24480];
	ld.global.s8 	%r4400, [%rd339+27];
	ld.global.u8 	%r4401, [%rd3510];
	ld.global.u8 	%r4402, [%rd340];
	prmt.b32 	%r4403, %r4402, %r4401, 0x3340U;
	ld.global.u8 	%r4404, [%rd3512+27];
	prmt.b32 	%r4405, %r4404, 0, 0x3340U;
	prmt.b32 	%r4406, %r4403, %r4405, 0x5410U;
	mov.b32 	%r4407, 359705;
	dp4a.s32.u32 	%r4408, %r4406, %r4407, %r4400;
	mul.wide.s32 	%rd3517, %r4408, 8;
	add.s64 	%rd3518, %rd3507, %rd3517;
	ld.const.f64 	%fd3754, [%rd3518];
	add.f64 	%fd4713, %fd3753, %fd3754;
	st.global.f64 	[%rd20], %fd4713;
$L__BB4_1879:
	add.s32 	%r4409, %r1008, -1;
	ld.global.u32 	%r4410, [%rd13];
	add.s32 	%r4411, %r25, %r4281;
	mad.lo.s32 	%r4412, %r4410, %r4409, %r4411;
	mul.wide.s32 	%rd3519, %r4412, 8;
	add.s64 	%rd3520, %rd2, %rd3519;
	ld.global.f64 	%fd3755, [%rd3520];
	add.f64 	%fd4716, %fd3755, %fd4714;
	st.global.f64 	[%rd19], %fd4716;
	ld.global.u32 	%r4413, [%rd13];
	mad.lo.s32 	%r4414, %r4413, %r4409, %r4411;
	add.s32 	%r4415, %r4414, 625;
	mul.wide.s32 	%rd3521, %r4415, 8;
	add.s64 	%rd3522, %rd2, %rd3521;
	ld.global.f64 	%fd3756, [%rd3522];
	add.f64 	%fd4723, %fd3756, %fd4713;
	st.global.f64 	[%rd20], %fd4723;
	abs.f64 	%fd3757, %fd4716;
	setp.leu.f64 	%p1462, %fd3757, 0d41CDCD64FF800000;
	@%p1462 bra 	$L__BB4_1881;
	mov.b64 	%rd3523, 9218868437227405312;
	st.global.u64 	[%rd19], %rd3523;
	mov.b64 	%rd3524, -4616189618054758400;
	st.global.u64 	[%rd20], %rd3524;
	mov.f64 	%fd4716, 0d7FF0000000000000;
	mov.f64 	%fd4723, 0dBFF0000000000000;
$L__BB4_1881:
	add.f64 	%fd3760, %fd4716, 0d4069000000000000;
	add.f64 	%fd3761, %fd4723, 0dC016CCCCCCCCCCCD;
	ld.global.f64 	%fd3762, [%rd12];
	add.f64 	%fd3763, %fd3761, %fd3762;
	div.rn.f64 	%fd3764, %fd3760, %fd3763;
	st.global.f64 	[%rd17], %fd3764;
	ld.global.u32 	%r4416, [%rd13];
	mad.lo.s32 	%r4417, %r4416, %r999, %r1004;
	mul.wide.s32 	%rd3525, %r4417, 8;
	add.s64 	%rd3526, %rd2, %rd3525;
	ld.global.f64 	%fd3765, [%rd3526];
	add.f64 	%fd3766, %fd3765, 0d4069000000000000;
	ld.global.f64 	%fd3767, [%rd3526+5000];
	add.f64 	%fd3768, %fd3767, 0dC016CCCCCCCCCCCD;
	add.f64 	%fd3769, %fd3768, %fd3762;
	div.rn.f64 	%fd3770, %fd3766, %fd3769;
	st.global.f64 	[%rd18], %fd3770;
	st.global.f64 	[%rd15], %fd4723;
	st.global.f64 	[%rd16], %fd4716;
	bra.uni 	$L__BB4_1894;
$L__BB4_1882:
	mul.wide.s32 	%rd3469, %r1012, 8;
	mov.u64 	%rd3470, parameter;
	add.s64 	%rd3471, %rd3470, %rd3469;
	ld.const.f64 	%fd3725, [%rd3471+25200];
	cvt.s64.s32 	%rd3472, %r1008;
	add.s64 	%rd3473, %rd14, %rd3472;
	ld.global.s8 	%r4376, [%rd3473];
	mul.wide.s32 	%rd3474, %r4376, 5;
	cvt.s64.s32 	%rd3475, %r4281;
	add.s64 	%rd3476, %rd14, %rd3475;
	ld.global.s8 	%rd3477, [%rd3476+27];
	add.s64 	%rd3478, %rd3474, %rd3477;
	shl.b64 	%rd3479, %rd3478, 3;
	add.s64 	%rd3480, %rd3470, %rd3479;
	ld.const.f64 	%fd3726, [%rd3480+45640];
	add.f64 	%fd3727, %fd3725, %fd3726;
	ld.global.s8 	%r4377, [%rd340];
	mul.wide.s32 	%rd3481, %r4377, 5;
	ld.global.s8 	%rd3482, [%rd339+27];
	add.s64 	%rd3483, %rd3481, %rd3482;
	shl.b64 	%rd3484, %rd3483, 3;
	add.s64 	%rd3485, %rd3470, %rd3484;
	ld.const.f64 	%fd3728, [%rd3485+45640];
	add.f64 	%fd3729, %fd3727, %fd3728;
	st.global.f64 	[%rd19], %fd3729;
	add.s32 	%r4378, %r1008, -1;
	ld.global.u32 	%r4379, [%rd10+204];
	add.s32 	%r4380, %r25, %r4281;
	mad.lo.s32 	%r4381, %r4379, %r4378, %r4380;
	mul.wide.s32 	%rd3486, %r4381, 8;
	add.s64 	%rd3487, %rd2, %rd3486;
	ld.global.f64 	%fd3730, [%rd3487];
	add.f64 	%fd4718, %fd3730, %fd3729;
	st.global.f64 	[%rd19], %fd4718;
	ld.global.u32 	%r4382, [%rd10+244];
	mul.wide.s32 	%rd3488, %r4382, 8;
	add.s64 	%rd3489, %rd3470, %rd3488;
	ld.const.f64 	%fd3731, [%rd3489+24480];
	ld.global.s8 	%r4383, [%rd3473];
	mul.wide.s32 	%rd3490, %r4383, 5;
	ld.global.s8 	%rd3491, [%rd3476+27];
	add.s64 	%rd3492, %rd3490, %rd3491;
	shl.b64 	%rd3493, %rd3492, 3;
	add.s64 	%rd3494, %rd3470, %rd3493;
	ld.const.f64 	%fd3732, [%rd3494+45440];
	add.f64 	%fd3733, %fd3731, %fd3732;
	ld.global.s8 	%r4384, [%rd340];
	mul.wide.s32 	%rd3495, %r4384, 5;
	ld.global.s8 	%rd3496, [%rd339+27];
	add.s64 	%rd3497, %rd3495, %rd3496;
	shl.b64 	%rd3498, %rd3497, 3;
	add.s64 	%rd3499, %rd3470, %rd3498;
	ld.const.f64 	%fd3734, [%rd3499+45440];
	add.f64 	%fd3735, %fd3733, %fd3734;
	st.global.f64 	[%rd20], %fd3735;
	ld.global.u32 	%r4385, [%rd10+204];
	mad.lo.s32 	%r4386, %r4385, %r4378, %r4380;
	add.s32 	%r4387, %r4386, 625;
	mul.wide.s32 	%rd3500, %r4387, 8;
	add.s64 	%rd3501, %rd2, %rd3500;
	ld.global.f64 	%fd3736, [%rd3501];
	add.f64 	%fd4723, %fd3736, %fd3735;
	st.global.f64 	[%rd20], %fd4723;
	abs.f64 	%fd3737, %fd4718;
	setp.leu.f64 	%p1455, %fd3737, 0d41CDCD64FF800000;
	@%p1455 bra 	$L__BB4_1884;
	mov.b64 	%rd3502, 9218868437227405312;
	st.global.u64 	[%rd19], %rd3502;
	mov.b64 	%rd3503, -4616189618054758400;
	st.global.u64 	[%rd20], %rd3503;
	mov.f64 	%fd4718, 0d7FF0000000000000;
	mov.f64 	%fd4723, 0dBFF0000000000000;
$L__BB4_1884:
	add.f64 	%fd3740, %fd4718, 0d4069000000000000;
	add.f64 	%fd3741, %fd4723, 0dC016CCCCCCCCCCCD;
	ld.global.f64 	%fd3742, [%rd12];
	add.f64 	%fd3743, %fd3741, %fd3742;
	div.rn.f64 	%fd3744, %fd3740, %fd3743;
	st.global.f64 	[%rd17], %fd3744;
	ld.global.u32 	%r4388, [%rd13];
	mad.lo.s32 	%r4389, %r4388, %r999, %r1004;
	mul.wide.s32 	%rd3504, %r4389, 8;
	add.s64 	%rd3505, %rd2, %rd3504;
	ld.global.f64 	%fd3745, [%rd3505];
	add.f64 	%fd3746, %fd3745, 0d4069000000000000;
	ld.global.f64 	%fd3747, [%rd3505+5000];
	add.f64 	%fd3748, %fd3747, 0dC016CCCCCCCCCCCD;
	add.f64 	%fd3749, %fd3748, %fd3742;
	div.rn.f64 	%fd3750, %fd3746, %fd3749;
	st.global.f64 	[%rd18], %fd3750;
	st.global.f64 	[%rd15], %fd4723;
	st.global.f64 	[%rd16], %fd4718;
	bra.uni 	$L__BB4_1894;
$L__BB4_1885:
	setp.ne.s32 	%p1446, %r1010, 1;
	setp.ne.s32 	%p1447, %r1011, 1;
	or.pred  	%p1448, %p1446, %p1447;
	@%p1448 bra 	$L__BB4_1891;
	cvt.s64.s32 	%rd3448, %r1008;
	add.s64 	%rd3449, %rd14, %rd3448;
	cvt.s64.s32 	%rd3450, %r4281;
	add.s64 	%rd3451, %rd14, %rd3450;
	ld.global.s8 	%r4333, [%rd3451+28];
	ld.global.u8 	%r4334, [%rd3449+1];
	ld.global.u8 	%r4335, [%rd3449];
	prmt.b32 	%r4336, %r4335, %r4334, 0x3340U;
	ld.global.u8 	%r4337, [%rd3451+27];
	prmt.b32 	%r4338, %r4337, 0, 0x3340U;
	prmt.b32 	%r4339, %r4336, %r4338, 0x5410U;
	mov.b32 	%r4340, 334205;
	dp4a.s32.u32 	%r4341, %r4339, %r4340, %r4333;
	mul.wide.s32 	%rd3452, %r4341, 8;
	mov.u64 	%rd3453, parameter;
	add.s64 	%rd3454, %rd3453, %rd3452;
	ld.const.f64 	%fd3703, [%rd3454+10000];
	ld.global.s8 	%r4342, [%rd340+-1];
	ld.global.u8 	%r4343, [%rd339+27];
	ld.global.u8 	%r4344, [%rd339+26];
	prmt.b32 	%r4345, %r4344, %r4343, 0x3340U;
	ld.global.u8 	%r4346, [%rd340];
	prmt.b32 	%r4347, %r4346, 0, 0x3340U;
	prmt.b32 	%r4348, %r4345, %r4347, 0x5410U;
	mov.b32 	%r4349, 359705;
	dp4a.s32.u32 	%r4350, %r4348, %r4349, %r4342;
	mul.wide.s32 	%rd3455, %r4350, 8;
	add.s64 	%rd3456, %rd3453, %rd3455;
	ld.const.f64 	%fd3704, [%rd3456+10000];
	add.f64 	%fd3705, %fd3703, %fd3704;
	st.global.f64 	[%rd20], %fd3705;
	add.s32 	%r4351, %r1008, -1;
	ld.global.u32 	%r4352, [%rd13];
	add.s32 	%r4353, %r26, %r4281;
	mad.lo.s32 	%r4354, %r4352, %r4351, %r4353;
	mul.wide.s32 	%rd3457, %r4354, 8;
	add.s64 	%rd3458, %rd2, %rd3457;
	ld.global.f64 	%fd3706, [%rd3458];
	add.f64 	%fd4723, %fd3706, %fd3705;
	st.global.f64 	[%rd20], %fd4723;
	ld.global.s8 	%r4355, [%rd3451+28];
	ld.global.u8 	%r4356, [%rd3449+1];
	ld.global.u8 	%r4357, [%rd3449];
	prmt.b32 	%r4358, %r4357, %r4356, 0x3340U;
	ld.global.u8 	%r4359, [%rd3451+27];
	prmt.b32 	%r4360, %r4359, 0, 0x3340U;
	prmt.b32 	%r4361, %r4358, %r4360, 0x5410U;
	dp4a.s32.u32 	%r4362, %r4361, %r4340, %r4355;
	mul.wide.s32 	%rd3459, %r4362, 8;
	add.s64 	%rd3460, %rd3453, %rd3459;
	ld.const.f64 	%fd3707, [%rd3460+15000];
	ld.global.s8 	%r4363, [%rd340+-1];
	ld.global.u8 	%r4364, [%rd339+27];
	ld.global.u8 	%r4365, [%rd339+26];
	prmt.b32 	%r4366, %r4365, %r4364, 0x3340U;
	ld.global.u8 	%r4367, [%rd340];
	prmt.b32 	%r4368, %r4367, 0, 0x3340U;
	prmt.b32 	%r4369, %r4366, %r4368, 0x5410U;
	dp4a.s32.u32 	%r4370, %r4369, %r4349, %r4363;
	mul.wide.s32 	%rd3461, %r4370, 8;
	add.s64 	%rd3462, %rd3453, %rd3461;
	ld.const.f64 	%fd3708, [%rd3462+15000];
	add.f64 	%fd3709, %fd3707, %fd3708;
	st.global.f64 	[%rd19], %fd3709;
	ld.global.u32 	%r4371, [%rd13];
	mad.lo.s32 	%r4372, %r4371, %r4351, %r4353;
	add.s32 	%r4373, %r4372, -625;
	mul.wide.s32 	%rd3463, %r4373, 8;
	add.s64 	%rd3464, %rd2, %rd3463;
	ld.global.f64 	%fd3710, [%rd3464];
	add.f64 	%fd4720, %fd3710, %fd3709;
	st.global.f64 	[%rd19], %fd4720;
	abs.f64 	%fd3711, %fd4720;
	setp.leu.f64 	%p1450, %fd3711, 0d41CDCD64FF800000;
	@%p1450 bra 	$L__BB4_1888;
	mov.b64 	%rd3465, 9218868437227405312;
	st.global.u64 	[%rd19], %rd3465;
	mov.b64 	%rd3466, -4616189618054758400;
	st.global.u64 	[%rd20], %rd3466;
	mov.f64 	%fd4720, 0d7FF0000000000000;
	mov.f64 	%fd4723, 0dBFF0000000000000;
$L__BB4_1888:
	add.f64 	%fd3714, %fd4720, 0d4069000000000000;
	add.f64 	%fd3715, %fd4723, 0dC016CCCCCCCCCCCD;
	ld.global.f64 	%fd3716, [%rd12];
	add.f64 	%fd3717, %fd3715, %fd3716;
	div.rn.f64 	%fd3718, %fd3714, %fd3717;
	st.global.f64 	[%rd17], %fd3718;
	ld.global.u32 	%r4374, [%rd13];
	mad.lo.s32 	%r4375, %r4374, %r999, %r1004;
	mul.wide.s32 	%rd3467, %r4375, 8;
	add.s64 	%rd3468, %rd2, %rd3467;
	ld.global.f64 	%fd3719, [%rd3468];
	add.f64 	%fd3720, %fd3719, 0d4069000000000000;
	ld.global.f64 	%fd3721, [%rd3468+5000];
	add.f64 	%fd3722, %fd3721, 0dC016CCCCCCCCCCCD;
	add.f64 	%fd3723, %fd3722, %fd3716;
	div.rn.f64 	%fd3724, %fd3720, %fd3723;
	st.global.f64 	[%rd18], %fd3724;
	setp.ge.f64 	%p1451, %fd3718, %fd3724;
	@%p1451 bra 	$L__BB4_1890;
	ld.global.f64 	%fd4723, [%rd15];
	bra.uni 	$L__BB4_1894;
$L__BB4_1890:
	st.global.f64 	[%rd15], %fd4723;
	st.global.f64 	[%rd16], %fd4720;
	bra.uni 	$L__BB4_1894;
$L__BB4_1891:
	mul.wide.s32 	%rd3423, %r1012, 8;
	mov.u64 	%rd3424, parameter;
	add.s64 	%rd3425, %rd3424, %rd3423;
	ld.const.f64 	%fd3675, [%rd3425+24960];
	cvt.s64.s32 	%rd3426, %r1008;
	add.s64 	%rd3427, %rd14, %rd3426;
	cvt.s64.s32 	%rd3428, %r4281;
	add.s64 	%rd3429, %rd14, %rd3428;
	ld.global.s8 	%r4285, [%rd3429+28];
	ld.global.u8 	%r4286, [%rd3427+1];
	ld.global.u8 	%r4287, [%rd3427];
	prmt.b32 	%r4288, %r4287, %r4286, 0x3340U;
	ld.global.u8 	%r4289, [%rd3429+27];
	prmt.b32 	%r4290, %r4289, 0, 0x3340U;
	prmt.b32 	%r4291, %r4288, %r4290, 0x5410U;
	mov.b32 	%r4292, 334205;
	dp4a.s32.u32 	%r4293, %r4291, %r4292, %r4285;
	mul.wide.s32 	%rd3430, %r4293, 8;
	add.s64 	%rd3431, %rd3424, %rd3430;
	ld.const.f64 	%fd3676, [%rd3431+30440];
	add.f64 	%fd3677, %fd3675, %fd3676;
	ld.global.s8 	%r4294, [%rd340+-1];
	ld.global.u8 	%r4295, [%rd339+27];
	ld.global.u8 	%r4296, [%rd339+26];
	prmt.b32 	%r4297, %r4296, %r4295, 0x3340U;
	ld.global.u8 	%r4298, [%rd340];
	prmt.b32 	%r4299, %r4298, 0, 0x3340U;
	prmt.b32 	%r4300, %r4297, %r4299, 0x5410U;
	mov.b32 	%r4301, 359705;
	dp4a.s32.u32 	%r4302, %r4300, %r4301, %r4294;
	mul.wide.s32 	%rd3432, %r4302, 8;
	add.s64 	%rd3433, %rd3424, %rd3432;
	ld.const.f64 	%fd3678, [%rd3433+30440];
	add.f64 	%fd3679, %fd3677, %fd3678;
	st.global.f64 	[%rd19], %fd3679;
	add.s32 	%r4303, %r1008, -1;
	ld.global.u32 	%r4304, [%rd10+204];
	add.s32 	%r4305, %r25, %r4281;
	mad.lo.s32 	%r4306, %r4304, %r4303, %r4305;
	mul.wide.s32 	%rd3434, %r4306, 8;
	add.s64 	%rd3435, %rd2, %rd3434;
	ld.global.f64 	%fd3680, [%rd3435];
	add.f64 	%fd4722, %fd3680, %fd3679;
	st.global.f64 	[%rd19], %fd4722;
	ld.global.u32 	%r4307, [%rd10+244];
	mul.wide.s32 	%rd3436, %r4307, 8;
	add.s64 	%rd3437, %rd3424, %rd3436;
	ld.const.f64 	%fd3681, [%rd3437+24240];
	ld.global.s8 	%r4308, [%rd3429+28];
	ld.global.u8 	%r4309, [%rd3427+1];
	ld.global.u8 	%r4310, [%rd3427];
	prmt.b32 	%r4311, %r4310, %r4309, 0x3340U;
	ld.global.u8 	%r4312, [%rd3429+27];
	prmt.b32 	%r4313, %r4312, 0, 0x3340U;
	prmt.b32 	%r4314, %r4311, %r4313, 0x5410U;
	dp4a.s32.u32 	%r4315, %r4314, %r4292, %r4308;
	mul.wide.s32 	%rd3438, %r4315, 8;
	add.s64 	%rd3439, %rd3424, %rd3438;
	ld.const.f64 	%fd3682, [%rd3439+25440];
	add.f64 	%fd3683, %fd3681, %fd3682;
	ld.global.s8 	%r4316, [%rd340+-1];
	ld.global.u8 	%r4317, [%rd339+27];
	ld.global.u8 	%r4318, [%rd339+26];
	prmt.b32 	%r4319, %r4318, %r4317, 0x3340U;
	ld.global.u8 	%r4320, [%rd340];
	prmt.b32 	%r4321, %r4320, 0, 0x3340U;
	prmt.b32 	%r4322, %r4319, %r4321, 0x5410U;
	dp4a.s32.u32 	%r4323, %r4322, %r4301, %r4316;
	mul.wide.s32 	%rd3440, %r4323, 8;
	add.s64 	%rd3441, %rd3424, %rd3440;
	ld.const.f64 	%fd3684, [%rd3441+25440];
	add.f64 	%fd3685, %fd3683, %fd3684;
	ld.global.u32 	%r4324, [%rd10+236];
	ld.global.u32 	%r4325, [%rd10+240];
	sub.s32 	%r4326, %r4324, %r4325;
	abs.s32 	%r4327, %r4326;
	cvt.rn.f64.s32 	%fd3686, %r4327;
	fma.rn.f64 	%fd3687, %fd3686, 0dBFEEF3E864B31D04, %fd3685;
	st.global.f64 	[%rd20], %fd3687;
	ld.global.u32 	%r4328, [%rd10+204];
	mad.lo.s32 	%r4329, %r4328, %r4303, %r4305;
	add.s32 	%r4330, %r4329, 625;
	mul.wide.s32 	%rd3442, %r4330, 8;
	add.s64 	%rd3443, %rd2, %rd3442;
	ld.global.f64 	%fd3688, [%rd3443];
	add.f64 	%fd4723, %fd3688, %fd3687;
	st.global.f64 	[%rd20], %fd4723;
	abs.f64 	%fd3689, %fd4722;
	setp.leu.f64 	%p1449, %fd3689, 0d41CDCD64FF800000;
	@%p1449 bra 	$L__BB4_1893;
	mov.b64 	%rd3444, 9218868437227405312;
	st.global.u64 	[%rd19], %rd3444;
	mov.b64 	%rd3445, -4616189618054758400;
	st.global.u64 	[%rd20], %rd3445;
	mov.f64 	%fd4722, 0d7FF0000000000000;
	mov.f64 	%fd4723, 0dBFF0000000000000;
$L__BB4_1893:
	add.f64 	%fd3692, %fd4722, 0d4069000000000000;
	add.f64 	%fd3693, %fd4723, 0dC016CCCCCCCCCCCD;
	ld.global.f64 	%fd3694, [%rd12];
	add.f64 	%fd3695, %fd3693, %fd3694;
	div.rn.f64 	%fd3696, %fd3692, %fd3695;
	st.global.f64 	[%rd17], %fd3696;
	ld.global.u32 	%r4331, [%rd13];
	mad.lo.s32 	%r4332, %r4331, %r999, %r1004;
	mul.wide.s32 	%rd3446, %r4332, 8;
	add.s64 	%rd3447, %rd2, %rd3446;
	ld.global.f64 	%fd3697, [%rd3447];
	add.f64 	%fd3698, %fd3697, 0d4069000000000000;
	ld.global.f64 	%fd3699, [%rd3447+5000];
	add.f64 	%fd3700, %fd3699, 0dC016CCCCCCCCCCCD;
	add.f64 	%fd3701, %fd3700, %fd3694;
	div.rn.f64 	%fd3702, %fd3698, %fd3701;
	st.global.f64 	[%rd18], %fd3702;
	st.global.f64 	[%rd15], %fd4723;
	st.global.f64 	[%rd16], %fd4722;
$L__BB4_1894:
	ld.global.u32 	%r4418, [%rd13];
	mad.lo.s32 	%r4419, %r4418, %r999, %r1005;
	mul.wide.s32 	%rd3527, %r4419, 8;
	add.s64 	%rd341, %rd2, %rd3527;
	ld.global.f64 	%fd3771, [%rd341];
	abs.f64 	%fd3772, %fd3771;
	abs.f64 	%fd3773, %fd4723;
	max.f64 	%fd3775, %fd3772, %fd3773;
	setp.gt.f64 	%p1463, %fd3775, 0d41CDCD64FF800000;
	sub.f64 	%fd3776, %fd3771, %fd4723;
	abs.f64 	%fd3777, %fd3776;
	setp.geu.f64 	%p1464, %fd3777, 0d3EE4F8B588E368F1;
	or.pred  	%p1465, %p1463, %p1464;
	@%p1465 bra 	$L__BB4_1897;
	ld.global.f64 	%fd3779, [%rd341+-5000];
	ld.global.f64 	%fd3780, [%rd16];
	abs.f64 	%fd3781, %fd3779;
	abs.f64 	%fd3782, %fd3780;
	max.f64 	%fd3784, %fd3781, %fd3782;
	setp.gt.f64 	%p1466, %fd3784, 0d41CDCD64FF800000;
	sub.f64 	%fd3785, %fd3779, %fd3780;
	abs.f64 	%fd3786, %fd3785;
	setp.geu.f64 	%p1467, %fd3786, 0d3EE4F8B588E368F1;
	or.pred  	%p1468, %p1466, %p1467;
	@%p1468 bra 	$L__BB4_1897;
	ld.global.u32 	%r5482, [%rd10+220];
	ld.global.u32 	%r5481, [%rd10+224];
	add.s32 	%r4420, %r28, %r5482;
	mul.wide.s32 	%rd3528, %r4420, 4;
	add.s64 	%rd3529, %rd4, %rd3528;
	st.global.u32 	[%rd3529], %r5481;
	add.s32 	%r4421, %r29, %r5481;
	mul.wide.s32 	%rd3530, %r4421, 4;
	add.s64 	%rd3531, %rd4, %rd3530;
	st.global.u32 	[%rd3531], %r5482;
	mov.b32 	%r4422, 1;
	st.global.u32 	[%rd10+228], %r4422;
	bra.uni 	$L__BB4_1898;
$L__BB4_1897:
	ld.global.u32 	%r4423, [%rd10+220];
	add.s32 	%r5491, %r4423, -1;
	st.global.u32 	[%rd10+220], %r5491;
	ld.global.u32 	%r4424, [%rd10+224];
	add.s32 	%r5490, %r4424, 1;
	st.global.u32 	[%rd10+224], %r5490;
	ld.global.u32 	%r4425, [%rd10+228];
	setp.eq.s32 	%p1469, %r4425, 0;
	@%p1469 bra 	$L__BB4_1871;
$L__BB4_1898:
	ld.global.u32 	%r4426, [%rd10+216];
	add.s32 	%r5485, %r4426, 1;
	st.global.u32 	[%rd10+216], %r5485;
	@%p12 bra 	$L__BB4_1867;
	bra.uni 	$L__BB4_1829;
$L__BB4_1899:
	ld.global.f64 	%fd3650, [%rd11+10024];
	abs.f64 	%fd3651, %fd3650;
	setp.gt.f64 	%p1419, %fd3651, 0d41CDCD64FF800000;
	mov.f64 	%fd4724, 0d3FE0000000000000;
	@%p1419 bra 	$L__BB4_1911;
	ld.global.u32 	%r4245, [%rd10+208];
	ld.global.u32 	%r4246, [%rd10+212];
	add.s32 	%r4247, %r4245, -1;
	mad.lo.s32 	%r4248, %r4247, %r990, %r25;
	add.s32 	%r4249, %r4248, %r4246;
	mul.wide.s32 	%rd3400, %r4249, 8;
	add.s64 	%rd3401, %rd2, %rd3400;
	ld.global.f64 	%fd1053, [%rd3401];
	ld.global.f64 	%fd1054, [%rd11+10008];
	ld.global.f64 	%fd1055, [%rd3401+5000];
	ld.global.f64 	%fd1056, [%rd11+10000];
	mov.b32 	%r5500, 0;
	st.global.u32 	[%rd10+220], %r5500;
	st.global.u32 	[%rd10+216], %r5500;
	ld.global.u32 	%r1020, [%rd10+200];
	setp.lt.s32 	%p1420, %r1020, 1;
	@%p1420 bra 	$L__BB4_1905;
	mov.b32 	%r5500, 0;
	mov.u32 	%r5496, %r5500;
$L__BB4_1902:
	mul.wide.u32 	%rd3402, %r5496, 4;
	add.s64 	%rd3403, %rd10, %rd3402;
	ld.global.u32 	%r4251, [%rd3403];
	setp.lt.s32 	%p1421, %r4251, 1;
	@%p1421 bra 	$L__BB4_1904;
	add.s32 	%r5500, %r5500, 1;
	st.global.u32 	[%rd10+220], %r5500;
$L__BB4_1904:
	add.s32 	%r5496, %r5496, 1;
	st.global.u32 	[%rd10+216], %r5496;
	setp.lt.s32 	%p1422, %r5496, %r1020;
	@%p1422 bra 	$L__BB4_1902;
$L__BB4_1905:
	mov.b32 	%r4252, 0;
	st.global.u32 	[%rd10+216], %r4252;
	setp.lt.s32 	%p1423, %r990, 1;
	@%p1423 bra 	$L__BB4_1910;
	mov.b32 	%r5499, 0;
$L__BB4_1907:
	mul.wide.u32 	%rd3404, %r5499, 4;
	add.s64 	%rd3405, %rd10, %rd3404;
	ld.global.u32 	%r4254, [%rd3405+100];
	setp.lt.s32 	%p1424, %r4254, 1;
	@%p1424 bra 	$L__BB4_1909;
	add.s32 	%r5500, %r5500, 1;
	st.global.u32 	[%rd10+220], %r5500;
$L__BB4_1909:
	add.s32 	%r5499, %r5499, 1;
	st.global.u32 	[%rd10+216], %r5499;
	setp.lt.s32 	%p1425, %r5499, %r990;
	@%p1425 bra 	$L__BB4_1907;
$L__BB4_1910:
	shr.u32 	%r4255, %r5500, 31;
	add.s32 	%r4256, %r5500, %r4255;
	shr.s32 	%r4257, %r4256, 1;
	add.s32 	%r4258, %r4257, -1;
	st.global.u32 	[%rd10+220], %r4258;
	cvt.rn.f64.s32 	%fd3652, %r4258;
	add.f64 	%fd3653, %fd1055, %fd1056;
	add.f64 	%fd3654, %fd3653, 0dC016CCCCCCCCCCCD;
	fma.rn.f64 	%fd3655, %fd3652, 0dBFE0A2B1704FF434, %fd3654;
	ld.global.f64 	%fd3656, [%rd12];
	add.f64 	%fd3657, %fd3656, %fd3655;
	add.f64 	%fd3658, %fd1053, %fd1054;
	add.f64 	%fd3659, %fd3658, 0d4069000000000000;
	div.rn.f64 	%fd3660, %fd3659, %fd3657;
	add.f64 	%fd3661, %fd3660, 0dC071126666666666;
	fma.rn.f64 	%fd4724, %fd3661, 0d4059000000000000, 0d3FE0000000000000;
$L__BB4_1911:
	cvt.rzi.s32.f64 	%r4259, %fd4724;
	cvt.rn.f64.s32 	%fd3662, %r4259;
	div.rn.f64 	%fd4725, %fd3662, 0d4059000000000000;
	st.global.f64 	[%rd11+10032], %fd4725;
$L__BB4_1912:
	setp.gt.f64 	%p1426, %fd4725, %fd2;
	@%p1426 bra 	$L__BB4_1920;
	ld.global.f64 	%fd3663, [%rd21+8];
	setp.leu.f64 	%p1427, %fd4725, %fd3663;
	@%p1427 bra 	$L__BB4_1915;
	st.global.f64 	[%rd21+8], %fd4725;
$L__BB4_1915:
	setp.ne.s32 	%p1638, %r5196, 7;
	@%p1638 bra 	$L__BB4_188;
	add.s32 	%r5195, %r5195, 1;
	setp.ne.s32 	%p1639, %r5195, 7;
	mov.b32 	%r5193, 1;
	@%p1639 bra 	$L__BB4_187;
$L__BB4_1917:
	setp.eq.s32 	%p1640, %r8, 0;
	@%p1640 bra 	$L__BB4_1919;
	ld.param.u64 	%rd4044, [_Z4LAMPPcPiS0_S0_PdS1_S0_S__param_7];
	ld.param.u64 	%rd4043, [_Z4LAMPPcPiS0_S0_PdS1_S0_S__param_6];
	ld.param.u64 	%rd4042, [_Z4LAMPPcPiS0_S0_PdS1_S0_S__param_5];
	ld.param.u64 	%rd4041, [_Z4LAMPPcPiS0_S0_PdS1_S0_S__param_3];
	ld.param.u64 	%rd4040, [_Z4LAMPPcPiS0_S0_PdS1_S0_S__param_2];
	ld.param.u64 	%rd4039, [_Z4LAMPPcPiS0_S0_PdS1_S0_S__param_1];
	ld.param.u64 	%rd4038, [_Z4LAMPPcPiS0_S0_PdS1_S0_S__param_0];
	{ // callseq 6, 0
	.param .b64 param0;
	st.param.b64 	[param0], %rd4039;
	.param .b64 param1;
	st.param.b64 	[param1], %rd4038;
	.param .b64 param2;
	st.param.b64 	[param2], %rd4040;
	.param .b32 param3;
	st.param.b32 	[param3], %r1;
	.param .b64 param4;
	st.param.b64 	[param4], %rd4041;
	.param .b64 param5;
	st.param.b64 	[param5], %rd4042;
	.param .b32 param6;
	st.param.b32 	[param6], %r5111;
	.param .b64 param7;
	st.param.b64 	[param7], %rd4043;
	.param .b64 param8;
	st.param.b64 	[param8], %rd4044;
	.param .b64 param9;
	st.param.b64 	[param9], %rd346;
	.param .b32 retval0;
	call.uni (retval0), 
	_Z11design_loopPiPcS_S_iS_PdiS_S0_S1_, 
	(
	param0, 
	param1, 
	param2, 
	param3, 
	param4, 
	param5, 
	param6, 
	param7, 
	param8, 
	param9
	);
	ld.param.b32 	%r5097, [retval0];
	} // callseq 6
	setp.eq.s32 	%p1641, %r5097, 0;
	mov.b32 	%r5193, 1;
	@%p1641 bra 	$L__BB4_1920;
$L__BB4_1919:
	ld.shared.u32 	%r5099, [%r6];
	mul.lo.s32 	%r5100, %r5, %r5111;
	mul.wide.s32 	%rd4036, %r5100, 4;
	add.s64 	%rd4037, %rd7, %rd4036;
	st.global.u32 	[%rd4037], %r5099;
	ld.shared.u32 	%r5101, [%r6+4];
	st.global.u32 	[%rd4037+4], %r5101;
	ld.shared.u32 	%r5102, [%r6+8];
	st.global.u32 	[%rd4037+8], %r5102;
	ld.shared.u32 	%r5103, [%r6+12];
	st.global.u32 	[%rd4037+12], %r5103;
	ld.shared.u32 	%r5104, [%r6+16];
	st.global.u32 	[%rd4037+16], %r5104;
	ld.shared.u32 	%r5105, [%r6+20];
	st.global.u32 	[%rd4037+20], %r5105;
	ld.shared.u32 	%r5504, [%r6+24];
	st.global.u32 	[%rd4037+24], %r5504;
	ld.shared.u32 	%r5106, [%r6+28];
	st.global.u32 	[%rd4037+28], %r5106;
	mov.u32 	%r5505, %r5193;
	bra.uni 	$L__BB4_1922;
$L__BB4_1920:
	ld.shared.u32 	%r5107, [%r6+28];
	add.s32 	%r5120, %r5107, 1;
	st.shared.u32 	[%r6+28], %r5120;
	setp.lt.s32 	%p1642, %r5120, %r3;
	@%p1642 bra 	$L__BB4_33;
$L__BB4_1921:
	ld.shared.u32 	%r5504, [%r6+24];
$L__BB4_1922:
	add.s32 	%r5504, %r5504, 1;
	st.shared.u32 	[%r6+24], %r5504;
	setp.lt.s32 	%p1643, %r5504, %r3;
	@%p1643 bra 	$L__BB4_21;
$L__BB4_1923:
	ld.shared.u32 	%r5507, [%r6+16];
$L__BB4_1924:
	add.s32 	%r5507, %r5507, 1;
	st.shared.u32 	[%r6+16], %r5507;
	setp.lt.s32 	%p1644, %r5507, %r7;
	@%p1644 bra 	$L__BB4_16;
$L__BB4_1925:
	ld.shared.u32 	%r5510, [%r6+12];
$L__BB4_1926:
	add.s32 	%r5510, %r5510, 1;
	st.shared.u32 	[%r6+12], %r5510;
	setp.lt.s32 	%p1645, %r5510, %r7;
	@%p1645 bra 	$L__BB4_10;
$L__BB4_1927:
	ld.shared.u32 	%r5513, [%r6+4];
$L__BB4_1928:
	add.s32 	%r5513, %r5513, 1;
	st.shared.u32 	[%r6+4], %r5513;
	setp.lt.s32 	%p1646, %r5513, %r3;
	@%p1646 bra 	$L__BB4_5;
$L__BB4_1929:
	mov.u32 	%r5109, %nctaid.x;
	mov.u32 	%r5110, %ntid.x;
	mad.lo.s32 	%r5111, %r5109, %r5110, %r5111;
	setp.lt.s32 	%p1647, %r5111, %r3;
	@%p1647 bra 	$L__BB4_2;
$L__BB4_1930:
	bar.sync 	0;
	ret;
$L__BB4_1931:
	mov.b16 	%rs628, 2;
	bra.uni 	$L__BB4_238;
$L__BB4_1932:
	mov.b16 	%rs630, 2;
	bra.uni 	$L__BB4_262;
$L__BB4_1933:
	mov.b16 	%rs632, 2;
	bra.uni 	$L__BB4_583;
$L__BB4_1934:
	mov.b16 	%rs634, 2;
	bra.uni 	$L__BB4_607;
$L__BB4_1935:
	mov.b16 	%rs636, 2;
	bra.uni 	$L__BB4_925;
$L__BB4_1936:
	mov.b16 	%rs638, 2;
	bra.uni 	$L__BB4_949;
$L__BB4_1937:
	mov.b16 	%rs640, 2;
	bra.uni 	$L__BB4_1269;
$L__BB4_1938:
	mov.b16 	%rs642, 2;
	bra.uni 	$L__BB4_1293;
$L__BB4_1939:
	mov.b16 	%rs644, 2;
	bra.uni 	$L__BB4_1613;
$L__BB4_1940:
	mov.b16 	%rs646, 2;
	bra.uni 	$L__BB4_1637;

}


// ===== COMPILED SASS (sm_100) =====

	.target	sm_100

	.elftype	@"ET_EXEC"


//--------------------- .note.nv.tkinfo           --------------------------
	.section	.note.nv.tkinfo,"",@"SHT_NOTE"
	.sectionflags	@"SHF_NOTE_NV_TKINFO"
	.tkinfo
        /*0018*/ 	.word	0x00000002
        /*0030*/ 	.string	""
        /*0030*/ 	.string	"ptxas"
        /*0030*/ 	.string	"Cuda compilation tools, release 13.0, V13.0.88"
        /*0030*/ 	.string	"Build cuda_13.0.r13.0/compiler.36424714_0"
        /*0030*/ 	.string	"-arch sm_100 -m 64 "



//--------------------- .note.nv.cuinfo           --------------------------
	.section	.note.nv.cuinfo,"",@"SHT_NOTE"
	.sectionflags	@"SHF_NOTE_NV_CUINFO"
        /*0018*/ 	.short	0x0002
        /*001a*/ 	.short	0x0064
        /*001c*/ 	.short	0x0082
	.zero		2


//--------------------- .nv.info                  --------------------------
	.section	.nv.info,"",@"SHT_CUDA_INFO"
	.align	4


	//----- nvinfo : EIATTR_REGCOUNT
	.align		4
        /*0000*/ 	.byte	0x04, 0x2f
        /*0002*/ 	.short	(.L_3 - .L_2)
	.align		4
.L_2:
        /*0004*/ 	.word	index@(_Z8next_onePiiiiii)
        /*0008*/ 	.word	0x00000013


	//----- nvinfo : EIATTR_FRAME_SIZE
	.align		4
.L_3:
        /*000c*/ 	.byte	0x04, 0x11
        /*000e*/ 	.short	(.L_5 - .L_4)
	.align		4
.L_4:
        /*0010*/ 	.word	index@(_Z8next_onePiiiiii)
        /*0014*/ 	.word	0x00000000


	//----- nvinfo : EIATTR_REGCOUNT
	.align		4
.L_5:
        /*0018*/ 	.byte	0x04, 0x2f
        /*001a*/ 	.short	(.L_7 - .L_6)
	.align		4
.L_6:
        /*001c*/ 	.word	index@(_Z4LAMPPcPiS0_S0_PdS1_S0_S_)
        /*0020*/ 	.word	0x0000009e


	//----- nvinfo : EIATTR_FRAME_SIZE
	.align		4
.L_7:
        /*0024*/ 	.byte	0x04, 0x11
        /*0026*/ 	.short	(.L_9 - .L_8)
	.align		4
.L_8:
        /*0028*/ 	.word	index@($__internal_0_$__cuda_sm20_div_rn_f64_full)
        /*002c*/ 	.word	0x00000000


	//----- nvinfo : EIATTR_FRAME_SIZE
	.align		4
.L_9:
        /*0030*/ 	.byte	0x04, 0x11
        /*0032*/ 	.short	(.L_11 - .L_10)
	.align		4
.L_10:
        /*0034*/ 	.word	index@($_Z4LAMPPcPiS0_S0_PdS1_S0_S_$_Z4thalPcPiiiiiiPdiS0_S_)
        /*0038*/ 	.word	0x00000000


	//----- nvinfo : EIATTR_FRAME_SIZE
	.align		4
.L_11:
        /*003c*/ 	.byte	0x04, 0x11
        /*003e*/ 	.short	(.L_13 - .L_12)
	.align		4
.L_12:
        /*0040*/ 	.word	index@($_Z4LAMPPcPiS0_S0_PdS1_S0_S_$_Z15check_structurePcPiS0_iPdiS1_S0_S_)
        /*0044*/ 	.word	0x00000000


	//----- nvinfo : EIATTR_FRAME_SIZE
	.align		4
.L_13:
        /*0048*/ 	.byte	0x04, 0x11
        /*004a*/ 	.short	(.L_15 - .L_14)
	.align		4
.L_14:
        /*004c*/ 	.word	index@($_Z4LAMPPcPiS0_S0_PdS1_S0_S_$_Z11design_loopPiPcS_S_iS_PdiS_S0_S1_)
        /*0050*/ 	.word	0x00000000


	//----- nvinfo : EIATTR_FRAME_SIZE
	.align		4
.L_15:
        /*0054*/ 	.byte	0x04, 0x11
        /*0056*/ 	.short	(.L_17 - .L_16)
	.align		4
.L_16:
        /*0058*/ 	.word	index@(_Z4LAMPPcPiS0_S0_PdS1_S0_S_)
        /*005c*/ 	.word	0x00000000


	//----- nvinfo : EIATTR_MIN_STACK_SIZE
	.align		4
.L_17:
        /*0060*/ 	.byte	0x04, 0x12
        /*0062*/ 	.short	(.L_19 - .L_18)
	.align		4
.L_18:
        /*0064*/ 	.word	index@(_Z4LAMPPcPiS0_S0_PdS1_S0_S_)
        /*0068*/ 	.word	0x00000000


	//----- nvinfo : EIATTR_MIN_STACK_SIZE
	.align		4
.L_19:
        /*006c*/ 	.byte	0x04, 0x12
        /*006e*/ 	.short	(.L_21 - .L_20)
	.align		4
.L_20:
        /*0070*/ 	.word	index@(_Z8next_onePiiiiii)
        /*0074*/ 	.word	0x00000000
.L_21:


//--------------------- .nv.compat                --------------------------
	.section	.nv.compat,"",@"SHT_CUDA_COMPAT_INFO"
	.align	4
        /*0000*/ 	.byte	0x02, 0x09, 0x00, 0x00, 0x02, 0x02, 0x01, 0x00, 0x02, 0x05, 0x05, 0x00, 0x03, 0x07, 0x01, 0x01
        /*0010*/ 	.byte	0x02, 0x03, 0x00, 0x00, 0x02, 0x06, 0x01, 0x00, 0x04, 0x0b, 0x08, 0x00, 0x01, 0x00, 0x00, 0x00
        /*0020*/ 	.byte	0x00, 0x00, 0x00, 0x00


//--------------------- .nv.info._Z4LAMPPcPiS0_S0_PdS1_S0_S_ --------------------------
	.section	.nv.info._Z4LAMPPcPiS0_S0_PdS1_S0_S_,"",@"SHT_CUDA_INFO"
	.sectionflags	@""
	.align	4


	//----- nvinfo : EIATTR_CUDA_API_VERSION
	.align		4
        /*0000*/ 	.byte	0x04, 0x37
        /*0002*/ 	.short	(.L_23 - .L_22)
.L_22:
        /*0004*/ 	.word	0x00000082


	//----- nvinfo : EIATTR_KPARAM_INFO
	.align		4
.L_23:
        /*0008*/ 	.byte	0x04, 0x17
        /*000a*/ 	.short	(.L_25 - .L_24)
.L_24:
        /*000c*/ 	.word	0x00000000
        /*0010*/ 	.short	0x0007
        /*0012*/ 	.short	0x0038
        /*0014*/ 	.byte	0x00, 0xf5, 0x21, 0x00


	//----- nvinfo : EIATTR_KPARAM_INFO
	.align		4
.L_25:
        /*0018*/ 	.byte	0x04, 0x17
        /*001a*/ 	.short	(.L_27 - .L_26)
.L_26:
        /*001c*/ 	.word	0x00000000
        /*0020*/ 	.short	0x0006
        /*0022*/ 	.short	0x0030
        /*0024*/ 	.byte	0x00, 0xf5, 0x21, 0x00


	//----- nvinfo : EIATTR_KPARAM_INFO
	.align		4
.L_27:
        /*0028*/ 	.byte	0x04, 0x17
        /*002a*/ 	.short	(.L_29 - .L_28)
.L_28:
        /*002c*/ 	.word	0x00000000
        /*0030*/ 	.short	0x0005
        /*0032*/ 	.short	0x0028
        /*0034*/ 	.byte	0x00, 0xf5, 0x21, 0x00


	//----- nvinfo : EIATTR_KPARAM_INFO
	.align		4
.L_29:
        /*0038*/ 	.byte	0x04, 0x17
        /*003a*/ 	.short	(.L_31 - .L_30)
.L_30:
        /*003c*/ 	.word	0x00000000
        /*0040*/ 	.short	0x0004
        /*0042*/ 	.short	0x0020
        /*0044*/ 	.byte	0x00, 0xf5, 0x21, 0x00


	//----- nvinfo : EIATTR_KPARAM_INFO
	.align		4
.L_31:
        /*0048*/ 	.byte	0x04, 0x17
        /*004a*/ 	.short	(.L_33 - .L_32)
.L_32:
        /*004c*/ 	.word	0x00000000
        /*0050*/ 	.short	0x0003
        /*0052*/ 	.short	0x0018
        /*0054*/ 	.byte	0x00, 0xf5, 0x21, 0x00


	//----- nvinfo : EIATTR_KPARAM_INFO
	.align		4
.L_33:
        /*0058*/ 	.byte	0x04, 0x17
        /*005a*/ 	.short	(.L_35 - .L_34)
.L_34:
        /*005c*/ 	.word	0x00000000
        /*0060*/ 	.short	0x0002
        /*0062*/ 	.short	0x0010
        /*0064*/ 	.byte	0x00, 0xf5, 0x21, 0x00


	//----- nvinfo : EIATTR_KPARAM_INFO
	.align		4
.L_35:
        /*0068*/ 	.byte	0x04, 0x17
        /*006a*/ 	.short	(.L_37 - .L_36)
.L_36:
        /*006c*/ 	.word	0x00000000
        /*0070*/ 	.short	0x0001
        /*0072*/ 	.short	0x0008
        /*0074*/ 	.byte	0x00, 0xf5, 0x21, 0x00


	//----- nvinfo : EIATTR_KPARAM_INFO
	.align		4
.L_37:
        /*0078*/ 	.byte	0x04, 0x17
        /*007a*/ 	.short	(.L_39 - .L_38)
.L_38:
        /*007c*/ 	.word	0x00000000
        /*0080*/ 	.short	0x0000
        /*0082*/ 	.short	0x0000
        /*0084*/ 	.byte	0x00, 0xf5, 0x21, 0x00


	//----- nvinfo : EIATTR_SPARSE_MMA_MASK
	.align		4
.L_39:
        /*0088*/ 	.byte	0x03, 0x50
        /*008a*/ 	.short	0x0000


	//----- nvinfo : EIATTR_MAXREG_COUNT
	.align		4
        /*008c*/ 	.byte	0x03, 0x1b
        /*008e*/ 	.short	0x00ff


	//----- nvinfo : EIATTR_NUM_BARRIERS
	.align		4
        /*0090*/ 	.byte	0x02, 0x4c
        /*0092*/ 	.byte	0x01
	.zero		1


	//----- nvinfo : EIATTR_MERCURY_ISA_VERSION
	.align		4
        /*0094*/ 	.byte	0x03, 0x5f
        /*0096*/ 	.short	0x0101


	//----- nvinfo : EIATTR_UNUSED_LOAD_BYTE_OFFSET
	.align		4
        /*0098*/ 	.byte	0x04, 0x44
        /*009a*/ 	.short	(.L_41 - .L_40)


	//   ....[0]....
.L_40:
        /*009c*/ 	.word	0x00074990
        /*00a0*/ 	.word	0x0000ff0f


	//----- nvinfo : EIATTR_VRC_CTA_INIT_COUNT
	.align		4
.L_41:
        /*00a4*/ 	.byte	0x02, 0x4a
	.zero		1
	.zero		1


	//----- nvinfo : EIATTR_EXIT_INSTR_OFFSETS
	.align		4
        /*00a8*/ 	.byte	0x04, 0x1c
        /*00aa*/ 	.short	(.L_43 - .L_42)


	//   ....[0]....
.L_42:
        /*00ac*/ 	.word	0x00074e00


	//----- nvinfo : EIATTR_CRS_STACK_SIZE
	.align		4
.L_43:
        /*00b0*/ 	.byte	0x04, 0x1e
        /*00b2*/ 	.short	(.L_45 - .L_44)
.L_44:
        /*00b4*/ 	.word	0x00000000


	//----- nvinfo : EIATTR_CBANK_PARAM_SIZE
	.align		4
.L_45:
        /*00b8*/ 	.byte	0x03, 0x19
        /*00ba*/ 	.short	0x0040


	//----- nvinfo : EIATTR_PARAM_CBANK
	.align		4
        /*00bc*/ 	.byte	0x04, 0x0a
        /*00be*/ 	.short	(.L_47 - .L_46)
	.align		4
.L_46:
        /*00c0*/ 	.word	index@(.nv.constant0._Z4LAMPPcPiS0_S0_PdS1_S0_S_)
        /*00c4*/ 	.short	0x0380
        /*00c6*/ 	.short	0x0040


	//----- nvinfo : EIATTR_SW_WAR
	.align		4
.L_47:
        /*00c8*/ 	.byte	0x04, 0x36
        /*00ca*/ 	.short	(.L_49 - .L_48)
.L_48:
        /*00cc*/ 	.word	0x00000008
.L_49:


//--------------------- .nv.info._Z8next_onePiiiiii --------------------------
	.section	.nv.info._Z8next_onePiiiiii,"",@"SHT_CUDA_INFO"
	.sectionflags	@""
	.align	4


	//----- nvinfo : EIATTR_CUDA_API_VERSION
	.align		4
        /*0000*/ 	.byte	0x04, 0x37
        /*0002*/ 	.short	(.L_51 - .L_50)
.L_50:
        /*0004*/ 	.word	0x00000082


	//----- nvinfo : EIATTR_KPARAM_INFO
	.align		4
.L_51:
        /*0008*/ 	.byte	0x04, 0x17
        /*000a*/ 	.short	(.L_53 - .L_52)
.L_52:
        /*000c*/ 	.word	0x00000000
        /*0010*/ 	.short	0x0005
        /*0012*/ 	.short	0x0018
        /*0014*/ 	.byte	0x00, 0xf0, 0x11, 0x00


	//----- nvinfo : EIATTR_KPARAM_INFO
	.align		4
.L_53:
        /*0018*/ 	.byte	0x04, 0x17
        /*001a*/ 	.short	(.L_55 - .L_54)
.L_54:
        /*001c*/ 	.word	0x00000000
        /*0020*/ 	.short	0x0004
        /*0022*/ 	.short	0x0014
        /*0024*/ 	.byte	0x00, 0xf0, 0x11, 0x00


	//----- nvinfo : EIATTR_KPARAM_INFO
	.align		4
.L_55:
        /*0028*/ 	.byte	0x04, 0x17
        /*002a*/ 	.short	(.L_57 - .L_56)
.L_56:
        /*002c*/ 	.word	0x00000000
        /*0030*/ 	.short	0x0003
        /*0032*/ 	.short	0x0010
        /*0034*/ 	.byte	0x00, 0xf0, 0x11, 0x00


	//----- nvinfo : EIATTR_KPARAM_INFO
	.align		4
.L_57:
        /*0038*/ 	.byte	0x04, 0x17
        /*003a*/ 	.short	(.L_59 - .L_58)
.L_58:
        /*003c*/ 	.word	0x00000000
        /*0040*/ 	.short	0x0002
        /*0042*/ 	.short	0x000c
        /*0044*/ 	.byte	0x00, 0xf0, 0x11, 0x00


	//----- nvinfo : EIATTR_KPARAM_INFO
	.align		4
.L_59:
        /*0048*/ 	.byte	0x04, 0x17
        /*004a*/ 	.short	(.L_61 - .L_60)
.L_60:
        /*004c*/ 	.word	0x00000000
        /*0050*/ 	.short	0x0001
        /*0052*/ 	.short	0x0008
        /*0054*/ 	.byte	0x00, 0xf0, 0x11, 0x00


	//----- nvinfo : EIATTR_KPARAM_INFO
	.align		4
.L_61:
        /*0058*/ 	.byte	0x04, 0x17
        /*005a*/ 	.short	(.L_63 - .L_62)
.L_62:
        /*005c*/ 	.word	0x00000000
        /*0060*/ 	.short	0x0000
        /*0062*/ 	.short	0x0000
        /*0064*/ 	.byte	0x00, 0xf5, 0x21, 0x00


	//----- nvinfo : EIATTR_SPARSE_MMA_MASK
	.align		4
.L_63:
        /*0068*/ 	.byte	0x03, 0x50
        /*006a*/ 	.short	0x0000


	//----- nvinfo : EIATTR_MAXREG_COUNT
	.align		4
        /*006c*/ 	.byte	0x03, 0x1b
        /*006e*/ 	.short	0x00ff


	//----- nvinfo : EIATTR_NUM_BARRIERS
	.align		4
        /*0070*/ 	.byte	0x02, 0x4c
        /*0072*/ 	.byte	0x01
	.zero		1


	//----- nvinfo : EIATTR_MERCURY_ISA_VERSION
	.align		4
        /*0074*/ 	.byte	0x03, 0x5f
        /*0076*/ 	.short	0x0101


	//----- nvinfo : EIATTR_VRC_CTA_INIT_COUNT
	.align		4
        /*0078*/ 	.byte	0x02, 0x4a
	.zero		1
	.zero		1


	//----- nvinfo : EIATTR_EXIT_INSTR_OFFSETS
	.align		4
        /*007c*/ 	.byte	0x04, 0x1c
        /*007e*/ 	.short	(.L_65 - .L_64)


	//   ....[0]....
.L_64:
        /*0080*/ 	.word	0x00000650


	//----- nvinfo : EIATTR_CRS_STACK_SIZE
	.align		4
.L_65:
        /*0084*/ 	.byte	0x04, 0x1e
        /*0086*/ 	.short	(.L_67 - .L_66)
.L_66:
        /*0088*/ 	.word	0x00000000


	//----- nvinfo : EIATTR_CBANK_PARAM_SIZE
	.align		4
.L_67:
        /*008c*/ 	.byte	0x03, 0x19
        /*008e*/ 	.short	0x001c


	//----- nvinfo : EIATTR_PARAM_CBANK
	.align		4
        /*0090*/ 	.byte	0x04, 0x0a
        /*0092*/ 	.short	(.L_69 - .L_68)
	.align		4
.L_68:
        /*0094*/ 	.word	index@(.nv.constant0._Z8next_onePiiiiii)
        /*0098*/ 	.short	0x0380
        /*009a*/ 	.short	0x001c


	//----- nvinfo : EIATTR_SW_WAR
	.align		4
.L_69:
        /*009c*/ 	.byte	0x04, 0x36
        /*009e*/ 	.short	(.L_71 - .L_70)
.L_70:
        /*00a0*/ 	.word	0x00000008
.L_71:


//--------------------- .nv.callgraph             --------------------------
	.section	.nv.callgraph,"",@"SHT_CUDA_CALLGRAPH"
	.align	4
	.sectionentsize	8
	.align		4
        /*0000*/ 	.word	0x00000000
	.align		4
        /*0004*/ 	.word	0xffffffff
	.align		4
        /*0008*/ 	.word	0x00000000
	.align		4
        /*000c*/ 	.word	0xfffffffe
	.align		4
        /*0010*/ 	.word	0x00000000
	.align		4
        /*0014*/ 	.word	0xfffffffd
	.align		4
        /*0018*/ 	.word	0x00000000
	.align		4
        /*001c*/ 	.word	0xfffffffc


//--------------------- .nv.constant3             --------------------------
	.section	.nv.constant3,"a",@progbits
	.align	8
.nv.constant3:
	.type		const_int,@object
	.size		const_int,(.L_0 - const_int)
const_int:
	.zero		76
.L_0:
	.zero		4
	.type		parameter,@object
	.size		parameter,(.L_1 - parameter)
parameter:
	.zero		45840
.L_1:


//--------------------- .text._Z4LAMPPcPiS0_S0_PdS1_S0_S_ --------------------------
	.section	.text._Z4LAMPPcPiS0_S0_PdS1_S0_S_,"ax",@progbits
	.align	128
        .global         _Z4LAMPPcPiS0_S0_PdS1_S0_S_
        .type           _Z4LAMPPcPiS0_S0_PdS1_S0_S_,@function
        .size           _Z4LAMPPcPiS0_S0_PdS1_S0_S_,(.L_x_4289 - _Z4LAMPPcPiS0_S0_PdS1_S0_S_)
        .other          _Z4LAMPPcPiS0_S0_PdS1_S0_S_,@"STO_CUDA_ENTRY STV_DEFAULT"
_Z4LAMPPcPiS0_S0_PdS1_S0_S_:
.text._Z4LAMPPcPiS0_S0_PdS1_S0_S_:
[----:B------:R-:W-:Y:S01]  /*0000*/  LDC R1, c[0x0][0x37c] ;  /* 0x0000df00ff017b82 */ /* 0x000fe20000000800 */
[----:B------:R-:W0:Y:S01]  /*0010*/  S2R R74, SR_CTAID.X ;  /* 0x00000000004a7919 */ /* 0x000e220000002500 */
[----:B------:R-:W0:Y:S01]  /*0020*/  LDCU UR4, c[0x0][0x360] ;  /* 0x00006c00ff0477ac */ /* 0x000e220008000800 */
[----:B------:R-:W-:Y:S01]  /*0030*/  BSSY.RECONVERGENT B0, `(.L_x_0) ;  /* 0x00074da000007945 */ /* 0x000fe20003800200 */
[----:B------:R-:W0:Y:S01]  /*0040*/  S2R R31, SR_TID.X ;  /* 0x00000000001f7919 */ /* 0x000e220000002100 */
[----:B------:R-:W1:Y:S02]  /*0050*/  LDCU UR7, c[0x3][URZ] ;  /* 0x00c00000ff0777ac */ /* 0x000e640008000800 */
[----:B------:R-:W2:Y:S05]  /*0060*/  BMOV.32.CLEAR R10, B0 ;  /* 0x00000000000a7355 */ /* 0x000eaa0000100000 */
[----:B0-----:R-:W-:-:S05]  /*0070*/  IMAD R74, R74, UR4, R31 ;  /* 0x000000044a4a7c24 */ /* 0x001fca000f8e021f */
[----:B-1----:R-:W-:-:S13]  /*0080*/  ISETP.GE.AND P0, PT, R74, UR7, PT ;  /* 0x000000074a007c0c */ /* 0x002fda000bf06270 */
[----:B--2---:R-:W-:Y:S05]  /*0090*/  @P0 BRA `(.L_x_1) ;  /* 0x0000074c00480947 */ /* 0x004fea0003800000 */
[----:B------:R-:W0:Y:S01]  /*00a0*/  LDCU UR5, c[0x3][0x24] ;  /* 0x00c00480ff0577ac */ /* 0x000e220008000800 */
[----:B------:R-:W1:Y:S01]  /*00b0*/  S2UR UR6, SR_CgaCtaId ;  /* 0x00000000000679c3 */ /* 0x000e620000008800 */
[----:B------:R-:W-:-:S07]  /*00c0*/  UMOV UR4, 0x5 ;  /* 0x0000000500047882 */ /* 0x000fce0000000000 */
[----:B------:R-:W2:Y:S08]  /*00d0*/  LDC R7, c[0x3][0x1c] ;  /* 0x00c00700ff077b82 */ /* 0x000eb00000000800 */
[----:B------:R-:W3:Y:S01]  /*00e0*/  LDC R6, c[0x3][0x4] ;  /* 0x00c00100ff067b82 */ /* 0x000ee20000000800 */
[----:B0-----:R-:W-:-:S03]  /*00f0*/  UIMAD UR5, UR5, UR4, 0x2c ;  /* 0x0000002c050574a4 */ /* 0x001fc6000f8e0204 */
[----:B------:R-:W-:-:S04]  /*0100*/  UMOV UR4, 0x400 ;  /* 0x0000040000047882 */ /* 0x000fc80000000000 */
[----:B------:R-:W0:Y:S01]  /*0110*/  LDC.64 R78, c[0x0][0x358] ;  /* 0x0000d600ff4e7b82 */ /* 0x000e220000000a00 */
[----:B-1----:R-:W-:Y:S01]  /*0120*/  ULEA UR4, UR6, UR4, 0x18 ;  /* 0x0000000406047291 */ /* 0x002fe2000f8ec0ff */
[----:B------:R-:W1:Y:S05]  /*0130*/  I2F.F64 R76, UR5 ;  /* 0x00000005004c7d12 */ /* 0x000e6a0008201c00 */
[----:B------:R-:W-:Y:S01]  /*0140*/  LEA R5, R31, UR4, 0x5 ;  /* 0x000000041f057c11 */ /* 0x000fe2000f8e28ff */
[C---:B--2---:R-:W-:Y:S01]  /*0150*/  VIADD R9, R7.reuse, 0x8 ;  /* 0x0000000807097836 */ /* 0x044fe20000000000 */
[C---:B------:R-:W-:Y:S02]  /*0160*/  LOP3.LUT R8, R7.reuse, 0x7, RZ, 0xc0, !PT ;  /* 0x0000000707087812 */ /* 0x040fe400078ec0ff */
[----:B------:R-:W-:-:S03]  /*0170*/  LOP3.LUT R7, R7, 0x3, RZ, 0xc0, !PT ;  /* 0x0000000307077812 */ /* 0x000fc600078ec0ff */
[----:B------:R-:W-:Y:S02]  /*0180*/  VIADD R4, R8, 0xffffffff ;  /* 0xffffffff08047836 */ /* 0x000fe40000000000 */
[----:B-1-3--:R-:W-:-:S07]  /*0190*/  VIADD R6, R6, UR7 ;  /* 0x0000000706067c36 */ /* 0x00afce0008000000 */
.L_x_1513:
[----:B-1----:R-:W1:Y:S01]  /*01a0*/  LDC.64 R2, c[0x0][0x398] ;  /* 0x0000e600ff027b82 */ /* 0x002e620000000a00 */
[----:B0-----:R-:W-:Y:S01]  /*01b0*/  R2UR UR4, R78 ;  /* 0x000000004e0472ca */ /* 0x001fe200000e0000 */
[----:B------:R-:W-:Y:S01]  /*01c0*/  IMAD R11, R9, R74, RZ ;  /* 0x0000004a090b7224 */ /* 0x000fe200078e02ff */
[C---:B------:R-:W-:Y:S01]  /*01d0*/  R2UR UR5, R79.reuse ;  /* 0x000000004f0572ca */ /* 0x040fe200000e0000 */
[----:B------:R-:W-:Y:S01]  /*01e0*/  IMAD R15, R74, 0xa, RZ ;  /* 0x0000000a4a0f7824 */ /* 0x000fe200078e02ff */
[----:B------:R-:W-:Y:S02]  /*01f0*/  R2UR UR8, R78 ;  /* 0x000000004e0872ca */ /* 0x000fe400000e0000 */
[----:B------:R-:W-:Y:S01]  /*0200*/  R2UR UR9, R79 ;  /* 0x000000004f0972ca */ /* 0x000fe200000e0000 */
[----:B--2---:R-:W0:Y:S01]  /*0210*/  LDC.64 R12, c[0x0][0x388] ;  /* 0x0000e200ff0c7b82 */ /* 0x004e220000000a00 */
[----:B-1----:R-:W-:-:S04]  /*0220*/  IMAD.WIDE R2, R11, 0x4, R2 ;  /* 0x000000040b027825 */ /* 0x002fc800078e0202 */
[----:B------:R-:W-:Y:S02]  /*0230*/  IMAD.MOV.U32 R11, RZ, RZ, -0x1 ;  /* 0xffffffffff0b7424 */ /* 0x000fe400078e00ff */
[----:B0-----:R-:W-:-:S03]  /*0240*/  IMAD.WIDE R12, R15, 0x4, R12 ;  /* 0x000000040f0c7825 */ /* 0x001fc600078e020c */
[----:B------:R0:W-:Y:S04]  /*0250*/  STG.E desc[UR4][R2.64], R11 ;  /* 0x0000000b02007986 */ /* 0x0001e8000c101904 */
[----:B------:R-:W2:Y:S01]  /*0260*/  LDG.E R0, desc[UR8][R12.64+0x8] ;  /* 0x000008080c007981 */ /* 0x000ea2000c1e1900 */
[----:B------:R-:W-:Y:S05]  /*0270*/  BMOV.32.CLEAR RZ, B0 ;  /* 0x0000000000ff7355 */ /* 0x000fea0000100000 */
[----:B------:R-:W-:Y:S01]  /*0280*/  BSSY.RECONVERGENT B0, `(.L_x_2) ;  /* 0x00074ad000007945 */ /* 0x000fe20003800200 */
[----:B--2---:R-:W-:-:S04]  /*0290*/  LOP3.LUT R0, R0, 0x1, RZ, 0xc0, !PT ;  /* 0x0000000100007812 */ /* 0x004fc800078ec0ff */
[----:B------:R-:W-:Y:S02]  /*02a0*/  ISETP.NE.U32.AND P0, PT, R0, 0x1, PT ;  /* 0x000000010000780c */ /* 0x000fe40003f05070 */
[----:B------:R-:W1:Y:S11]  /*02b0*/  BMOV.32.CLEAR R0, B0 ;  /* 0x0000000000007355 */ /* 0x000e760000100000 */
[----:B01-34-:R-:W-:Y:S05]  /*02c0*/  @P0 BRA `(.L_x_3) ;  /* 0x00000748009c0947 */ /* 0x01bfea0003800000 */
[----:B------:R-:W-:Y:S02]  /*02d0*/  R2UR UR4, R78 ;  /* 0x000000004e0472ca */ /* 0x000fe400000e0000 */
[----:B------:R-:W-:-:S13]  /*02e0*/  R2UR UR5, R79 ;  /* 0x000000004f0572ca */ /* 0x000fda00000e0000 */
[----:B------:R-:W2:Y:S01]  /*02f0*/  LDG.E R75, desc[UR4][R12.64+0x1c] ;  /* 0x00001c040c4b7981 */ /* 0x000ea2000c1e1900 */
[----:B------:R-:W0:Y:S03]  /*0300*/  LDCU UR4, c[0x3][URZ] ;  /* 0x00c00000ff0477ac */ /* 0x000e260008000800 */
[----:B--2---:R1:W-:Y:S01]  /*0310*/  STS.64 [R5], R74 ;  /* 0x0000004a05007388 */ /* 0x0043e20000000a00 */
[----:B0-----:R-:W-:-:S13]  /*0320*/  ISETP.GE.AND P0, PT, R75, UR4, PT ;  /* 0x000000044b007c0c */ /* 0x001fda000bf06270 */
[----:B-1----:R-:W-:Y:S05]  /*0330*/  @P0 BRA `(.L_x_3) ;  /* 0x0000074800800947 */ /* 0x002fea0003800000 */
[----:B------:R-:W0:Y:S01]  /*0340*/  LDC.64 R68, c[0x0][0x3a8] ;  /* 0x0000ea00ff447b82 */ /* 0x000e220000000a00 */
[----:B------:R-:W1:Y:S01]  /*0350*/  LDCU.64 UR4, c[0x0][0x3b8] ;  /* 0x00007700ff0477ac */ /* 0x000e620008000a00 */
[C---:B------:R-:W-:Y:S02]  /*0360*/  IMAD R23, R74.reuse, 0x36, RZ ;  /* 0x000000364a177824 */ /* 0x040fe400078e02ff */
[C---:B------:R-:W-:Y:S02]  /*0370*/  IMAD R29, R74.reuse, 0x4ef, RZ ;  /* 0x000004ef4a1d7824 */ /* 0x040fe400078e02ff */
[C---:B------:R-:W-:Y:S02]  /*0380*/  IMAD R27, R74.reuse, 0x3e, RZ ;  /* 0x0000003e4a1b7824 */ /* 0x040fe400078e02ff */
[----:B------:R-:W2:Y:S01]  /*0390*/  LDC.64 R66, c[0x0][0x3b0] ;  /* 0x0000ec00ff427b82 */ /* 0x000ea20000000a00 */
[----:B------:R-:W-:Y:S02]  /*03a0*/  IMAD.SHL.U32 R3, R74, 0x2, RZ ;  /* 0x000000024a037824 */ /* 0x000fe400078e00ff */
[----:B------:R-:W-:-:S02]  /*03b0*/  VIADD R30, R29, 0xffffffff ;  /* 0xffffffff1d1e7836 */ /* 0x000fc40000000000 */
[----:B------:R-:W-:Y:S02]  /*03c0*/  VIADD R28, R27, 0xffffffff ;  /* 0xffffffff1b1c7836 */ /* 0x000fe40000000000 */
[C---:B------:R-:W-:Y:S01]  /*03d0*/  VIADD R26, R23.reuse, 0x1b ;  /* 0x0000001b171a7836 */ /* 0x040fe20000000000 */
[----:B------:R-:W3:Y:S01]  /*03e0*/  LDC.64 R70, c[0x0][0x3a0] ;  /* 0x0000e800ff467b82 */ /* 0x000ee20000000a00 */
[C---:B------:R-:W-:Y:S01]  /*03f0*/  VIADD R25, R23.reuse, 0x1c ;  /* 0x0000001c17197836 */ /* 0x040fe20000000000 */
[C---:B-1----:R-:W-:Y:S01]  /*0400*/  IADD3 R72, P0, PT, R23.reuse, UR4, RZ ;  /* 0x0000000417487c10 */ /* 0x042fe2000ff1e0ff */
[----:B------:R-:W-:-:S03]  /*0410*/  VIADD R24, R23, 0x1 ;  /* 0x0000000117187836 */ /* 0x000fc60000000000 */
[----:B------:R-:W-:Y:S01]  /*0420*/  LEA.HI.X.SX32 R73, R23, UR5, 0x1, P0 ;  /* 0x0000000517497c11 */ /* 0x000fe200080f0eff */
[----:B0-----:R-:W-:Y:S01]  /*0430*/  IMAD.WIDE R68, R29, 0x8, R68 ;  /* 0x000000081d447825 */ /* 0x001fe200078e0244 */
[----:B------:R-:W-:-:S03]  /*0440*/  PLOP3.LUT P0, PT, PT, PT, PT, 0x8, 0x80 ;  /* 0x000000000080781c */ /* 0x000fc60003f0e170 */
[----:B------:R-:W-:Y:S02]  /*0450*/  VIADD R29, R29, 0x270 ;  /* 0x000002701d1d7836 */ /* 0x000fe40000000000 */
[----:B------:R-:W-:Y:S02]  /*0460*/  VIADD R23, R23, 0x1a ;  /* 0x0000001a17177836 */ /* 0x000fe40000000000 */
[----:B--2---:R-:W-:-:S04]  /*0470*/  IMAD.WIDE R66, R27, 0x4, R66 ;  /* 0x000000041b427825 */ /* 0x004fc800078e0242 */
[----:B------:R-:W-:Y:S02]  /*0480*/  VIADD R27, R27, 0x18 ;  /* 0x000000181b1b7836 */ /* 0x000fe40000000000 */
[----:B---3--:R-:W-:-:S07]  /*0490*/  IMAD.WIDE R70, R3, 0x8, R70 ;  /* 0x0000000803467825 */ /* 0x008fce00078e0246 */
.L_x_1512:
[----:B------:R-:W-:-:S13]  /*04a0*/  ISETP.EQ.OR P0, PT, R75, -0x1, P0 ;  /* 0xffffffff4b00780c */ /* 0x000fda0000702670 */
[----:B-1234-:R-:W-:Y:S05]  /*04b0*/  @P0 BRA `(.L_x_3) ;  /* 0x0000074800200947 */ /* 0x01efea0003800000 */
[----:B------:R-:W0:Y:S01]  /*04c0*/  LDC.64 R2, c[0x0][0x388] ;  /* 0x0000e200ff027b82 */ /* 0x000e220000000a00 */
[----:B------:R-:W-:Y:S01]  /*04d0*/  R2UR UR4, R78 ;  /* 0x000000004e0472ca */ /* 0x000fe200000e0000 */
[----:B------:R-:W-:Y:S01]  /*04e0*/  IMAD R13, R75, 0xa, RZ ;  /* 0x0000000a4b0d7824 */ /* 0x000fe200078e02ff */
[----:B------:R-:W-:-:S03]  /*04f0*/  R2UR UR5, R79 ;  /* 0x000000004f0572ca */ /* 0x000fc600000e0000 */
[----:B0-----:R-:W-:-:S10]  /*0500*/  IMAD.WIDE R12, R13, 0x4, R2 ;  /* 0x000000040d0c7825 */ /* 0x001fd400078e0202 */
[----:B------:R-:W2:Y:S01]  /*0510*/  LDG.E R11, desc[UR4][R12.64+0x8] ;  /* 0x000008040c0b7981 */ /* 0x000ea2000c1e1900 */
[----:B------:R-:W-:Y:S02]  /*0520*/  PLOP3.LUT P0, PT, PT, PT, PT, 0x8, 0x80 ;  /* 0x000000000080781c */ /* 0x000fe40003f0e170 */
[----:B--2---:R-:W-:-:S04]  /*0530*/  LOP3.LUT R11, R11, 0x1, RZ, 0xc0, !PT ;  /* 0x000000010b0b7812 */ /* 0x004fc800078ec0ff */
[----:B------:R-:W-:-:S13]  /*0540*/  ISETP.NE.U32.AND P1, PT, R11, 0x1, PT ;  /* 0x000000010b00780c */ /* 0x000fda0003f25070 */
[----:B------:R-:W-:Y:S05]  /*0550*/  @P1 BRA `(.L_x_4) ;  /* 0x0000074400e41947 */ /* 0x000fea0003800000 */
[----:B------:R-:W0:Y:S01]  /*0560*/  LDS R11, [R5] ;  /* 0x00000000050b7984 */ /* 0x000e220000000800 */
[C---:B------:R-:W-:Y:S02]  /*0570*/  R2UR UR4, R78.reuse ;  /* 0x000000004e0472ca */ /* 0x040fe400000e0000 */
[C---:B------:R-:W-:Y:S02]  /*0580*/  R2UR UR5, R79.reuse ;  /* 0x000000004f0572ca */ /* 0x040fe400000e0000 */
[C---:B------:R-:W-:Y:S02]  /*0590*/  R2UR UR8, R78.reuse ;  /* 0x000000004e0872ca */ /* 0x040fe400000e0000 */
[C---:B------:R-:W-:Y:S02]  /*05a0*/  R2UR UR9, R79.reuse ;  /* 0x000000004f0972ca */ /* 0x040fe400000e0000 */
[----:B------:R-:W-:Y:S02]  /*05b0*/  R2UR UR10, R78 ;  /* 0x000000004e0a72ca */ /* 0x000fe400000e0000 */
[----:B------:R-:W-:Y:S01]  /*05c0*/  R2UR UR11, R79 ;  /* 0x000000004f0b72ca */ /* 0x000fe200000e0000 */
[----:B0-----:R-:W-:-:S04]  /*05d0*/  IMAD R11, R11, 0xa, RZ ;  /* 0x0000000a0b0b7824 */ /* 0x001fc800078e02ff */
[----:B------:R-:W-:Y:S02]  /*05e0*/  IMAD.WIDE R2, R11, 0x4, R2 ;  /* 0x000000040b027825 */ /* 0x000fe400078e0202 */
[----:B------:R-:W2:Y:S04]  /*05f0*/  LDG.E R11, desc[UR4][R12.64] ;  /* 0x000000040c0b7981 */ /* 0x000ea8000c1e1900 */
[----:B------:R-:W2:Y:S04]  /*0600*/  LDG.E R14, desc[UR8][R2.64] ;  /* 0x00000008020e7981 */ /* 0x000ea8000c1e1900 */
[----:B------:R-:W2:Y:S02]  /*0610*/  LDG.E R15, desc[UR10][R2.64+0x4] ;  /* 0x0000040a020f7981 */ /* 0x000ea4000c1e1900 */
[----:B--2---:R-:W-:-:S04]  /*0620*/  IADD3 R11, PT, PT, R11, -R14, -R15 ;  /* 0x8000000e0b0b7210 */ /* 0x004fc80007ffe80f */
[----:B------:R-:W-:-:S13]  /*0630*/  ISETP.GT.AND P1, PT, R11, 0x14, PT ;  /* 0x000000140b00780c */ /* 0x000fda0003f24270 */
[----:B------:R-:W-:Y:S05]  /*0640*/  @P1 BRA `(.L_x_3) ;  /* 0x0000074400bc1947 */ /* 0x000fea0003800000 */
[----:B------:R-:W-:Y:S02]  /*0650*/  R2UR UR4, R78 ;  /* 0x000000004e0472ca */ /* 0x000fe400000e0000 */
[----:B------:R-:W-:-:S13]  /*0660*/  R2UR UR5, R79 ;  /* 0x000000004f0572ca */ /* 0x000fda00000e0000 */
[----:B------:R-:W2:Y:S01]  /*0670*/  LDG.E R12, desc[UR4][R12.64+0x20] ;  /* 0x000020040c0c7981 */ /* 0x000ea2000c1e1900 */
[----:B------:R-:W-:Y:S05]  /*0680*/  BMOV.32.CLEAR RZ, B0 ;  /* 0x0000000000ff7355 */ /* 0x000fea0000100000 */
[----:B------:R-:W-:Y:S04]  /*0690*/  BSSY.RECONVERGENT B0, `(.L_x_4) ;  /* 0x0007465000007945 */ /* 0x000fe80003800200 */
[----:B------:R-:W0:Y:S05]  /*06a0*/  BMOV.32.CLEAR R21, B0 ;  /* 0x0000000000157355 */ /* 0x000e2a0000100000 */
[----:B--2---:R1:W-:Y:S01]  /*06b0*/  STS [R5+0xc], R12 ;  /* 0x00000c0c05007388 */ /* 0x0043e20000000800 */
[----:B------:R-:W-:-:S13]  /*06c0*/  ISETP.GE.AND P1, PT, R12, R6, PT ;  /* 0x000000060c00720c */ /* 0x000fda0003f26270 */
[----:B01----:R-:W-:Y:S05]  /*06d0*/  @P1 BRA `(.L_x_5) ;  /* 0x00000744007c1947 */ /* 0x003fea0003800000 */
[----:B------:R-:W-:Y:S05]  /*06e0*/  BMOV.32.CLEAR RZ, B0 ;  /* 0x0000000000ff7355 */ /* 0x000fea0000100000 */
[----:B------:R-:W-:Y:S01]  /*06f0*/  BSSY.RECONVERGENT B0, `(.L_x_6) ;  /* 0x000745b000007945 */ /* 0x000fe20003800200 */
[----:B------:R-:W-:Y:S02]  /*0700*/  IMAD.MOV.U32 R11, RZ, RZ, R12 ;  /* 0x000000ffff0b7224 */ /* 0x000fe400078e000c */
[----:B------:R-:W-:Y:S01]  /*0710*/  IMAD.MOV.U32 R20, RZ, RZ, RZ ;  /* 0x000000ffff147224 */ /* 0x000fe200078e00ff */
[----:B------:R-:W0:Y:S06]  /*0720*/  BMOV.32.CLEAR R19, B0 ;  /* 0x0000000000137355 */ /* 0x000e2c0000100000 */
.L_x_1511:
[----:B------:R-:W-:-:S04]  /*0730*/  ISETP.NE.AND P0, PT, R20, RZ, PT ;  /* 0x000000ff1400720c */ /* 0x000fc80003f05270 */
[----:B------:R-:W-:-:S13]  /*0740*/  ISETP.EQ.OR P0, PT, R11, -0x1, P0 ;  /* 0xffffffff0b00780c */ /* 0x000fda0000702670 */
[----:B01234-:R-:W-:Y:S05]  /*0750*/  @P0 BRA `(.L_x_7) ;  /* 0x00000744004c0947 */ /* 0x01ffea0003800000 */
[----:B------:R-:W1:Y:S01]  /*0760*/  LDC.64 R2, c[0x0][0x388] ;  /* 0x0000e200ff027b82 */ /* 0x000e620000000a00 */
[----:B------:R-:W-:Y:S01]  /*0770*/  R2UR UR4, R78 ;  /* 0x000000004e0472ca */ /* 0x000fe200000e0000 */
[----:B------:R-:W-:Y:S01]  /*0780*/  IMAD R13, R11, 0xa, RZ ;  /* 0x0000000a0b0d7824 */ /* 0x000fe200078e02ff */
[----:B------:R-:W-:-:S03]  /*0790*/  R2UR UR5, R79 ;  /* 0x000000004f0572ca */ /* 0x000fc600000e0000 */
[----:B-1----:R-:W-:-:S10]  /*07a0*/  IMAD.WIDE R12, R13, 0x4, R2 ;  /* 0x000000040d0c7825 */ /* 0x002fd400078e0202 */
[----:B------:R-:W2:Y:S01]  /*07b0*/  LDG.E R14, desc[UR4][R12.64+0x8] ;  /* 0x000008040c0e7981 */ /* 0x000ea2000c1e1900 */
[----:B------:R-:W-:Y:S01]  /*07c0*/  IMAD.MOV.U32 R20, RZ, RZ, RZ ;  /* 0x000000ffff147224 */ /* 0x000fe200078e00ff */
[----:B--2---:R-:W-:-:S13]  /*07d0*/  LOP3.LUT P0, RZ, R14, 0x2, RZ, 0xc0, !PT ;  /* 0x000000020eff7812 */ /* 0x004fda000780c0ff */
[----:B------:R-:W-:Y:S05]  /*07e0*/  @!P0 BRA `(.L_x_8) ;  /* 0x0000074400188947 */ /* 0x000fea0003800000 */
[----:B------:R-:W1:Y:S01]  /*07f0*/  LDS R14, [R5+0x4] ;  /* 0x00000400050e7984 */ /* 0x000e620000000800 */
[C---:B------:R-:W-:Y:S02]  /*0800*/  R2UR UR4, R78.reuse ;  /* 0x000000004e0472ca */ /* 0x040fe400000e0000 */
[C---:B------:R-:W-:Y:S02]  /*0810*/  R2UR UR5, R79.reuse ;  /* 0x000000004f0572ca */ /* 0x040fe400000e0000 */
[----:B------:R-:W-:Y:S02]  /*0820*/  R2UR UR8, R78 ;  /* 0x000000004e0872ca */ /* 0x000fe400000e0000 */
[----:B------:R-:W-:Y:S01]  /*0830*/  R2UR UR9, R79 ;  /* 0x000000004f0972ca */ /* 0x000fe200000e0000 */
[----:B-1----:R-:W-:-:S08]  /*0840*/  IMAD R15, R14, 0xa, RZ ;  /* 0x0000000a0e0f7824 */ /* 0x002fd000078e02ff */
[----:B------:R-:W2:Y:S01]  /*0850*/  LDG.E R14, desc[UR4][R12.64] ;  /* 0x000000040c0e7981 */ /* 0x000ea2000c1e1900 */
[----:B------:R-:W-:-:S06]  /*0860*/  IMAD.WIDE R2, R15, 0x4, R2 ;  /* 0x000000040f027825 */ /* 0x000fcc00078e0202 */
[----:B------:R-:W2:Y:S02]  /*0870*/  LDG.E R3, desc[UR8][R2.64] ;  /* 0x0000000802037981 */ /* 0x000ea4000c1e1900 */
[----:B--2---:R-:W-:-:S05]  /*0880*/  IMAD.IADD R14, R3, 0x1, -R14 ;  /* 0x00000001030e7824 */ /* 0x004fca00078e0a0e */
[----:B------:R-:W-:-:S13]  /*0890*/  ISETP.GT.AND P0, PT, R14, -0x29, PT ;  /* 0xffffffd70e00780c */ /* 0x000fda0003f04270 */
[----:B------:R-:W-:Y:S05]  /*08a0*/  @P0 BRA `(.L_x_8) ;  /* 0x0000074000e80947 */ /* 0x000fea0003800000 */
[----:B------:R-:W-:Y:S01]  /*08b0*/  ISETP.GE.U32.AND P0, PT, R14, -0x3d, PT ;  /* 0xffffffc30e00780c */ /* 0x000fe20003f06070 */
[----:B------:R-:W-:-:S12]  /*08c0*/  IMAD.MOV.U32 R20, RZ, RZ, RZ ;  /* 0x000000ffff147224 */ /* 0x000fd800078e00ff */
[----:B------:R-:W-:Y:S05]  /*08d0*/  @!P0 BRA `(.L_x_7) ;  /* 0x0000074000ec8947 */ /* 0x000fea0003800000 */
[----:B------:R-:W-:Y:S02]  /*08e0*/  R2UR UR4, R78 ;  /* 0x000000004e0472ca */ /* 0x000fe400000e0000 */
[----:B------:R-:W-:-:S13]  /*08f0*/  R2UR UR5, R79 ;  /* 0x000000004f0572ca */ /* 0x000fda00000e0000 */
[----:B------:R-:W2:Y:S01]  /*0900*/  LDG.E R12, desc[UR4][R12.64+0x1c] ;  /* 0x00001c040c0c7981 */ /* 0x000ea2000c1e1900 */
[----:B------:R-:W-:Y:S05]  /*0910*/  BMOV.32.CLEAR RZ, B0 ;  /* 0x0000000000ff7355 */ /* 0x000fea0000100000 */
[----:B------:R-:W-:Y:S01]  /*0920*/  BSSY.RECONVERGENT B0, `(.L_x_8) ;  /* 0x0007432000007945 */ /* 0x000fe20003800200 */
[----:B------:R-:W-:-:S03]  /*0930*/  IMAD.MOV.U32 R20, RZ, RZ, RZ ;  /* 0x000000ffff147224 */ /* 0x000fc600078e00ff */
[----:B------:R-:W1:Y:S05]  /*0940*/  BMOV.32.CLEAR R17, B0 ;  /* 0x0000000000117355 */ /* 0x000e6a0000100000 */
[----:B--2---:R2:W-:Y:S01]  /*0950*/  STS [R5+0x10], R12 ;  /* 0x0000100c05007388 */ /* 0x0045e20000000800 */
[----:B------:R-:W-:-:S13]  /*0960*/  ISETP.GE.AND P0, PT, R12, R6, PT ;  /* 0x000000060c00720c */ /* 0x000fda0003f06270 */
[----:B-12---:R-:W-:Y:S05]  /*0970*/  @P0 BRA `(.L_x_9) ;  /* 0x0000074000ac0947 */ /* 0x006fea0003800000 */
[----:B------:R-:W-:Y:S05]  /*0980*/  BMOV.32.CLEAR RZ, B0 ;  /* 0x0000000000ff7355 */ /* 0x000fea0000100000 */
[----:B------:R-:W-:Y:S01]  /*0990*/  BSSY.RECONVERGENT B0, `(.L_x_10) ;  /* 0x0007428000007945 */ /* 0x000fe20003800200 */
[----:B------:R-:W-:Y:S02]  /*09a0*/  IMAD.MOV.U32 R11, RZ, RZ, R12 ;  /* 0x000000ffff0b7224 */ /* 0x000fe400078e000c */
[----:B------:R-:W-:Y:S01]  /*09b0*/  IMAD.MOV.U32 R20, RZ, RZ, RZ ;  /* 0x000000ffff147224 */ /* 0x000fe200078e00ff */
[----:B------:R-:W1:Y:S06]  /*09c0*/  BMOV.32.CLEAR R16, B0 ;  /* 0x0000000000107355 */ /* 0x000e6c0000100000 */
.L_x_1510:
[----:B------:R-:W-:-:S04]  /*09d0*/  ISETP.NE.AND P0, PT, R20, RZ, PT ;  /* 0x000000ff1400720c */ /* 0x000fc80003f05270 */
[----:B------:R-:W-:-:S13]  /*09e0*/  ISETP.EQ.OR P0, PT, R11, -0x1, P0 ;  /* 0xffffffff0b00780c */ /* 0x000fda0000702670 */
[----:B01234-:R-:W-:Y:S05]  /*09f0*/  @P0 BRA `(.L_x_11) ;  /* 0x0000074000800947 */ /* 0x01ffea0003800000 */
[----:B------:R-:W2:Y:S01]  /*0a00*/  LDC.64 R2, c[0x0][0x388] ;  /* 0x0000e200ff027b82 */ /* 0x000ea20000000a00 */
[----:B------:R-:W-:Y:S01]  /*0a10*/  R2UR UR4, R78 ;  /* 0x000000004e0472ca */ /* 0x000fe200000e0000 */
[----:B------:R-:W-:Y:S01]  /*0a20*/  IMAD R13, R11, 0xa, RZ ;  /* 0x0000000a0b0d7824 */ /* 0x000fe200078e02ff */
[----:B------:R-:W-:-:S03]  /*0a30*/  R2UR UR5, R79 ;  /* 0x000000004f0572ca */ /* 0x000fc600000e0000 */
[----:B--2---:R-:W-:-:S10]  /*0a40*/  IMAD.WIDE R12, R13, 0x4, R2 ;  /* 0x000000040d0c7825 */ /* 0x004fd400078e0202 */
[----:B------:R-:W2:Y:S01]  /*0a50*/  LDG.E R14, desc[UR4][R12.64+0x8] ;  /* 0x000008040c0e7981 */ /* 0x000ea2000c1e1900 */
[----:B------:R-:W-:Y:S01]  /*0a60*/  IMAD.MOV.U32 R20, RZ, RZ, RZ ;  /* 0x000000ffff147224 */ /* 0x000fe200078e00ff */
[----:B--2---:R-:W-:-:S04]  /*0a70*/  LOP3.LUT R14, R14, 0x1, RZ, 0xc0, !PT ;  /* 0x000000010e0e7812 */ /* 0x004fc800078ec0ff */
[----:B------:R-:W-:-:S13]  /*0a80*/  ISETP.NE.U32.AND P0, PT, R14, 0x1, PT ;  /* 0x000000010e00780c */ /* 0x000fda0003f05070 */
[----:B------:R-:W-:Y:S05]  /*0a90*/  @P0 BRA `(.L_x_12) ;  /* 0x0000074000480947 */ /* 0x000fea0003800000 */
[----:B------:R-:W2:Y:S01]  /*0aa0*/  LDS R14, [R5+0xc] ;  /* 0x00000c00050e7984 */ /* 0x000ea20000000800 */
[C---:B------:R-:W-:Y:S02]  /*0ab0*/  R2UR UR4, R78.reuse ;  /* 0x000000004e0472ca */ /* 0x040fe400000e0000 */
[C---:B------:R-:W-:Y:S02]  /*0ac0*/  R2UR UR5, R79.reuse ;  /* 0x000000004f0572ca */ /* 0x040fe400000e0000 */
[----:B------:R-:W-:Y:S02]  /*0ad0*/  R2UR UR8, R78 ;  /* 0x000000004e0872ca */ /* 0x000fe400000e0000 */
[----:B------:R-:W-:Y:S01]  /*0ae0*/  R2UR UR9, R79 ;  /* 0x000000004f0972ca */ /* 0x000fe200000e0000 */
[----:B--2---:R-:W-:-:S08]  /*0af0*/  IMAD R33, R14, 0xa, RZ ;  /* 0x0000000a0e217824 */ /* 0x004fd000078e02ff */
[----:B------:R-:W2:Y:S01]  /*0b00*/  LDG.E R14, desc[UR4][R12.64] ;  /* 0x000000040c0e7981 */ /* 0x000ea2000c1e1900 */
[----:B------:R-:W-:-:S06]  /*0b10*/  IMAD.WIDE R2, R33, 0x4, R2 ;  /* 0x0000000421027825 */ /* 0x000fcc00078e0202 */
[----:B------:R-:W2:Y:S01]  /*0b20*/  LDG.E R3, desc[UR8][R2.64] ;  /* 0x0000000802037981 */ /* 0x000ea2000c1e1900 */
[----:B------:R-:W-:Y:S02]  /*0b30*/  IMAD.MOV.U32 R20, RZ, RZ, RZ ;  /* 0x000000ffff147224 */ /* 0x000fe400078e00ff */
[----:B--2---:R-:W-:-:S05]  /*0b40*/  IMAD.IADD R14, R14, 0x1, -R3 ;  /* 0x000000010e0e7824 */ /* 0x004fca00078e0a03 */
[----:B------:R-:W-:-:S13]  /*0b50*/  ISETP.GT.AND P0, PT, R14, 0x55, PT ;  /* 0x000000550e00780c */ /* 0x000fda0003f04270 */
[----:B------:R-:W-:Y:S05]  /*0b60*/  @P0 BRA `(.L_x_11) ;  /* 0x0000074000240947 */ /* 0x000fea0003800000 */
[----:B------:R-:W-:Y:S02]  /*0b70*/  R2UR UR4, R78 ;  /* 0x000000004e0472ca */ /* 0x000fe400000e0000 */
[----:B------:R-:W-:-:S13]  /*0b80*/  R2UR UR5, R79 ;  /* 0x000000004f0572ca */ /* 0x000fda00000e0000 */
[----:B------:R-:W2:Y:S01]  /*0b90*/  LDG.E R34, desc[UR4][R12.64+0x20] ;  /* 0x000020040c227981 */ /* 0x000ea2000c1e1900 */
[----:B------:R-:W3:Y:S01]  /*0ba0*/  LDCU UR4, c[0x3][URZ] ;  /* 0x00c00000ff0477ac */ /* 0x000ee20008000800 */
[----:B------:R-:W-:Y:S05]  /*0bb0*/  BMOV.32.CLEAR RZ, B0 ;  /* 0x0000000000ff7355 */ /* 0x000fea0000100000 */
[----:B------:R-:W-:Y:S01]  /*0bc0*/  BSSY.RECONVERGENT B0, `(.L_x_12) ;  /* 0x00073ff000007945 */ /* 0x000fe20003800200 */
[----:B------:R-:W-:-:S03]  /*0bd0*/  IMAD.MOV.U32 R20, RZ, RZ, RZ ;  /* 0x000000ffff147224 */ /* 0x000fc600078e00ff */
[----:B------:R-:W4:Y:S05]  /*0be0*/  BMOV.32.CLEAR R14, B0 ;  /* 0x00000000000e7355 */ /* 0x000f2a0000100000 */
[----:B--2---:R2:W-:Y:S01]  /*0bf0*/  STS [R5+0x18], R34 ;  /* 0x0000182205007388 */ /* 0x0045e20000000800 */
[----:B---3--:R-:W-:-:S13]  /*0c00*/  ISETP.GE.AND P0, PT, R34, UR4, PT ;  /* 0x0000000422007c0c */ /* 0x008fda000bf06270 */
[----:B--2-4-:R-:W-:Y:S05]  /*0c10*/  @P0 BRA `(.L_x_13) ;  /* 0x0000073c00e00947 */ /* 0x014fea0003800000 */
[----:B------:R-:W-:Y:S05]  /*0c20*/  BMOV.32.CLEAR RZ, B0 ;  /* 0x0000000000ff7355 */ /* 0x000fea0000100000 */
[----:B------:R-:W-:Y:S01]  /*0c30*/  BSSY.RECONVERGENT B0, `(.L_x_14) ;  /* 0x00073f5000007945 */ /* 0x000fe20003800200 */
[----:B------:R-:W-:-:S03]  /*0c40*/  IMAD.MOV.U32 R20, RZ, RZ, RZ ;  /* 0x000000ffff147224 */ /* 0x000fc600078e00ff */
[----:B------:R-:W2:Y:S05]  /*0c50*/  BMOV.32.CLEAR R13, B0 ;  /* 0x00000000000d7355 */ /* 0x000eaa0000100000 */
.L_x_1509:
[----:B------:R-:W-:-:S04]  /*0c60*/  ISETP.NE.AND P0, PT, R20, RZ, PT ;  /* 0x000000ff1400720c */ /* 0x000fc80003f05270 */
[----:B------:R-:W-:-:S13]  /*0c70*/  ISETP.EQ.OR P0, PT, R34, -0x1, P0 ;  /* 0xffffffff2200780c */ /* 0x000fda0000702670 */
[----:B012-4-:R-:W-:Y:S05]  /*0c80*/  @P0 BRA `(.L_x_15) ;  /* 0x0000073c00b80947 */ /* 0x017fea0003800000 */
[----:B------:R-:W3:Y:S01]  /*0c90*/  LDC.64 R40, c[0x0][0x388] ;  /* 0x0000e200ff287b82 */ /* 0x000ee20000000a00 */
[----:B------:R-:W-:Y:S01]  /*0ca0*/  R2UR UR4, R78 ;  /* 0x000000004e0472ca */ /* 0x000fe200000e0000 */
[----:B------:R-:W-:Y:S01]  /*0cb0*/  IMAD R39, R34, 0xa, RZ ;  /* 0x0000000a22277824 */ /* 0x000fe200078e02ff */
[----:B------:R-:W-:-:S03]  /*0cc0*/  R2UR UR5, R79 ;  /* 0x000000004f0572ca */ /* 0x000fc600000e0000 */
[----:B---3--:R-:W-:-:S10]  /*0cd0*/  IMAD.WIDE R38, R39, 0x4, R40 ;  /* 0x0000000427267825 */ /* 0x008fd400078e0228 */
[----:B------:R-:W3:Y:S01]  /*0ce0*/  LDG.E R2, desc[UR4][R38.64+0x8] ;  /* 0x0000080426027981 */ /* 0x000ee2000c1e1900 */
[----:B------:R-:W-:Y:S01]  /*0cf0*/  IMAD.MOV.U32 R20, RZ, RZ, RZ ;  /* 0x000000ffff147224 */ /* 0x000fe200078e00ff */
[----:B---3--:R-:W-:-:S13]  /*0d00*/  LOP3.LUT P0, RZ, R2, 0x2, RZ, 0xc0, !PT ;  /* 0x0000000202ff7812 */ /* 0x008fda000780c0ff */
[----:B------:R-:W-:Y:S05]  /*0d10*/  @!P0 BRA `(.L_x_16) ;  /* 0x0000073c00808947 */ /* 0x000fea0003800000 */
[----:B------:R-:W3:Y:S01]  /*0d20*/  LDS R2, [R5+0x10] ;  /* 0x0000100005027984 */ /* 0x000ee20000000800 */
[C---:B------:R-:W-:Y:S02]  /*0d30*/  R2UR UR4, R78.reuse ;  /* 0x000000004e0472ca */ /* 0x040fe400000e0000 */
[C---:B------:R-:W-:Y:S02]  /*0d40*/  R2UR UR5, R79.reuse ;  /* 0x000000004f0572ca */ /* 0x040fe400000e0000 */
[C---:B------:R-:W-:Y:S02]  /*0d50*/  R2UR UR8, R78.reuse ;  /* 0x000000004e0872ca */ /* 0x040fe400000e0000 */
[C---:B------:R-:W-:Y:S02]  /*0d60*/  R2UR UR9, R79.reuse ;  /* 0x000000004f0972ca */ /* 0x040fe400000e0000 */
[----:B------:R-:W-:Y:S02]  /*0d70*/  R2UR UR10, R78 ;  /* 0x000000004e0a72ca */ /* 0x000fe400000e0000 */
[----:B------:R-:W-:-:S02]  /*0d80*/  R2UR UR11, R79 ;  /* 0x000000004f0b72ca */ /* 0x000fc400000e0000 */
[----:B------:R-:W-:Y:S02]  /*0d90*/  R2UR UR12, R78 ;  /* 0x000000004e0c72ca */ /* 0x000fe400000e0000 */
[----:B------:R-:W-:Y:S01]  /*0da0*/  R2UR UR13, R79 ;  /* 0x000000004f0d72ca */ /* 0x000fe200000e0000 */
[----:B------:R-:W4:Y:S04]  /*0db0*/  LDG.E R35, desc[UR4][R38.64] ;  /* 0x0000000426237981 */ /* 0x000f28000c1e1900 */
[----:B------:R-:W4:Y:S01]  /*0dc0*/  LDG.E R11, desc[UR8][R38.64+0x4] ;  /* 0x00000408260b7981 */ /* 0x000f22000c1e1900 */
[----:B---3--:R-:W-:-:S04]  /*0dd0*/  IMAD R3, R2, 0xa, RZ ;  /* 0x0000000a02037824 */ /* 0x008fc800078e02ff */
[----:B------:R-:W-:-:S05]  /*0de0*/  IMAD.WIDE R2, R3, 0x4, R40 ;  /* 0x0000000403027825 */ /* 0x000fca00078e0228 */
[----:B------:R-:W3:Y:S04]  /*0df0*/  LDG.E R32, desc[UR10][R2.64] ;  /* 0x0000000a02207981 */ /* 0x000ee8000c1e1900 */
[----:B------:R-:W3:Y:S01]  /*0e00*/  LDG.E R33, desc[UR12][R2.64+0x4] ;  /* 0x0000040c02217981 */ /* 0x000ee2000c1e1900 */
[----:B----4-:R-:W-:-:S05]  /*0e10*/  IMAD.IADD R36, R35, 0x1, R11 ;  /* 0x0000000123247824 */ /* 0x010fca00078e020b */
[----:B---3--:R-:W-:-:S04]  /*0e20*/  IADD3 R32, PT, PT, R33, R32, -R36 ;  /* 0x0000002021207210 */ /* 0x008fc80007ffe824 */
[----:B------:R-:W-:-:S13]  /*0e30*/  ISETP.GT.AND P0, PT, R32, -0x29, PT ;  /* 0xffffffd72000780c */ /* 0x000fda0003f04270 */
[----:B------:R-:W-:Y:S05]  /*0e40*/  @P0 BRA `(.L_x_16) ;  /* 0x0000073c00340947 */ /* 0x000fea0003800000 */
[----:B------:R-:W-:Y:S01]  /*0e50*/  ISETP.GE.U32.AND P0, PT, R32, -0x3d, PT ;  /* 0xffffffc32000780c */ /* 0x000fe20003f06070 */
[----:B------:R-:W-:-:S12]  /*0e60*/  IMAD.MOV.U32 R20, RZ, RZ, RZ ;  /* 0x000000ffff147224 */ /* 0x000fd800078e00ff */
[----:B------:R-:W-:Y:S05]  /*0e70*/  @!P0 BRA `(.L_x_15) ;  /* 0x0000073c003c8947 */ /* 0x000fea0003800000 */
[----:B------:R-:W3:Y:S01]  /*0e80*/  LDS R11, [R5+0x4] ;  /* 0x00000400050b7984 */ /* 0x000ee20000000800 */
[----:B------:R-:W-:Y:S02]  /*0e90*/  R2UR UR4, R78 ;  /* 0x000000004e0472ca */ /* 0x000fe400000e0000 */
[----:B------:R-:W-:Y:S01]  /*0ea0*/  R2UR UR5, R79 ;  /* 0x000000004f0572ca */ /* 0x000fe200000e0000 */
[----:B---3--:R-:W-:-:S04]  /*0eb0*/  IMAD R11, R11, 0xa, RZ ;  /* 0x0000000a0b0b7824 */ /* 0x008fc800078e02ff */
[----:B------:R-:W-:-:S08]  /*0ec0*/  IMAD.WIDE R32, R11, 0x4, R40 ;  /* 0x000000040b207825 */ /* 0x000fd000078e0228 */
[----:B------:R-:W3:Y:S01]  /*0ed0*/  LDG.E R11, desc[UR4][R32.64] ;  /* 0x00000004200b7981 */ /* 0x000ee2000c1e1900 */
[----:B------:R-:W-:Y:S02]  /*0ee0*/  IMAD.MOV.U32 R20, RZ, RZ, RZ ;  /* 0x000000ffff147224 */ /* 0x000fe400078e00ff */
[----:B---3--:R-:W-:-:S05]  /*0ef0*/  IMAD.IADD R11, R11, 0x1, -R36 ;  /* 0x000000010b0b7824 */ /* 0x008fca00078e0a24 */
[----:B------:R-:W-:-:S13]  /*0f00*/  ISETP.GT.AND P0, PT, R11, -0x7a, PT ;  /* 0xffffff860b00780c */ /* 0x000fda0003f04270 */
[----:B------:R-:W-:Y:S05]  /*0f10*/  @P0 BRA `(.L_x_16) ;  /* 0x0000073c00000947 */ /* 0x000fea0003800000 */
[----:B------:R-:W-:Y:S01]  /*0f20*/  ISETP.GE.U32.AND P0, PT, R11, -0xb6, PT ;  /* 0xffffff4a0b00780c */ /* 0x000fe20003f06070 */
[----:B------:R-:W-:-:S12]  /*0f30*/  IMAD.MOV.U32 R20, RZ, RZ, RZ ;  /* 0x000000ffff147224 */ /* 0x000fd800078e00ff */
[----:B------:R-:W-:Y:S05]  /*0f40*/  @!P0 BRA `(.L_x_15) ;  /* 0x0000073c00088947 */ /* 0x000fea0003800000 */
[----:B------:R-:W3:Y:S01]  /*0f50*/  LDCU UR4, c[0x3][0x14] ;  /* 0x00c00280ff0477ac */ /* 0x000ee20008000800 */
[----:B------:R-:W-:Y:S05]  /*0f60*/  BMOV.32.CLEAR RZ, B0 ;  /* 0x0000000000ff7355 */ /* 0x000fea0000100000 */
[----:B------:R-:W-:Y:S04]  /*0f70*/  BSSY.RECONVERGENT B0, `(.L_x_16) ;  /* 0x00073ba000007945 */ /* 0x000fe80003800200 */
[----:B------:R-:W4:Y:S05]  /*0f80*/  BMOV.32.CLEAR R11, B0 ;  /* 0x00000000000b7355 */ /* 0x000f2a0000100000 */
[----:B------:R-:W-:Y:S01]  /*0f90*/  BSSY.RELIABLE B0, `(.L_x_17) ;  /* 0x0000026000007945 */ /* 0x000fe20003800100 */
[----:B---3--:R-:W-:-:S09]  /*0fa0*/  UISETP.NE.AND UP0, UPT, UR4, URZ, UPT ;  /* 0x000000ff0400728c */ /* 0x008fd2000bf05270 */
[----:B----4-:R-:W-:Y:S05]  /*0fb0*/  BRA.U !UP0, `(.L_x_18) ;  /* 0x00000001088c7547 */ /* 0x010fea000b800000 */
[----:B------:R-:W-:Y:S02]  /*0fc0*/  R2UR UR4, R78 ;  /* 0x000000004e0472ca */ /* 0x000fe400000e0000 */
[----:B------:R-:W-:-:S13]  /*0fd0*/  R2UR UR5, R79 ;  /* 0x000000004f0572ca */ /* 0x000fda00000e0000 */
[----:B------:R-:W3:Y:S02]  /*0fe0*/  LDG.E R32, desc[UR4][R32.64+0x24] ;  /* 0x0000240420207981 */ /* 0x000ee4000c1e1900 */
[----:B---3--:R-:W-:-:S13]  /*0ff0*/  ISETP.NE.AND P0, PT, R32, -0x1, PT ;  /* 0xffffffff2000780c */ /* 0x008fda0003f05270 */
[----:B------:R-:W-:Y:S05]  /*1000*/  @!P0 BRA `(.L_x_19) ;  /* 0x0000000000388947 */ /* 0x000fea0003800000 */
[----:B------:R-:W3:Y:S01]  /*1010*/  LDS R37, [R5+0xc] ;  /* 0x00000c0005257984 */ /* 0x000ee20000000800 */
[----:B------:R-:W-:Y:S01]  /*1020*/  R2UR UR4, R78 ;  /* 0x000000004e0472ca */ /* 0x000fe200000e0000 */
[----:B------:R-:W-:Y:S01]  /*1030*/  IMAD R33, R32, 0xa, RZ ;  /* 0x0000000a20217824 */ /* 0x000fe200078e02ff */
[----:B------:R-:W-:Y:S02]  /*1040*/  R2UR UR5, R79 ;  /* 0x000000004f0572ca */ /* 0x000fe400000e0000 */
[----:B------:R-:W-:Y:S01]  /*1050*/  R2UR UR8, R78 ;  /* 0x000000004e0872ca */ /* 0x000fe200000e0000 */
[----:B------:R-:W-:Y:S01]  /*1060*/  IMAD.WIDE R32, R33, 0x4, R40 ;  /* 0x0000000421207825 */ /* 0x000fe200078e0228 */
[----:B------:R-:W-:-:S09]  /*1070*/  R2UR UR9, R79 ;  /* 0x000000004f0972ca */ /* 0x000fd200000e0000 */
[----:B------:R-:W4:Y:S01]  /*1080*/  LDG.E R32, desc[UR4][R32.64] ;  /* 0x0000000420207981 */ /* 0x000f22000c1e1900 */
[----:B---3--:R-:W-:-:S04]  /*1090*/  IMAD R37, R37, 0xa, RZ ;  /* 0x0000000a25257824 */ /* 0x008fc800078e02ff */
[----:B------:R-:W-:-:S06]  /*10a0*/  IMAD.WIDE R36, R37, 0x4, R40 ;  /* 0x0000000425247825 */ /* 0x000fcc00078e0228 */
[----:B------:R-:W3:Y:S01]  /*10b0*/  LDG.E R37, desc[UR8][R36.64] ;  /* 0x0000000824257981 */ /* 0x000ee2000c1e1900 */
[----:B----4-:R-:W-:-:S05]  /*10c0*/  VIADD R20, R32, 0x12 ;  /* 0x0000001220147836 */ /* 0x010fca0000000000 */
[----:B---3--:R-:W-:-:S13]  /*10d0*/  ISETP.GT.AND P0, PT, R20, R37, PT ;  /* 0x000000251400720c */ /* 0x008fda0003f04270 */
[----:B------:R-:W-:Y:S05]  /*10e0*/  @!P0 BRA `(.L_x_18) ;  /* 0x0000000000408947 */ /* 0x000fea0003800000 */
.L_x_19:
[----:B------:R-:W-:Y:S02]  /*10f0*/  R2UR UR4, R78 ;  /* 0x000000004e0472ca */ /* 0x000fe400000e0000 */
[----:B------:R-:W-:-:S13]  /*1100*/  R2UR UR5, R79 ;  /* 0x000000004f0572ca */ /* 0x000fda00000e0000 */
[----:B------:R-:W3:Y:S01]  /*1110*/  LDG.E R2, desc[UR4][R2.64+0x24] ;  /* 0x0000240402027981 */ /* 0x000ee2000c1e1900 */
[----:B------:R-:W-:Y:S01]  /*1120*/  IMAD.MOV.U32 R20, RZ, RZ, RZ ;  /* 0x000000ffff147224 */ /* 0x000fe200078e00ff */
[----:B---3--:R-:W-:-:S13]  /*1130*/  ISETP.NE.AND P0, PT, R2, -0x1, PT ;  /* 0xffffffff0200780c */ /* 0x008fda0003f05270 */
[----:B------:R-:W-:Y:S05]  /*1140*/  @!P0 BREAK.RELIABLE B0 ;  /* 0x0000000000008942 */ /* 0x000fea0003800100 */
[----:B------:R-:W-:Y:S05]  /*1150*/  @!P0 BRA `(.L_x_20) ;  /* 0x0000073800688947 */ /* 0x000fea0003800000 */
[----:B------:R-:W-:Y:S01]  /*1160*/  R2UR UR4, R78 ;  /* 0x000000004e0472ca */ /* 0x000fe200000e0000 */
[----:B------:R-:W-:Y:S01]  /*1170*/  IMAD R3, R2, 0xa, RZ ;  /* 0x0000000a02037824 */ /* 0x000fe200078e02ff */
[----:B------:R-:W-:-:S03]  /*1180*/  R2UR UR5, R79 ;  /* 0x000000004f0572ca */ /* 0x000fc600000e0000 */
[----:B------:R-:W-:-:S10]  /*1190*/  IMAD.WIDE R2, R3, 0x4, R40 ;  /* 0x0000000403027825 */ /* 0x000fd400078e0228 */
[----:B------:R-:W3:Y:S02]  /*11a0*/  LDG.E R2, desc[UR4][R2.64] ;  /* 0x0000000402027981 */ /* 0x000ee4000c1e1900 */
[----:B---3--:R-:W-:-:S05]  /*11b0*/  VIADD R32, R2, 0x12 ;  /* 0x0000001202207836 */ /* 0x008fca0000000000 */
[----:B------:R-:W-:-:S13]  /*11c0*/  ISETP.GT.AND P0, PT, R32, R35, PT ;  /* 0x000000232000720c */ /* 0x000fda0003f04270 */
[----:B------:R-:W-:Y:S05]  /*11d0*/  @P0 BREAK.RELIABLE B0 ;  /* 0x0000000000000942 */ /* 0x000fea0003800100 */
[----:B------:R-:W-:Y:S05]  /*11e0*/  @P0 BRA `(.L_x_20) ;  /* 0x0000073800440947 */ /* 0x000fea0003800000 */
.L_x_18:
[----:B------:R-:W-:Y:S05]  /*11f0*/  BSYNC.RELIABLE B0 ;  /* 0x0000000000007941 */ /* 0x000fea0003800100 */
.L_x_17:
[----:B------:R-:W-:Y:S02]  /*1200*/  R2UR UR4, R78 ;  /* 0x000000004e0472ca */ /* 0x000fe400000e0000 */
[----:B------:R-:W-:-:S13]  /*1210*/  R2UR UR5, R79 ;  /* 0x000000004f0572ca */ /* 0x000fda00000e0000 */
[----:B------:R-:W3:Y:S01]  /*1220*/  LDG.E R38, desc[UR4][R38.64+0x1c] ;  /* 0x00001c0426267981 */ /* 0x000ee2000c1e1900 */
[----:B------:R-:W4:Y:S01]  /*1230*/  LDCU UR4, c[0x3][URZ] ;  /* 0x00c00000ff0477ac */ /* 0x000f220008000800 */
[----:B------:R-:W-:Y:S02]  /*1240*/  IMAD.MOV.U32 R20, RZ, RZ, RZ ;  /* 0x000000ffff147224 */ /* 0x000fe400078e00ff */
[----:B---3--:R3:W-:Y:S01]  /*1250*/  STS [R5+0x1c], R38 ;  /* 0x00001c2605007388 */ /* 0x0087e20000000800 */
[----:B----4-:R-:W-:-:S13]  /*1260*/  ISETP.GE.AND P0, PT, R38, UR4, PT ;  /* 0x0000000426007c0c */ /* 0x010fda000bf06270 */
[----:B---3--:R-:W-:Y:S05]  /*1270*/  @P0 BRA `(.L_x_20) ;  /* 0x0000073800200947 */ /* 0x008fea0003800000 */
.L_x_1508:
[----:B------:R-:W-:-:S13]  /*1280*/  ISETP.NE.AND P0, PT, R38, -0x1, PT ;  /* 0xffffffff2600780c */ /* 0x000fda0003f05270 */
[----:B012---:R-:W-:Y:S05]  /*1290*/  @!P0 BRA `(.L_x_21) ;  /* 0x0000073400908947 */ /* 0x007fea0003800000 */
[----:B------:R-:W3:Y:S01]  /*12a0*/  LDC.64 R32, c[0x0][0x388] ;  /* 0x0000e200ff207b82 */ /* 0x000ee20000000a00 */
[----:B------:R-:W-:Y:S01]  /*12b0*/  R2UR UR4, R78 ;  /* 0x000000004e0472ca */ /* 0x000fe200000e0000 */
[----:B------:R-:W-:Y:S01]  /*12c0*/  IMAD R3, R38, 0xa, RZ ;  /* 0x0000000a26037824 */ /* 0x000fe200078e02ff */
[----:B------:R-:W-:-:S03]  /*12d0*/  R2UR UR5, R79 ;  /* 0x000000004f0572ca */ /* 0x000fc600000e0000 */
[----:B---3--:R-:W-:-:S10]  /*12e0*/  IMAD.WIDE R2, R3, 0x4, R32 ;  /* 0x0000000403027825 */ /* 0x008fd400078e0220 */
[----:B------:R-:W3:Y:S01]  /*12f0*/  LDG.E R34, desc[UR4][R2.64+0x8] ;  /* 0x0000080402227981 */ /* 0x000ee2000c1e1900 */
[----:B------:R-:W-:Y:S01]  /*1300*/  BSSY.RELIABLE B9, `(.L_x_22) ;  /* 0x0007357000097945 */ /* 0x000fe20003800100 */
        /* <DEDUP_REMOVED lines=8> */
[----:B------:R-:W-:-:S05]  /*1390*/  R2UR UR11, R79 ;  /* 0x000000004f0b72ca */ /* 0x000fca00000e0000 */
[----:B------:R-:W4:Y:S01]  /*13a0*/  LDG.E R39, desc[UR4][R2.64] ;  /* 0x0000000402277981 */ /* 0x000f22000c1e1900 */
[----:B---3--:R-:W-:-:S04]  /*13b0*/  IMAD R35, R34, 0xa, RZ ;  /* 0x0000000a22237824 */ /* 0x008fc800078e02ff */
[----:B------:R-:W-:-:S05]  /*13c0*/  IMAD.WIDE R34, R35, 0x4, R32 ;  /* 0x0000000423227825 */ /* 0x000fca00078e0220 */
[----:B------:R-:W4:Y:S04]  /*13d0*/  LDG.E R36, desc[UR8][R34.64] ;  /* 0x0000000822247981 */ /* 0x000f28000c1e1900 */
[----:B------:R-:W4:Y:S02]  /*13e0*/  LDG.E R37, desc[UR10][R34.64+0x4] ;  /* 0x0000040a22257981 */ /* 0x000f24000c1e1900 */
[----:B----4-:R-:W-:-:S04]  /*13f0*/  IADD3 R36, PT, PT, R39, -R36, -R37 ;  /* 0x8000002427247210 */ /* 0x010fc80007ffe825 */
[----:B------:R-:W-:-:S13]  /*1400*/  ISETP.GT.AND P0, PT, R36, 0x14, PT ;  /* 0x000000142400780c */ /* 0x000fda0003f04270 */
[----:B------:R-:W-:Y:S05]  /*1410*/  @P0 BREAK.RELIABLE B9 ;  /* 0x0000000000090942 */ /* 0x000fea0003800100 */
[----:B------:R-:W-:Y:S05]  /*1420*/  @P0 BRA `(.L_x_21) ;  /* 0x00000734002c0947 */ /* 0x000fea0003800000 */
[----:B------:R-:W3:Y:S01]  /*1430*/  LDS R36, [R5] ;  /* 0x0000000005247984 */ /* 0x000ee20000000800 */
[C---:B------:R-:W-:Y:S02]  /*1440*/  R2UR UR8, R78.reuse ;  /* 0x000000004e0872ca */ /* 0x040fe400000e0000 */
[C---:B------:R-:W-:Y:S02]  /*1450*/  R2UR UR9, R79.reuse ;  /* 0x000000004f0972ca */ /* 0x040fe400000e0000 */
[----:B------:R-:W-:Y:S02]  /*1460*/  R2UR UR4, R78 ;  /* 0x000000004e0472ca */ /* 0x000fe400000e0000 */
[----:B------:R-:W-:-:S09]  /*1470*/  R2UR UR5, R79 ;  /* 0x000000004f0572ca */ /* 0x000fd200000e0000 */
[----:B------:R-:W4:Y:S01]  /*1480*/  LDG.E R38, desc[UR8][R2.64+0x4] ;  /* 0x0000040802267981 */ /* 0x000f22000c1e1900 */
[----:B---3--:R-:W-:-:S04]  /*1490*/  IMAD R37, R36, 0xa, RZ ;  /* 0x0000000a24257824 */ /* 0x008fc800078e02ff */
[----:B------:R-:W-:-:S05]  /*14a0*/  IMAD.WIDE R32, R37, 0x4, R32 ;  /* 0x0000000425207825 */ /* 0x000fca00078e0220 */
[----:B------:R-:W3:Y:S01]  /*14b0*/  LDG.E R37, desc[UR4][R32.64] ;  /* 0x0000000420257981 */ /* 0x000ee2000c1e1900 */
[----:B------:R-:W-:Y:S01]  /*14c0*/  BSSY.RECONVERGENT B1, `(.L_x_24) ;  /* 0x00000ee000017945 */ /* 0x000fe20003800200 */
[----:B------:R-:W-:Y:S01]  /*14d0*/  CS2R R124, SRZ ;  /* 0x00000000007c7805 */ /* 0x000fe2000001ff00 */
[----:B----4-:R-:W-:-:S05]  /*14e0*/  IMAD.IADD R60, R39, 0x1, R38 ;  /* 0x00000001273c7824 */ /* 0x010fca00078e0226 */
[----:B---3--:R-:W-:-:S13]  /*14f0*/  ISETP.GT.AND P0, PT, R60, R37, PT ;  /* 0x000000253c00720c */ /* 0x008fda0003f04270 */
[----:B------:R-:W-:Y:S05]  /*1500*/  @!P0 BRA `(.L_x_25) ;  /* 0x0000000c00a48947 */ /* 0x000fea0003800000 */
[----:B------:R-:W-:Y:S01]  /*1510*/  IMAD.IADD R38, R37, 0x1, -R60 ;  /* 0x0000000125267824 */ /* 0x000fe200078e0a3c */
[----:B------:R-:W-:Y:S05]  /*1520*/  BMOV.32.CLEAR RZ, B0 ;  /* 0x0000000000ff7355 */ /* 0x000fea0000100000 */
[----:B------:R-:W-:Y:S01]  /*1530*/  ISETP.GT.U32.AND P1, PT, R38, -0x10, PT ;  /* 0xfffffff02600780c */ /* 0x000fe20003f24070 */
[--C-:B------:R-:W-:Y:S01]  /*1540*/  IMAD.IADD R59, R60, 0x1, -R37.reuse ;  /* 0x000000013c3b7824 */ /* 0x100fe200078e0a25 */
[----:B------:R-:W-:Y:S01]  /*1550*/  BSSY.RECONVERGENT B0, `(.L_x_26) ;  /* 0x0000066000007945 */ /* 0x000fe20003800200 */
[----:B------:R-:W-:Y:S02]  /*1560*/  IMAD.MOV.U32 R40, RZ, RZ, RZ ;  /* 0x000000ffff287224 */ /* 0x000fe400078e00ff */
[----:B------:R-:W-:Y:S01]  /*1570*/  IMAD.MOV.U32 R41, RZ, RZ, R37 ;  /* 0x000000ffff297224 */ /* 0x000fe200078e0025 */
[----:B------:R-:W-:-:S04]  /*1580*/  LOP3.LUT R61, R59, 0xf, RZ, 0xc0, !PT ;  /* 0x0000000f3b3d7812 */ /* 0x000fc800078ec0ff */
[----:B------:R-:W-:-:S03]  /*1590*/  ISETP.NE.AND P0, PT, R61, RZ, PT ;  /* 0x000000ff3d00720c */ /* 0x000fc60003f05270 */
[----:B------:R-:W-:Y:S10]  /*15a0*/  @P1 BRA `(.L_x_27) ;  /* 0x0000000400801947 */ /* 0x000ff40003800000 */
[----:B------:R-:W-:Y:S01]  /*15b0*/  LOP3.LUT R38, R59, 0xfffffff0, RZ, 0xc0, !PT ;  /* 0xfffffff03b267812 */ /* 0x000fe200078ec0ff */
[----:B------:R-:W-:Y:S02]  /*15c0*/  IMAD.MOV.U32 R40, RZ, RZ, RZ ;  /* 0x000000ffff287224 */ /* 0x000fe400078e00ff */
[----:B------:R-:W-:Y:S02]  /*15d0*/  IMAD.MOV.U32 R41, RZ, RZ, R37 ;  /* 0x000000ffff297224 */ /* 0x000fe400078e0025 */
[----:B------:R-:W-:-:S07]  /*15e0*/  IMAD.MOV R42, RZ, RZ, -R38 ;  /* 0x000000ffff2a7224 */ /* 0x000fce00078e0a26 */
.L_x_28:
[----:B------:R-:W3:Y:S01]  /*15f0*/  LDC.64 R38, c[0x0][0x380] ;  /* 0x0000e000ff267b82 */ /* 0x000ee20000000a00 */
[C---:B------:R-:W-:Y:S02]  /*1600*/  R2UR UR4, R78.reuse ;  /* 0x000000004e0472ca */ /* 0x040fe400000e0000 */
[C---:B------:R-:W-:Y:S02]  /*1610*/  R2UR UR5, R79.reuse ;  /* 0x000000004f0572ca */ /* 0x040fe400000e0000 */
[----:B------:R-:W-:Y:S02]  /*1620*/  SHF.R.S32.HI R44, RZ, 0x1f, R41 ;  /* 0x0000001fff2c7819 */ /* 0x000fe40000011429 */
[----:B------:R-:W-:Y:S02]  /*1630*/  R2UR UR8, R78 ;  /* 0x000000004e0872ca */ /* 0x000fe400000e0000 */
[----:B------:R-:W-:Y:S02]  /*1640*/  R2UR UR9, R79 ;  /* 0x000000004f0972ca */ /* 0x000fe400000e0000 */
[----:B---3--:R-:W-:-:S04]  /*1650*/  IADD3 R38, P1, P2, R41, 0x7, R38 ;  /* 0x0000000729267810 */ /* 0x008fc80007a3e026 */
[----:B------:R-:W-:-:S05]  /*1660*/  IADD3.X R39, PT, PT, R44, R39, RZ, P1, P2 ;  /* 0x000000272c277210 */ /* 0x000fca0000fe44ff */
[----:B------:R-:W3:Y:S04]  /*1670*/  LDG.E.U8 R43, desc[UR4][R38.64+-0x7] ;  /* 0xfffff904262b7981 */ /* 0x000ee8000c1e1100 */
[----:B------:R-:W4:Y:S04]  /*1680*/  LDG.E.U8 R44, desc[UR8][R38.64+-0x6] ;  /* 0xfffffa08262c7981 */ /* 0x000f28000c1e1100 */
[----:B------:R-:W5:Y:S04]  /*1690*/  LDG.E.U8 R45, desc[UR4][R38.64+-0x5] ;  /* 0xfffffb04262d7981 */ /* 0x000f68000c1e1100 */
[----:B------:R-:W2:Y:S04]  /*16a0*/  LDG.E.U8 R46, desc[UR8][R38.64+-0x4] ;  /* 0xfffffc08262e7981 */ /* 0x000ea8000c1e1100 */
        /* <DEDUP_REMOVED lines=11> */
[----:B------:R0:W2:Y:S01]  /*1760*/  LDG.E.U8 R58, desc[UR8][R38.64+0x8] ;  /* 0x00000808263a7981 */ /* 0x0000a2000c1e1100 */
[----:B------:R-:W-:-:S02]  /*1770*/  VIADD R42, R42, 0x10 ;  /* 0x000000102a2a7836 */ /* 0x000fc40000000000 */
[----:B------:R-:W-:Y:S01]  /*1780*/  VIADD R41, R41, 0x10 ;  /* 0x0000001029297836 */ /* 0x000fe20000000000 */
[----:B---3--:R-:W-:-:S04]  /*1790*/  LOP3.LUT R43, R43, 0xfb, RZ, 0xc0, !PT ;  /* 0x000000fb2b2b7812 */ /* 0x008fc800078ec0ff */
[----:B------:R-:W-:Y:S01]  /*17a0*/  ISETP.NE.AND P1, PT, R43, 0x43, PT ;  /* 0x000000432b00780c */ /* 0x000fe20003f25270 */
[----:B------:R-:W-:Y:S01]  /*17b0*/  VIADD R43, R40, 0x1 ;  /* 0x00000001282b7836 */ /* 0x000fe20000000000 */
[----:B----4-:R-:W-:Y:S02]  /*17c0*/  LOP3.LUT R44, R44, 0xfb, RZ, 0xc0, !PT ;  /* 0x000000fb2c2c7812 */ /* 0x010fe400078ec0ff */
[----:B-----5:R-:W-:Y:S02]  /*17d0*/  LOP3.LUT R45, R45, 0xfb, RZ, 0xc0, !PT ;  /* 0x000000fb2d2d7812 */ /* 0x020fe400078ec0ff */
[----:B------:R-:W-:Y:S02]  /*17e0*/  ISETP.NE.AND P2, PT, R44, 0x43, PT ;  /* 0x000000432c00780c */ /* 0x000fe40003f45270 */
[----:B--2---:R-:W-:Y:S02]  /*17f0*/  LOP3.LUT R46, R46, 0xfb, RZ, 0xc0, !PT ;  /* 0x000000fb2e2e7812 */ /* 0x004fe400078ec0ff */
[----:B------:R-:W-:-:S03]  /*1800*/  LOP3.LUT R47, R47, 0xfb, RZ, 0xc0, !PT ;  /* 0x000000fb2f2f7812 */ /* 0x000fc600078ec0ff */
[----:B------:R-:W-:Y:S01]  /*1810*/  @P1 IMAD.MOV R43, RZ, RZ, R40 ;  /* 0x000000ffff2b1224 */ /* 0x000fe200078e0228 */
[----:B------:R-:W-:Y:S02]  /*1820*/  ISETP.NE.AND P1, PT, R45, 0x43, PT ;  /* 0x000000432d00780c */ /* 0x000fe40003f25270 */
[----:B------:R-:W-:Y:S01]  /*1830*/  LOP3.LUT R48, R48, 0xfb, RZ, 0xc0, !PT ;  /* 0x000000fb30307812 */ /* 0x000fe200078ec0ff */
[----:B------:R-:W-:Y:S02]  /*1840*/  VIADD R40, R43, 0x1 ;  /* 0x000000012b287836 */ /* 0x000fe40000000000 */
[----:B------:R-:W-:Y:S01]  /*1850*/  @P2 IMAD.MOV R40, RZ, RZ, R43 ;  /* 0x000000ffff282224 */ /* 0x000fe200078e022b */
[----:B------:R-:W-:Y:S02]  /*1860*/  ISETP.NE.AND P2, PT, R46, 0x43, PT ;  /* 0x000000432e00780c */ /* 0x000fe40003f45270 */
[----:B------:R-:W-:Y:S01]  /*1870*/  LOP3.LUT R49, R49, 0xfb, RZ, 0xc0, !PT ;  /* 0x000000fb31317812 */ /* 0x000fe200078ec0ff */
[----:B0-----:R-:W-:Y:S01]  /*1880*/  VIADD R38, R40, 0x1 ;  /* 0x0000000128267836 */ /* 0x001fe20000000000 */
[----:B------:R-:W-:-:S03]  /*1890*/  LOP3.LUT R50, R50, 0xfb, RZ, 0xc0, !PT ;  /* 0x000000fb32327812 */ /* 0x000fc600078ec0ff */
[----:B------:R-:W-:Y:S01]  /*18a0*/  @P1 IMAD.MOV R38, RZ, RZ, R40 ;  /* 0x000000ffff261224 */ /* 0x000fe200078e0228 */
[----:B------:R-:W-:Y:S02]  /*18b0*/  ISETP.NE.AND P1, PT, R47, 0x43, PT ;  /* 0x000000432f00780c */ /* 0x000fe40003f25270 */
[----:B------:R-:W-:Y:S01]  /*18c0*/  LOP3.LUT R51, R51, 0xfb, RZ, 0xc0, !PT ;  /* 0x000000fb33337812 */ /* 0x000fe200078ec0ff */
[----:B------:R-:W-:Y:S01]  /*18d0*/  VIADD R39, R38, 0x1 ;  /* 0x0000000126277836 */ /* 0x000fe20000000000 */
[----:B------:R-:W-:Y:S01]  /*18e0*/  LOP3.LUT R52, R52, 0xfb, RZ, 0xc0, !PT ;  /* 0x000000fb34347812 */ /* 0x000fe200078ec0ff */
[----:B------:R-:W-:Y:S01]  /*18f0*/  @P2 IMAD.MOV R39, RZ, RZ, R38 ;  /* 0x000000ffff272224 */ /* 0x000fe200078e0226 */
[----:B------:R-:W-:Y:S02]  /*1900*/  ISETP.NE.AND P2, PT, R48, 0x43, PT ;  /* 0x000000433000780c */ /* 0x000fe40003f45270 */
[----:B------:R-:W-:Y:S01]  /*1910*/  LOP3.LUT R53, R53, 0xfb, RZ, 0xc0, !PT ;  /* 0x000000fb35357812 */ /* 0x000fe200078ec0ff */
[----:B------:R-:W-:Y:S01]  /*1920*/  VIADD R38, R39, 0x1 ;  /* 0x0000000127267836 */ /* 0x000fe20000000000 */
        /* <DEDUP_REMOVED lines=15> */
[----:B------:R-:W-:-:S03]  /*1a20*/  ISETP.NE.AND P2, PT, R52, 0x43, PT ;  /* 0x000000433400780c */ /* 0x000fc60003f45270 */
[----:B------:R-:W-:-:S04]  /*1a30*/  VIADD R38, R39, 0x1 ;  /* 0x0000000127267836 */ /* 0x000fc80000000000 */
[----:B------:R-:W-:Y:S01]  /*1a40*/  @P1 IMAD.MOV R38, RZ, RZ, R39 ;  /* 0x000000ffff261224 */ /* 0x000fe200078e0227 */
[----:B------:R-:W-:-:S03]  /*1a50*/  ISETP.NE.AND P1, PT, R53, 0x43, PT ;  /* 0x000000433500780c */ /* 0x000fc60003f25270 */
        /* <DEDUP_REMOVED lines=17> */
[----:B------:R-:W-:-:S03]  /*1b70*/  ISETP.NE.AND P1, PT, R42, RZ, PT ;  /* 0x000000ff2a00720c */ /* 0x000fc60003f25270 */
[----:B------:R-:W-:Y:S02]  /*1b80*/  VIADD R40, R38, 0x1 ;  /* 0x0000000126287836 */ /* 0x000fe40000000000 */
[----:B------:R-:W-:-:S08]  /*1b90*/  @P2 IMAD.MOV R40, RZ, RZ, R38 ;  /* 0x000000ffff282224 */ /* 0x000fd000078e0226 */
[----:B------:R-:W-:Y:S05]  /*1ba0*/  @P1 BRA `(.L_x_28) ;  /* 0xfffffff800901947 */ /* 0x000fea000383ffff */
.L_x_27:
[----:B------:R-:W-:Y:S05]  /*1bb0*/  BSYNC.RECONVERGENT B0 ;  /* 0x0000000000007941 */ /* 0x000fea0003800200 */
.L_x_26:
[----:B------:R-:W-:Y:S05]  /*1bc0*/  BMOV.32.CLEAR RZ, B0 ;  /* 0x0000000000ff7355 */ /* 0x000fea0000100000 */
[----:B------:R-:W-:Y:S04]  /*1bd0*/  BSSY.RECONVERGENT B0, `(.L_x_29) ;  /* 0x000007a000007945 */ /* 0x000fe80003800200 */
[----:B------:R-:W-:Y:S05]  /*1be0*/  @!P0 BRA `(.L_x_30) ;  /* 0x0000000400e08947 */ /* 0x000fea0003800000 */
[----:B------:R-:W-:Y:S01]  /*1bf0*/  ISETP.GE.U32.AND P1, PT, R61, 0x8, PT ;  /* 0x000000083d00780c */ /* 0x000fe20003f26070 */
[----:B------:R-:W-:Y:S01]  /*1c00*/  BSSY.RECONVERGENT B2, `(.L_x_31) ;  /* 0x0000034000027945 */ /* 0x000fe20003800200 */
[----:B------:R-:W-:-:S04]  /*1c10*/  LOP3.LUT R50, R59, 0x7, RZ, 0xc0, !PT ;  /* 0x000000073b327812 */ /* 0x000fc800078ec0ff */
[----:B------:R-:W-:-:S07]  /*1c20*/  ISETP.NE.AND P0, PT, R50, RZ, PT ;  /* 0x000000ff3200720c */ /* 0x000fce0003f05270 */
[----:B------:R-:W-:Y:S06]  /*1c30*/  @!P1 BRA `(.L_x_32) ;  /* 0x0000000000c09947 */ /* 0x000fec0003800000 */
[----:B------:R-:W3:Y:S01]  /*1c40*/  LDCU.64 UR4, c[0x0][0x380] ;  /* 0x00007000ff0477ac */ /* 0x000ee20008000a00 */
[C---:B------:R-:W-:Y:S02]  /*1c50*/  R2UR UR8, R78.reuse ;  /* 0x000000004e0872ca */ /* 0x040fe400000e0000 */
[----:B------:R-:W-:Y:S02]  /*1c60*/  R2UR UR9, R79 ;  /* 0x000000004f0972ca */ /* 0x000fe400000e0000 */
[C---:B---3--:R-:W-:Y:S02]  /*1c70*/  IADD3 R38, P1, PT, R41.reuse, UR4, RZ ;  /* 0x0000000429267c10 */ /* 0x048fe4000ff3e0ff */
[----:B------:R-:W-:Y:S02]  /*1c80*/  R2UR UR4, R78 ;  /* 0x000000004e0472ca */ /* 0x000fe400000e0000 */
[----:B------:R-:W-:Y:S02]  /*1c90*/  LEA.HI.X.SX32 R39, R41, UR5, 0x1, P1 ;  /* 0x0000000529277c11 */ /* 0x000fe400088f0eff */
[----:B------:R-:W-:-:S05]  /*1ca0*/  R2UR UR5, R79 ;  /* 0x000000004f0572ca */ /* 0x000fca00000e0000 */
[----:B------:R-:W3:Y:S04]  /*1cb0*/  LDG.E.U8 R42, desc[UR8][R38.64] ;  /* 0x00000008262a7981 */ /* 0x000ee8000c1e1100 */
[----:B------:R-:W4:Y:S04]  /*1cc0*/  LDG.E.U8 R44, desc[UR8][R38.64+0x2] ;  /* 0x00000208262c7981 */ /* 0x000f28000c1e1100 */
[----:B------:R-:W5:Y:S04]  /*1cd0*/  LDG.E.U8 R46, desc[UR8][R38.64+0x4] ;  /* 0x00000408262e7981 */ /* 0x000f68000c1e1100 */
[----:B------:R-:W2:Y:S04]  /*1ce0*/  LDG.E.U8 R43, desc[UR4][R38.64+0x1] ;  /* 0x00000104262b7981 */ /* 0x000ea8000c1e1100 */
[----:B------:R-:W5:Y:S04]  /*1cf0*/  LDG.E.U8 R45, desc[UR4][R38.64+0x3] ;  /* 0x00000304262d7981 */ /* 0x000f68000c1e1100 */
[----:B------:R-:W5:Y:S04]  /*1d00*/  LDG.E.U8 R47, desc[UR4][R38.64+0x5] ;  /* 0x00000504262f7981 */ /* 0x000f68000c1e1100 */
[----:B------:R-:W5:Y:S04]  /*1d10*/  LDG.E.U8 R48, desc[UR8][R38.64+0x6] ;  /* 0x0000060826307981 */ /* 0x000f68000c1e1100 */
[----:B------:R0:W5:Y:S01]  /*1d20*/  LDG.E.U8 R49, desc[UR4][R38.64+0x7] ;  /* 0x0000070426317981 */ /* 0x000162000c1e1100 */
[----:B------:R-:W-:Y:S01]  /*1d30*/  VIADD R41, R41, 0x8 ;  /* 0x0000000829297836 */ /* 0x000fe20000000000 */
[----:B---3--:R-:W-:-:S04]  /*1d40*/  LOP3.LUT R42, R42, 0xfb, RZ, 0xc0, !PT ;  /* 0x000000fb2a2a7812 */ /* 0x008fc800078ec0ff */
[----:B------:R-:W-:Y:S02]  /*1d50*/  ISETP.NE.AND P1, PT, R42, 0x43, PT ;  /* 0x000000432a00780c */ /* 0x000fe40003f25270 */
[----:B--2---:R-:W-:-:S04]  /*1d60*/  LOP3.LUT R43, R43, 0xfb, RZ, 0xc0, !PT ;  /* 0x000000fb2b2b7812 */ /* 0x004fc800078ec0ff */
[----:B------:R-:W-:Y:S02]  /*1d70*/  ISETP.NE.AND P2, PT, R43, 0x43, PT ;  /* 0x000000432b00780c */ /* 0x000fe40003f45270 */
[----:B----4-:R-:W-:Y:S01]  /*1d80*/  LOP3.LUT R44, R44, 0xfb, RZ, 0xc0, !PT ;  /* 0x000000fb2c2c7812 */ /* 0x010fe200078ec0ff */
[----:B------:R-:W-:-:S04]  /*1d90*/  VIADD R42, R40, 0x1 ;  /* 0x00000001282a7836 */ /* 0x000fc80000000000 */
[----:B------:R-:W-:Y:S01]  /*1da0*/  @P1 IMAD.MOV R42, RZ, RZ, R40 ;  /* 0x000000ffff2a1224 */ /* 0x000fe200078e0228 */
[----:B------:R-:W-:Y:S02]  /*1db0*/  ISETP.NE.AND P1, PT, R44, 0x43, PT ;  /* 0x000000432c00780c */ /* 0x000fe40003f25270 */
[----:B-----5:R-:W-:Y:S01]  /*1dc0*/  LOP3.LUT R45, R45, 0xfb, RZ, 0xc0, !PT ;  /* 0x000000fb2d2d7812 */ /* 0x020fe200078ec0ff */
[----:B------:R-:W-:Y:S02]  /*1dd0*/  VIADD R40, R42, 0x1 ;  /* 0x000000012a287836 */ /* 0x000fe40000000000 */
[----:B------:R-:W-:Y:S01]  /*1de0*/  @P2 IMAD.MOV R40, RZ, RZ, R42 ;  /* 0x000000ffff282224 */ /* 0x000fe200078e022a */
[----:B------:R-:W-:Y:S02]  /*1df0*/  ISETP.NE.AND P2, PT, R45, 0x43, PT ;  /* 0x000000432d00780c */ /* 0x000fe40003f45270 */
[----:B------:R-:W-:Y:S01]  /*1e00*/  LOP3.LUT R46, R46, 0xfb, RZ, 0xc0, !PT ;  /* 0x000000fb2e2e7812 */ /* 0x000fe200078ec0ff */
[----:B0-----:R-:W-:-:S04]  /*1e10*/  VIADD R38, R40, 0x1 ;  /* 0x0000000128267836 */ /* 0x001fc80000000000 */
[----:B------:R-:W-:Y:S01]  /*1e20*/  @P1 IMAD.MOV R38, RZ, RZ, R40 ;  /* 0x000000ffff261224 */ /* 0x000fe200078e0228 */
[----:B------:R-:W-:Y:S02]  /*1e30*/  ISETP.NE.AND P1, PT, R46, 0x43, PT ;  /* 0x000000432e00780c */ /* 0x000fe40003f25270 */
[----:B------:R-:W-:Y:S01]  /*1e40*/  LOP3.LUT R47, R47, 0xfb, RZ, 0xc0, !PT ;  /* 0x000000fb2f2f7812 */ /* 0x000fe200078ec0ff */
[----:B------:R-:W-:Y:S02]  /*1e50*/  VIADD R39, R38, 0x1 ;  /* 0x0000000126277836 */ /* 0x000fe40000000000 */
[----:B------:R-:W-:Y:S01]  /*1e60*/  @P2 IMAD.MOV R39, RZ, RZ, R38 ;  /* 0x000000ffff272224 */ /* 0x000fe200078e0226 */
[----:B------:R-:W-:Y:S02]  /*1e70*/  ISETP.NE.AND P2, PT, R47, 0x43, PT ;  /* 0x000000432f00780c */ /* 0x000fe40003f45270 */
[----:B------:R-:W-:Y:S01]  /*1e80*/  LOP3.LUT R48, R48, 0xfb, RZ, 0xc0, !PT ;  /* 0x000000fb30307812 */ /* 0x000fe200078ec0ff */
[----:B------:R-:W-:-:S04]  /*1e90*/  VIADD R38, R39, 0x1 ;  /* 0x0000000127267836 */ /* 0x000fc80000000000 */
[----:B------:R-:W-:Y:S01]  /*1ea0*/  @P1 IMAD.MOV R38, RZ, RZ, R39 ;  /* 0x000000ffff261224 */ /* 0x000fe200078e0227 */
[----:B------:R-:W-:Y:S02]  /*1eb0*/  ISETP.NE.AND P1, PT, R48, 0x43, PT ;  /* 0x000000433000780c */ /* 0x000fe40003f25270 */
[----:B------:R-:W-:Y:S01]  /*1ec0*/  LOP3.LUT R49, R49, 0xfb, RZ, 0xc0, !PT ;  /* 0x000000fb31317812 */ /* 0x000fe200078ec0ff */
[----:B------:R-:W-:Y:S02]  /*1ed0*/  VIADD R39, R38, 0x1 ;  /* 0x0000000126277836 */ /* 0x000fe40000000000 */
[----:B------:R-:W-:Y:S01]  /*1ee0*/  @P2 IMAD.MOV R39, RZ, RZ, R38 ;  /* 0x000000ffff272224 */ /* 0x000fe200078e0226 */
[----:B------:R-:W-:-:S03]  /*1ef0*/  ISETP.NE.AND P2, PT, R49, 0x43, PT ;  /* 0x000000433100780c */ /* 0x000fc60003f45270 */
[----:B------:R-:W-:-:S04]  /*1f00*/  VIADD R38, R39, 0x1 ;  /* 0x0000000127267836 */ /* 0x000fc80000000000 */
[----:B------:R-:W-:-:S04]  /*1f10*/  @P1 IMAD.MOV R38, RZ, RZ, R39 ;  /* 0x000000ffff261224 */ /* 0x000fc800078e0227 */
[----:B------:R-:W-:Y:S02]  /*1f20*/  VIADD R40, R38, 0x1 ;  /* 0x0000000126287836 */ /* 0x000fe40000000000 */
[----:B------:R-:W-:-:S07]  /*1f30*/  @P2 IMAD.MOV R40, RZ, RZ, R38 ;  /* 0x000000ffff282224 */ /* 0x000fce00078e0226 */
.L_x_32:
[----:B------:R-:W-:Y:S05]  /*1f40*/  BSYNC.RECONVERGENT B2 ;  /* 0x0000000000027941 */ /* 0x000fea0003800200 */
.L_x_31:
        /* <DEDUP_REMOVED lines=16> */
[----:B------:R-:W2:Y:S01]  /*2050*/  LDG.E.U8 R45, desc[UR4][R38.64+0x3] ;  /* 0x00000304262d7981 */ /* 0x000ea2000c1e1100 */
[----:B------:R-:W-:Y:S01]  /*2060*/  VIADD R41, R41, 0x4 ;  /* 0x0000000429297836 */ /* 0x000fe20000000000 */
[----:B---3--:R-:W-:-:S04]  /*2070*/  LOP3.LUT R42, R42, 0xfb, RZ, 0xc0, !PT ;  /* 0x000000fb2a2a7812 */ /* 0x008fc800078ec0ff */
[----:B------:R-:W-:Y:S02]  /*2080*/  ISETP.NE.AND P0, PT, R42, 0x43, PT ;  /* 0x000000432a00780c */ /* 0x000fe40003f05270 */
[----:B-----5:R-:W-:-:S04]  /*2090*/  LOP3.LUT R43, R43, 0xfb, RZ, 0xc0, !PT ;  /* 0x000000fb2b2b7812 */ /* 0x020fc800078ec0ff */
[----:B------:R-:W-:Y:S02]  /*20a0*/  ISETP.NE.AND P2, PT, R43, 0x43, PT ;  /* 0x000000432b00780c */ /* 0x000fe40003f45270 */
[----:B----4-:R-:W-:Y:S01]  /*20b0*/  LOP3.LUT R44, R44, 0xfb, RZ, 0xc0, !PT ;  /* 0x000000fb2c2c7812 */ /* 0x010fe200078ec0ff */
[----:B------:R-:W-:-:S04]  /*20c0*/  VIADD R42, R40, 0x1 ;  /* 0x00000001282a7836 */ /* 0x000fc80000000000 */
[----:B------:R-:W-:Y:S01]  /*20d0*/  @P0 IMAD.MOV R42, RZ, RZ, R40 ;  /* 0x000000ffff2a0224 */ /* 0x000fe200078e0228 */
[----:B------:R-:W-:Y:S02]  /*20e0*/  ISETP.NE.AND P0, PT, R44, 0x43, PT ;  /* 0x000000432c00780c */ /* 0x000fe40003f05270 */
[----:B--2---:R-:W-:Y:S01]  /*20f0*/  LOP3.LUT R45, R45, 0xfb, RZ, 0xc0, !PT ;  /* 0x000000fb2d2d7812 */ /* 0x004fe200078ec0ff */
[----:B------:R-:W-:Y:S02]  /*2100*/  VIADD R40, R42, 0x1 ;  /* 0x000000012a287836 */ /* 0x000fe40000000000 */
[----:B------:R-:W-:Y:S01]  /*2110*/  @P2 IMAD.MOV R40, RZ, RZ, R42 ;  /* 0x000000ffff282224 */ /* 0x000fe200078e022a */
[----:B------:R-:W-:-:S03]  /*2120*/  ISETP.NE.AND P2, PT, R45, 0x43, PT ;  /* 0x000000432d00780c */ /* 0x000fc60003f45270 */
[----:B------:R-:W-:-:S04]  /*2130*/  VIADD R38, R40, 0x1 ;  /* 0x0000000128267836 */ /* 0x000fc80000000000 */
[----:B------:R-:W-:-:S04]  /*2140*/  @P0 IMAD.MOV R38, RZ, RZ, R40 ;  /* 0x000000ffff260224 */ /* 0x000fc800078e0228 */
[----:B------:R-:W-:Y:S02]  /*2150*/  VIADD R40, R38, 0x1 ;  /* 0x0000000126287836 */ /* 0x000fe40000000000 */
[----:B------:R-:W-:-:S07]  /*2160*/  @P2 IMAD.MOV R40, RZ, RZ, R38 ;  /* 0x000000ffff282224 */ /* 0x000fce00078e0226 */
.L_x_34:
[----:B------:R-:W-:Y:S05]  /*2170*/  BSYNC.RECONVERGENT B2 ;  /* 0x0000000000027941 */ /* 0x000fea0003800200 */
.L_x_33:
[----:B------:R-:W-:Y:S05]  /*2180*/  @!P1 BRA `(.L_x_30) ;  /* 0x0000000000789947 */ /* 0x000fea0003800000 */
[----:B------:R-:W3:Y:S01]  /*2190*/  LDCU.64 UR4, c[0x0][0x380] ;  /* 0x00007000ff0477ac */ /* 0x000ee20008000a00 */
[----:B------:R-:W-:Y:S02]  /*21a0*/  R2UR UR8, R78 ;  /* 0x000000004e0872ca */ /* 0x000fe400000e0000 */
[----:B------:R-:W-:Y:S02]  /*21b0*/  R2UR UR9, R79 ;  /* 0x000000004f0972ca */ /* 0x000fe400000e0000 */
[----:B---3--:R-:W-:-:S04]  /*21c0*/  IADD3 R38, P0, PT, R41, UR4, RZ ;  /* 0x0000000429267c10 */ /* 0x008fc8000ff1e0ff */
[----:B------:R-:W-:-:S07]  /*21d0*/  LEA.HI.X.SX32 R39, R41, UR5, 0x1, P0 ;  /* 0x0000000529277c11 */ /* 0x000fce00080f0eff */
[----:B------:R-:W3:Y:S01]  /*21e0*/  LDG.E.U8 R41, desc[UR8][R38.64] ;  /* 0x0000000826297981 */ /* 0x000ee2000c1e1100 */
[----:B------:R-:W-:Y:S02]  /*21f0*/  ISETP.NE.AND P1, PT, R59, 0x1, PT ;  /* 0x000000013b00780c */ /* 0x000fe40003f25270 */
[----:B---3--:R-:W-:-:S04]  /*2200*/  LOP3.LUT R41, R41, 0xfb, RZ, 0xc0, !PT ;  /* 0x000000fb29297812 */ /* 0x008fc800078ec0ff */
[----:B------:R-:W-:Y:S01]  /*2210*/  ISETP.NE.AND P0, PT, R41, 0x43, PT ;  /* 0x000000432900780c */ /* 0x000fe20003f05270 */
[----:B------:R-:W-:-:S12]  /*2220*/  VIADD R41, R40, 0x1 ;  /* 0x0000000128297836 */ /* 0x000fd80000000000 */
[----:B------:R-:W-:-:S04]  /*2230*/  @P0 IMAD.MOV R41, RZ, RZ, R40 ;  /* 0x000000ffff290224 */ /* 0x000fc800078e0228 */
[----:B------:R-:W-:Y:S01]  /*2240*/  IMAD.MOV.U32 R40, RZ, RZ, R41 ;  /* 0x000000ffff287224 */ /* 0x000fe200078e0029 */
[----:B------:R-:W-:Y:S06]  /*2250*/  @!P1 BRA `(.L_x_30) ;  /* 0x0000000000449947 */ /* 0x000fec0003800000 */
[----:B------:R-:W-:Y:S02]  /*2260*/  ISETP.NE.AND P1, PT, R59, 0x2, PT ;  /* 0x000000023b00780c */ /* 0x000fe40003f25270 */
[----:B------:R-:W-:Y:S02]  /*2270*/  R2UR UR4, R78 ;  /* 0x000000004e0472ca */ /* 0x000fe400000e0000 */
[----:B------:R-:W-:-:S09]  /*2280*/  R2UR UR5, R79 ;  /* 0x000000004f0572ca */ /* 0x000fd200000e0000 */
[----:B------:R-:W-:Y:S02]  /*2290*/  @P1 R2UR UR8, R78 ;  /* 0x000000004e0812ca */ /* 0x000fe400000e0000 */
[----:B------:R-:W-:Y:S02]  /*22a0*/  @P1 R2UR UR9, R79 ;  /* 0x000000004f0912ca */ /* 0x000fe400000e0000 */
[----:B------:R-:W3:Y:S11]  /*22b0*/  LDG.E.U8 R41, desc[UR4][R38.64+0x1] ;  /* 0x0000010426297981 */ /* 0x000ef6000c1e1100 */
[----:B------:R-:W4:Y:S01]  /*22c0*/  @P1 LDG.E.U8 R42, desc[UR8][R38.64+0x2] ;  /* 0x00000208262a1981 */ /* 0x000f22000c1e1100 */
[----:B---3--:R-:W-:-:S04]  /*22d0*/  LOP3.LUT R41, R41, 0xfb, RZ, 0xc0, !PT ;  /* 0x000000fb29297812 */ /* 0x008fc800078ec0ff */
[----:B------:R-:W-:Y:S01]  /*22e0*/  ISETP.NE.AND P0, PT, R41, 0x43, PT ;  /* 0x000000432900780c */ /* 0x000fe20003f05270 */
[----:B------:R-:W-:Y:S01]  /*22f0*/  VIADD R41, R40, 0x1 ;  /* 0x0000000128297836 */ /* 0x000fe20000000000 */
[----:B----4-:R-:W-:-:S04]  /*2300*/  @P1 LOP3.LUT R42, R42, 0xfb, RZ, 0xc0, !PT ;  /* 0x000000fb2a2a1812 */ /* 0x010fc800078ec0ff */
[----:B------:R-:W-:-:S07]  /*2310*/  ISETP.NE.AND P2, PT, R42, 0x43, P1 ;  /* 0x000000432a00780c */ /* 0x000fce0000f45270 */
[----:B------:R-:W-:-:S04]  /*2320*/  @P0 IMAD.MOV R41, RZ, RZ, R40 ;  /* 0x000000ffff290224 */ /* 0x000fc800078e0228 */
[----:B------:R-:W-:-:S04]  /*2330*/  IMAD.MOV.U32 R40, RZ, RZ, R41 ;  /* 0x000000ffff287224 */ /* 0x000fc800078e0029 */
[----:B------:R-:W-:Y:S02]  /*2340*/  @P1 VIADD R41, R40, 0x1 ;  /* 0x0000000128291836 */ /* 0x000fe40000000000 */
[----:B------:R-:W-:-:S04]  /*2350*/  @P2 IMAD.MOV R41, RZ, RZ, R40 ;  /* 0x000000ffff292224 */ /* 0x000fc800078e0228 */
[----:B------:R-:W-:-:S07]  /*2360*/  @P1 IMAD.MOV.U32 R40, RZ, RZ, R41 ;  /* 0x000000ffff281224 */ /* 0x000fce00078e0029 */
.L_x_30:
[----:B------:R-:W-:Y:S05]  /*2370*/  BSYNC.RECONVERGENT B0 ;  /* 0x0000000000007941 */ /* 0x000fea0003800200 */
.L_x_29:
[----:B------:R-:W3:Y:S02]  /*2380*/  I2F.F64.U32 R124, R40 ;  /* 0x00000028007c7312 */ /* 0x000ee40000201800 */
[----:B---3--:R-:W-:-:S11]  /*2390*/  DMUL R124, R124, 100 ;  /* 0x405900007c7c7828 */ /* 0x008fd60000000000 */
.L_x_25:
[----:B------:R-:W-:Y:S05]  /*23a0*/  BSYNC.RECONVERGENT B1 ;  /* 0x0000000000017941 */ /* 0x000fea0003800200 */
.L_x_24:
[----:B------:R-:W-:Y:S01]  /*23b0*/  IMAD.IADD R110, R60, 0x1, -R37 ;  /* 0x000000013c6e7824 */ /* 0x000fe200078e0a25 */
[----:B------:R-:W-:Y:S01]  /*23c0*/  FSETP.GEU.AND P1, PT, |R125|, 6.5827683646048100446e-37, PT ;  /* 0x036000007d00780b */ /* 0x000fe20003f2e200 */
[----:B------:R-:W-:Y:S01]  /*23d0*/  IMAD.MOV.U32 R38, RZ, RZ, 0x1 ;  /* 0x00000001ff267424 */ /* 0x000fe200078e00ff */
[----:B------:R-:W-:Y:S05]  /*23e0*/  BMOV.32.CLEAR RZ, B0 ;  /* 0x0000000000ff7355 */ /* 0x000fea0000100000 */
[----:B------:R-:W3:Y:S01]  /*23f0*/  I2F.F64 R110, R110 ;  /* 0x0000006e006e7312 */ /* 0x000ee20000201c00 */
[----:B------:R-:W-:Y:S07]  /*2400*/  BSSY.RECONVERGENT B0, `(.L_x_35) ;  /* 0x0000011000007945 */ /* 0x000fee0003800200 */
[----:B---3--:R-:W3:Y:S02]  /*2410*/  MUFU.RCP64H R39, R111 ;  /* 0x0000006f00277308 */ /* 0x008ee40000001800 */
[----:B---3--:R-:W-:-:S08]  /*2420*/  DFMA R40, -R110, R38, 1 ;  /* 0x3ff000006e28742b */ /* 0x008fd00000000126 */
[----:B------:R-:W-:-:S08]  /*2430*/  DFMA R40, R40, R40, R40 ;  /* 0x000000282828722b */ /* 0x000fd00000000028 */
[----:B------:R-:W-:-:S08]  /*2440*/  DFMA R40, R38, R40, R38 ;  /* 0x000000282628722b */ /* 0x000fd00000000026 */
[----:B------:R-:W-:-:S08]  /*2450*/  DFMA R38, -R110, R40, 1 ;  /* 0x3ff000006e26742b */ /* 0x000fd00000000128 */
[----:B------:R-:W-:-:S08]  /*2460*/  DFMA R38, R40, R38, R40 ;  /* 0x000000262826722b */ /* 0x000fd00000000028 */
[----:B------:R-:W-:-:S08]  /*2470*/  DMUL R108, R38, R124 ;  /* 0x0000007c266c7228 */ /* 0x000fd00000000000 */
[----:B------:R-:W-:-:S08]  /*2480*/  DFMA R40, -R110, R108, R124 ;  /* 0x0000006c6e28722b */ /* 0x000fd0000000017c */
[----:B------:R-:W-:-:S10]  /*2490*/  DFMA R108, R38, R40, R108 ;  /* 0x00000028266c722b */ /* 0x000fd4000000006c */
[----:B------:R-:W-:-:S05]  /*24a0*/  FFMA R37, RZ, R111, R109 ;  /* 0x0000006fff257223 */ /* 0x000fca000000006d */
[----:B------:R-:W-:-:S13]  /*24b0*/  FSETP.GT.AND P0, PT, |R37|, 1.469367938527859385e-39, PT ;  /* 0x001000002500780b */ /* 0x000fda0003f04200 */
[----:B------:R-:W-:Y:S05]  /*24c0*/  @P0 BRA P1, `(.L_x_36) ;  /* 0x0000000000100947 */ /* 0x000fea0000800000 */
[----:B------:R-:W-:Y:S05]  /*24d0*/  BMOV.32.CLEAR RZ, B11 ;  /* 0x000000000bff7355 */ /* 0x000fea0000100000 */
[----:B------:R-:W-:Y:S01]  /*24e0*/  IMAD.MOV.U32 R126, RZ, RZ, R124 ;  /* 0x000000ffff7e7224 */ /* 0x000fe200078e007c */
[----:B------:R-:W-:-:S07]  /*24f0*/  MOV R38, 0x2510 ;  /* 0x0000251000267802 */ /* 0x000fce0000000f00 */
[----:B012---:R-:W-:Y:S05]  /*2500*/  CALL.REL.NOINC `($__internal_0_$__cuda_sm20_div_rn_f64_full) ;  /* 0x0000147000e47944 */ /* 0x007fea0003c00000 */
.L_x_36:
[----:B------:R-:W-:Y:S05]  /*2510*/  BSYNC.RECONVERGENT B0 ;  /* 0x0000000000007941 */ /* 0x000fea0003800200 */
.L_x_35:
[----:B------:R-:W3:Y:S01]  /*2520*/  LDC R37, c[0x3][0x24] ;  /* 0x00c00900ff257b82 */ /* 0x000ee20000000800 */
[----:B------:R-:W4:Y:S02]  /*2530*/  F2F.F32.F64 R108, R108 ;  /* 0x0000006c006c7310 */ /* 0x000f240000301000 */
[C---:B----4-:R-:W-:Y:S02]  /*2540*/  FSETP.GE.AND P0, PT, R108.reuse, 45, PT ;  /* 0x423400006c00780b */ /* 0x050fe40003f06000 */
[----:B------:R-:W-:Y:S02]  /*2550*/  FSETP.GTU.AND P1, PT, R108, 45, PT ;  /* 0x423400006c00780b */ /* 0x000fe40003f2c000 */
[C---:B---3--:R-:W-:Y:S02]  /*2560*/  ISETP.EQ.AND P0, PT, R37.reuse, 0x1, P0 ;  /* 0x000000012500780c */ /* 0x048fe40000702270 */
[----:B------:R-:W-:-:S04]  /*2570*/  ISETP.EQ.AND P1, PT, R37, RZ, !P1 ;  /* 0x000000ff2500720c */ /* 0x000fc80004f22270 */
[----:B------:R-:W-:-:S13]  /*2580*/  PLOP3.LUT P0, PT, P0, P1, PT, 0xf8, 0x8f ;  /* 0x00000000008f781c */ /* 0x000fda0000703f70 */
[----:B------:R-:W-:Y:S05]  /*2590*/  @!P0 BRA `(.L_x_23) ;  /* 0x0000072000b48947 */ /* 0x000fea0003800000 */
[----:B------:R-:W3:Y:S02]  /*25a0*/  LDCU UR4, c[0x3][0x10] ;  /* 0x00c00200ff0477ac */ /* 0x000ee40008000800 */
[----:B---3--:R-:W-:-:S09]  /*25b0*/  UISETP.NE.AND UP0, UPT, UR4, URZ, UPT ;  /* 0x000000ff0400728c */ /* 0x008fd2000bf05270 */
[----:B------:R-:W-:Y:S05]  /*25c0*/  BRA.U !UP0, `(.L_x_37) ;  /* 0x0000000908f47547 */ /* 0x000fea000b800000 */
[C---:B------:R-:W-:Y:S02]  /*25d0*/  R2UR UR4, R78.reuse ;  /* 0x000000004e0472ca */ /* 0x040fe400000e0000 */
[C---:B------:R-:W-:Y:S02]  /*25e0*/  R2UR UR5, R79.reuse ;  /* 0x000000004f0572ca */ /* 0x040fe400000e0000 */
[----:B------:R-:W-:Y:S02]  /*25f0*/  R2UR UR8, R78 ;  /* 0x000000004e0872ca */ /* 0x000fe400000e0000 */
[----:B------:R-:W-:-:S09]  /*2600*/  R2UR UR9, R79 ;  /* 0x000000004f0972ca */ /* 0x000fd200000e0000 */
[----:B------:R-:W3:Y:S04]  /*2610*/  LDG.E R37, desc[UR4][R32.64+0x14] ;  /* 0x0000140420257981 */ /* 0x000ee8000c1e1900 */
[----:B------:R-:W3:Y:S02]  /*2620*/  LDG.E R54, desc[UR8][R32.64+0x18] ;  /* 0x0000180820367981 */ /* 0x000ee4000c1e1900 */
[----:B---3--:R-:W-:-:S13]  /*2630*/  ISETP.GE.AND P0, PT, R37, R54, PT ;  /* 0x000000362500720c */ /* 0x008fda0003f06270 */
[----:B------:R-:W-:Y:S05]  /*2640*/  @P0 BRA `(.L_x_37) ;  /* 0x0000000800d40947 */ /* 0x000fea0003800000 */
.L_x_49:
[----:B---3--:R-:W3:Y:S01]  /*2650*/  LDC.64 R38, c[0x0][0x390] ;  /* 0x0000e400ff267b82 */ /* 0x008ee20000000a00 */
[----:B------:R-:W-:Y:S01]  /*2660*/  R2UR UR4, R78 ;  /* 0x000000004e0472ca */ /* 0x000fe200000e0000 */
[----:B------:R-:W-:Y:S01]  /*2670*/  IMAD R41, R37, 0x3, RZ ;  /* 0x0000000325297824 */ /* 0x000fe200078e02ff */
[----:B------:R-:W-:-:S03]  /*2680*/  R2UR UR5, R79 ;  /* 0x000000004f0572ca */ /* 0x000fc600000e0000 */
[----:B---3--:R-:W-:-:S10]  /*2690*/  IMAD.WIDE R38, R41, 0x4, R38 ;  /* 0x0000000429267825 */ /* 0x008fd400078e0226 */
[----:B------:R-:W3:Y:S02]  /*26a0*/  LDG.E R40, desc[UR4][R38.64+0x8] ;  /* 0x0000080426287981 */ /* 0x000ee4000c1e1900 */
[----:B---3--:R-:W-:-:S04]  /*26b0*/  LOP3.LUT R40, R40, 0x1, RZ, 0xc0, !PT ;  /* 0x0000000128287812 */ /* 0x008fc800078ec0ff */
[----:B------:R-:W-:-:S13]  /*26c0*/  ISETP.NE.U32.AND P0, PT, R40, 0x1, PT ;  /* 0x000000012800780c */ /* 0x000fda0003f05070 */
[----:B------:R-:W-:Y:S05]  /*26d0*/  @P0 BRA `(.L_x_38) ;  /* 0x0000000800a40947 */ /* 0x000fea0003800000 */
[----:B------:R-:W3:Y:S01]  /*26e0*/  LDS R42, [R5+0x4] ;  /* 0x00000400052a7984 */ /* 0x000ee20000000800 */
[----:B------:R-:W4:Y:S01]  /*26f0*/  LDC.64 R40, c[0x0][0x388] ;  /* 0x0000e200ff287b82 */ /* 0x000f220000000a00 */
[C---:B------:R-:W-:Y:S02]  /*2700*/  R2UR UR4, R78.reuse ;  /* 0x000000004e0472ca */ /* 0x040fe400000e0000 */
[C---:B------:R-:W-:Y:S02]  /*2710*/  R2UR UR5, R79.reuse ;  /* 0x000000004f0572ca */ /* 0x040fe400000e0000 */
[----:B------:R-:W-:Y:S02]  /*2720*/  R2UR UR8, R78 ;  /* 0x000000004e0872ca */ /* 0x000fe400000e0000 */
[----:B------:R-:W-:Y:S01]  /*2730*/  R2UR UR9, R79 ;  /* 0x000000004f0972ca */ /* 0x000fe200000e0000 */
[----:B---3--:R-:W-:-:S04]  /*2740*/  IMAD R43, R42, 0xa, RZ ;  /* 0x0000000a2a2b7824 */ /* 0x008fc800078e02ff */
[----:B----4-:R-:W-:-:S05]  /*2750*/  IMAD.WIDE R40, R43, 0x4, R40 ;  /* 0x000000042b287825 */ /* 0x010fca00078e0228 */
[----:B------:R-:W3:Y:S04]  /*2760*/  LDG.E R42, desc[UR4][R40.64+0x14] ;  /* 0x00001404282a7981 */ /* 0x000ee8000c1e1900 */
[----:B------:R-:W3:Y:S02]  /*2770*/  LDG.E R55, desc[UR8][R40.64+0x18] ;  /* 0x0000180828377981 */ /* 0x000ee4000c1e1900 */
[----:B---3--:R-:W-:-:S13]  /*2780*/  ISETP.GE.AND P0, PT, R42, R55, PT ;  /* 0x000000372a00720c */ /* 0x008fda0003f06270 */
[----:B------:R-:W-:Y:S05]  /*2790*/  @P0 BRA `(.L_x_38) ;  /* 0x0000000800740947 */ /* 0x000fea0003800000 */
[----:B------:R-:W-:Y:S02]  /*27a0*/  R2UR UR4, R78 ;  /* 0x000000004e0472ca */ /* 0x000fe400000e0000 */
[----:B------:R-:W-:-:S13]  /*27b0*/  R2UR UR5, R79 ;  /* 0x000000004f0572ca */ /* 0x000fda00000e0000 */
[----:B------:R3:W5:Y:S01]  /*27c0*/  LDG.E R75, desc[UR4][R38.64] ;  /* 0x00000004264b7981 */ /* 0x000762000c1e1900 */
[----:B------:R-:W-:-:S07]  /*27d0*/  IMAD.MOV.U32 R56, RZ, RZ, R42 ;  /* 0x000000ffff387224 */ /* 0x000fce00078e002a */
.L_x_48:
[----:B------:R-:W4:Y:S01]  /*27e0*/  LDC.64 R42, c[0x0][0x390] ;  /* 0x0000e400ff2a7b82 */ /* 0x000f220000000a00 */
[----:B------:R-:W-:Y:S01]  /*27f0*/  R2UR UR4, R78 ;  /* 0x000000004e0472ca */ /* 0x000fe200000e0000 */
[----:B------:R-:W-:Y:S01]  /*2800*/  IMAD R45, R56, 0x3, RZ ;  /* 0x00000003382d7824 */ /* 0x000fe200078e02ff */
[----:B------:R-:W-:-:S03]  /*2810*/  R2UR UR5, R79 ;  /* 0x000000004f0572ca */ /* 0x000fc600000e0000 */
[----:B----4-:R-:W-:-:S10]  /*2820*/  IMAD.WIDE R42, R45, 0x4, R42 ;  /* 0x000000042d2a7825 */ /* 0x010fd400078e022a */
[----:B------:R-:W4:Y:S02]  /*2830*/  LDG.E R44, desc[UR4][R42.64] ;  /* 0x000000042a2c7981 */ /* 0x000f24000c1e1900 */
[----:B----45:R-:W-:-:S13]  /*2840*/  ISETP.NE.AND P0, PT, R44, R75, PT ;  /* 0x0000004b2c00720c */ /* 0x030fda0003f05270 */
[----:B------:R-:W-:Y:S05]  /*2850*/  @P0 BRA `(.L_x_39) ;  /* 0x0000000800380947 */ /* 0x000fea0003800000 */
[----:B------:R-:W-:Y:S02]  /*2860*/  R2UR UR4, R78 ;  /* 0x000000004e0472ca */ /* 0x000fe400000e0000 */
[----:B------:R-:W-:-:S13]  /*2870*/  R2UR UR5, R79 ;  /* 0x000000004f0572ca */ /* 0x000fda00000e0000 */
[----:B------:R-:W4:Y:S02]  /*2880*/  LDG.E R44, desc[UR4][R42.64+0x8] ;  /* 0x000008042a2c7981 */ /* 0x000f24000c1e1900 */
[----:B----4-:R-:W-:-:S04]  /*2890*/  LOP3.LUT R44, R44, 0x1, RZ, 0xc0, !PT ;  /* 0x000000012c2c7812 */ /* 0x010fc800078ec0ff */
[----:B------:R-:W-:-:S13]  /*28a0*/  ISETP.NE.U32.AND P0, PT, R44, 0x1, PT ;  /* 0x000000012c00780c */ /* 0x000fda0003f05070 */
[----:B------:R-:W-:Y:S05]  /*28b0*/  @P0 BRA `(.L_x_39) ;  /* 0x0000000800200947 */ /* 0x000fea0003800000 */
[----:B------:R-:W4:Y:S01]  /*28c0*/  LDS R46, [R5+0xc] ;  /* 0x00000c00052e7984 */ /* 0x000f220000000800 */
[----:B------:R-:W5:Y:S01]  /*28d0*/  LDC.64 R44, c[0x0][0x388] ;  /* 0x0000e200ff2c7b82 */ /* 0x000f620000000a00 */
[C---:B------:R-:W-:Y:S02]  /*28e0*/  R2UR UR4, R78.reuse ;  /* 0x000000004e0472ca */ /* 0x040fe400000e0000 */
[C---:B------:R-:W-:Y:S02]  /*28f0*/  R2UR UR5, R79.reuse ;  /* 0x000000004f0572ca */ /* 0x040fe400000e0000 */
[----:B------:R-:W-:Y:S02]  /*2900*/  R2UR UR8, R78 ;  /* 0x000000004e0872ca */ /* 0x000fe400000e0000 */
[----:B------:R-:W-:Y:S01]  /*2910*/  R2UR UR9, R79 ;  /* 0x000000004f0972ca */ /* 0x000fe200000e0000 */
[----:B----4-:R-:W-:-:S04]  /*2920*/  IMAD R47, R46, 0xa, RZ ;  /* 0x0000000a2e2f7824 */ /* 0x010fc800078e02ff */
[----:B-----5:R-:W-:-:S05]  /*2930*/  IMAD.WIDE R44, R47, 0x4, R44 ;  /* 0x000000042f2c7825 */ /* 0x020fca00078e022c */
[----:B------:R-:W4:Y:S04]  /*2940*/  LDG.E R57, desc[UR4][R44.64+0x14] ;  /* 0x000014042c397981 */ /* 0x000f28000c1e1900 */
[----:B------:R-:W4:Y:S02]  /*2950*/  LDG.E R58, desc[UR8][R44.64+0x18] ;  /* 0x000018082c3a7981 */ /* 0x000f24000c1e1900 */
[----:B----4-:R-:W-:-:S13]  /*2960*/  ISETP.GE.AND P0, PT, R57, R58, PT ;  /* 0x0000003a3900720c */ /* 0x010fda0003f06270 */
[----:B------:R-:W-:Y:S05]  /*2970*/  @P0 BRA `(.L_x_39) ;  /* 0x0000000400f00947 */ /* 0x000fea0003800000 */
[----:B------:R-:W-:-:S07]  /*2980*/  IMAD.MOV.U32 R59, RZ, RZ, R57 ;  /* 0x000000ffff3b7224 */ /* 0x000fce00078e0039 */
.L_x_47:
[----:B------:R-:W4:Y:S01]  /*2990*/  LDC.64 R46, c[0x0][0x390] ;  /* 0x0000e400ff2e7b82 */ /* 0x000f220000000a00 */
[----:B------:R-:W-:Y:S01]  /*29a0*/  R2UR UR4, R78 ;  /* 0x000000004e0472ca */ /* 0x000fe200000e0000 */
[----:B------:R-:W-:Y:S01]  /*29b0*/  IMAD R49, R59, 0x3, RZ ;  /* 0x000000033b317824 */ /* 0x000fe200078e02ff */
[----:B------:R-:W-:-:S03]  /*29c0*/  R2UR UR5, R79 ;  /* 0x000000004f0572ca */ /* 0x000fc600000e0000 */
[----:B----4-:R-:W-:-:S10]  /*29d0*/  IMAD.WIDE R46, R49, 0x4, R46 ;  /* 0x00000004312e7825 */ /* 0x010fd400078e022e */
[----:B------:R-:W4:Y:S02]  /*29e0*/  LDG.E R48, desc[UR4][R46.64] ;  /* 0x000000042e307981 */ /* 0x000f24000c1e1900 */
[----:B----4-:R-:W-:-:S13]  /*29f0*/  ISETP.NE.AND P0, PT, R48, R75, PT ;  /* 0x0000004b3000720c */ /* 0x010fda0003f05270 */
[----:B------:R-:W-:Y:S05]  /*2a00*/  @P0 BRA `(.L_x_40) ;  /* 0x0000000400c00947 */ /* 0x000fea0003800000 */
[----:B------:R-:W-:Y:S02]  /*2a10*/  R2UR UR4, R78 ;  /* 0x000000004e0472ca */ /* 0x000fe400000e0000 */
[----:B------:R-:W-:-:S13]  /*2a20*/  R2UR UR5, R79 ;  /* 0x000000004f0572ca */ /* 0x000fda00000e0000 */
[----:B------:R-:W4:Y:S02]  /*2a30*/  LDG.E R48, desc[UR4][R46.64+0x8] ;  /* 0x000008042e307981 */ /* 0x000f24000c1e1900 */
[----:B----4-:R-:W-:-:S13]  /*2a40*/  LOP3.LUT P0, RZ, R48, 0x2, RZ, 0xc0, !PT ;  /* 0x0000000230ff7812 */ /* 0x010fda000780c0ff */
[----:B------:R-:W-:Y:S05]  /*2a50*/  @!P0 BRA `(.L_x_40) ;  /* 0x0000000400ac8947 */ /* 0x000fea0003800000 */
[----:B------:R-:W-:-:S07]  /*2a60*/  IMAD.MOV.U32 R61, RZ, RZ, R57 ;  /* 0x000000ffff3d7224 */ /* 0x000fce00078e0039 */
.L_x_46:
        /* <DEDUP_REMOVED lines=11> */
[----:B----4-:R-:W-:-:S04]  /*2b20*/  LOP3.LUT R50, R50, 0x1, RZ, 0xc0, !PT ;  /* 0x0000000132327812 */ /* 0x010fc800078ec0ff */
[----:B------:R-:W-:-:S13]  /*2b30*/  ISETP.NE.U32.AND P0, PT, R50, 0x1, PT ;  /* 0x000000013200780c */ /* 0x000fda0003f05070 */
[----:B------:R-:W-:Y:S05]  /*2b40*/  @P0 BRA `(.L_x_41) ;  /* 0x0000000400640947 */ /* 0x000fea0003800000 */
[C---:B------:R-:W-:Y:S02]  /*2b50*/  R2UR UR4, R78.reuse ;  /* 0x000000004e0472ca */ /* 0x040fe400000e0000 */
[C---:B------:R-:W-:Y:S02]  /*2b60*/  R2UR UR5, R79.reuse ;  /* 0x000000004f0572ca */ /* 0x040fe400000e0000 */
[----:B------:R-:W-:Y:S02]  /*2b70*/  R2UR UR8, R78 ;  /* 0x000000004e0872ca */ /* 0x000fe400000e0000 */
[----:B------:R-:W-:-:S09]  /*2b80*/  R2UR UR9, R79 ;  /* 0x000000004f0972ca */ /* 0x000fd200000e0000 */
[----:B------:R-:W4:Y:S04]  /*2b90*/  LDG.E R50, desc[UR4][R34.64+0x14] ;  /* 0x0000140422327981 */ /* 0x000f28000c1e1900 */
[----:B------:R-:W4:Y:S02]  /*2ba0*/  LDG.E R63, desc[UR8][R34.64+0x18] ;  /* 0x00001808223f7981 */ /* 0x000f24000c1e1900 */
[----:B----4-:R-:W-:-:S13]  /*2bb0*/  ISETP.GE.AND P0, PT, R50, R63, PT ;  /* 0x0000003f3200720c */ /* 0x010fda0003f06270 */
[----:B------:R-:W-:Y:S05]  /*2bc0*/  @P0 BRA `(.L_x_41) ;  /* 0x0000000400440947 */ /* 0x000fea0003800000 */
[----:B------:R-:W-:-:S07]  /*2bd0*/  IMAD.MOV.U32 R60, RZ, RZ, R50 ;  /* 0x000000ffff3c7224 */ /* 0x000fce00078e0032 */
.L_x_45:
        /* <DEDUP_REMOVED lines=22> */
.L_x_44:
        /* <DEDUP_REMOVED lines=20> */
[----:B------:R-:W-:Y:S05]  /*2e80*/  @!P0 BRA `(.L_x_43) ;  /* 0x00000000007c8947 */ /* 0x000fea0003800000 */
[C---:B------:R-:W-:Y:S02]  /*2e90*/  R2UR UR8, R78.reuse ;  /* 0x000000004e0872ca */ /* 0x040fe400000e0000 */
[C---:B------:R-:W-:Y:S02]  /*2ea0*/  R2UR UR9, R79.reuse ;  /* 0x000000004f0972ca */ /* 0x040fe400000e0000 */
[----:B------:R-:W-:Y:S02]  /*2eb0*/  R2UR UR4, R78 ;  /* 0x000000004e0472ca */ /* 0x000fe400000e0000 */
[----:B------:R-:W-:-:S09]  /*2ec0*/  R2UR UR5, R79 ;  /* 0x000000004f0572ca */ /* 0x000fd200000e0000 */
[----:B------:R-:W4:Y:S04]  /*2ed0*/  LDG.E R64, desc[UR8][R40.64+0x4] ;  /* 0x0000040828407981 */ /* 0x000f28000c1e1900 */
[----:B------:R-:W5:Y:S01]  /*2ee0*/  LDG.E R83, desc[UR4][R46.64+0x4] ;  /* 0x000004042e537981 */ /* 0x000f62000c1e1900 */
[----:B----4-:R-:W-:-:S05]  /*2ef0*/  IMAD.IADD R64, R65, 0x1, R64 ;  /* 0x0000000141407824 */ /* 0x010fca00078e0240 */
[----:B-----5:R-:W-:-:S13]  /*2f00*/  ISETP.GE.AND P0, PT, R83, R64, PT ;  /* 0x000000405300720c */ /* 0x020fda0003f06270 */
        /* <DEDUP_REMOVED lines=10> */
[----:B------:R-:W-:Y:S02]  /*2fb0*/  R2UR UR4, R78 ;  /* 0x000000004e0472ca */ /* 0x000fe400000e0000 */
[----:B------:R-:W-:-:S13]  /*2fc0*/  R2UR UR5, R79 ;  /* 0x000000004f0572ca */ /* 0x000fda00000e0000 */
[----:B------:R-:W4:Y:S01]  /*2fd0*/  LDG.E R65, desc[UR4][R50.64+0x4] ;  /* 0x0000040432417981 */ /* 0x000f22000c1e1900 */
[----:B------:R-:W-:-:S05]  /*2fe0*/  IMAD.IADD R64, R82, 0x1, R64 ;  /* 0x0000000152407824 */ /* 0x000fca00078e0240 */
[----:B----4-:R-:W-:-:S13]  /*2ff0*/  ISETP.GE.AND P0, PT, R65, R64, PT ;  /* 0x000000404100720c */ /* 0x010fda0003f06270 */
[----:B------:R-:W-:Y:S05]  /*3000*/  @!P0 BRA `(.L_x_43) ;  /* 0x00000000001c8947 */ /* 0x000fea0003800000 */
[----:B------:R-:W-:Y:S02]  /*3010*/  R2UR UR4, R78 ;  /* 0x000000004e0472ca */ /* 0x000fe400000e0000 */
[----:B------:R-:W-:-:S13]  /*3020*/  R2UR UR5, R79 ;  /* 0x000000004f0572ca */ /* 0x000fda00000e0000 */
[----:B------:R-:W4:Y:S02]  /*3030*/  LDG.E R52, desc[UR4][R52.64+0x4] ;  /* 0x0000040434347981 */ /* 0x000f24000c1e1900 */
[C---:B----4-:R-:W-:Y:S01]  /*3040*/  IMAD.IADD R64, R52.reuse, 0x1, -R80 ;  /* 0x0000000134407824 */ /* 0x050fe200078e0a50 */
[----:B------:R-:W-:-:S04]  /*3050*/  ISETP.GE.AND P1, PT, R52, R65, PT ;  /* 0x000000413400720c */ /* 0x000fc80003f26270 */
[----:B------:R-:W-:-:S13]  /*3060*/  ISETP.GE.AND P0, PT, R64, 0x3e9, PT ;  /* 0x000003e94000780c */ /* 0x000fda0003f06270 */
[----:B------:R-:W-:Y:S05]  /*3070*/  @!P0 BRA P1, `(.L_x_23) ;  /* 0x0000071400fc8947 */ /* 0x000fea0000800000 */
.L_x_43:
[----:B------:R-:W-:-:S05]  /*3080*/  VIADD R62, R62, 0x1 ;  /* 0x000000013e3e7836 */ /* 0x000fca0000000000 */
[----:B------:R-:W-:-:S13]  /*3090*/  ISETP.GE.AND P0, PT, R62, R81, PT ;  /* 0x000000513e00720c */ /* 0x000fda0003f06270 */
[----:B------:R-:W-:Y:S05]  /*30a0*/  @!P0 BRA `(.L_x_44) ;  /* 0xfffffffc00248947 */ /* 0x000fea000383ffff */
.L_x_42:
[----:B------:R-:W-:-:S05]  /*30b0*/  VIADD R60, R60, 0x1 ;  /* 0x000000013c3c7836 */ /* 0x000fca0000000000 */
[----:B------:R-:W-:-:S13]  /*30c0*/  ISETP.GE.AND P0, PT, R60, R63, PT ;  /* 0x0000003f3c00720c */ /* 0x000fda0003f06270 */
[----:B------:R-:W-:Y:S05]  /*30d0*/  @!P0 BRA `(.L_x_45) ;  /* 0xfffffff800c08947 */ /* 0x000fea000383ffff */
.L_x_41:
[----:B------:R-:W-:-:S05]  /*30e0*/  VIADD R61, R61, 0x1 ;  /* 0x000000013d3d7836 */ /* 0x000fca0000000000 */
[----:B------:R-:W-:-:S13]  /*30f0*/  ISETP.GE.AND P0, PT, R61, R58, PT ;  /* 0x0000003a3d00720c */ /* 0x000fda0003f06270 */
[----:B------:R-:W-:Y:S05]  /*3100*/  @!P0 BRA `(.L_x_46) ;  /* 0xfffffff800588947 */ /* 0x000fea000383ffff */
.L_x_40:
[----:B------:R-:W-:-:S05]  /*3110*/  VIADD R59, R59, 0x1 ;  /* 0x000000013b3b7836 */ /* 0x000fca0000000000 */
[----:B------:R-:W-:-:S13]  /*3120*/  ISETP.GE.AND P0, PT, R59, R58, PT ;  /* 0x0000003a3b00720c */ /* 0x000fda0003f06270 */
[----:B------:R-:W-:Y:S05]  /*3130*/  @!P0 BRA `(.L_x_47) ;  /* 0xfffffff800148947 */ /* 0x000fea000383ffff */
.L_x_39:
[----:B------:R-:W-:-:S05]  /*3140*/  VIADD R56, R56, 0x1 ;  /* 0x0000000138387836 */ /* 0x000fca0000000000 */
[----:B------:R-:W-:-:S13]  /*3150*/  ISETP.GE.AND P0, PT, R56, R55, PT ;  /* 0x000000373800720c */ /* 0x000fda0003f06270 */
[----:B------:R-:W-:Y:S05]  /*3160*/  @!P0 BRA `(.L_x_48) ;  /* 0xfffffff4009c8947 */ /* 0x000fea000383ffff */
.L_x_38:
[----:B------:R-:W-:-:S05]  /*3170*/  VIADD R37, R37, 0x1 ;  /* 0x0000000125257836 */ /* 0x000fca0000000000 */
[----:B------:R-:W-:-:S13]  /*3180*/  ISETP.GE.AND P0, PT, R37, R54, PT ;  /* 0x000000362500720c */ /* 0x000fda0003f06270 */
[----:B------:R-:W-:Y:S05]  /*3190*/  @!P0 BRA `(.L_x_49) ;  /* 0xfffffff4002c8947 */ /* 0x000fea000383ffff */
.L_x_37:
[----:B------:R-:W4:Y:S01]  /*31a0*/  LDCU UR4, c[0x3][0xc] ;  /* 0x00c00180ff0477ac */ /* 0x000f220008000800 */
[----:B---3--:R-:W-:Y:S02]  /*31b0*/  IMAD.MOV.U32 R38, RZ, RZ, -0x1 ;  /* 0xffffffffff267424 */ /* 0x008fe400078e00ff */
[----:B------:R-:W-:-:S03]  /*31c0*/  IMAD.MOV.U32 R40, RZ, RZ, 0x1 ;  /* 0x00000001ff287424 */ /* 0x000fc600078e00ff */
[----:B------:R3:W-:Y:S04]  /*31d0*/  STS [R5+0x8], R38 ;  /* 0x0000082605007388 */ /* 0x0007e80000000800 */
[----:B------:R3:W-:Y:S01]  /*31e0*/  STS [R5+0x14], R38 ;  /* 0x0000142605007388 */ /* 0x0007e20000000800 */
[----:B----4-:R-:W-:-:S09]  /*31f0*/  UISETP.NE.AND UP0, UPT, UR4, URZ, UPT ;  /* 0x000000ff0400728c */ /* 0x010fd2000bf05270 */
[----:B---3--:R-:W-:Y:S05]  /*3200*/  BRA.U !UP0, `(.L_x_50) ;  /* 0x0000003108307547 */ /* 0x008fea000b800000 */
[----:B------:R-:W3:Y:S02]  /*3210*/  LDC R42, c[0x3][0x1c] ;  /* 0x00c00700ff2a7b82 */ /* 0x000ee40000000800 */
[----:B---3--:R-:W-:-:S13]  /*3220*/  ISETP.GE.AND P1, PT, R42, 0x1, PT ;  /* 0x000000012a00780c */ /* 0x008fda0003f26270 */
[----:B------:R-:W-:Y:S05]  /*3230*/  @!P1 BRA `(.L_x_51) ;  /* 0x0000000400449947 */ /* 0x000fea0003800000 */
[----:B------:R-:W-:Y:S01]  /*3240*/  ISETP.GE.U32.AND P0, PT, R42, 0x8, PT ;  /* 0x000000082a00780c */ /* 0x000fe20003f06070 */
[----:B------:R-:W-:Y:S02]  /*3250*/  IMAD R37, R9, R36, 0x8 ;  /* 0x0000000809257424 */ /* 0x000fe400078e0224 */
[----:B------:R-:W-:-:S10]  /*3260*/  IMAD.MOV.U32 R40, RZ, RZ, RZ ;  /* 0x000000ffff287224 */ /* 0x000fd400078e00ff */
[----:B------:R-:W-:Y:S05]  /*3270*/  @!P0 BRA `(.L_x_52) ;  /* 0x0000000000908947 */ /* 0x000fea0003800000 */
[----:B------:R-:W-:Y:S05]  /*3280*/  BMOV.32.CLEAR RZ, B0 ;  /* 0x0000000000ff7355 */ /* 0x000fea0000100000 */
[----:B------:R-:W-:Y:S01]  /*3290*/  BSSY.RECONVERGENT B0, `(.L_x_53) ;  /* 0x0000021000007945 */ /* 0x000fe20003800200 */
[----:B------:R-:W-:Y:S01]  /*32a0*/  IMAD.MOV.U32 R40, RZ, RZ, RZ ;  /* 0x000000ffff287224 */ /* 0x000fe200078e00ff */
[----:B------:R-:W-:-:S07]  /*32b0*/  LOP3.LUT R43, R42, 0x7ffffff8, RZ, 0xc0, !PT ;  /* 0x7ffffff82a2b7812 */ /* 0x000fce00078ec0ff */
.L_x_54:
[----:B---3--:R-:W3:Y:S01]  /*32c0*/  LDC.64 R38, c[0x0][0x398] ;  /* 0x0000e600ff267b82 */ /* 0x008ee20000000a00 */
[----:B------:R-:W-:Y:S01]  /*32d0*/  IMAD.IADD R41, R37, 0x1, R40 ;  /* 0x0000000125297824 */ /* 0x000fe200078e0228 */
[----:B------:R-:W-:Y:S01]  /*32e0*/  R2UR UR4, R78 ;  /* 0x000000004e0472ca */ /* 0x000fe200000e0000 */
[----:B------:R-:W-:Y:S01]  /*32f0*/  VIADD R40, R40, 0x8 ;  /* 0x0000000828287836 */ /* 0x000fe20000000000 */
[C---:B------:R-:W-:Y:S02]  /*3300*/  R2UR UR5, R79.reuse ;  /* 0x000000004f0572ca */ /* 0x040fe400000e0000 */
[C---:B------:R-:W-:Y:S02]  /*3310*/  R2UR UR8, R78.reuse ;  /* 0x000000004e0872ca */ /* 0x040fe400000e0000 */
[----:B------:R-:W-:Y:S02]  /*3320*/  R2UR UR9, R79 ;  /* 0x000000004f0972ca */ /* 0x000fe400000e0000 */
[----:B------:R-:W-:-:S02]  /*3330*/  R2UR UR10, R78 ;  /* 0x000000004e0a72ca */ /* 0x000fc400000e0000 */
[C---:B------:R-:W-:Y:S02]  /*3340*/  R2UR UR11, R79.reuse ;  /* 0x000000004f0b72ca */ /* 0x040fe400000e0000 */
[C---:B------:R-:W-:Y:S02]  /*3350*/  R2UR UR12, R78.reuse ;  /* 0x000000004e0c72ca */ /* 0x040fe400000e0000 */
[C---:B------:R-:W-:Y:S02]  /*3360*/  R2UR UR13, R79.reuse ;  /* 0x000000004f0d72ca */ /* 0x040fe400000e0000 */
[C---:B------:R-:W-:Y:S02]  /*3370*/  R2UR UR14, R78.reuse ;  /* 0x000000004e0e72ca */ /* 0x040fe400000e0000 */
[----:B------:R-:W-:Y:S02]  /*3380*/  R2UR UR15, R79 ;  /* 0x000000004f0f72ca */ /* 0x000fe400000e0000 */
[----:B------:R-:W-:-:S02]  /*3390*/  R2UR UR16, R78 ;  /* 0x000000004e1072ca */ /* 0x000fc400000e0000 */
[----:B------:R-:W-:Y:S01]  /*33a0*/  R2UR UR17, R79 ;  /* 0x000000004f1172ca */ /* 0x000fe200000e0000 */
[----:B---3--:R-:W-:Y:S01]  /*33b0*/  IMAD.WIDE R38, R41, 0x4, R38 ;  /* 0x0000000429267825 */ /* 0x008fe200078e0226 */
[C---:B------:R-:W-:Y:S02]  /*33c0*/  R2UR UR18, R78.reuse ;  /* 0x000000004e1272ca */ /* 0x040fe400000e0000 */
[C---:B------:R-:W-:Y:S02]  /*33d0*/  R2UR UR19, R79.reuse ;  /* 0x000000004f1372ca */ /* 0x040fe400000e0000 */
[----:B------:R-:W-:Y:S01]  /*33e0*/  R2UR UR20, R78 ;  /* 0x000000004e1472ca */ /* 0x000fe200000e0000 */
[----:B------:R3:W-:Y:S01]  /*33f0*/  STG.E desc[UR4][R38.64], RZ ;  /* 0x000000ff26007986 */ /* 0x0007e2000c101904 */
[----:B------:R-:W-:Y:S02]  /*3400*/  R2UR UR21, R79 ;  /* 0x000000004f1572ca */ /* 0x000fe400000e0000 */
[----:B------:R-:W-:Y:S01]  /*3410*/  ISETP.NE.AND P0, PT, R40, R43, PT ;  /* 0x0000002b2800720c */ /* 0x000fe20003f05270 */
[----:B------:R3:W-:Y:S04]  /*3420*/  STG.E desc[UR8][R38.64+0x4], RZ ;  /* 0x000004ff26007986 */ /* 0x0007e8000c101908 */
[----:B------:R3:W-:Y:S04]  /*3430*/  STG.E desc[UR10][R38.64+0x8], RZ ;  /* 0x000008ff26007986 */ /* 0x0007e8000c10190a */
[----:B------:R3:W-:Y:S04]  /*3440*/  STG.E desc[UR12][R38.64+0xc], RZ ;  /* 0x00000cff26007986 */ /* 0x0007e8000c10190c */
[----:B------:R3:W-:Y:S04]  /*3450*/  STG.E desc[UR14][R38.64+0x10], RZ ;  /* 0x000010ff26007986 */ /* 0x0007e8000c10190e */
[----:B------:R3:W-:Y:S04]  /*3460*/  STG.E desc[UR16][R38.64+0x14], RZ ;  /* 0x000014ff26007986 */ /* 0x0007e8000c101910 */
[----:B------:R3:W-:Y:S04]  /*3470*/  STG.E desc[UR18][R38.64+0x18], RZ ;  /* 0x000018ff26007986 */ /* 0x0007e8000c101912 */
[----:B------:R3:W-:Y:S01]  /*3480*/  STG.E desc[UR20][R38.64+0x1c], RZ ;  /* 0x00001cff26007986 */ /* 0x0007e2000c101914 */
[----:B------:R-:W-:Y:S05]  /*3490*/  @P0 BRA `(.L_x_54) ;  /* 0xfffffffc00880947 */ /* 0x000fea000383ffff */
[----:B------:R-:W-:Y:S05]  /*34a0*/  BSYNC.RECONVERGENT B0 ;  /* 0x0000000000007941 */ /* 0x000fea0003800200 */
.L_x_53:
[----:B------:R-:W-:-:S07]  /*34b0*/  IMAD.MOV.U32 R40, RZ, RZ, R43 ;  /* 0x000000ffff287224 */ /* 0x000fce00078e002b */
.L_x_52:
[----:B------:R-:W-:-:S13]  /*34c0*/  ISETP.NE.AND P0, PT, R8, RZ, PT ;  /* 0x000000ff0800720c */ /* 0x000fda0003f05270 */
[----:B------:R-:W-:Y:S05]  /*34d0*/  @!P0 BRA `(.L_x_51) ;  /* 0x00000000009c8947 */ /* 0x000fea0003800000 */
[----:B------:R-:W-:Y:S02]  /*34e0*/  ISETP.GE.U32.AND P0, PT, R4, 0x3, PT ;  /* 0x000000030400780c */ /* 0x000fe40003f06070 */
[----:B------:R-:W-:-:S11]  /*34f0*/  ISETP.NE.AND P2, PT, R7, RZ, PT ;  /* 0x000000ff0700720c */ /* 0x000fd60003f45270 */
[----:B------:R-:W-:Y:S05]  /*3500*/  @!P0 BRA `(.L_x_55) ;  /* 0x0000000000408947 */ /* 0x000fea0003800000 */
[----:B---3--:R-:W3:Y:S01]  /*3510*/  LDC.64 R38, c[0x0][0x398] ;  /* 0x0000e600ff267b82 */ /* 0x008ee20000000a00 */
[----:B------:R-:W-:Y:S01]  /*3520*/  R2UR UR4, R78 ;  /* 0x000000004e0472ca */ /* 0x000fe200000e0000 */
[----:B------:R-:W-:Y:S01]  /*3530*/  IMAD.IADD R41, R37, 0x1, R40 ;  /* 0x0000000125297824 */ /* 0x000fe200078e0228 */
[C---:B------:R-:W-:Y:S01]  /*3540*/  R2UR UR5, R79.reuse ;  /* 0x000000004f0572ca */ /* 0x040fe200000e0000 */
[----:B------:R-:W-:Y:S01]  /*3550*/  VIADD R40, R40, 0x4 ;  /* 0x0000000428287836 */ /* 0x000fe20000000000 */
[C---:B------:R-:W-:Y:S02]  /*3560*/  R2UR UR8, R78.reuse ;  /* 0x000000004e0872ca */ /* 0x040fe400000e0000 */
[C---:B------:R-:W-:Y:S02]  /*3570*/  R2UR UR9, R79.reuse ;  /* 0x000000004f0972ca */ /* 0x040fe400000e0000 */
[----:B------:R-:W-:Y:S02]  /*3580*/  R2UR UR10, R78 ;  /* 0x000000004e0a72ca */ /* 0x000fe400000e0000 */
[----:B------:R-:W-:-:S02]  /*3590*/  R2UR UR11, R79 ;  /* 0x000000004f0b72ca */ /* 0x000fc400000e0000 */
[----:B------:R-:W-:Y:S02]  /*35a0*/  R2UR UR12, R78 ;  /* 0x000000004e0c72ca */ /* 0x000fe400000e0000 */
[----:B------:R-:W-:Y:S01]  /*35b0*/  R2UR UR13, R79 ;  /* 0x000000004f0d72ca */ /* 0x000fe200000e0000 */
[----:B---3--:R-:W-:-:S05]  /*35c0*/  IMAD.WIDE R38, R41, 0x4, R38 ;  /* 0x0000000429267825 */ /* 0x008fca00078e0226 */
[----:B------:R4:W-:Y:S04]  /*35d0*/  STG.E desc[UR4][R38.64], RZ ;  /* 0x000000ff26007986 */ /* 0x0009e8000c101904 */
[----:B------:R4:W-:Y:S04]  /*35e0*/  STG.E desc[UR8][R38.64+0x4], RZ ;  /* 0x000004ff26007986 */ /* 0x0009e8000c101908 */
[----:B------:R4:W-:Y:S04]  /*35f0*/  STG.E desc[UR10][R38.64+0x8], RZ ;  /* 0x000008ff26007986 */ /* 0x0009e8000c10190a */
[----:B------:R4:W-:Y:S02]  /*3600*/  STG.E desc[UR12][R38.64+0xc], RZ ;  /* 0x00000cff26007986 */ /* 0x0009e4000c10190c */
.L_x_55:
[----:B------:R-:W-:Y:S05]  /*3610*/  @!P2 BRA `(.L_x_51) ;  /* 0x00000000004ca947 */ /* 0x000fea0003800000 */
[----:B---34-:R-:W-:Y:S02]  /*3620*/  LOP3.LUT R38, R42, 0x1, RZ, 0xc0, !PT ;  /* 0x000000012a267812 */ /* 0x018fe400078ec0ff */
[----:B------:R-:W-:Y:S02]  /*3630*/  ISETP.NE.AND P0, PT, R7, 0x1, PT ;  /* 0x000000010700780c */ /* 0x000fe40003f05270 */
[----:B------:R-:W-:-:S11]  /*3640*/  ISETP.NE.U32.AND P2, PT, R38, 0x1, PT ;  /* 0x000000012600780c */ /* 0x000fd60003f45070 */
[----:B------:R-:W3:Y:S01]  /*3650*/  @P0 LDC.64 R38, c[0x0][0x398] ;  /* 0x0000e600ff260b82 */ /* 0x000ee20000000a00 */
[----:B------:R-:W-:Y:S01]  /*3660*/  @P0 R2UR UR4, R78 ;  /* 0x000000004e0402ca */ /* 0x000fe200000e0000 */
[----:B------:R-:W-:Y:S01]  /*3670*/  @P0 IMAD.IADD R41, R37, 0x1, R40 ;  /* 0x0000000125290824 */ /* 0x000fe200078e0228 */
[C---:B------:R-:W-:Y:S01]  /*3680*/  @P0 R2UR UR5, R79.reuse ;  /* 0x000000004f0502ca */ /* 0x040fe200000e0000 */
[----:B------:R-:W-:Y:S01]  /*3690*/  @P0 VIADD R40, R40, 0x2 ;  /* 0x0000000228280836 */ /* 0x000fe20000000000 */
[C---:B------:R-:W-:Y:S02]  /*36a0*/  @P0 R2UR UR8, R78.reuse ;  /* 0x000000004e0802ca */ /* 0x040fe400000e0000 */
[----:B------:R-:W-:Y:S01]  /*36b0*/  @P0 R2UR UR9, R79 ;  /* 0x000000004f0902ca */ /* 0x000fe200000e0000 */
[----:B------:R-:W4:Y:S01]  /*36c0*/  @!P2 LDC.64 R42, c[0x0][0x398] ;  /* 0x0000e600ff2aab82 */ /* 0x000f220000000a00 */
[----:B------:R-:W-:Y:S01]  /*36d0*/  @!P2 R2UR UR10, R78 ;  /* 0x000000004e0aa2ca */ /* 0x000fe200000e0000 */
[----:B------:R-:W-:Y:S01]  /*36e0*/  @!P2 IMAD.IADD R37, R37, 0x1, R40 ;  /* 0x000000012525a824 */ /* 0x000fe200078e0228 */
[----:B------:R-:W-:Y:S01]  /*36f0*/  @!P2 R2UR UR11, R79 ;  /* 0x000000004f0ba2ca */ /* 0x000fe200000e0000 */
[----:B---3--:R-:W-:-:S05]  /*3700*/  @P0 IMAD.WIDE R40, R41, 0x4, R38 ;  /* 0x0000000429280825 */ /* 0x008fca00078e0226 */
[----:B------:R3:W-:Y:S01]  /*3710*/  @P0 STG.E desc[UR4][R40.64], RZ ;  /* 0x000000ff28000986 */ /* 0x0007e2000c101904 */
[----:B----4-:R-:W-:-:S03]  /*3720*/  @!P2 IMAD.WIDE R38, R37, 0x4, R42 ;  /* 0x000000042526a825 */ /* 0x010fc600078e022a */
[----:B------:R3:W-:Y:S04]  /*3730*/  @P0 STG.E desc[UR8][R40.64+0x4], RZ ;  /* 0x000004ff28000986 */ /* 0x0007e8000c101908 */
[----:B------:R3:W-:Y:S02]  /*3740*/  @!P2 STG.E desc[UR10][R38.64], RZ ;  /* 0x000000ff2600a986 */ /* 0x0007e4000c10190a */
.L_x_51:
[C---:B------:R-:W-:Y:S02]  /*3750*/  R2UR UR4, R78.reuse ;  /* 0x000000004e0472ca */ /* 0x040fe400000e0000 */
[C---:B------:R-:W-:Y:S02]  /*3760*/  R2UR UR5, R79.reuse ;  /* 0x000000004f0572ca */ /* 0x040fe400000e0000 */
[----:B------:R-:W-:Y:S02]  /*3770*/  R2UR UR8, R78 ;  /* 0x000000004e0872ca */ /* 0x000fe400000e0000 */
[----:B------:R-:W-:-:S09]  /*3780*/  R2UR UR9, R79 ;  /* 0x000000004f0972ca */ /* 0x000fd200000e0000 */
[----:B------:R-:W5:Y:S04]  /*3790*/  LDG.E R37, desc[UR4][R32.64+0xc] ;  /* 0x00000c0420257981 */ /* 0x000f68000c1e1900 */
[----:B------:R-:W5:Y:S01]  /*37a0*/  LDG.E R44, desc[UR8][R32.64+0x10] ;  /* 0x00001008202c7981 */ /* 0x000f62000c1e1900 */
[----:B------:R-:W-:Y:S05]  /*37b0*/  BMOV.32.CLEAR RZ, B0 ;  /* 0x0000000000ff7355 */ /* 0x000fea0000100000 */
[----:B------:R-:W-:Y:S01]  /*37c0*/  BSSY.RECONVERGENT B0, `(.L_x_56) ;  /* 0x0000115000007945 */ /* 0x000fe20003800200 */
[----:B-----5:R-:W-:-:S13]  /*37d0*/  ISETP.GE.AND P0, PT, R37, R44, PT ;  /* 0x0000002c2500720c */ /* 0x020fda0003f06270 */
[----:B------:R-:W-:Y:S05]  /*37e0*/  @P0 BRA `(.L_x_57) ;  /* 0x0000001000480947 */ /* 0x000fea0003800000 */
[----:B------:R-:W-:Y:S01]  /*37f0*/  BSSY.RECONVERGENT B1, `(.L_x_58) ;  /* 0x000010e000017945 */ /* 0x000fe20003800200 */
[----:B------:R-:W-:-:S07]  /*3800*/  IMAD R56, R9, R36, RZ ;  /* 0x0000002409387224 */ /* 0x000fce00078e02ff */
.L_x_81:
[----:B---34-:R-:W3:Y:S01]  /*3810*/  LDC.64 R38, c[0x0][0x390] ;  /* 0x0000e400ff267b82 */ /* 0x018ee20000000a00 */
[----:B------:R-:W-:Y:S01]  /*3820*/  R2UR UR4, R78 ;  /* 0x000000004e0472ca */ /* 0x000fe200000e0000 */
[----:B------:R-:W-:Y:S01]  /*3830*/  IMAD R41, R37, 0x3, RZ ;  /* 0x0000000325297824 */ /* 0x000fe200078e02ff */
[----:B------:R-:W-:-:S03]  /*3840*/  R2UR UR5, R79 ;  /* 0x000000004f0572ca */ /* 0x000fc600000e0000 */
[----:B---3--:R-:W-:-:S10]  /*3850*/  IMAD.WIDE R38, R41, 0x4, R38 ;  /* 0x0000000429267825 */ /* 0x008fd400078e0226 */
[----:B------:R-:W3:Y:S01]  /*3860*/  LDG.E R40, desc[UR4][R38.64+0x8] ;  /* 0x0000080426287981 */ /* 0x000ee2000c1e1900 */
[----:B------:R-:W-:Y:S01]  /*3870*/  BSSY.RECONVERGENT B2, `(.L_x_59) ;  /* 0x0000102000027945 */ /* 0x000fe20003800200 */
[----:B---3--:R-:W-:-:S04]  /*3880*/  LOP3.LUT R40, R40, 0x1, RZ, 0xc0, !PT ;  /* 0x0000000128287812 */ /* 0x008fc800078ec0ff */
[----:B------:R-:W-:-:S13]  /*3890*/  ISETP.NE.U32.AND P0, PT, R40, 0x1, PT ;  /* 0x000000012800780c */ /* 0x000fda0003f05070 */
[----:B0-----:R-:W-:Y:S05]  /*38a0*/  @P0 BRA `(.L_x_60) ;  /* 0x0000000c00f80947 */ /* 0x001fea0003800000 */
[----:B------:R-:W-:Y:S01]  /*38b0*/  R2UR UR4, R78 ;  /* 0x000000004e0472ca */ /* 0x000fe200000e0000 */
[----:B------:R-:W3:Y:S01]  /*38c0*/  LDC.64 R40, c[0x0][0x398] ;  /* 0x0000e600ff287b82 */ /* 0x000ee20000000a00 */
[----:B------:R-:W-:-:S13]  /*38d0*/  R2UR UR5, R79 ;  /* 0x000000004f0572ca */ /* 0x000fda00000e0000 */
[----:B------:R-:W4:Y:S02]  /*38e0*/  LDG.E R81, desc[UR4][R38.64] ;  /* 0x0000000426517981 */ /* 0x000f24000c1e1900 */
[----:B----4-:R-:W-:-:S05]  /*38f0*/  IADD3 R43, PT, PT, R81, 0x8, R56 ;  /* 0x00000008512b7810 */ /* 0x010fca0007ffe038 */
[----:B---3--:R-:W-:-:S05]  /*3900*/  IMAD.WIDE R40, R43, 0x4, R40 ;  /* 0x000000042b287825 */ /* 0x008fca00078e0228 */
[----:B------:R-:W3:Y:S02]  /*3910*/  LDG.E R42, desc[UR4][R40.64] ;  /* 0x00000004282a7981 */ /* 0x000ee4000c1e1900 */
[----:B---3--:R-:W-:-:S13]  /*3920*/  ISETP.NE.AND P0, PT, R42, RZ, PT ;  /* 0x000000ff2a00720c */ /* 0x008fda0003f05270 */
        /* <DEDUP_REMOVED lines=13> */
[----:B------:R-:W-:Y:S01]  /*3a00*/  BSSY.RECONVERGENT B3, `(.L_x_61) ;  /* 0x00000e5000037945 */ /* 0x000fe20003800200 */
[----:B------:R-:W-:Y:S02]  /*3a10*/  IMAD.MOV.U32 R57, RZ, RZ, R45 ;  /* 0x000000ffff397224 */ /* 0x000fe400078e002d */
[----:B------:R-:W-:-:S07]  /*3a20*/  IMAD.MOV.U32 R48, RZ, RZ, R46 ;  /* 0x000000ffff307224 */ /* 0x000fce00078e002e */
.L_x_80:
[----:B---3--:R-:W3:Y:S01]  /*3a30*/  LDC.64 R44, c[0x0][0x390] ;  /* 0x0000e400ff2c7b82 */ /* 0x008ee20000000a00 */
[----:B------:R-:W-:Y:S01]  /*3a40*/  R2UR UR4, R78 ;  /* 0x000000004e0472ca */ /* 0x000fe200000e0000 */
[----:B0-----:R-:W-:Y:S01]  /*3a50*/  IMAD R47, R57, 0x3, RZ ;  /* 0x00000003392f7824 */ /* 0x001fe200078e02ff */
[----:B------:R-:W-:-:S03]  /*3a60*/  R2UR UR5, R79 ;  /* 0x000000004f0572ca */ /* 0x000fc600000e0000 */
[----:B---3--:R-:W-:-:S10]  /*3a70*/  IMAD.WIDE R44, R47, 0x4, R44 ;  /* 0x000000042f2c7825 */ /* 0x008fd400078e022c */
[----:B------:R-:W3:Y:S01]  /*3a80*/  LDG.E R46, desc[UR4][R44.64] ;  /* 0x000000042c2e7981 */ /* 0x000ee2000c1e1900 */
[----:B------:R-:W-:Y:S01]  /*3a90*/  BSSY.RECONVERGENT B4, `(.L_x_62) ;  /* 0x00000d8000047945 */ /* 0x000fe20003800200 */
[----:B---3--:R-:W-:-:S13]  /*3aa0*/  ISETP.NE.AND P0, PT, R46, R81, PT ;  /* 0x000000512e00720c */ /* 0x008fda0003f05270 */
[----:B----4-:R-:W-:Y:S05]  /*3ab0*/  @P0 BRA `(.L_x_63) ;  /* 0x0000000c00540947 */ /* 0x010fea0003800000 */
[----:B------:R-:W-:Y:S02]  /*3ac0*/  R2UR UR4, R78 ;  /* 0x000000004e0472ca */ /* 0x000fe400000e0000 */
[----:B------:R-:W-:-:S13]  /*3ad0*/  R2UR UR5, R79 ;  /* 0x000000004f0572ca */ /* 0x000fda00000e0000 */
        /* <DEDUP_REMOVED lines=19> */
.L_x_79:
        /* <DEDUP_REMOVED lines=12> */
[----:B---3--:R-:W-:-:S13]  /*3cd0*/  LOP3.LUT P0, RZ, R50, 0x2, RZ, 0xc0, !PT ;  /* 0x0000000232ff7812 */ /* 0x008fda000780c0ff */
[----:B------:R-:W-:Y:S05]  /*3ce0*/  @!P0 BRA `(.L_x_66) ;  /* 0x0000000800a88947 */ /* 0x000fea0003800000 */
        /* <DEDUP_REMOVED lines=13> */
[----:B------:R-:W-:-:S07]  /*3dc0*/  IMAD.MOV.U32 R61, RZ, RZ, R52 ;  /* 0x000000ffff3d7224 */ /* 0x000fce00078e0034 */
.L_x_78:
[----:B---3--:R-:W3:Y:S01]  /*3dd0*/  LDC.64 R52, c[0x0][0x390] ;  /* 0x0000e400ff347b82 */ /* 0x008ee20000000a00 */
[----:B------:R-:W-:Y:S01]  /*3de0*/  R2UR UR4, R78 ;  /* 0x000000004e0472ca */ /* 0x000fe200000e0000 */
[----:B------:R-:W-:Y:S01]  /*3df0*/  IMAD R59, R61, 0x3, RZ ;  /* 0x000000033d3b7824 */ /* 0x000fe200078e02ff */
[----:B------:R-:W-:-:S03]  /*3e00*/  R2UR UR5, R79 ;  /* 0x000000004f0572ca */ /* 0x000fc600000e0000 */
[----:B---3--:R-:W-:-:S10]  /*3e10*/  IMAD.WIDE R52, R59, 0x4, R52 ;  /* 0x000000043b347825 */ /* 0x008fd400078e0234 */
[----:B------:R-:W3:Y:S01]  /*3e20*/  LDG.E R54, desc[UR4][R52.64] ;  /* 0x0000000434367981 */ /* 0x000ee2000c1e1900 */
[----:B------:R-:W-:Y:S01]  /*3e30*/  BSSY.RECONVERGENT B8, `(.L_x_68) ;  /* 0x000008e000087945 */ /* 0x000fe20003800200 */
[----:B---3--:R-:W-:-:S13]  /*3e40*/  ISETP.NE.AND P0, PT, R54, R81, PT ;  /* 0x000000513600720c */ /* 0x008fda0003f05270 */
[----:B0---4-:R-:W-:Y:S05]  /*3e50*/  @P0 BRA `(.L_x_69) ;  /* 0x00000008002c0947 */ /* 0x011fea0003800000 */
[----:B------:R-:W-:Y:S02]  /*3e60*/  R2UR UR4, R78 ;  /* 0x000000004e0472ca */ /* 0x000fe400000e0000 */
[----:B------:R-:W-:-:S13]  /*3e70*/  R2UR UR5, R79 ;  /* 0x000000004f0572ca */ /* 0x000fda00000e0000 */
[----:B------:R-:W3:Y:S02]  /*3e80*/  LDG.E R54, desc[UR4][R52.64+0x8] ;  /* 0x0000080434367981 */ /* 0x000ee4000c1e1900 */
[----:B---3--:R-:W-:-:S04]  /*3e90*/  LOP3.LUT R54, R54, 0x1, RZ, 0xc0, !PT ;  /* 0x0000000136367812 */ /* 0x008fc800078ec0ff */
[----:B------:R-:W-:-:S13]  /*3ea0*/  ISETP.NE.U32.AND P0, PT, R54, 0x1, PT ;  /* 0x000000013600780c */ /* 0x000fda0003f05070 */
[----:B------:R-:W-:Y:S05]  /*3eb0*/  @P0 BRA `(.L_x_69) ;  /* 0x0000000800140947 */ /* 0x000fea0003800000 */
        /* <DEDUP_REMOVED lines=8> */
[----:B------:R-:W-:Y:S01]  /*3f40*/  BSSY.RECONVERGENT B10, `(.L_x_70) ;  /* 0x00000790000a7945 */ /* 0x000fe20003800200 */
[----:B------:R-:W-:-:S07]  /*3f50*/  IMAD.MOV.U32 R62, RZ, RZ, R54 ;  /* 0x000000ffff3e7224 */ /* 0x000fce00078e0036 */
.L_x_77:
[----:B---3--:R-:W3:Y:S01]  /*3f60*/  LDC.64 R54, c[0x0][0x390] ;  /* 0x0000e400ff367b82 */ /* 0x008ee20000000a00 */
[----:B------:R-:W-:Y:S01]  /*3f70*/  R2UR UR4, R78 ;  /* 0x000000004e0472ca */ /* 0x000fe200000e0000 */
[----:B------:R-:W-:Y:S01]  /*3f80*/  IMAD R63, R62, 0x3, RZ ;  /* 0x000000033e3f7824 */ /* 0x000fe200078e02ff */
[----:B------:R-:W-:-:S03]  /*3f90*/  R2UR UR5, R79 ;  /* 0x000000004f0572ca */ /* 0x000fc600000e0000 */
[----:B---3--:R-:W-:-:S10]  /*3fa0*/  IMAD.WIDE R54, R63, 0x4, R54 ;  /* 0x000000043f367825 */ /* 0x008fd400078e0236 */
[----:B------:R-:W3:Y:S01]  /*3fb0*/  LDG.E R58, desc[UR4][R54.64] ;  /* 0x00000004363a7981 */ /* 0x000ee2000c1e1900 */
[----:B------:R-:W-:Y:S05]  /*3fc0*/  BMOV.32.CLEAR RZ, B11 ;  /* 0x000000000bff7355 */ /* 0x000fea0000100000 */
        /* <DEDUP_REMOVED lines=16> */
[----:B------:R-:W3:Y:S05]  /*40d0*/  BMOV.32.CLEAR R59, B0 ;  /* 0x00000000003b7355 */ /* 0x000eea0000100000 */
[----:B------:R-:W-:Y:S01]  /*40e0*/  BSSY.RECONVERGENT B0, `(.L_x_73) ;  /* 0x0000056000007945 */ /* 0x000fe20003800200 */
[----:B------:R-:W-:-:S03]  /*40f0*/  IMAD.MOV.U32 R64, RZ, RZ, R58 ;  /* 0x000000ffff407224 */ /* 0x000fc600078e003a */
[----:B------:R-:W4:Y:S05]  /*4100*/  BMOV.32.CLEAR R85, B0 ;  /* 0x0000000000557355 */ /* 0x000f2a0000100000 */
[----:B---3--:R3:W-:Y:S05]  /*4110*/  BMOV.32 B0, R59 ;  /* 0x0000003b00007356 */ /* 0x0087ea0000000000 */
.L_x_76:
[----:B0--3--:R-:W3:Y:S01]  /*4120*/  LDC.64 R58, c[0x0][0x390] ;  /* 0x0000e400ff3a7b82 */ /* 0x009ee20000000a00 */
[----:B------:R-:W-:Y:S01]  /*4130*/  R2UR UR4, R78 ;  /* 0x000000004e0472ca */ /* 0x000fe200000e0000 */
[----:B------:R-:W-:Y:S01]  /*4140*/  IMAD R65, R64, 0x3, RZ ;  /* 0x0000000340417824 */ /* 0x000fe200078e02ff */
[----:B------:R-:W-:Y:S01]  /*4150*/  R2UR UR5, R79 ;  /* 0x000000004f0572ca */ /* 0x000fe200000e0000 */
[----:B------:R-:W5:Y:S05]  /*4160*/  BMOV.32.CLEAR R75, B0 ;  /* 0x00000000004b7355 */ /* 0x000f6a0000100000 */
[----:B---3--:R-:W-:-:S07]  /*4170*/  IMAD.WIDE R58, R65, 0x4, R58 ;  /* 0x00000004413a7825 */ /* 0x008fce00078e023a */
[----:B------:R-:W3:Y:S01]  /*4180*/  LDG.E R65, desc[UR4][R58.64] ;  /* 0x000000043a417981 */ /* 0x000ee2000c1e1900 */
[----:B------:R-:W-:Y:S04]  /*4190*/  BSSY.RECONVERGENT B0, `(.L_x_74) ;  /* 0x0000044000007945 */ /* 0x000fe80003800200 */
[----:B------:R-:W0:Y:S05]  /*41a0*/  BMOV.32.CLEAR R86, B0 ;  /* 0x0000000000567355 */ /* 0x000e2a0000100000 */
[----:B-----5:R0:W-:Y:S05]  /*41b0*/  BMOV.32 B0, R75 ;  /* 0x0000004b00007356 */ /* 0x0201ea0000000000 */
[----:B---3--:R-:W-:-:S13]  /*41c0*/  ISETP.NE.AND P0, PT, R65, R81, PT ;  /* 0x000000514100720c */ /* 0x008fda0003f05270 */
[----:B0-----:R-:W-:Y:S05]  /*41d0*/  @P0 BRA `(.L_x_75) ;  /* 0x0000000000f40947 */ /* 0x001fea0003800000 */
[----:B------:R-:W-:Y:S02]  /*41e0*/  R2UR UR4, R78 ;  /* 0x000000004e0472ca */ /* 0x000fe400000e0000 */
[----:B------:R-:W-:-:S13]  /*41f0*/  R2UR UR5, R79 ;  /* 0x000000004f0572ca */ /* 0x000fda00000e0000 */
[----:B------:R-:W3:Y:S02]  /*4200*/  LDG.E R65, desc[UR4][R58.64+0x8] ;  /* 0x000008043a417981 */ /* 0x000ee4000c1e1900 */
[----:B---3--:R-:W-:-:S13]  /*4210*/  LOP3.LUT P0, RZ, R65, 0x2, RZ, 0xc0, !PT ;  /* 0x0000000241ff7812 */ /* 0x008fda000780c0ff */
[----:B------:R-:W-:Y:S05]  /*4220*/  @!P0 BRA `(.L_x_75) ;  /* 0x0000000000e08947 */ /* 0x000fea0003800000 */
[C---:B------:R-:W-:Y:S02]  /*4230*/  R2UR UR4, R78.reuse ;  /* 0x000000004e0472ca */ /* 0x040fe400000e0000 */
[C---:B------:R-:W-:Y:S02]  /*4240*/  R2UR UR5, R79.reuse ;  /* 0x000000004f0572ca */ /* 0x040fe400000e0000 */
[C---:B------:R-:W-:Y:S02]  /*4250*/  R2UR UR8, R78.reuse ;  /* 0x000000004e0872ca */ /* 0x040fe400000e0000 */
[C---:B------:R-:W-:Y:S02]  /*4260*/  R2UR UR9, R79.reuse ;  /* 0x000000004f0972ca */ /* 0x040fe400000e0000 */
[----:B------:R-:W-:Y:S02]  /*4270*/  R2UR UR10, R78 ;  /* 0x000000004e0a72ca */ /* 0x000fe400000e0000 */
[----:B------:R-:W-:-:S05]  /*4280*/  R2UR UR11, R79 ;  /* 0x000000004f0b72ca */ /* 0x000fca00000e0000 */
[----:B------:R-:W3:Y:S04]  /*4290*/  LDG.E R82, desc[UR4][R44.64+0x4] ;  /* 0x000004042c527981 */ /* 0x000ee8000c1e1900 */
[----:B------:R-:W3:Y:S04]  /*42a0*/  LDG.E R65, desc[UR8][R38.64+0x4] ;  /* 0x0000040826417981 */ /* 0x000ee8000c1e1900 */
[----:B------:R-:W3:Y:S02]  /*42b0*/  LDG.E R80, desc[UR10][R32.64+0x4] ;  /* 0x0000040a20507981 */ /* 0x000ee4000c1e1900 */
[----:B---3--:R-:W-:-:S04]  /*42c0*/  IADD3 R65, PT, PT, R82, -R65, -R80 ;  /* 0x8000004152417210 */ /* 0x008fc80007ffe850 */
[----:B------:R-:W-:-:S13]  /*42d0*/  ISETP.GT.U32.AND P0, PT, R65, 0x14, PT ;  /* 0x000000144100780c */ /* 0x000fda0003f04070 */
[----:B------:R-:W-:Y:S05]  /*42e0*/  @P0 BRA `(.L_x_75) ;  /* 0x0000000000b00947 */ /* 0x000fea0003800000 */
[----:B------:R-:W-:Y:S02]  /*42f0*/  R2UR UR4, R78 ;  /* 0x000000004e0472ca */ /* 0x000fe400000e0000 */
[----:B------:R-:W-:-:S13]  /*4300*/  R2UR UR5, R79 ;  /* 0x000000004f0572ca */ /* 0x000fda00000e0000 */
[----:B------:R-:W3:Y:S02]  /*4310*/  LDG.E R75, desc[UR4][R48.64+0x4] ;  /* 0x00000404304b7981 */ /* 0x000ee4000c1e1900 */
[----:B---3--:R-:W-:-:S04]  /*4320*/  IADD3 R65, PT, PT, R82, 0x3d, -R75 ;  /* 0x0000003d52417810 */ /* 0x008fc80007ffe84b */
[----:B------:R-:W-:-:S13]  /*4330*/  ISETP.GT.U32.AND P0, PT, R65, 0x14, PT ;  /* 0x000000144100780c */ /* 0x000fda0003f04070 */
[----:B------:R-:W-:Y:S05]  /*4340*/  @P0 BRA `(.L_x_75) ;  /* 0x0000000000980947 */ /* 0x000fea0003800000 */
[C---:B------:R-:W-:Y:S02]  /*4350*/  R2UR UR4, R78.reuse ;  /* 0x000000004e0472ca */ /* 0x040fe400000e0000 */
[C---:B------:R-:W-:Y:S02]  /*4360*/  R2UR UR5, R79.reuse ;  /* 0x000000004f0572ca */ /* 0x040fe400000e0000 */
[----:B------:R-:W-:Y:S02]  /*4370*/  R2UR UR8, R78 ;  /* 0x000000004e0872ca */ /* 0x000fe400000e0000 */
[----:B------:R-:W-:-:S09]  /*4380*/  R2UR UR9, R79 ;  /* 0x000000004f0972ca */ /* 0x000fd200000e0000 */
[----:B------:R-:W3:Y:S04]  /*4390*/  LDG.E R84, desc[UR4][R52.64+0x4] ;  /* 0x0000040434547981 */ /* 0x000ee8000c1e1900 */
[----:B------:R-:W3:Y:S02]  /*43a0*/  LDG.E R65, desc[UR8][R46.64+0x4] ;  /* 0x000004082e417981 */ /* 0x000ee4000c1e1900 */
[----:B---3--:R-:W-:-:S04]  /*43b0*/  IADD3 R65, PT, PT, R84, -R75, -R65 ;  /* 0x8000004b54417210 */ /* 0x008fc80007ffe841 */
[----:B------:R-:W-:-:S13]  /*43c0*/  ISETP.GE.AND P0, PT, R65, RZ, PT ;  /* 0x000000ff4100720c */ /* 0x000fda0003f06270 */
        /* <DEDUP_REMOVED lines=9> */
[----:B------:R-:W5:Y:S01]  /*4460*/  LDG.E R75, desc[UR10][R50.64+0x4] ;  /* 0x0000040a324b7981 */ /* 0x000f62000c1e1900 */
[----:B---3--:R-:W-:-:S05]  /*4470*/  IMAD.IADD R83, R65, 0x1, R80 ;  /* 0x0000000141537824 */ /* 0x008fca00078e0250 */
[----:B-----5:R-:W-:Y:S02]  /*4480*/  IADD3 R75, PT, PT, -R83, R75, R84 ;  /* 0x0000004b534b7210 */ /* 0x020fe40007ffe154 */
[----:B------:R-:W-:-:S03]  /*4490*/  IADD3 R65, PT, PT, R82, 0xb6, -R83 ;  /* 0x000000b652417810 */ /* 0x000fc60007ffe853 */
[----:B------:R-:W-:Y:S01]  /*44a0*/  VIADD R75, R75, 0x3d ;  /* 0x0000003d4b4b7836 */ /* 0x000fe20000000000 */
[----:B------:R-:W-:-:S04]  /*44b0*/  ISETP.GT.U32.AND P0, PT, R65, 0x3c, PT ;  /* 0x0000003c4100780c */ /* 0x000fc80003f04070 */
[----:B------:R-:W-:-:S13]  /*44c0*/  ISETP.GT.U32.OR P0, PT, R75, 0x14, P0 ;  /* 0x000000144b00780c */ /* 0x000fda0000704470 */
[----:B------:R-:W-:Y:S05]  /*44d0*/  @P0 BRA `(.L_x_75) ;  /* 0x0000000000340947 */ /* 0x000fea0003800000 */
[----:B------:R-:W-:Y:S02]  /*44e0*/  R2UR UR4, R78 ;  /* 0x000000004e0472ca */ /* 0x000fe400000e0000 */
[----:B------:R-:W-:-:S13]  /*44f0*/  R2UR UR5, R79 ;  /* 0x000000004f0572ca */ /* 0x000fda00000e0000 */
[----:B------:R-:W3:Y:S02]  /*4500*/  LDG.E R58, desc[UR4][R58.64+0x4] ;  /* 0x000004043a3a7981 */ /* 0x000ee4000c1e1900 */
[----:B---3--:R-:W-:-:S05]  /*4510*/  IMAD.IADD R65, R58, 0x1, -R83 ;  /* 0x000000013a417824 */ /* 0x008fca00078e0a53 */
[----:B------:R-:W-:-:S13]  /*4520*/  ISETP.GT.U32.AND P0, PT, R65, 0x14, PT ;  /* 0x000000144100780c */ /* 0x000fda0003f04070 */
[----:B------:R-:W-:Y:S05]  /*4530*/  @P0 BRA `(.L_x_75) ;  /* 0x00000000001c0947 */ /* 0x000fea0003800000 */
[C---:B------:R-:W-:Y:S01]  /*4540*/  R2UR UR4, R78.reuse ;  /* 0x000000004e0472ca */ /* 0x040fe200000e0000 */
[----:B------:R-:W-:Y:S01]  /*4550*/  IMAD.MOV.U32 R59, RZ, RZ, 0x1 ;  /* 0x00000001ff3b7424 */ /* 0x000fe200078e00ff */
[C---:B------:R-:W-:Y:S02]  /*4560*/  R2UR UR5, R79.reuse ;  /* 0x000000004f0572ca */ /* 0x040fe400000e0000 */
[----:B------:R-:W-:Y:S02]  /*4570*/  R2UR UR8, R78 ;  /* 0x000000004e0872ca */ /* 0x000fe400000e0000 */
[----:B------:R-:W-:-:S09]  /*4580*/  R2UR UR9, R79 ;  /* 0x000000004f0972ca */ /* 0x000fd200000e0000 */
[----:B------:R0:W-:Y:S04]  /*4590*/  STG.E desc[UR4][R40.64], R59 ;  /* 0x0000003b28007986 */ /* 0x0001e8000c101904 */
[----:B------:R0:W5:Y:S02]  /*45a0*/  LDG.E R63, desc[UR8][R2.64+0x10] ;  /* 0x00001008023f7981 */ /* 0x000164000c1e1900 */
.L_x_75:
[----:B------:R-:W3:Y:S05]  /*45b0*/  BMOV.32.CLEAR R58, B0 ;  /* 0x00000000003a7355 */ /* 0x000eea0000100000 */
[----:B------:R0:W-:Y:S05]  /*45c0*/  BMOV.32 B0, R86 ;  /* 0x0000005600007356 */ /* 0x0001ea0000000000 */
[----:B------:R-:W-:Y:S05]  /*45d0*/  BSYNC.RECONVERGENT B0 ;  /* 0x0000000000007941 */ /* 0x000fea0003800200 */
.L_x_74:
[----:B------:R-:W-:Y:S01]  /*45e0*/  VIADD R64, R64, 0x1 ;  /* 0x0000000140407836 */ /* 0x000fe20000000000 */
[----:B---3--:R3:W-:Y:S05]  /*45f0*/  BMOV.32 B0, R58 ;  /* 0x0000003a00007356 */ /* 0x0087ea0000000000 */
[----:B-----5:R-:W-:-:S13]  /*4600*/  ISETP.GE.AND P0, PT, R64, R63, PT ;  /* 0x0000003f4000720c */ /* 0x020fda0003f06270 */
[----:B---3--:R-:W-:Y:S05]  /*4610*/  @!P0 BRA `(.L_x_76) ;  /* 0xfffffff800c08947 */ /* 0x008fea000383ffff */
[----:B------:R-:W3:Y:S05]  /*4620*/  BMOV.32.CLEAR R54, B0 ;  /* 0x0000000000367355 */ /* 0x000eea0000100000 */
[----:B----4-:R4:W-:Y:S05]  /*4630*/  BMOV.32 B0, R85 ;  /* 0x0000005500007356 */ /* 0x0109ea0000000000 */
[----:B------:R-:W-:Y:S05]  /*4640*/  BSYNC.RECONVERGENT B0 ;  /* 0x0000000000007941 */ /* 0x000fea0003800200 */
.L_x_73:
[----:B------:R-:W-:Y:S01]  /*4650*/  R2UR UR4, R78 ;  /* 0x000000004e0472ca */ /* 0x000fe200000e0000 */
[----:B---3--:R3:W-:Y:S05]  /*4660*/  BMOV.32 B0, R54 ;  /* 0x0000003600007356 */ /* 0x0087ea0000000000 */
[----:B------:R-:W-:-:S13]  /*4670*/  R2UR UR5, R79 ;  /* 0x000000004f0572ca */ /* 0x000fda00000e0000 */
[----:B0-----:R3:W5:Y:S02]  /*4680*/  LDG.E R59, desc[UR4][R34.64+0x10] ;  /* 0x00001004223b7981 */ /* 0x001764000c1e1900 */
.L_x_72:
[----:B------:R-:W-:Y:S05]  /*4690*/  BSYNC.RECONVERGENT B11 ;  /* 0x00000000000b7941 */ /* 0x000fea0003800200 */
.L_x_71:
[----:B------:R-:W-:-:S05]  /*46a0*/  VIADD R62, R62, 0x1 ;  /* 0x000000013e3e7836 */ /* 0x000fca0000000000 */
[----:B-----5:R-:W-:-:S13]  /*46b0*/  ISETP.GE.AND P0, PT, R62, R59, PT ;  /* 0x0000003b3e00720c */ /* 0x020fda0003f06270 */
[----:B------:R-:W-:Y:S05]  /*46c0*/  @!P0 BRA `(.L_x_77) ;  /* 0xfffffff800248947 */ /* 0x000fea000383ffff */
[----:B------:R-:W-:Y:S05]  /*46d0*/  BSYNC.RECONVERGENT B10 ;  /* 0x00000000000a7941 */ /* 0x000fea0003800200 */
.L_x_70:
[----:B------:R-:W-:Y:S02]  /*46e0*/  R2UR UR4, R78 ;  /* 0x000000004e0472ca */ /* 0x000fe400000e0000 */
[----:B------:R-:W-:-:S13]  /*46f0*/  R2UR UR5, R79 ;  /* 0x000000004f0572ca */ /* 0x000fda00000e0000 */
[----:B------:R0:W5:Y:S02]  /*4700*/  LDG.E R55, desc[UR4][R50.64+0x10] ;  /* 0x0000100432377981 */ /* 0x000164000c1e1900 */
.L_x_69:
[----:B------:R-:W-:Y:S05]  /*4710*/  BSYNC.RECONVERGENT B8 ;  /* 0x0000000000087941 */ /* 0x000fea0003800200 */
.L_x_68:
[----:B------:R-:W-:-:S05]  /*4720*/  VIADD R61, R61, 0x1 ;  /* 0x000000013d3d7836 */ /* 0x000fca0000000000 */
[----:B-----5:R-:W-:-:S13]  /*4730*/  ISETP.GE.AND P0, PT, R61, R55, PT ;  /* 0x000000373d00720c */ /* 0x020fda0003f06270 */
[----:B------:R-:W-:Y:S05]  /*4740*/  @!P0 BRA `(.L_x_78) ;  /* 0xfffffff400a08947 */ /* 0x000fea000383ffff */
[----:B------:R-:W-:Y:S05]  /*4750*/  BSYNC.RECONVERGENT B7 ;  /* 0x0000000000077941 */ /* 0x000fea0003800200 */
.L_x_67:
[----:B------:R-:W-:Y:S02]  /*4760*/  R2UR UR4, R78 ;  /* 0x000000004e0472ca */ /* 0x000fe400000e0000 */
[----:B------:R-:W-:-:S13]  /*4770*/  R2UR UR5, R79 ;  /* 0x000000004f0572ca */ /* 0x000fda00000e0000 */
[----:B------:R0:W5:Y:S02]  /*4780*/  LDG.E R53, desc[UR4][R46.64+0x10] ;  /* 0x000010042e357981 */ /* 0x000164000c1e1900 */
.L_x_66:
[----:B------:R-:W-:Y:S05]  /*4790*/  BSYNC.RECONVERGENT B6 ;  /* 0x0000000000067941 */ /* 0x000fea0003800200 */
.L_x_65:
[----:B------:R-:W-:-:S05]  /*47a0*/  VIADD R60, R60, 0x1 ;  /* 0x000000013c3c7836 */ /* 0x000fca0000000000 */
[----:B-----5:R-:W-:-:S13]  /*47b0*/  ISETP.GE.AND P0, PT, R60, R53, PT ;  /* 0x000000353c00720c */ /* 0x020fda0003f06270 */
[----:B------:R-:W-:Y:S05]  /*47c0*/  @!P0 BRA `(.L_x_79) ;  /* 0xfffffff400108947 */ /* 0x000fea000383ffff */
[----:B------:R-:W-:Y:S05]  /*47d0*/  BSYNC.RECONVERGENT B5 ;  /* 0x0000000000057941 */ /* 0x000fea0003800200 */
.L_x_64:
[----:B------:R-:W-:Y:S02]  /*47e0*/  R2UR UR4, R78 ;  /* 0x000000004e0472ca */ /* 0x000fe400000e0000 */
[----:B------:R-:W-:-:S13]  /*47f0*/  R2UR UR5, R79 ;  /* 0x000000004f0572ca */ /* 0x000fda00000e0000 */
[----:B------:R0:W5:Y:S02]  /*4800*/  LDG.E R48, desc[UR4][R42.64+0x10] ;  /* 0x000010042a307981 */ /* 0x000164000c1e1900 */
.L_x_63:
[----:B------:R-:W-:Y:S05]  /*4810*/  BSYNC.RECONVERGENT B4 ;  /* 0x0000000000047941 */ /* 0x000fea0003800200 */
.L_x_62:
[----:B------:R-:W-:-:S05]  /*4820*/  VIADD R57, R57, 0x1 ;  /* 0x0000000139397836 */ /* 0x000fca0000000000 */
[----:B-----5:R-:W-:-:S13]  /*4830*/  ISETP.GE.AND P0, PT, R57, R48, PT ;  /* 0x000000303900720c */ /* 0x020fda0003f06270 */
[----:B------:R-:W-:Y:S05]  /*4840*/  @!P0 BRA `(.L_x_80) ;  /* 0xfffffff000788947 */ /* 0x000fea000383ffff */
[----:B------:R-:W-:Y:S05]  /*4850*/  BSYNC.RECONVERGENT B3 ;  /* 0x0000000000037941 */ /* 0x000fea0003800200 */
.L_x_61:
[----:B------:R-:W-:Y:S02]  /*4860*/  R2UR UR4, R78 ;  /* 0x000000004e0472ca */ /* 0x000fe400000e0000 */
[----:B------:R-:W-:-:S13]  /*4870*/  R2UR UR5, R79 ;  /* 0x000000004f0572ca */ /* 0x000fda00000e0000 */
[----:B------:R0:W5:Y:S02]  /*4880*/  LDG.E R44, desc[UR4][R32.64+0x10] ;  /* 0x00001004202c7981 */ /* 0x000164000c1e1900 */
.L_x_60:
[----:B------:R-:W-:Y:S05]  /*4890*/  BSYNC.RECONVERGENT B2 ;  /* 0x0000000000027941 */ /* 0x000fea0003800200 */
.L_x_59:
[----:B------:R-:W-:-:S05]  /*48a0*/  VIADD R37, R37, 0x1 ;  /* 0x0000000125257836 */ /* 0x000fca0000000000 */
[----:B-----5:R-:W-:-:S13]  /*48b0*/  ISETP.GE.AND P0, PT, R37, R44, PT ;  /* 0x0000002c2500720c */ /* 0x020fda0003f06270 */
[----:B------:R-:W-:Y:S05]  /*48c0*/  @!P0 BRA `(.L_x_81) ;  /* 0xffffffec00d08947 */ /* 0x000fea000383ffff */
[----:B------:R-:W-:Y:S05]  /*48d0*/  BSYNC.RECONVERGENT B1 ;  /* 0x0000000000017941 */ /* 0x000fea0003800200 */
.L_x_58:
[----:B------:R-:W-:Y:S02]  /*48e0*/  R2UR UR4, R78 ;  /* 0x000000004e0472ca */ /* 0x000fe400000e0000 */
[----:B------:R-:W-:-:S13]  /*48f0*/  R2UR UR5, R79 ;  /* 0x000000004f0572ca */ /* 0x000fda00000e0000 */
[----:B------:R0:W5:Y:S02]  /*4900*/  LDG.E R37, desc[UR4][R32.64+0xc] ;  /* 0x00000c0420257981 */ /* 0x000164000c1e1900 */
.L_x_57:
[----:B------:R-:W-:Y:S05]  /*4910*/  BSYNC.RECONVERGENT B0 ;  /* 0x0000000000007941 */ /* 0x000fea0003800200 */
.L_x_56:
[----:B-----5:R-:W-:Y:S01]  /*4920*/  ISETP.GE.AND P0, PT, R37, R44, PT ;  /* 0x0000002c2500720c */ /* 0x020fe20003f06270 */
[----:B------:R-:W-:Y:S05]  /*4930*/  BMOV.32.CLEAR RZ, B0 ;  /* 0x0000000000ff7355 */ /* 0x000fea0000100000 */
[----:B------:R-:W-:Y:S07]  /*4940*/  BSSY.RECONVERGENT B0, `(.L_x_82) ;  /* 0x0000109000007945 */ /* 0x000fee0003800200 */
[----:B------:R-:W-:Y:S05]  /*4950*/  @P0 BRA `(.L_x_83) ;  /* 0x00000010001c0947 */ /* 0x000fea0003800000 */
[----:B------:R-:W-:-:S07]  /*4960*/  IMAD R82, R9, R36, RZ ;  /* 0x0000002409527224 */ /* 0x000fce00078e02ff */
.L_x_106:
[----:B---34-:R-:W3:Y:S01]  /*4970*/  LDC.64 R38, c[0x0][0x390] ;  /* 0x0000e400ff267b82 */ /* 0x018ee20000000a00 */
[----:B------:R-:W-:Y:S01]  /*4980*/  R2UR UR4, R78 ;  /* 0x000000004e0472ca */ /* 0x000fe200000e0000 */
[----:B0-----:R-:W-:Y:S01]  /*4990*/  IMAD R41, R37, 0x3, RZ ;  /* 0x0000000325297824 */ /* 0x001fe200078e02ff */
[----:B------:R-:W-:-:S03]  /*49a0*/  R2UR UR5, R79 ;  /* 0x000000004f0572ca */ /* 0x000fc600000e0000 */
[----:B---3--:R-:W-:-:S10]  /*49b0*/  IMAD.WIDE R38, R41, 0x4, R38 ;  /* 0x0000000429267825 */ /* 0x008fd400078e0226 */
[----:B------:R-:W3:Y:S01]  /*49c0*/  LDG.E R40, desc[UR4][R38.64+0x8] ;  /* 0x0000080426287981 */ /* 0x000ee2000c1e1900 */
[----:B------:R-:W-:Y:S01]  /*49d0*/  BSSY.RECONVERGENT B1, `(.L_x_84) ;  /* 0x00000fc000017945 */ /* 0x000fe20003800200 */
[----:B---3--:R-:W-:-:S13]  /*49e0*/  LOP3.LUT P0, RZ, R40, 0x2, RZ, 0xc0, !PT ;  /* 0x0000000228ff7812 */ /* 0x008fda000780c0ff */
[----:B------:R-:W-:Y:S05]  /*49f0*/  @!P0 BRA `(.L_x_85) ;  /* 0x0000000c00e48947 */ /* 0x000fea0003800000 */
[----:B------:R-:W-:Y:S01]  /*4a00*/  R2UR UR4, R78 ;  /* 0x000000004e0472ca */ /* 0x000fe200000e0000 */
[----:B------:R-:W3:Y:S01]  /*4a10*/  LDC.64 R40, c[0x0][0x398] ;  /* 0x0000e600ff287b82 */ /* 0x000ee20000000a00 */
[----:B------:R-:W-:-:S13]  /*4a20*/  R2UR UR5, R79 ;  /* 0x000000004f0572ca */ /* 0x000fda00000e0000 */
[----:B------:R-:W0:Y:S02]  /*4a30*/  LDG.E R75, desc[UR4][R38.64] ;  /* 0x00000004264b7981 */ /* 0x000e24000c1e1900 */
[----:B0-----:R-:W-:-:S05]  /*4a40*/  IADD3 R43, PT, PT, R75, 0x8, R82 ;  /* 0x000000084b2b7810 */ /* 0x001fca0007ffe052 */
[----:B---3--:R-:W-:-:S05]  /*4a50*/  IMAD.WIDE R40, R43, 0x4, R40 ;  /* 0x000000042b287825 */ /* 0x008fca00078e0228 */
[----:B------:R-:W3:Y:S02]  /*4a60*/  LDG.E R42, desc[UR4][R40.64] ;  /* 0x00000004282a7981 */ /* 0x000ee4000c1e1900 */
[----:B---3--:R-:W-:-:S13]  /*4a70*/  ISETP.NE.AND P0, PT, R42, RZ, PT ;  /* 0x000000ff2a00720c */ /* 0x008fda0003f05270 */
[----:B------:R-:W-:Y:S05]  /*4a80*/  @P0 BRA `(.L_x_85) ;  /* 0x0000000c00c00947 */ /* 0x000fea0003800000 */
[----:B------:R-:W0:Y:S01]  /*4a90*/  LDS R45, [R5+0x4] ;  /* 0x00000400052d7984 */ /* 0x000e220000000800 */
[----:B------:R-:W3:Y:S01]  /*4aa0*/  LDC.64 R42, c[0x0][0x388] ;  /* 0x0000e200ff2a7b82 */ /* 0x000ee20000000a00 */
[C---:B------:R-:W-:Y:S02]  /*4ab0*/  R2UR UR4, R78.reuse ;  /* 0x000000004e0472ca */ /* 0x040fe400000e0000 */
[C---:B------:R-:W-:Y:S02]  /*4ac0*/  R2UR UR5, R79.reuse ;  /* 0x000000004f0572ca */ /* 0x040fe400000e0000 */
[----:B------:R-:W-:Y:S02]  /*4ad0*/  R2UR UR8, R78 ;  /* 0x000000004e0872ca */ /* 0x000fe400000e0000 */
[----:B------:R-:W-:Y:S01]  /*4ae0*/  R2UR UR9, R79 ;  /* 0x000000004f0972ca */ /* 0x000fe200000e0000 */
[----:B0-----:R-:W-:-:S04]  /*4af0*/  IMAD R45, R45, 0xa, RZ ;  /* 0x0000000a2d2d7824 */ /* 0x001fc800078e02ff */
[----:B---3--:R-:W-:-:S05]  /*4b00*/  IMAD.WIDE R42, R45, 0x4, R42 ;  /* 0x000000042d2a7825 */ /* 0x008fca00078e022a */
[----:B------:R-:W3:Y:S04]  /*4b10*/  LDG.E R45, desc[UR4][R42.64+0xc] ;  /* 0x00000c042a2d7981 */ /* 0x000ee8000c1e1900 */
[----:B------:R-:W3:Y:S02]  /*4b20*/  LDG.E R46, desc[UR8][R42.64+0x10] ;  /* 0x000010082a2e7981 */ /* 0x000ee4000c1e1900 */
[----:B---3--:R-:W-:-:S13]  /*4b30*/  ISETP.GE.AND P0, PT, R45, R46, PT ;  /* 0x0000002e2d00720c */ /* 0x008fda0003f06270 */
[----:B------:R-:W-:Y:S05]  /*4b40*/  @P0 BRA `(.L_x_85) ;  /* 0x0000000c00900947 */ /* 0x000fea0003800000 */
[----:B------:R-:W-:Y:S01]  /*4b50*/  BSSY.RECONVERGENT B2, `(.L_x_86) ;  /* 0x00000e0000027945 */ /* 0x000fe20003800200 */
[----:B------:R-:W-:Y:S02]  /*4b60*/  IMAD.MOV.U32 R58, RZ, RZ, R45 ;  /* 0x000000ffff3a7224 */ /* 0x000fe400078e002d */
[----:B------:R-:W-:-:S07]  /*4b70*/  IMAD.MOV.U32 R49, RZ, RZ, R46 ;  /* 0x000000ffff317224 */ /* 0x000fce00078e002e */
.L_x_105:
[----:B0-----:R-:W0:Y:S01]  /*4b80*/  LDC.64 R44, c[0x0][0x390] ;  /* 0x0000e400ff2c7b82 */ /* 0x001e220000000a00 */
[----:B------:R-:W-:Y:S01]  /*4b90*/  R2UR UR4, R78 ;  /* 0x000000004e0472ca */ /* 0x000fe200000e0000 */
[----:B------:R-:W-:Y:S01]  /*4ba0*/  IMAD R47, R58, 0x3, RZ ;  /* 0x000000033a2f7824 */ /* 0x000fe200078e02ff */
[----:B------:R-:W-:-:S03]  /*4bb0*/  R2UR UR5, R79 ;  /* 0x000000004f0572ca */ /* 0x000fc600000e0000 */
[----:B0-----:R-:W-:-:S10]  /*4bc0*/  IMAD.WIDE R44, R47, 0x4, R44 ;  /* 0x000000042f2c7825 */ /* 0x001fd400078e022c */
[----:B---3--:R-:W3:Y:S01]  /*4bd0*/  LDG.E R46, desc[UR4][R44.64] ;  /* 0x000000042c2e7981 */ /* 0x008ee2000c1e1900 */
        /* <DEDUP_REMOVED lines=23> */
.L_x_104:
        /* <DEDUP_REMOVED lines=28> */
[----:B------:R-:W-:-:S07]  /*4f10*/  IMAD.MOV.U32 R60, RZ, RZ, R53 ;  /* 0x000000ffff3c7224 */ /* 0x000fce00078e0035 */
.L_x_103:
        /* <DEDUP_REMOVED lines=24> */
.L_x_102:
        /* <DEDUP_REMOVED lines=23> */
[----:B------:R-:W-:Y:S05]  /*5210*/  BMOV.32.CLEAR RZ, B11 ;  /* 0x000000000bff7355 */ /* 0x000fea0000100000 */
[----:B------:R-:W-:Y:S01]  /*5220*/  BSSY.RECONVERGENT B11, `(.L_x_98) ;  /* 0x00000530000b7945 */ /* 0x000fe20003800200 */
[----:B------:R-:W-:-:S07]  /*5230*/  IMAD.MOV.U32 R63, RZ, RZ, R57 ;  /* 0x000000ffff3f7224 */ /* 0x000fce00078e0039 */
.L_x_101:
[----:B0-----:R-:W0:Y:S01]  /*5240*/  LDC.64 R56, c[0x0][0x390] ;  /* 0x0000e400ff387b82 */ /* 0x001e220000000a00 */
[----:B------:R-:W-:Y:S01]  /*5250*/  R2UR UR4, R78 ;  /* 0x000000004e0472ca */ /* 0x000fe200000e0000 */
[----:B------:R-:W-:Y:S01]  /*5260*/  IMAD R65, R63, 0x3, RZ ;  /* 0x000000033f417824 */ /* 0x000fe200078e02ff */
[----:B------:R-:W-:Y:S01]  /*5270*/  R2UR UR5, R79 ;  /* 0x000000004f0572ca */ /* 0x000fe200000e0000 */
[----:B------:R-:W3:Y:S05]  /*5280*/  BMOV.32.CLEAR R80, B0 ;  /* 0x0000000000507355 */ /* 0x000eea0000100000 */
[----:B0-----:R-:W-:-:S07]  /*5290*/  IMAD.WIDE R56, R65, 0x4, R56 ;  /* 0x0000000441387825 */ /* 0x001fce00078e0238 */
[----:B----4-:R-:W4:Y:S01]  /*52a0*/  LDG.E R64, desc[UR4][R56.64] ;  /* 0x0000000438407981 */ /* 0x010f22000c1e1900 */
[----:B------:R-:W-:Y:S04]  /*52b0*/  BSSY.RECONVERGENT B0, `(.L_x_99) ;  /* 0x0000045000007945 */ /* 0x000fe80003800200 */
[----:B------:R-:W0:Y:S05]  /*52c0*/  BMOV.32.CLEAR R83, B0 ;  /* 0x0000000000537355 */ /* 0x000e2a0000100000 */
[----:B---3--:R3:W-:Y:S05]  /*52d0*/  BMOV.32 B0, R80 ;  /* 0x0000005000007356 */ /* 0x0087ea0000000000 */
[----:B----4-:R-:W-:-:S13]  /*52e0*/  ISETP.NE.AND P0, PT, R64, R75, PT ;  /* 0x0000004b4000720c */ /* 0x010fda0003f05270 */
[----:B0--3--:R-:W-:Y:S05]  /*52f0*/  @P0 BRA `(.L_x_100) ;  /* 0x0000000000f80947 */ /* 0x009fea0003800000 */
        /* <DEDUP_REMOVED lines=14> */
[----:B------:R-:W4:Y:S01]  /*53e0*/  LDG.E R64, desc[UR4][R38.64+0x4] ;  /* 0x0000040426407981 */ /* 0x000f22000c1e1900 */
[----:B---3--:R-:W-:-:S04]  /*53f0*/  IMAD.IADD R65, R65, 0x1, R80 ;  /* 0x0000000141417824 */ /* 0x008fc800078e0250 */
[----:B----4-:R-:W-:-:S05]  /*5400*/  IMAD.IADD R64, R64, 0x1, -R65 ;  /* 0x0000000140407824 */ /* 0x010fca00078e0a41 */
        /* <DEDUP_REMOVED lines=8> */
[----:B---3--:R-:W-:-:S05]  /*5490*/  IADD3 R64, PT, PT, -R65, R64, R81 ;  /* 0x0000004041407210 */ /* 0x008fca0007ffe151 */
[----:B------:R-:W-:-:S05]  /*54a0*/  VIADD R64, R64, 0x3d ;  /* 0x0000003d40407836 */ /* 0x000fca0000000000 */
        /* <DEDUP_REMOVED lines=11> */
[----:B------:R-:W-:Y:S02]  /*5560*/  R2UR UR4, R78 ;  /* 0x000000004e0472ca */ /* 0x000fe400000e0000 */
[----:B------:R-:W-:-:S13]  /*5570*/  R2UR UR5, R79 ;  /* 0x000000004f0572ca */ /* 0x000fda00000e0000 */
[----:B------:R-:W3:Y:S02]  /*5580*/  LDG.E R81, desc[UR4][R54.64+0x4] ;  /* 0x0000040436517981 */ /* 0x000ee4000c1e1900 */
[C---:B---3--:R-:W-:Y:S02]  /*5590*/  IADD3 R65, PT, PT, R81.reuse, 0xb6, -R65 ;  /* 0x000000b651417810 */ /* 0x048fe40007ffe841 */
[----:B------:R-:W-:Y:S02]  /*55a0*/  IADD3 R64, PT, PT, R81, 0x3d, -R80 ;  /* 0x0000003d51407810 */ /* 0x000fe40007ffe850 */
[----:B------:R-:W-:-:S04]  /*55b0*/  ISETP.GT.U32.AND P0, PT, R65, 0x3c, PT ;  /* 0x0000003c4100780c */ /* 0x000fc80003f04070 */
[----:B------:R-:W-:-:S13]  /*55c0*/  ISETP.GT.U32.OR P0, PT, R64, 0x14, P0 ;  /* 0x000000144000780c */ /* 0x000fda0000704470 */
        /* <DEDUP_REMOVED lines=17> */
.L_x_100:
[----:B------:R-:W3:Y:S05]  /*56e0*/  BMOV.32.CLEAR R56, B0 ;  /* 0x0000000000387355 */ /* 0x000eea0000100000 */
[----:B------:R4:W-:Y:S05]  /*56f0*/  BMOV.32 B0, R83 ;  /* 0x0000005300007356 */ /* 0x0009ea0000000000 */
[----:B------:R-:W-:Y:S05]  /*5700*/  BSYNC.RECONVERGENT B0 ;  /* 0x0000000000007941 */ /* 0x000fea0003800200 */
.L_x_99:
[----:B------:R-:W-:Y:S01]  /*5710*/  VIADD R63, R63, 0x1 ;  /* 0x000000013f3f7836 */ /* 0x000fe20000000000 */
[----:B---3--:R3:W-:Y:S05]  /*5720*/  BMOV.32 B0, R56 ;  /* 0x0000003800007356 */ /* 0x0087ea0000000000 */
[----:B-----5:R-:W-:-:S13]  /*5730*/  ISETP.GE.AND P0, PT, R63, R62, PT ;  /* 0x0000003e3f00720c */ /* 0x020fda0003f06270 */
[----:B---3--:R-:W-:Y:S05]  /*5740*/  @!P0 BRA `(.L_x_101) ;  /* 0xfffffff800bc8947 */ /* 0x008fea000383ffff */
[----:B------:R-:W-:Y:S05]  /*5750*/  BSYNC.RECONVERGENT B11 ;  /* 0x00000000000b7941 */ /* 0x000fea0003800200 */
.L_x_98:
[----:B------:R-:W-:Y:S02]  /*5760*/  R2UR UR4, R78 ;  /* 0x000000004e0472ca */ /* 0x000fe400000e0000 */
[----:B------:R-:W-:-:S13]  /*5770*/  R2UR UR5, R79 ;  /* 0x000000004f0572ca */ /* 0x000fda00000e0000 */
[----:B------:R3:W5:Y:S02]  /*5780*/  LDG.E R56, desc[UR4][R34.64+0x10] ;  /* 0x0000100422387981 */ /* 0x000764000c1e1900 */
.L_x_97:
[----:B------:R-:W-:Y:S05]  /*5790*/  BSYNC.RECONVERGENT B10 ;  /* 0x00000000000a7941 */ /* 0x000fea0003800200 */
.L_x_96:
[----:B------:R-:W-:-:S05]  /*57a0*/  VIADD R61, R61, 0x1 ;  /* 0x000000013d3d7836 */ /* 0x000fca0000000000 */
[----:B-----5:R-:W-:-:S13]  /*57b0*/  ISETP.GE.AND P0, PT, R61, R56, PT ;  /* 0x000000383d00720c */ /* 0x020fda0003f06270 */
[----:B------:R-:W-:Y:S05]  /*57c0*/  @!P0 BRA `(.L_x_102) ;  /* 0xfffffff800348947 */ /* 0x000fea000383ffff */
[----:B------:R-:W-:Y:S05]  /*57d0*/  BSYNC.RECONVERGENT B8 ;  /* 0x0000000000087941 */ /* 0x000fea0003800200 */
.L_x_95:
[----:B------:R-:W-:Y:S02]  /*57e0*/  R2UR UR4, R78 ;  /* 0x000000004e0472ca */ /* 0x000fe400000e0000 */
[----:B------:R-:W-:-:S13]  /*57f0*/  R2UR UR5, R79 ;  /* 0x000000004f0572ca */ /* 0x000fda00000e0000 */
[----:B------:R0:W5:Y:S02]  /*5800*/  LDG.E R54, desc[UR4][R50.64+0x10] ;  /* 0x0000100432367981 */ /* 0x000164000c1e1900 */
.L_x_94:
[----:B------:R-:W-:Y:S05]  /*5810*/  BSYNC.RECONVERGENT B7 ;  /* 0x0000000000077941 */ /* 0x000fea0003800200 */
.L_x_93:
[----:B------:R-:W-:-:S05]  /*5820*/  VIADD R60, R60, 0x1 ;  /* 0x000000013c3c7836 */ /* 0x000fca0000000000 */
[----:B-----5:R-:W-:-:S13]  /*5830*/  ISETP.GE.AND P0, PT, R60, R54, PT ;  /* 0x000000363c00720c */ /* 0x020fda0003f06270 */
[----:B------:R-:W-:Y:S05]  /*5840*/  @!P0 BRA `(.L_x_103) ;  /* 0xfffffff400b48947 */ /* 0x000fea000383ffff */
[----:B------:R-:W-:Y:S05]  /*5850*/  BSYNC.RECONVERGENT B6 ;  /* 0x0000000000067941 */ /* 0x000fea0003800200 */
.L_x_92:
[----:B------:R-:W-:Y:S02]  /*5860*/  R2UR UR4, R78 ;  /* 0x000000004e0472ca */ /* 0x000fe400000e0000 */
[----:B------:R-:W-:-:S13]  /*5870*/  R2UR UR5, R79 ;  /* 0x000000004f0572ca */ /* 0x000fda00000e0000 */
[----:B------:R0:W5:Y:S02]  /*5880*/  LDG.E R52, desc[UR4][R46.64+0x10] ;  /* 0x000010042e347981 */ /* 0x000164000c1e1900 */
.L_x_91:
[----:B------:R-:W-:Y:S05]  /*5890*/  BSYNC.RECONVERGENT B5 ;  /* 0x0000000000057941 */ /* 0x000fea0003800200 */
.L_x_90:
[----:B------:R-:W-:-:S05]  /*58a0*/  VIADD R59, R59, 0x1 ;  /* 0x000000013b3b7836 */ /* 0x000fca0000000000 */
[----:B-----5:R-:W-:-:S13]  /*58b0*/  ISETP.GE.AND P0, PT, R59, R52, PT ;  /* 0x000000343b00720c */ /* 0x020fda0003f06270 */
[----:B------:R-:W-:Y:S05]  /*58c0*/  @!P0 BRA `(.L_x_104) ;  /* 0xfffffff400208947 */ /* 0x000fea000383ffff */
[----:B------:R-:W-:Y:S05]  /*58d0*/  BSYNC.RECONVERGENT B4 ;  /* 0x0000000000047941 */ /* 0x000fea0003800200 */
.L_x_89:
[----:B------:R-:W-:Y:S02]  /*58e0*/  R2UR UR4, R78 ;  /* 0x000000004e0472ca */ /* 0x000fe400000e0000 */
[----:B------:R-:W-:-:S13]  /*58f0*/  R2UR UR5, R79 ;  /* 0x000000004f0572ca */ /* 0x000fda00000e0000 */
[----:B------:R0:W5:Y:S02]  /*5900*/  LDG.E R49, desc[UR4][R42.64+0x10] ;  /* 0x000010042a317981 */ /* 0x000164000c1e1900 */
.L_x_88:
[----:B------:R-:W-:Y:S05]  /*5910*/  BSYNC.RECONVERGENT B3 ;  /* 0x0000000000037941 */ /* 0x000fea0003800200 */
.L_x_87:
[----:B------:R-:W-:-:S05]  /*5920*/  VIADD R58, R58, 0x1 ;  /* 0x000000013a3a7836 */ /* 0x000fca0000000000 */
[----:B-----5:R-:W-:-:S13]  /*5930*/  ISETP.GE.AND P0, PT, R58, R49, PT ;  /* 0x000000313a00720c */ /* 0x020fda0003f06270 */
[----:B------:R-:W-:Y:S05]  /*5940*/  @!P0 BRA `(.L_x_105) ;  /* 0xfffffff0008c8947 */ /* 0x000fea000383ffff */
[----:B------:R-:W-:Y:S05]  /*5950*/  BSYNC.RECONVERGENT B2 ;  /* 0x0000000000027941 */ /* 0x000fea0003800200 */
.L_x_86:
[----:B------:R-:W-:Y:S02]  /*5960*/  R2UR UR4, R78 ;  /* 0x000000004e0472ca */ /* 0x000fe400000e0000 */
[----:B------:R-:W-:-:S13]  /*5970*/  R2UR UR5, R79 ;  /* 0x000000004f0572ca */ /* 0x000fda00000e0000 */
[----:B------:R0:W5:Y:S02]  /*5980*/  LDG.E R44, desc[UR4][R32.64+0x10] ;  /* 0x00001004202c7981 */ /* 0x000164000c1e1900 */
.L_x_85:
[----:B------:R-:W-:Y:S05]  /*5990*/  BSYNC.RECONVERGENT B1 ;  /* 0x0000000000017941 */ /* 0x000fea0003800200 */
.L_x_84:
[----:B------:R-:W-:-:S05]  /*59a0*/  VIADD R37, R37, 0x1 ;  /* 0x0000000125257836 */ /* 0x000fca0000000000 */
[----:B-----5:R-:W-:-:S13]  /*59b0*/  ISETP.GE.AND P0, PT, R37, R44, PT ;  /* 0x0000002c2500720c */ /* 0x020fda0003f06270 */
[----:B------:R-:W-:Y:S05]  /*59c0*/  @!P0 BRA `(.L_x_106) ;  /* 0xffffffec00e88947 */ /* 0x000fea000383ffff */
.L_x_83:
[----:B------:R-:W-:Y:S05]  /*59d0*/  BSYNC.RECONVERGENT B0 ;  /* 0x0000000000007941 */ /* 0x000fea0003800200 */
.L_x_82:
[----:B0--3--:R-:W-:Y:S01]  /*59e0*/  IMAD.MOV.U32 R40, RZ, RZ, RZ ;  /* 0x000000ffff287224 */ /* 0x009fe200078e00ff */
[----:B------:R-:W-:Y:S06]  /*59f0*/  @!P1 BRA `(.L_x_107) ;  /* 0x0000000800289947 */ /* 0x000fec0003800000 */
[----:B------:R-:W0:Y:S01]  /*5a00*/  LDC R49, c[0x3][0x1c] ;  /* 0x00c00700ff317b82 */ /* 0x000e220000000800 */
[----:B------:R-:W-:Y:S02]  /*5a10*/  IMAD R51, R9, R36, 0x8 ;  /* 0x0000000809337424 */ /* 0x000fe400078e0224 */
[----:B------:R-:W-:Y:S02]  /*5a20*/  IMAD.MOV.U32 R32, RZ, RZ, RZ ;  /* 0x000000ffff207224 */ /* 0x000fe400078e00ff */
[----:B------:R-:W-:Y:S01]  /*5a30*/  IMAD.MOV.U32 R40, RZ, RZ, RZ ;  /* 0x000000ffff287224 */ /* 0x000fe200078e00ff */
[----:B0-----:R-:W-:-:S13]  /*5a40*/  ISETP.GE.U32.AND P0, PT, R49, 0x10, PT ;  /* 0x000000103100780c */ /* 0x001fda0003f06070 */
[----:B------:R-:W-:Y:S05]  /*5a50*/  @!P0 BRA `(.L_x_108) ;  /* 0x0000000000d48947 */ /* 0x000fea0003800000 */
[----:B------:R-:W-:Y:S05]  /*5a60*/  BMOV.32.CLEAR RZ, B0 ;  /* 0x0000000000ff7355 */ /* 0x000fea0000100000 */
[----:B------:R-:W-:Y:S01]  /*5a70*/  BSSY.RECONVERGENT B0, `(.L_x_109) ;  /* 0x0000032000007945 */ /* 0x000fe20003800200 */
[----:B------:R-:W-:Y:S02]  /*5a80*/  IMAD.MOV.U32 R32, RZ, RZ, RZ ;  /* 0x000000ffff207224 */ /* 0x000fe400078e00ff */
[----:B------:R-:W-:-:S07]  /*5a90*/  IMAD.MOV.U32 R40, RZ, RZ, RZ ;  /* 0x000000ffff287224 */ /* 0x000fce00078e00ff */
.L_x_110:
[----:B------:R-:W0:Y:S01]  /*5aa0*/  LDC.64 R2, c[0x0][0x398] ;  /* 0x0000e600ff027b82 */ /* 0x000e220000000a00 */
[C---:B------:R-:W-:Y:S01]  /*5ab0*/  R2UR UR4, R78.reuse ;  /* 0x000000004e0472ca */ /* 0x040fe200000e0000 */
[----:B------:R-:W-:Y:S01]  /*5ac0*/  IMAD.IADD R33, R51, 0x1, R32 ;  /* 0x0000000133217824 */ /* 0x000fe200078e0220 */
[C---:B------:R-:W-:Y:S02]  /*5ad0*/  R2UR UR5, R79.reuse ;  /* 0x000000004f0572ca */ /* 0x040fe400000e0000 */
        /* <DEDUP_REMOVED lines=8> */
[C---:B------:R-:W-:Y:S02]  /*5b60*/  R2UR UR16, R78.reuse ;  /* 0x000000004e1072ca */ /* 0x040fe400000e0000 */
[----:B------:R-:W-:Y:S01]  /*5b70*/  R2UR UR17, R79 ;  /* 0x000000004f1172ca */ /* 0x000fe200000e0000 */
[----:B0-----:R-:W-:Y:S01]  /*5b80*/  IMAD.WIDE R2, R33, 0x4, R2 ;  /* 0x0000000421027825 */ /* 0x001fe200078e0202 */
[----:B------:R-:W-:-:S02]  /*5b90*/  R2UR UR18, R78 ;  /* 0x000000004e1272ca */ /* 0x000fc400000e0000 */
[C---:B------:R-:W-:Y:S02]  /*5ba0*/  R2UR UR19, R79.reuse ;  /* 0x000000004f1372ca */ /* 0x040fe400000e0000 */
[----:B------:R-:W-:Y:S01]  /*5bb0*/  R2UR UR20, R78 ;  /* 0x000000004e1472ca */ /* 0x000fe200000e0000 */
[----:B------:R-:W3:Y:S01]  /*5bc0*/  LDG.E R33, desc[UR4][R2.64] ;  /* 0x0000000402217981 */ /* 0x000ee2000c1e1900 */
[----:B------:R-:W-:-:S03]  /*5bd0*/  R2UR UR21, R79 ;  /* 0x000000004f1572ca */ /* 0x000fc600000e0000 */
[----:B------:R-:W3:Y:S04]  /*5be0*/  LDG.E R34, desc[UR8][R2.64+0x4] ;  /* 0x0000040802227981 */ /* 0x000ee8000c1e1900 */
[----:B------:R-:W5:Y:S04]  /*5bf0*/  LDG.E R36, desc[UR10][R2.64+0x8] ;  /* 0x0000080a02247981 */ /* 0x000f68000c1e1900 */
[----:B------:R-:W5:Y:S04]  /*5c00*/  LDG.E R35, desc[UR12][R2.64+0xc] ;  /* 0x00000c0c02237981 */ /* 0x000f68000c1e1900 */
[----:B----4-:R-:W4:Y:S04]  /*5c10*/  LDG.E R38, desc[UR14][R2.64+0x10] ;  /* 0x0000100e02267981 */ /* 0x010f28000c1e1900 */
[----:B------:R-:W4:Y:S04]  /*5c20*/  LDG.E R37, desc[UR16][R2.64+0x14] ;  /* 0x0000141002257981 */ /* 0x000f28000c1e1900 */
[----:B------:R-:W2:Y:S04]  /*5c30*/  LDG.E R42, desc[UR18][R2.64+0x18] ;  /* 0x00001812022a7981 */ /* 0x000ea8000c1e1900 */
        /* <DEDUP_REMOVED lines=8> */
[----:B------:R-:W2:Y:S01]  /*5cc0*/  LDG.E R47, desc[UR20][R2.64+0x3c] ;  /* 0x00003c14022f7981 */ /* 0x000ea2000c1e1900 */
[----:B------:R-:W-:Y:S01]  /*5cd0*/  VIADD R32, R32, 0x10 ;  /* 0x0000001020207836 */ /* 0x000fe20000000000 */
[----:B---3--:R-:W-:-:S04]  /*5ce0*/  IADD3 R33, PT, PT, R34, R33, R40 ;  /* 0x0000002122217210 */ /* 0x008fc80007ffe028 */
[----:B-----5:R-:W-:Y:S02]  /*5cf0*/  IADD3 R33, PT, PT, R35, R36, R33 ;  /* 0x0000002423217210 */ /* 0x020fe40007ffe021 */
[----:B------:R-:W-:Y:S02]  /*5d00*/  LOP3.LUT R35, R49, 0x7ffffff0, RZ, 0xc0, !PT ;  /* 0x7ffffff031237812 */ /* 0x000fe400078ec0ff */
[----:B----4-:R-:W-:Y:S02]  /*5d10*/  IADD3 R33, PT, PT, R37, R38, R33 ;  /* 0x0000002625217210 */ /* 0x010fe40007ffe021 */
[----:B------:R-:W-:Y:S02]  /*5d20*/  ISETP.NE.AND P0, PT, R32, R35, PT ;  /* 0x000000232000720c */ /* 0x000fe40003f05270 */
[----:B--2---:R-:W-:-:S04]  /*5d30*/  IADD3 R33, PT, PT, R39, R42, R33 ;  /* 0x0000002a27217210 */ /* 0x004fc80007ffe021 */
[----:B------:R-:W-:-:S04]  /*5d40*/  IADD3 R33, PT, PT, R41, R44, R33 ;  /* 0x0000002c29217210 */ /* 0x000fc80007ffe021 */
[----:B------:R-:W-:-:S04]  /*5d50*/  IADD3 R33, PT, PT, R43, R46, R33 ;  /* 0x0000002e2b217210 */ /* 0x000fc80007ffe021 */
[----:B------:R-:W-:-:S04]  /*5d60*/  IADD3 R33, PT, PT, R45, R48, R33 ;  /* 0x000000302d217210 */ /* 0x000fc80007ffe021 */
[----:B------:R-:W-:Y:S01]  /*5d70*/  IADD3 R40, PT, PT, R47, R50, R33 ;  /* 0x000000322f287210 */ /* 0x000fe20007ffe021 */
[----:B------:R-:W-:Y:S06]  /*5d80*/  @P0 BRA `(.L_x_110) ;  /* 0xfffffffc00440947 */ /* 0x000fec000383ffff */
[----:B------:R-:W-:Y:S05]  /*5d90*/  BSYNC.RECONVERGENT B0 ;  /* 0x0000000000007941 */ /* 0x000fea0003800200 */
.L_x_109:
[----:B------:R-:W-:-:S07]  /*5da0*/  IMAD.MOV.U32 R32, RZ, RZ, R35 ;  /* 0x000000ffff207224 */ /* 0x000fce00078e0023 */
.L_x_108:
[----:B------:R-:W-:-:S13]  /*5db0*/  LOP3.LUT P0, R2, R49, 0xf, RZ, 0xc0, !PT ;  /* 0x0000000f31027812 */ /* 0x000fda000780c0ff */
[----:B------:R-:W-:Y:S05]  /*5dc0*/  @!P0 BRA `(.L_x_107) ;  /* 0x0000000400348947 */ /* 0x000fea0003800000 */
[----:B------:R-:W-:Y:S01]  /*5dd0*/  VIADD R2, R2, 0xffffffff ;  /* 0xffffffff02027836 */ /* 0x000fe20000000000 */
[----:B------:R-:W-:-:S04]  /*5de0*/  ISETP.NE.AND P1, PT, R8, RZ, PT ;  /* 0x000000ff0800720c */ /* 0x000fc80003f25270 */
[----:B------:R-:W-:-:S13]  /*5df0*/  ISETP.GE.U32.AND P0, PT, R2, 0x7, PT ;  /* 0x000000070200780c */ /* 0x000fda0003f06070 */
[----:B------:R-:W-:Y:S05]  /*5e00*/  @!P0 BRA `(.L_x_111) ;  /* 0x0000000000808947 */ /* 0x000fea0003800000 */
        /* <DEDUP_REMOVED lines=26> */
[----:B------:R-:W2:Y:S01]  /*5fb0*/  LDG.E R39, desc[UR20][R2.64+0x1c] ;  /* 0x00001c1402277981 */ /* 0x000ea2000c1e1900 */
[----:B------:R-:W-:Y:S01]  /*5fc0*/  VIADD R32, R32, 0x8 ;  /* 0x0000000820207836 */ /* 0x000fe20000000000 */
[----:B---3--:R-:W-:-:S04]  /*5fd0*/  IADD3 R33, PT, PT, R34, R33, R40 ;  /* 0x0000002122217210 */ /* 0x008fc80007ffe028 */
[----:B-----5:R-:W-:-:S04]  /*5fe0*/  IADD3 R33, PT, PT, R35, R36, R33 ;  /* 0x0000002423217210 */ /* 0x020fc80007ffe021 */
[----:B----4-:R-:W-:-:S04]  /*5ff0*/  IADD3 R33, PT, PT, R37, R38, R33 ;  /* 0x0000002625217210 */ /* 0x010fc80007ffe021 */
[----:B--2---:R-:W-:-:S07]  /*6000*/  IADD3 R40, PT, PT, R39, R42, R33 ;  /* 0x0000002a27287210 */ /* 0x004fce0007ffe021 */
.L_x_111:
[----:B------:R-:W-:Y:S05]  /*6010*/  @!P1 BRA `(.L_x_107) ;  /* 0x0000000000a09947 */ /* 0x000fea0003800000 */
[----:B------:R-:W-:Y:S02]  /*6020*/  ISETP.GE.U32.AND P0, PT, R4, 0x3, PT ;  /* 0x000000030400780c */ /* 0x000fe40003f06070 */
[----:B------:R-:W-:-:S11]  /*6030*/  ISETP.NE.AND P1, PT, R7, RZ, PT ;  /* 0x000000ff0700720c */ /* 0x000fd60003f25270 */
        /* <DEDUP_REMOVED lines=9> */
[----:B------:R-:W-:Y:S02]  /*60d0*/  R2UR UR12, R78 ;  /* 0x000000004e0c72ca */ /* 0x000fe400000e0000 */
[----:B------:R-:W-:Y:S01]  /*60e0*/  R2UR UR13, R79 ;  /* 0x000000004f0d72ca */ /* 0x000fe200000e0000 */
[----:B0-----:R-:W-:-:S05]  /*60f0*/  IMAD.WIDE R2, R33, 0x4, R2 ;  /* 0x0000000421027825 */ /* 0x001fca00078e0202 */
[----:B------:R-:W3:Y:S04]  /*6100*/  LDG.E R33, desc[UR4][R2.64] ;  /* 0x0000000402217981 */ /* 0x000ee8000c1e1900 */
[----:B------:R-:W3:Y:S04]  /*6110*/  LDG.E R34, desc[UR8][R2.64+0x4] ;  /* 0x0000040802227981 */ /* 0x000ee8000c1e1900 */
[----:B------:R-:W5:Y:S04]  /*6120*/  LDG.E R36, desc[UR10][R2.64+0x8] ;  /* 0x0000080a02247981 */ /* 0x000f68000c1e1900 */
[----:B------:R-:W5:Y:S01]  /*6130*/  LDG.E R35, desc[UR12][R2.64+0xc] ;  /* 0x00000c0c02237981 */ /* 0x000f62000c1e1900 */
[----:B------:R-:W-:Y:S01]  /*6140*/  VIADD R32, R32, 0x4 ;  /* 0x0000000420207836 */ /* 0x000fe20000000000 */
[----:B---3--:R-:W-:-:S04]  /*6150*/  IADD3 R33, PT, PT, R34, R33, R40 ;  /* 0x0000002122217210 */ /* 0x008fc80007ffe028 */
[----:B-----5:R-:W-:-:S07]  /*6160*/  IADD3 R40, PT, PT, R35, R36, R33 ;  /* 0x0000002423287210 */ /* 0x020fce0007ffe021 */
.L_x_112:
[----:B------:R-:W-:Y:S05]  /*6170*/  @!P1 BRA `(.L_x_107) ;  /* 0x0000000000489947 */ /* 0x000fea0003800000 */
[----:B------:R-:W0:Y:S01]  /*6180*/  LDC.64 R2, c[0x0][0x398] ;  /* 0x0000e600ff027b82 */ /* 0x000e220000000a00 */
[----:B------:R-:W-:Y:S01]  /*6190*/  R2UR UR4, R78 ;  /* 0x000000004e0472ca */ /* 0x000fe200000e0000 */
[----:B------:R-:W-:Y:S01]  /*61a0*/  IMAD.IADD R33, R51, 0x1, R32 ;  /* 0x0000000133217824 */ /* 0x000fe200078e0220 */
[----:B------:R-:W-:-:S03]  /*61b0*/  R2UR UR5, R79 ;  /* 0x000000004f0572ca */ /* 0x000fc600000e0000 */
[----:B0-----:R-:W-:-:S10]  /*61c0*/  IMAD.WIDE R2, R33, 0x4, R2 ;  /* 0x0000000421027825 */ /* 0x001fd400078e0202 */
[----:B------:R-:W3:Y:S01]  /*61d0*/  LDG.E R33, desc[UR4][R2.64] ;  /* 0x0000000402217981 */ /* 0x000ee2000c1e1900 */
[----:B------:R-:W-:Y:S01]  /*61e0*/  ISETP.NE.AND P0, PT, R7, 0x1, PT ;  /* 0x000000010700780c */ /* 0x000fe20003f05270 */
[----:B---3--:R-:W-:-:S12]  /*61f0*/  IMAD.IADD R40, R40, 0x1, R33 ;  /* 0x0000000128287824 */ /* 0x008fd800078e0221 */
[----:B------:R-:W-:Y:S05]  /*6200*/  @!P0 BRA `(.L_x_107) ;  /* 0x0000000000248947 */ /* 0x000fea0003800000 */
[----:B------:R-:W-:Y:S02]  /*6210*/  ISETP.NE.AND P0, PT, R7, 0x2, PT ;  /* 0x000000020700780c */ /* 0x000fe40003f05270 */
[----:B------:R-:W-:Y:S02]  /*6220*/  R2UR UR4, R78 ;  /* 0x000000004e0472ca */ /* 0x000fe400000e0000 */
[----:B------:R-:W-:-:S09]  /*6230*/  R2UR UR5, R79 ;  /* 0x000000004f0572ca */ /* 0x000fd200000e0000 */
[----:B------:R-:W-:Y:S02]  /*6240*/  @P0 R2UR UR8, R78 ;  /* 0x000000004e0802ca */ /* 0x000fe400000e0000 */
[----:B------:R-:W-:Y:S02]  /*6250*/  @P0 R2UR UR9, R79 ;  /* 0x000000004f0902ca */ /* 0x000fe400000e0000 */
[----:B------:R-:W3:Y:S11]  /*6260*/  LDG.E R33, desc[UR4][R2.64+0x4] ;  /* 0x0000040402217981 */ /* 0x000ef6000c1e1900 */
[----:B------:R-:W5:Y:S01]  /*6270*/  @P0 LDG.E R35, desc[UR8][R2.64+0x8] ;  /* 0x0000080802230981 */ /* 0x000f62000c1e1900 */
[----:B---3--:R-:W-:-:S04]  /*6280*/  IMAD.IADD R40, R40, 0x1, R33 ;  /* 0x0000000128287824 */ /* 0x008fc800078e0221 */
[----:B-----5:R-:W-:-:S07]  /*6290*/  @P0 IMAD.IADD R40, R40, 0x1, R35 ;  /* 0x0000000128280824 */ /* 0x020fce00078e0223 */
.L_x_107:
[----:B------:R-:W0:Y:S02]  /*62a0*/  LDCU UR4, c[0x3][0x20] ;  /* 0x00c00400ff0477ac */ /* 0x000e240008000800 */
[----:B0-----:R-:W-:-:S13]  /*62b0*/  ISETP.GE.AND P0, PT, R40, UR4, PT ;  /* 0x0000000428007c0c */ /* 0x001fda000bf06270 */
[----:B------:R-:W-:Y:S05]  /*62c0*/  @!P0 BRA `(.L_x_23) ;  /* 0x000006e400688947 */ /* 0x000fea0003800000 */
.L_x_50:
[----:B------:R-:W3:Y:S02]  /*62d0*/  LDCU UR4, c[0x3][0x18] ;  /* 0x00c00300ff0477ac */ /* 0x000ee40008000800 */
[----:B---3--:R-:W-:-:S09]  /*62e0*/  UISETP.NE.AND UP0, UPT, UR4, URZ, UPT ;  /* 0x000000ff0400728c */ /* 0x008fd2000bf05270 */
[----:B------:R-:W-:Y:S05]  /*62f0*/  BRA.U !UP0, `(.L_x_113) ;  /* 0x000006e508307547 */ /* 0x000fea000b800000 */
[----:B------:R-:W-:-:S07]  /*6300*/  IMAD.MOV.U32 R54, RZ, RZ, RZ ;  /* 0x000000ffff367224 */ /* 0x000fce00078e00ff */
.L_x_1505:
[----:B------:R-:W-:Y:S02]  /*6310*/  IMAD R52, R54, 0x4, R5 ;  /* 0x0000000436347824 */ /* 0x000fe400078e0205 */
[----:B0123--:R-:W-:-:S07]  /*6320*/  IMAD.MOV.U32 R51, RZ, RZ, R54 ;  /* 0x000000ffff337224 */ /* 0x00ffce00078e0036 */
.L_x_1504:
[C---:B------:R-:W-:Y:S01]  /*6330*/  ISETP.NE.AND P0, PT, R54.reuse, 0x5, PT ;  /* 0x000000053600780c */ /* 0x040fe20003f05270 */
[----:B------:R-:W-:Y:S02]  /*6340*/  IMAD.MOV.U32 R50, RZ, RZ, R51 ;  /* 0x000000ffff327224 */ /* 0x000fe400078e0033 */
[----:B------:R-:W-:Y:S01]  /*6350*/  VIADD R51, R51, 0x1 ;  /* 0x0000000133337836 */ /* 0x000fe20000000000 */
[----:B------:R-:W-:Y:S02]  /*6360*/  ISETP.EQ.OR P1, PT, R54, 0x2, !P0 ;  /* 0x000000023600780c */ /* 0x000fe40004722670 */
[----:B------:R-:W-:-:S11]  /*6370*/  PLOP3.LUT P0, PT, PT, PT, PT, 0x80, 0x8 ;  /* 0x000000000008781c */ /* 0x000fd60003f0f070 */
[C---:B------:R-:W-:Y:S02]  /*6380*/  @!P1 ISETP.EQ.AND P0, PT, R51.reuse, 0x2, PT ;  /* 0x000000023300980c */ /* 0x040fe40003f02270 */
[----:B------:R-:W-:-:S13]  /*6390*/  ISETP.NE.AND P1, PT, R51, 0x5, PT ;  /* 0x000000053300780c */ /* 0x000fda0003f25270 */
[----:B0123--:R-:W-:Y:S05]  /*63a0*/  @!P0 BRA P1, `(.L_x_114) ;  /* 0x0000000000188947 */ /* 0x00ffea0000800000 */
[----:B------:R-:W3:Y:S02]  /*63b0*/  LDS R2, [R5+0x8] ;  /* 0x0000080005027984 */ /* 0x000ee40000000800 */
[----:B---3--:R-:W-:-:S13]  /*63c0*/  ISETP.NE.AND P0, PT, R2, -0x1, PT ;  /* 0xffffffff0200780c */ /* 0x008fda0003f05270 */
[----:B------:R-:W-:Y:S05]  /*63d0*/  @P0 BRA `(.L_x_114) ;  /* 0x00000000000c0947 */ /* 0x000fea0003800000 */
[----:B------:R-:W3:Y:S02]  /*63e0*/  LDS R2, [R5+0x14] ;  /* 0x0000140005027984 */ /* 0x000ee40000000800 */
[----:B---3--:R-:W-:-:S13]  /*63f0*/  ISETP.NE.AND P0, PT, R2, -0x1, PT ;  /* 0xffffffff0200780c */ /* 0x008fda0003f05270 */
[----:B------:R-:W-:Y:S05]  /*6400*/  @!P0 BRA `(.L_x_115) ;  /* 0x000006e000d48947 */ /* 0x000fea0003800000 */
.L_x_114:
[----:B------:R-:W3:Y:S02]  /*6410*/  LDS R2, [R52] ;  /* 0x0000000034027984 */ /* 0x000ee40000000800 */
[----:B---3--:R-:W-:-:S13]  /*6420*/  ISETP.NE.AND P0, PT, R2, -0x1, PT ;  /* 0xffffffff0200780c */ /* 0x008fda0003f05270 */
[----:B------:R-:W-:Y:S05]  /*6430*/  @!P0 BRA `(.L_x_115) ;  /* 0x000006e000c88947 */ /* 0x000fea0003800000 */
[----:B------:R-:W-:Y:S01]  /*6440*/  IMAD R2, R50, 0x4, R5 ;  /* 0x0000000432027824 */ /* 0x000fe200078e0205 */
[----:B------:R-:W-:-:S04]  /*6450*/  ISETP.NE.AND P0, PT, R51, 0x4, PT ;  /* 0x000000043300780c */ /* 0x000fc80003f05270 */
[----:B------:R-:W-:Y:S01]  /*6460*/  ISETP.NE.OR P0, PT, R54, 0x3, P0 ;  /* 0x000000033600780c */ /* 0x000fe20000705670 */
[----:B------:R-:W3:Y:S03]  /*6470*/  LDS R2, [R2+0x4] ;  /* 0x0000040002027984 */ /* 0x000ee60000000800 */
[----:B---3--:R-:W-:-:S13]  /*6480*/  ISETP.EQ.OR P0, PT, R2, -0x1, P0 ;  /* 0xffffffff0200780c */ /* 0x008fda0000702670 */
[----:B------:R-:W-:Y:S05]  /*6490*/  @P0 BRA `(.L_x_115) ;  /* 0x000006e000b00947 */ /* 0x000fea0003800000 */
[----:B------:R-:W3:Y:S01]  /*64a0*/  LDS R33, [R5+0xc] ;  /* 0x00000c0005217984 */ /* 0x000ee20000000800 */
[----:B------:R-:W0:Y:S01]  /*64b0*/  LDC.64 R2, c[0x0][0x388] ;  /* 0x0000e200ff027b82 */ /* 0x000e220000000a00 */
[----:B------:R-:W-:Y:S02]  /*64c0*/  R2UR UR4, R78 ;  /* 0x000000004e0472ca */ /* 0x000fe400000e0000 */
[----:B------:R-:W-:Y:S01]  /*64d0*/  R2UR UR5, R79 ;  /* 0x000000004f0572ca */ /* 0x000fe200000e0000 */
[----:B----4-:R-:W-:Y:S01]  /*64e0*/  IMAD.SHL.U32 R39, R50, 0x4, RZ ;  /* 0x0000000432277824 */ /* 0x010fe200078e00ff */
[----:B------:R4:W0:Y:S01]  /*64f0*/  LDS R32, [R5+0x10] ;  /* 0x0000100005207984 */ /* 0x0008220000000800 */
[----:B---3--:R-:W-:-:S04]  /*6500*/  IMAD R33, R33, 0xa, RZ ;  /* 0x0000000a21217824 */ /* 0x008fc800078e02ff */
[----:B0-----:R-:W-:-:S06]  /*6510*/  IMAD.WIDE R2, R33, 0x4, R2 ;  /* 0x0000000421027825 */ /* 0x001fcc00078e0202 */
[----:B------:R-:W3:Y:S01]  /*6520*/  LDG.E R34, desc[UR4][R2.64+0x4] ;  /* 0x0000040402227981 */ /* 0x000ee2000c1e1900 */
[----:B------:R-:W0:Y:S01]  /*6530*/  LDC R39, c[0x3][R39+0x30] ;  /* 0x00c00c0027277b82 */ /* 0x000e220000000800 */
[----:B------:R-:W-:Y:S05]  /*6540*/  BMOV.32.CLEAR RZ, B0 ;  /* 0x0000000000ff7355 */ /* 0x000fea0000100000 */
[----:B------:R4:W5:Y:S01]  /*6550*/  LDG.E R33, desc[UR4][R2.64] ;  /* 0x0000000402217981 */ /* 0x000962000c1e1900 */
[----:B------:R-:W-:Y:S03]  /*6560*/  BSSY.RECONVERGENT B0, `(.L_x_116) ;  /* 0x00000d9000007945 */ /* 0x000fe60003800200 */
[----:B------:R4:W-:Y:S01]  /*6570*/  STG.E desc[UR4][R66.64+0xd8], RZ ;  /* 0x0000d8ff42007986 */ /* 0x0009e2000c101904 */
[----:B---3--:R-:W-:-:S04]  /*6580*/  LOP3.LUT R35, R34, 0x80000001, RZ, 0xc0, !PT ;  /* 0x8000000122237812 */ /* 0x008fc800078ec0ff */
[----:B------:R-:W-:-:S13]  /*6590*/  ISETP.NE.AND P0, PT, R35, 0x1, PT ;  /* 0x000000012300780c */ /* 0x000fda0003f05270 */
[----:B0---4-:R-:W-:Y:S05]  /*65a0*/  @!P0 BRA `(.L_x_117) ;  /* 0x0000000800748947 */ /* 0x011fea0003800000 */
[----:B------:R-:W-:-:S13]  /*65b0*/  ISETP.GE.AND P0, PT, R34, 0x2, PT ;  /* 0x000000022200780c */ /* 0x000fda0003f06270 */
[----:B------:R-:W-:Y:S05]  /*65c0*/  @!P0 BRA `(.L_x_118) ;  /* 0x0000000000ac8947 */ /* 0x000fea0003800000 */
[----:B------:R-:W-:Y:S01]  /*65d0*/  LEA.HI R35, R34, R34, RZ, 0x1 ;  /* 0x0000002222237211 */ /* 0x000fe200078f08ff */
[----:B-----5:R-:W-:Y:S02]  /*65e0*/  IMAD.IADD R38, R33, 0x1, R34 ;  /* 0x0000000121267824 */ /* 0x020fe400078e0222 */
[----:B------:R-:W-:Y:S01]  /*65f0*/  IMAD.MOV.U32 R41, RZ, RZ, RZ ;  /* 0x000000ffff297224 */ /* 0x000fe200078e00ff */
[----:B------:R-:W-:-:S07]  /*6600*/  SHF.R.S32.HI R40, RZ, 0x1, R35 ;  /* 0x00000001ff287819 */ /* 0x000fce0000011423 */
.L_x_119:
[----:B0-----:R-:W0:Y:S01]  /*6610*/  LDCU.64 UR4, c[0x0][0x380] ;  /* 0x00007000ff0477ac */ /* 0x001e220008000a00 */
[----:B------:R-:W-:Y:S01]  /*6620*/  LOP3.LUT R35, RZ, R41, RZ, 0x33, !PT ;  /* 0x00000029ff237212 */ /* 0x000fe200078e33ff */
[----:B------:R-:W-:Y:S01]  /*6630*/  IMAD.IADD R42, R33, 0x1, R41 ;  /* 0x00000001212a7824 */ /* 0x000fe200078e0229 */
[----:B------:R-:W-:Y:S02]  /*6640*/  R2UR UR8, R78 ;  /* 0x000000004e0872ca */ /* 0x000fe400000e0000 */
[C---:B------:R-:W-:Y:S01]  /*6650*/  R2UR UR9, R79.reuse ;  /* 0x000000004f0972ca */ /* 0x040fe200000e0000 */
[----:B------:R-:W-:Y:S01]  /*6660*/  IMAD.IADD R37, R38, 0x1, R35 ;  /* 0x0000000126257824 */ /* 0x000fe200078e0223 */
[----:B------:R-:W-:Y:S02]  /*6670*/  R2UR UR10, R78 ;  /* 0x000000004e0a72ca */ /* 0x000fe400000e0000 */
[----:B------:R-:W-:Y:S02]  /*6680*/  R2UR UR11, R79 ;  /* 0x000000004f0b72ca */ /* 0x000fe400000e0000 */
[----:B0-----:R-:W-:-:S02]  /*6690*/  IADD3 R34, P0, PT, R42, UR4, RZ ;  /* 0x000000042a227c10 */ /* 0x001fc4000ff1e0ff */
[C---:B------:R-:W-:Y:S02]  /*66a0*/  IADD3 R36, P1, PT, R37.reuse, UR4, RZ ;  /* 0x0000000425247c10 */ /* 0x040fe4000ff3e0ff */
[----:B------:R-:W-:Y:S02]  /*66b0*/  LEA.HI.X.SX32 R35, R42, UR5, 0x1, P0 ;  /* 0x000000052a237c11 */ /* 0x000fe400080f0eff */
[----:B------:R-:W-:-:S03]  /*66c0*/  LEA.HI.X.SX32 R37, R37, UR5, 0x1, P1 ;  /* 0x0000000525257c11 */ /* 0x000fc600088f0eff */
[----:B------:R-:W3:Y:S04]  /*66d0*/  LDG.E.U8 R34, desc[UR8][R34.64] ;  /* 0x0000000822227981 */ /* 0x000ee8000c1e1100 */
[----:B------:R-:W4:Y:S01]  /*66e0*/  LDG.E.U8 R36, desc[UR10][R36.64] ;  /* 0x0000000a24247981 */ /* 0x000f22000c1e1100 */
[----:B---3--:R-:W-:Y:S02]  /*66f0*/  ISETP.EQ.AND P1, PT, R34, 0x41, PT ;  /* 0x000000412200780c */ /* 0x008fe40003f22270 */
[----:B----4-:R-:W-:-:S13]  /*6700*/  ISETP.NE.AND P0, PT, R36, 0x54, PT ;  /* 0x000000542400780c */ /* 0x010fda0003f05270 */
[----:B------:R-:W-:Y:S05]  /*6710*/  @P0 BRA P1, `(.L_x_117) ;  /* 0x0000000800180947 */ /* 0x000fea0000800000 */
[----:B------:R-:W-:Y:S02]  /*6720*/  ISETP.NE.AND P0, PT, R36, 0x41, PT ;  /* 0x000000412400780c */ /* 0x000fe40003f05270 */
[----:B------:R-:W-:-:S13]  /*6730*/  ISETP.EQ.AND P1, PT, R34, 0x54, PT ;  /* 0x000000542200780c */ /* 0x000fda0003f22270 */
[----:B------:R-:W-:Y:S05]  /*6740*/  @P0 BRA P1, `(.L_x_117) ;  /* 0x00000008000c0947 */ /* 0x000fea0000800000 */
[C---:B------:R-:W-:Y:S02]  /*6750*/  ISETP.NE.AND P0, PT, R34.reuse, 0x54, PT ;  /* 0x000000542200780c */ /* 0x040fe40003f05270 */
[----:B------:R-:W-:Y:S02]  /*6760*/  ISETP.NE.AND P1, PT, R34, 0x41, PT ;  /* 0x000000412200780c */ /* 0x000fe40003f25270 */
[C---:B------:R-:W-:Y:S02]  /*6770*/  ISETP.NE.OR P0, PT, R36.reuse, 0x41, !P0 ;  /* 0x000000412400780c */ /* 0x040fe40004705670 */
[----:B------:R-:W-:-:S04]  /*6780*/  ISETP.NE.OR P1, PT, R36, 0x54, !P1 ;  /* 0x000000542400780c */ /* 0x000fc80004f25670 */
[----:B------:R-:W-:-:S13]  /*6790*/  PLOP3.LUT P0, PT, P0, P1, PT, 0x80, 0x8 ;  /* 0x000000000008781c */ /* 0x000fda0000703070 */
[----:B------:R-:W-:Y:S05]  /*67a0*/  @!P0 BRA `(.L_x_117) ;  /* 0x0000000400f48947 */ /* 0x000fea0003800000 */
[----:B------:R-:W-:Y:S02]  /*67b0*/  ISETP.NE.AND P0, PT, R36, 0x43, PT ;  /* 0x000000432400780c */ /* 0x000fe40003f05270 */
[C---:B------:R-:W-:Y:S02]  /*67c0*/  ISETP.NE.AND P2, PT, R34.reuse, 0x43, PT ;  /* 0x000000432200780c */ /* 0x040fe40003f45270 */
[----:B------:R-:W-:Y:S02]  /*67d0*/  ISETP.EQ.XOR P1, PT, R34, 0x47, P0 ;  /* 0x000000472200780c */ /* 0x000fe40000722a70 */
[C---:B------:R-:W-:Y:S02]  /*67e0*/  ISETP.NE.AND P0, PT, R36.reuse, 0x47, !P2 ;  /* 0x000000472400780c */ /* 0x040fe40005705270 */
[----:B------:R-:W-:-:S04]  /*67f0*/  ISETP.NE.OR P2, PT, R36, 0x47, !P2 ;  /* 0x000000472400780c */ /* 0x000fc80005745670 */
[----:B------:R-:W-:-:S13]  /*6800*/  PLOP3.LUT P0, PT, P0, P1, P2, 0xf7, 0x0 ;  /* 0x000000000000781c */ /* 0x000fda0000703e27 */
[----:B------:R-:W-:Y:S05]  /*6810*/  @P0 BRA `(.L_x_117) ;  /* 0x0000000400d80947 */ /* 0x000fea0003800000 */
[----:B------:R-:W-:Y:S01]  /*6820*/  VIADD R41, R41, 0x1 ;  /* 0x0000000129297836 */ /* 0x000fe20000000000 */
[----:B------:R-:W-:Y:S02]  /*6830*/  R2UR UR4, R78 ;  /* 0x000000004e0472ca */ /* 0x000fe400000e0000 */
[----:B------:R-:W-:Y:S02]  /*6840*/  R2UR UR5, R79 ;  /* 0x000000004f0572ca */ /* 0x000fe400000e0000 */
[----:B------:R-:W-:-:S11]  /*6850*/  ISETP.GE.AND P0, PT, R41, R40, PT ;  /* 0x000000282900720c */ /* 0x000fd60003f06270 */
[----:B------:R0:W-:Y:S02]  /*6860*/  STG.E desc[UR4][R66.64+0xd8], R41 ;  /* 0x0000d82942007986 */ /* 0x0001e4000c101904 */
[----:B------:R-:W-:Y:S05]  /*6870*/  @!P0 BRA `(.L_x_119) ;  /* 0xfffffffc00648947 */ /* 0x000fea000383ffff */
.L_x_118:
[----:B------:R-:W3:Y:S01]  /*6880*/  LDC.64 R34, c[0x0][0x388] ;  /* 0x0000e200ff227b82 */ /* 0x000ee20000000a00 */
[----:B------:R-:W-:Y:S01]  /*6890*/  R2UR UR4, R78 ;  /* 0x000000004e0472ca */ /* 0x000fe200000e0000 */
[----:B-----5:R-:W-:Y:S01]  /*68a0*/  IMAD R33, R32, 0xa, RZ ;  /* 0x0000000a20217824 */ /* 0x020fe200078e02ff */
[----:B------:R-:W-:-:S03]  /*68b0*/  R2UR UR5, R79 ;  /* 0x000000004f0572ca */ /* 0x000fc600000e0000 */
[----:B---3--:R-:W-:-:S10]  /*68c0*/  IMAD.WIDE R34, R33, 0x4, R34 ;  /* 0x0000000421227825 */ /* 0x008fd400078e0222 */
[----:B------:R-:W3:Y:S04]  /*68d0*/  LDG.E R36, desc[UR4][R34.64+0x4] ;  /* 0x0000040422247981 */ /* 0x000ee8000c1e1900 */
[----:B------:R4:W5:Y:S04]  /*68e0*/  LDG.E R33, desc[UR4][R34.64] ;  /* 0x0000000422217981 */ /* 0x000968000c1e1900 */
[----:B------:R4:W-:Y:S01]  /*68f0*/  STG.E desc[UR4][R66.64+0xd8], RZ ;  /* 0x0000d8ff42007986 */ /* 0x0009e2000c101904 */
[----:B---3--:R-:W-:-:S04]  /*6900*/  LOP3.LUT R37, R36, 0x80000001, RZ, 0xc0, !PT ;  /* 0x8000000124257812 */ /* 0x008fc800078ec0ff */
[----:B------:R-:W-:-:S13]  /*6910*/  ISETP.NE.AND P0, PT, R37, 0x1, PT ;  /* 0x000000012500780c */ /* 0x000fda0003f05270 */
[----:B----4-:R-:W-:Y:S05]  /*6920*/  @!P0 BRA `(.L_x_117) ;  /* 0x0000000400948947 */ /* 0x010fea0003800000 */
[----:B------:R-:W-:-:S13]  /*6930*/  ISETP.GE.AND P0, PT, R36, 0x2, PT ;  /* 0x000000022400780c */ /* 0x000fda0003f06270 */
[----:B------:R-:W-:Y:S05]  /*6940*/  @!P0 BRA `(.L_x_120) ;  /* 0x0000000000ac8947 */ /* 0x000fea0003800000 */
[----:B------:R-:W-:Y:S01]  /*6950*/  LEA.HI R34, R36, R36, RZ, 0x1 ;  /* 0x0000002424227211 */ /* 0x000fe200078f08ff */
[----:B-----5:R-:W-:Y:S02]  /*6960*/  IMAD.IADD R38, R33, 0x1, R36 ;  /* 0x0000000121267824 */ /* 0x020fe400078e0224 */
[----:B0-----:R-:W-:Y:S01]  /*6970*/  IMAD.MOV.U32 R41, RZ, RZ, RZ ;  /* 0x000000ffff297224 */ /* 0x001fe200078e00ff */
[----:B------:R-:W-:-:S07]  /*6980*/  SHF.R.S32.HI R40, RZ, 0x1, R34 ;  /* 0x00000001ff287819 */ /* 0x000fce0000011422 */
.L_x_121:
[----:B------:R-:W0:Y:S01]  /*6990*/  LDCU.64 UR4, c[0x0][0x380] ;  /* 0x00007000ff0477ac */ /* 0x000e220008000a00 */
        /* <DEDUP_REMOVED lines=11> */
[----:B---3--:R-:W3:Y:S04]  /*6a50*/  LDG.E.U8 R34, desc[UR8][R34.64] ;  /* 0x0000000822227981 */ /* 0x008ee8000c1e1100 */
        /* <DEDUP_REMOVED lines=26> */
.L_x_120:
[----:B------:R-:W4:Y:S01]  /*6c00*/  MUFU.RCP64H R35, 2.2750682830810546875 ;  /* 0x4002335700237908 */ /* 0x000f220000001800 */
[----:B------:R-:W-:Y:S01]  /*6c10*/  IMAD.MOV.U32 R36, RZ, RZ, 0x11d70f68 ;  /* 0x11d70f68ff247424 */ /* 0x000fe200078e00ff */
[----:B------:R-:W-:Y:S01]  /*6c20*/  UMOV UR4, 0x8eb87b44 ;  /* 0x8eb87b4400047882 */ /* 0x000fe20000000000 */
[----:B------:R-:W-:Y:S01]  /*6c30*/  IMAD.MOV.U32 R37, RZ, RZ, 0x40023357 ;  /* 0x40023357ff257424 */ /* 0x000fe200078e00ff */
[----:B------:R-:W-:Y:S01]  /*6c40*/  UMOV UR5, 0x3fd19ab8 ;  /* 0x3fd19ab800057882 */ /* 0x000fe20000000000 */
[----:B------:R-:W-:Y:S01]  /*6c50*/  IMAD.MOV.U32 R34, RZ, RZ, RZ ;  /* 0x000000ffff227224 */ /* 0x000fe200078e00ff */
[----:B------:R-:W-:Y:S01]  /*6c60*/  UMOV UR8, 0x3ae80f1e ;  /* 0x3ae80f1e00087882 */ /* 0x000fe20000000000 */
[----:B------:R-:W-:Y:S01]  /*6c70*/  IMAD.MOV.U32 R42, RZ, RZ, -0x748574fc ;  /* 0x8b7a8b04ff2a7424 */ /* 0x000fe200078e00ff */
[----:B------:R-:W-:Y:S01]  /*6c80*/  UMOV UR9, 0x3eb1380b ;  /* 0x3eb1380b00097882 */ /* 0x000fe20000000000 */
[----:B------:R-:W-:Y:S01]  /*6c90*/  IMAD.MOV.U32 R43, RZ, RZ, 0x3ed0ee25 ;  /* 0x3ed0ee25ff2b7424 */ /* 0x000fe200078e00ff */
[----:B------:R-:W-:Y:S01]  /*6ca0*/  UMOV UR10, 0x0 ;  /* 0x00000000000a7882 */ /* 0x000fe20000000000 */
[----:B------:R-:W-:Y:S01]  /*6cb0*/  IMAD.MOV.U32 R46, RZ, RZ, -0x105c611 ;  /* 0xfefa39efff2e7424 */ /* 0x000fe200078e00ff */
[----:B------:R-:W-:Y:S01]  /*6cc0*/  UMOV UR11, 0x40390000 ;  /* 0x40390000000b7882 */ /* 0x000fe20000000000 */
[----:B------:R-:W-:-:S02]  /*6cd0*/  IMAD.MOV.U32 R47, RZ, RZ, 0x3fe62e42 ;  /* 0x3fe62e42ff2f7424 */ /* 0x000fc400078e00ff */
[----:B------:R-:W-:Y:S01]  /*6ce0*/  IMAD.MOV.U32 R48, RZ, RZ, -0x105c611 ;  /* 0xfefa39efff307424 */ /* 0x000fe200078e00ff */
[----:B----4-:R-:W-:Y:S01]  /*6cf0*/  DFMA R36, R34, -R36, 1 ;  /* 0x3ff000002224742b */ /* 0x010fe20000000824 */
[----:B------:R-:W-:-:S07]  /*6d00*/  IMAD.MOV.U32 R49, RZ, RZ, 0x3fe62e42 ;  /* 0x3fe62e42ff317424 */ /* 0x000fce00078e00ff */
[----:B------:R-:W-:-:S08]  /*6d10*/  DFMA R36, R36, R36, R36 ;  /* 0x000000242424722b */ /* 0x000fd00000000024 */
[----:B------:R-:W-:-:S08]  /*6d20*/  DFMA R36, R34, R36, R34 ;  /* 0x000000242224722b */ /* 0x000fd00000000022 */
[----:B------:R-:W-:-:S08]  /*6d30*/  DMUL R34, R36, UR4 ;  /* 0x0000000424227c28 */ /* 0x000fd00008000000 */
[----:B------:R-:W-:-:S08]  /*6d40*/  DFMA R34, R36, UR4, R34 ;  /* 0x0000000424227c2b */ /* 0x000fd00008000022 */
[C---:B0--3--:R-:W-:Y:S02]  /*6d50*/  DMUL R40, R34.reuse, R34 ;  /* 0x0000002222287228 */ /* 0x049fe40000000000 */
[----:B------:R-:W-:Y:S02]  /*6d60*/  DADD R44, -R34, UR4 ;  /* 0x00000004222c7e29 */ /* 0x000fe40008000100 */
[----:B------:R-:W-:-:S04]  /*6d70*/  DFMA R46, R46, -UR10, R34 ;  /* 0x8000000a2e2e7c2b */ /* 0x000fc80008000022 */
[----:B------:R-:W-:Y:S01]  /*6d80*/  DFMA R42, R40, UR8, R42 ;  /* 0x00000008282a7c2b */ /* 0x000fe2000800002a */
[----:B------:R-:W-:Y:S01]  /*6d90*/  UMOV UR8, 0x9f02676f ;  /* 0x9f02676f00087882 */ /* 0x000fe20000000000 */
[----:B------:R-:W-:Y:S01]  /*6da0*/  UMOV UR9, 0x3ef3b266 ;  /* 0x3ef3b26600097882 */ /* 0x000fe20000000000 */
[----:B------:R-:W-:Y:S02]  /*6db0*/  DADD R44, R44, R44 ;  /* 0x000000002c2c7229 */ /* 0x000fe4000000002c */
[----:B------:R-:W-:-:S03]  /*6dc0*/  DFMA R48, -R48, -25, R46 ;  /* 0xc03900003030782b */ /* 0x000fc6000000012e */
[----:B------:R-:W-:Y:S01]  /*6dd0*/  DFMA R42, R40, R42, UR8 ;  /* 0x00000008282a7e2b */ /* 0x000fe2000800002a */
[----:B------:R-:W-:Y:S01]  /*6de0*/  UMOV UR8, 0xa9ab0956 ;  /* 0xa9ab095600087882 */ /* 0x000fe20000000000 */
[----:B------:R-:W-:Y:S01]  /*6df0*/  UMOV UR9, 0x3f1745cb ;  /* 0x3f1745cb00097882 */ /* 0x000fe20000000000 */
[C---:B------:R-:W-:Y:S02]  /*6e00*/  DFMA R44, -R34.reuse, UR4, R44 ;  /* 0x00000004222c7c2b */ /* 0x040fe4000800012c */
[----:B------:R-:W-:-:S03]  /*6e10*/  DADD R48, -R34, R48 ;  /* 0x0000000022307229 */ /* 0x000fc60000000130 */
[----:B------:R-:W-:Y:S01]  /*6e20*/  DFMA R42, R40, R42, UR8 ;  /* 0x00000008282a7e2b */ /* 0x000fe2000800002a */
[----:B------:R-:W-:Y:S01]  /*6e30*/  UMOV UR8, 0x2d1b5154 ;  /* 0x2d1b515400087882 */ /* 0x000fe20000000000 */
[----:B------:R-:W-:Y:S01]  /*6e40*/  UMOV UR9, 0x3f3c71c7 ;  /* 0x3f3c71c700097882 */ /* 0x000fe20000000000 */
[----:B------:R-:W-:-:S05]  /*6e50*/  DMUL R44, R36, R44 ;  /* 0x0000002c242c7228 */ /* 0x000fca0000000000 */
[----:B------:R-:W-:Y:S01]  /*6e60*/  DFMA R42, R40, R42, UR8 ;  /* 0x00000008282a7e2b */ /* 0x000fe2000800002a */
[----:B------:R-:W-:Y:S01]  /*6e70*/  UMOV UR8, 0x923be72d ;  /* 0x923be72d00087882 */ /* 0x000fe20000000000 */
[----:B------:R-:W-:-:S06]  /*6e80*/  UMOV UR9, 0x3f624924 ;  /* 0x3f62492400097882 */ /* 0x000fcc0000000000 */
[----:B------:R-:W-:Y:S01]  /*6e90*/  DFMA R42, R40, R42, UR8 ;  /* 0x00000008282a7e2b */ /* 0x000fe2000800002a */
[----:B------:R-:W-:Y:S01]  /*6ea0*/  UMOV UR8, 0x9999a3c4 ;  /* 0x9999a3c400087882 */ /* 0x000fe20000000000 */
[----:B------:R-:W-:-:S06]  /*6eb0*/  UMOV UR9, 0x3f899999 ;  /* 0x3f89999900097882 */ /* 0x000fcc0000000000 */
[----:B------:R-:W-:Y:S01]  /*6ec0*/  DFMA R42, R40, R42, UR8 ;  /* 0x00000008282a7e2b */ /* 0x000fe2000800002a */
[----:B------:R-:W-:Y:S01]  /*6ed0*/  UMOV UR8, 0x55555554 ;  /* 0x5555555400087882 */ /* 0x000fe20000000000 */
[----:B------:R-:W-:-:S06]  /*6ee0*/  UMOV UR9, 0x3fb55555 ;  /* 0x3fb5555500097882 */ /* 0x000fcc0000000000 */
[----:B------:R-:W-:-:S08]  /*6ef0*/  DFMA R42, R40, R42, UR8 ;  /* 0x00000008282a7e2b */ /* 0x000fd0000800002a */
[----:B------:R-:W-:-:S08]  /*6f00*/  DMUL R42, R40, R42 ;  /* 0x0000002a282a7228 */ /* 0x000fd00000000000 */
[----:B------:R-:W-:Y:S01]  /*6f10*/  DFMA R42, R34, R42, R44 ;  /* 0x0000002a222a722b */ /* 0x000fe2000000002c */
[----:B------:R-:W-:Y:S02]  /*6f20*/  IMAD.MOV.U32 R34, RZ, RZ, 0x3b39803f ;  /* 0x3b39803fff227424 */ /* 0x000fe400078e00ff */
[----:B------:R-:W-:-:S05]  /*6f30*/  IMAD.MOV.U32 R35, RZ, RZ, 0x3c7abc9e ;  /* 0x3c7abc9eff237424 */ /* 0x000fca00078e00ff */
[----:B------:R-:W-:-:S08]  /*6f40*/  DADD R42, R42, -R48 ;  /* 0x000000002a2a7229 */ /* 0x000fd00000000830 */
[----:B------:R-:W-:-:S08]  /*6f50*/  DFMA R42, R34, -UR10, R42 ;  /* 0x8000000a222a7c2b */ /* 0x000fd0000800002a */
[----:B------:R-:W-:Y:S01]  /*6f60*/  DADD R34, R46, R42 ;  /* 0x000000002e227229 */ /* 0x000fe2000000002a */
[----:B------:R-:W-:Y:S10]  /*6f70*/  BRA `(.L_x_122) ;  /* 0x0000000000dc7947 */ /* 0x000ff40003800000 */
.L_x_117:
[----:B------:R-:W3:Y:S01]  /*6f80*/  MUFU.RCP64H R35, 2.2750682830810546875 ;  /* 0x4002335700237908 */ /* 0x000ee20000001800 */
[----:B------:R-:W-:Y:S01]  /*6f90*/  IMAD.MOV.U32 R36, RZ, RZ, 0x11d70f68 ;  /* 0x11d70f68ff247424 */ /* 0x000fe200078e00ff */
[----:B------:R-:W-:Y:S01]  /*6fa0*/  UMOV UR8, 0x8eb87b44 ;  /* 0x8eb87b4400087882 */ /* 0x000fe20000000000 */
[----:B------:R-:W-:Y:S01]  /*6fb0*/  IMAD.MOV.U32 R37, RZ, RZ, 0x40023357 ;  /* 0x40023357ff257424 */ /* 0x000fe200078e00ff */
[----:B------:R-:W-:Y:S01]  /*6fc0*/  UMOV UR9, 0x3fd19ab8 ;  /* 0x3fd19ab800097882 */ /* 0x000fe20000000000 */
[----:B------:R-:W-:Y:S01]  /*6fd0*/  IMAD.MOV.U32 R34, RZ, RZ, RZ ;  /* 0x000000ffff227224 */ /* 0x000fe200078e00ff */
[----:B------:R-:W-:Y:S01]  /*6fe0*/  UMOV UR4, 0x3ae80f1e ;  /* 0x3ae80f1e00047882 */ /* 0x000fe20000000000 */
[----:B------:R-:W-:Y:S01]  /*6ff0*/  UMOV UR5, 0x3eb1380b ;  /* 0x3eb1380b00057882 */ /* 0x000fe20000000000 */
[----:B------:R-:W-:Y:S01]  /*7000*/  IMAD.MOV.U32 R48, RZ, RZ, -0x105c611 ;  /* 0xfefa39efff307424 */ /* 0x000fe200078e00ff */
[----:B------:R-:W-:Y:S01]  /*7010*/  UMOV UR10, 0x55555554 ;  /* 0x55555554000a7882 */ /* 0x000fe20000000000 */
[----:B------:R-:W-:Y:S01]  /*7020*/  IMAD.MOV.U32 R49, RZ, RZ, 0x3fe62e42 ;  /* 0x3fe62e42ff317424 */ /* 0x000fe200078e00ff */
[----:B------:R-:W-:Y:S01]  /*7030*/  UMOV UR11, 0x3fb55555 ;  /* 0x3fb55555000b7882 */ /* 0x000fe20000000000 */
[----:B------:R-:W-:-:S02]  /*7040*/  IMAD.MOV.U32 R56, RZ, RZ, -0x105c611 ;  /* 0xfefa39efff387424 */ /* 0x000fc400078e00ff */
[----:B------:R-:W-:Y:S01]  /*7050*/  IMAD.MOV.U32 R57, RZ, RZ, 0x3fe62e42 ;  /* 0x3fe62e42ff397424 */ /* 0x000fe200078e00ff */
[----:B---3--:R-:W-:-:S08]  /*7060*/  DFMA R36, R34, -R36, 1 ;  /* 0x3ff000002224742b */ /* 0x008fd00000000824 */
[----:B------:R-:W-:-:S08]  /*7070*/  DFMA R36, R36, R36, R36 ;  /* 0x000000242424722b */ /* 0x000fd00000000024 */
[----:B0-----:R-:W-:-:S08]  /*7080*/  DFMA R40, R34, R36, R34 ;  /* 0x000000242228722b */ /* 0x001fd00000000022 */
[----:B------:R-:W-:-:S08]  /*7090*/  DMUL R34, R40, UR8 ;  /* 0x0000000828227c28 */ /* 0x000fd00008000000 */
[----:B------:R-:W-:Y:S01]  /*70a0*/  DFMA R42, R40, UR8, R34 ;  /* 0x00000008282a7c2b */ /* 0x000fe20008000022 */
[----:B------:R-:W-:Y:S02]  /*70b0*/  IMAD.MOV.U32 R34, RZ, RZ, -0x748574fc ;  /* 0x8b7a8b04ff227424 */ /* 0x000fe400078e00ff */
[----:B------:R-:W-:-:S05]  /*70c0*/  IMAD.MOV.U32 R35, RZ, RZ, 0x3ed0ee25 ;  /* 0x3ed0ee25ff237424 */ /* 0x000fca00078e00ff */
[C---:B------:R-:W-:Y:S02]  /*70d0*/  DMUL R44, R42.reuse, R42 ;  /* 0x0000002a2a2c7228 */ /* 0x040fe40000000000 */
[----:B------:R-:W-:-:S06]  /*70e0*/  DADD R36, -R42, UR8 ;  /* 0x000000082a247e29 */ /* 0x000fcc0008000100 */
[----:B------:R-:W-:Y:S01]  /*70f0*/  DFMA R34, R44, UR4, R34 ;  /* 0x000000042c227c2b */ /* 0x000fe20008000022 */
[----:B------:R-:W-:Y:S01]  /*7100*/  UMOV UR4, 0x9f02676f ;  /* 0x9f02676f00047882 */ /* 0x000fe20000000000 */
[----:B------:R-:W-:Y:S01]  /*7110*/  UMOV UR5, 0x3ef3b266 ;  /* 0x3ef3b26600057882 */ /* 0x000fe20000000000 */
[----:B------:R-:W-:-:S05]  /*7120*/  DADD R46, R36, R36 ;  /* 0x00000000242e7229 */ /* 0x000fca0000000024 */
        /* <DEDUP_REMOVED lines=14> */
[----:B------:R-:W-:Y:S02]  /*7210*/  UMOV UR5, 0x403b0000 ;  /* 0x403b000000057882 */ /* 0x000fe40000000000 */
[----:B------:R-:W-:Y:S02]  /*7220*/  DFMA R34, R48, -UR4, R42 ;  /* 0x8000000430227c2b */ /* 0x000fe4000800002a */
[----:B------:R-:W-:Y:S02]  /*7230*/  DFMA R48, -R42, UR8, R46 ;  /* 0x000000082a307c2b */ /* 0x000fe4000800012e */
[----:B------:R-:W-:-:S04]  /*7240*/  DFMA R46, R44, R36, UR10 ;  /* 0x0000000a2c2e7e2b */ /* 0x000fc80008000024 */
[----:B------:R-:W-:Y:S02]  /*7250*/  DFMA R36, -R56, -27, R34 ;  /* 0xc03b00003824782b */ /* 0x000fe40000000122 */
[----:B------:R-:W-:Y:S02]  /*7260*/  DMUL R48, R40, R48 ;  /* 0x0000003028307228 */ /* 0x000fe40000000000 */
[----:B------:R-:W-:Y:S01]  /*7270*/  DMUL R46, R44, R46 ;  /* 0x0000002e2c2e7228 */ /* 0x000fe20000000000 */
[----:B------:R-:W-:Y:S02]  /*7280*/  IMAD.MOV.U32 R40, RZ, RZ, 0x3b39803f ;  /* 0x3b39803fff287424 */ /* 0x000fe400078e00ff */
[----:B------:R-:W-:Y:S01]  /*7290*/  IMAD.MOV.U32 R41, RZ, RZ, 0x3c7abc9e ;  /* 0x3c7abc9eff297424 */ /* 0x000fe200078e00ff */
[----:B------:R-:W-:-:S04]  /*72a0*/  DADD R36, -R42, R36 ;  /* 0x000000002a247229 */ /* 0x000fc80000000124 */
[----:B------:R-:W-:-:S08]  /*72b0*/  DFMA R46, R42, R46, R48 ;  /* 0x0000002e2a2e722b */ /* 0x000fd00000000030 */
[----:B------:R-:W-:-:S08]  /*72c0*/  DADD R36, R46, -R36 ;  /* 0x000000002e247229 */ /* 0x000fd00000000824 */
[----:B------:R-:W-:-:S08]  /*72d0*/  DFMA R36, R40, -UR4, R36 ;  /* 0x8000000428247c2b */ /* 0x000fd00008000024 */
[----:B------:R-:W-:-:S11]  /*72e0*/  DADD R34, R34, R36 ;  /* 0x0000000022227229 */ /* 0x000fd60000000024 */
.L_x_122:
[----:B------:R-:W-:Y:S05]  /*72f0*/  BSYNC.RECONVERGENT B0 ;  /* 0x0000000000007941 */ /* 0x000fea0003800200 */
.L_x_116:
[C---:B------:R-:W-:Y:S01]  /*7300*/  R2UR UR8, R78.reuse ;  /* 0x000000004e0872ca */ /* 0x040fe200000e0000 */
[----:B------:R-:W-:Y:S01]  /*7310*/  UMOV UR4, 0x3a29c77a ;  /* 0x3a29c77a00047882 */ /* 0x000fe20000000000 */
[C---:B------:R-:W-:Y:S01]  /*7320*/  R2UR UR9, R79.reuse ;  /* 0x000000004f0972ca */ /* 0x040fe200000e0000 */
[----:B------:R-:W-:Y:S01]  /*7330*/  UMOV UR5, 0x3fffcb92 ;  /* 0x3fffcb9200057882 */ /* 0x000fe20000000000 */
[C---:B------:R-:W-:Y:S01]  /*7340*/  R2UR UR10, R78.reuse ;  /* 0x000000004e0a72ca */ /* 0x040fe200000e0000 */
[----:B------:R-:W-:Y:S01]  /*7350*/  DMUL R34, R34, UR4 ;  /* 0x0000000422227c28 */ /* 0x000fe20008000000 */
[C---:B------:R-:W-:Y:S01]  /*7360*/  R2UR UR11, R79.reuse ;  /* 0x000000004f0b72ca */ /* 0x040fe200000e0000 */
[----:B------:R-:W0:Y:S08]  /*7370*/  LDC.64 R36, c[0x0][0x388] ;  /* 0x0000e200ff247b82 */ /* 0x000e300000000a00 */
[----:B------:R3:W-:Y:S04]  /*7380*/  STG.E.64 desc[UR8][R68.64+0x2720], R34 ;  /* 0x0027202244007986 */ /* 0x0007e8000c101b08 */
[----:B------:R-:W4:Y:S01]  /*7390*/  LDG.E R41, desc[UR10][R2.64+0x4] ;  /* 0x0000040a02297981 */ /* 0x000f22000c1e1900 */
[----:B------:R-:W-:Y:S01]  /*73a0*/  R2UR UR4, R78 ;  /* 0x000000004e0472ca */ /* 0x000fe200000e0000 */
[----:B-----5:R-:W-:Y:S01]  /*73b0*/  IMAD R33, R32, 0xa, RZ ;  /* 0x0000000a20217824 */ /* 0x020fe200078e02ff */
[----:B------:R-:W-:-:S03]  /*73c0*/  R2UR UR5, R79 ;  /* 0x000000004f0572ca */ /* 0x000fc600000e0000 */
[----:B0-----:R-:W-:-:S10]  /*73d0*/  IMAD.WIDE R32, R33, 0x4, R36 ;  /* 0x0000000421207825 */ /* 0x001fd400078e0224 */
[----:B----4-:R3:W-:Y:S01]  /*73e0*/  STG.E desc[UR4][R66.64+0xc8], R41 ;  /* 0x0000c82942007986 */ /* 0x0107e2000c101904 */
[----:B------:R-:W0:Y:S03]  /*73f0*/  LDCU UR4, c[0x3][0x38] ;  /* 0x00c00700ff0477ac */ /* 0x000e260008000800 */
[----:B------:R-:W4:Y:S01]  /*7400*/  LDG.E R37, desc[UR8][R32.64+0x4] ;  /* 0x0000040820257981 */ /* 0x000f22000c1e1900 */
[----:B------:R-:W-:Y:S05]  /*7410*/  BMOV.32.CLEAR RZ, B0 ;  /* 0x0000000000ff7355 */ /* 0x000fea0000100000 */
[----:B------:R-:W-:Y:S01]  /*7420*/  BSSY.RECONVERGENT B0, `(.L_x_123) ;  /* 0x000005e000007945 */ /* 0x000fe20003800200 */
[----:B0-----:R-:W-:Y:S01]  /*7430*/  UISETP.NE.AND UP0, UPT, UR4, URZ, UPT ;  /* 0x000000ff0400728c */ /* 0x001fe2000bf05270 */
[----:B----4-:R3:W-:Y:S08]  /*7440*/  STG.E desc[UR8][R66.64+0xcc], R37 ;  /* 0x0000cc2542007986 */ /* 0x0107f0000c101908 */
[----:B------:R-:W-:Y:S05]  /*7450*/  BRA.U !UP0, `(.L_x_124) ;  /* 0x0000000108bc7547 */ /* 0x000fea000b800000 */
[----:B------:R-:W-:Y:S01]  /*7460*/  ISETP.GE.AND P0, PT, R41, 0x1, PT ;  /* 0x000000012900780c */ /* 0x000fe20003f06270 */
[----:B------:R-:W-:-:S12]  /*7470*/  BSSY.RECONVERGENT B1, `(.L_x_125) ;  /* 0x000002c000017945 */ /* 0x000fd80003800200 */
[----:B------:R-:W-:Y:S05]  /*7480*/  @!P0 BRA `(.L_x_126) ;  /* 0x0000000000a88947 */ /* 0x000fea0003800000 */
[----:B---3--:R-:W-:-:S07]  /*7490*/  IMAD.MOV.U32 R37, RZ, RZ, 0x1 ;  /* 0x00000001ff257424 */ /* 0x008fce00078e00ff */
.L_x_132:
[C---:B------:R-:W-:Y:S02]  /*74a0*/  R2UR UR4, R78.reuse ;  /* 0x000000004e0472ca */ /* 0x040fe400000e0000 */
[C---:B------:R-:W-:Y:S02]  /*74b0*/  R2UR UR5, R79.reuse ;  /* 0x000000004f0572ca */ /* 0x040fe400000e0000 */
[----:B------:R-:W-:Y:S02]  /*74c0*/  R2UR UR8, R78 ;  /* 0x000000004e0872ca */ /* 0x000fe400000e0000 */
[----:B------:R-:W-:-:S09]  /*74d0*/  R2UR UR9, R79 ;  /* 0x000000004f0972ca */ /* 0x000fd200000e0000 */
[----:B------:R-:W3:Y:S01]  /*74e0*/  LDG.E R34, desc[UR4][R2.64] ;  /* 0x0000000402227981 */ /* 0x000ee2000c1e1900 */
[----:B------:R-:W0:Y:S03]  /*74f0*/  LDCU.64 UR4, c[0x0][0x380] ;  /* 0x00007000ff0477ac */ /* 0x000e260008000a00 */
[----:B------:R-:W3:Y:S02]  /*7500*/  LDG.E R35, desc[UR8][R2.64+0x4] ;  /* 0x0000040802237981 */ /* 0x000ee4000c1e1900 */
[----:B---3--:R-:W-:-:S04]  /*7510*/  IADD3 R35, PT, PT, R35, R34, -R37 ;  /* 0x0000002223237210 */ /* 0x008fc80007ffe825 */
[----:B0-----:R-:W-:-:S04]  /*7520*/  IADD3 R34, P0, PT, R35, UR4, RZ ;  /* 0x0000000423227c10 */ /* 0x001fc8000ff1e0ff */
[----:B------:R-:W-:-:S05]  /*7530*/  LEA.HI.X.SX32 R35, R35, UR5, 0x1, P0 ;  /* 0x0000000523237c11 */ /* 0x000fca00080f0eff */
[----:B------:R-:W3:Y:S01]  /*7540*/  LDG.E.U8 R34, desc[UR8][R34.64] ;  /* 0x0000000822227981 */ /* 0x000ee2000c1e1100 */
[----:B------:R-:W-:Y:S01]  /*7550*/  BSSY.RECONVERGENT B2, `(.L_x_127) ;  /* 0x0000012000027945 */ /* 0x000fe20003800200 */
[----:B------:R-:W-:Y:S02]  /*7560*/  PRMT R36, RZ, 0x7610, R36 ;  /* 0x00007610ff247816 */ /* 0x000fe40000000024 */
[----:B---3--:R-:W-:-:S13]  /*7570*/  ISETP.GT.AND P0, PT, R34, 0x46, PT ;  /* 0x000000462200780c */ /* 0x008fda0003f04270 */
[----:B------:R-:W-:Y:S05]  /*7580*/  @P0 BRA `(.L_x_128) ;  /* 0x0000000000200947 */ /* 0x000fea0003800000 */
[----:B------:R-:W-:-:S13]  /*7590*/  ISETP.NE.AND P0, PT, R34, 0x41, PT ;  /* 0x000000412200780c */ /* 0x000fda0003f05270 */
[----:B------:R-:W-:Y:S05]  /*75a0*/  @!P0 BRA `(.L_x_129) ;  /* 0x0000000000108947 */ /* 0x000fea0003800000 */
[----:B------:R-:W-:-:S13]  /*75b0*/  ISETP.NE.AND P0, PT, R34, 0x43, PT ;  /* 0x000000432200780c */ /* 0x000fda0003f05270 */
[----:B------:R-:W-:Y:S05]  /*75c0*/  @P0 BRA `(.L_x_130) ;  /* 0x0000000000240947 */ /* 0x000fea0003800000 */
[----:B------:R-:W-:Y:S01]  /*75d0*/  IMAD.MOV.U32 R36, RZ, RZ, 0x2 ;  /* 0x00000002ff247424 */ /* 0x000fe200078e00ff */
[----:B------:R-:W-:Y:S06]  /*75e0*/  BRA `(.L_x_131) ;  /* 0x0000000000207947 */ /* 0x000fec0003800000 */
.L_x_129:
[----:B------:R-:W-:Y:S01]  /*75f0*/  IMAD.MOV.U32 R36, RZ, RZ, 0x3 ;  /* 0x00000003ff247424 */ /* 0x000fe200078e00ff */
[----:B------:R-:W-:Y:S06]  /*7600*/  BRA `(.L_x_131) ;  /* 0x0000000000187947 */ /* 0x000fec0003800000 */
.L_x_128:
[----:B------:R-:W-:-:S13]  /*7610*/  ISETP.NE.AND P0, PT, R34, 0x54, PT ;  /* 0x000000542200780c */ /* 0x000fda0003f05270 */
[----:B------:R-:W-:Y:S05]  /*7620*/  @!P0 BRA `(.L_x_131) ;  /* 0x0000000000108947 */ /* 0x000fea0003800000 */
[----:B------:R-:W-:Y:S01]  /*7630*/  ISETP.NE.AND P0, PT, R34, 0x47, PT ;  /* 0x000000472200780c */ /* 0x000fe20003f05270 */
[----:B------:R-:W-:-:S12]  /*7640*/  IMAD.MOV.U32 R36, RZ, RZ, 0x1 ;  /* 0x00000001ff247424 */ /* 0x000fd800078e00ff */
[----:B------:R-:W-:Y:S05]  /*7650*/  @!P0 BRA `(.L_x_131) ;  /* 0x0000000000048947 */ /* 0x000fea0003800000 */
.L_x_130:
[----:B------:R-:W-:-:S07]  /*7660*/  IMAD.MOV.U32 R36, RZ, RZ, 0x4 ;  /* 0x00000004ff247424 */ /* 0x000fce00078e00ff */
.L_x_131:
[----:B------:R-:W-:Y:S05]  /*7670*/  BSYNC.RECONVERGENT B2 ;  /* 0x0000000000027941 */ /* 0x000fea0003800200 */
.L_x_127:
[C---:B------:R-:W-:Y:S02]  /*7680*/  R2UR UR4, R78.reuse ;  /* 0x000000004e0472ca */ /* 0x040fe400000e0000 */
[C---:B------:R-:W-:Y:S02]  /*7690*/  R2UR UR5, R79.reuse ;  /* 0x000000004f0572ca */ /* 0x040fe400000e0000 */
[----:B------:R-:W-:Y:S02]  /*76a0*/  R2UR UR8, R78 ;  /* 0x000000004e0872ca */ /* 0x000fe400000e0000 */
[----:B------:R-:W-:Y:S02]  /*76b0*/  R2UR UR9, R79 ;  /* 0x000000004f0972ca */ /* 0x000fe400000e0000 */
[----:B------:R-:W-:-:S05]  /*76c0*/  IADD3 R34, P0, PT, R37, R72, RZ ;  /* 0x0000004825227210 */ /* 0x000fca0007f1e0ff */
[----:B------:R-:W-:-:S05]  /*76d0*/  IMAD.X R35, RZ, RZ, R73, P0 ;  /* 0x000000ffff237224 */ /* 0x000fca00000e0649 */
[----:B------:R0:W-:Y:S04]  /*76e0*/  STG.E.U8 desc[UR4][R34.64], R36 ;  /* 0x0000002422007986 */ /* 0x0001e8000c101104 */
[----:B------:R-:W3:Y:S02]  /*76f0*/  LDG.E R38, desc[UR8][R66.64+0xc8] ;  /* 0x0000c80842267981 */ /* 0x000ee4000c1e1900 */
[C---:B---3--:R-:W-:Y:S01]  /*7700*/  ISETP.GE.AND P0, PT, R37.reuse, R38, PT ;  /* 0x000000262500720c */ /* 0x048fe20003f06270 */
[----:B------:R-:W-:-:S12]  /*7710*/  VIADD R37, R37, 0x1 ;  /* 0x0000000125257836 */ /* 0x000fd80000000000 */
[----:B0-----:R-:W-:Y:S05]  /*7720*/  @!P0 BRA `(.L_x_132) ;  /* 0xfffffffc005c8947 */ /* 0x001fea000383ffff */
.L_x_126:
[----:B------:R-:W-:Y:S05]  /*7730*/  BSYNC.RECONVERGENT B1 ;  /* 0x0000000000017941 */ /* 0x000fea0003800200 */
.L_x_125:
[----:B------:R-:W-:Y:S05]  /*7740*/  BRA `(.L_x_133) ;  /* 0x0000000000ac7947 */ /* 0x000fea0003800000 */
.L_x_124:
[----:B------:R-:W-:-:S13]  /*7750*/  ISETP.GE.AND P0, PT, R41, 0x1, PT ;  /* 0x000000012900780c */ /* 0x000fda0003f06270 */
[----:B------:R-:W-:Y:S05]  /*7760*/  @!P0 BRA `(.L_x_133) ;  /* 0x0000000000a48947 */ /* 0x000fea0003800000 */
[----:B---3--:R-:W-:-:S07]  /*7770*/  IMAD.MOV.U32 R37, RZ, RZ, 0x1 ;  /* 0x00000001ff257424 */ /* 0x008fce00078e00ff */
.L_x_139:
[----:B------:R-:W-:Y:S02]  /*7780*/  R2UR UR4, R78 ;  /* 0x000000004e0472ca */ /* 0x000fe400000e0000 */
[----:B------:R-:W-:-:S13]  /*7790*/  R2UR UR5, R79 ;  /* 0x000000004f0572ca */ /* 0x000fda00000e0000 */
[----:B------:R-:W3:Y:S01]  /*77a0*/  LDG.E R34, desc[UR4][R2.64] ;  /* 0x0000000402227981 */ /* 0x000ee2000c1e1900 */
[----:B------:R-:W0:Y:S01]  /*77b0*/  LDCU.64 UR4, c[0x0][0x380] ;  /* 0x00007000ff0477ac */ /* 0x000e220008000a00 */
[----:B------:R-:W-:Y:S02]  /*77c0*/  R2UR UR8, R78 ;  /* 0x000000004e0872ca */ /* 0x000fe400000e0000 */
[----:B------:R-:W-:Y:S02]  /*77d0*/  R2UR UR9, R79 ;  /* 0x000000004f0972ca */ /* 0x000fe400000e0000 */
[----:B---3--:R-:W-:-:S04]  /*77e0*/  IADD3 R35, PT, PT, R37, -0x1, R34 ;  /* 0xffffffff25237810 */ /* 0x008fc80007ffe022 */
[----:B0-----:R-:W-:-:S04]  /*77f0*/  IADD3 R34, P0, PT, R35, UR4, RZ ;  /* 0x0000000423227c10 */ /* 0x001fc8000ff1e0ff */
[----:B------:R-:W-:-:S05]  /*7800*/  LEA.HI.X.SX32 R35, R35, UR5, 0x1, P0 ;  /* 0x0000000523237c11 */ /* 0x000fca00080f0eff */
[----:B------:R-:W3:Y:S01]  /*7810*/  LDG.E.U8 R34, desc[UR8][R34.64] ;  /* 0x0000000822227981 */ /* 0x000ee2000c1e1100 */
[----:B------:R-:W-:Y:S01]  /*7820*/  BSSY.RECONVERGENT B1, `(.L_x_134) ;  /* 0x0000012000017945 */ /* 0x000fe20003800200 */
[----:B---3--:R-:W-:-:S13]  /*7830*/  ISETP.GT.AND P0, PT, R34, 0x46, PT ;  /* 0x000000462200780c */ /* 0x008fda0003f04270 */
[----:B------:R-:W-:Y:S05]  /*7840*/  @P0 BRA `(.L_x_135) ;  /* 0x00000000001c0947 */ /* 0x000fea0003800000 */
[----:B------:R-:W-:Y:S02]  /*7850*/  ISETP.NE.AND P0, PT, R34, 0x41, PT ;  /* 0x000000412200780c */ /* 0x000fe40003f05270 */
[----:B------:R-:W-:-:S11]  /*7860*/  PRMT R36, RZ, 0x7610, R36 ;  /* 0x00007610ff247816 */ /* 0x000fd60000000024 */
[----:B------:R-:W-:Y:S05]  /*7870*/  @!P0 BRA `(.L_x_136) ;  /* 0x0000000000308947 */ /* 0x000fea0003800000 */
[----:B------:R-:W-:-:S13]  /*7880*/  ISETP.NE.AND P0, PT, R34, 0x43, PT ;  /* 0x000000432200780c */ /* 0x000fda0003f05270 */
[----:B------:R-:W-:Y:S05]  /*7890*/  @P0 BRA `(.L_x_137) ;  /* 0x00000000001c0947 */ /* 0x000fea0003800000 */
[----:B------:R-:W-:Y:S01]  /*78a0*/  IMAD.MOV.U32 R36, RZ, RZ, 0x1 ;  /* 0x00000001ff247424 */ /* 0x000fe200078e00ff */
[----:B------:R-:W-:Y:S06]  /*78b0*/  BRA `(.L_x_136) ;  /* 0x0000000000207947 */ /* 0x000fec0003800000 */
.L_x_135:
[----:B------:R-:W-:Y:S01]  /*78c0*/  ISETP.NE.AND P0, PT, R34, 0x47, PT ;  /* 0x000000472200780c */ /* 0x000fe20003f05270 */
[----:B------:R-:W-:-:S12]  /*78d0*/  IMAD.MOV.U32 R36, RZ, RZ, 0x2 ;  /* 0x00000002ff247424 */ /* 0x000fd800078e00ff */
[----:B------:R-:W-:Y:S05]  /*78e0*/  @!P0 BRA `(.L_x_136) ;  /* 0x0000000000148947 */ /* 0x000fea0003800000 */
[----:B------:R-:W-:-:S13]  /*78f0*/  ISETP.NE.AND P0, PT, R34, 0x54, PT ;  /* 0x000000542200780c */ /* 0x000fda0003f05270 */
[----:B------:R-:W-:Y:S05]  /*7900*/  @!P0 BRA `(.L_x_138) ;  /* 0x0000000000088947 */ /* 0x000fea0003800000 */
.L_x_137:
[----:B------:R-:W-:Y:S01]  /*7910*/  IMAD.MOV.U32 R36, RZ, RZ, 0x4 ;  /* 0x00000004ff247424 */ /* 0x000fe200078e00ff */
[----:B------:R-:W-:Y:S06]  /*7920*/  BRA `(.L_x_136) ;  /* 0x0000000000047947 */ /* 0x000fec0003800000 */
.L_x_138:
[----:B------:R-:W-:-:S07]  /*7930*/  IMAD.MOV.U32 R36, RZ, RZ, 0x3 ;  /* 0x00000003ff247424 */ /* 0x000fce00078e00ff */
.L_x_136:
[----:B------:R-:W-:Y:S05]  /*7940*/  BSYNC.RECONVERGENT B1 ;  /* 0x0000000000017941 */ /* 0x000fea0003800200 */
.L_x_134:
[C---:B------:R-:W-:Y:S02]  /*7950*/  R2UR UR4, R78.reuse ;  /* 0x000000004e0472ca */ /* 0x040fe400000e0000 */
[C---:B------:R-:W-:Y:S02]  /*7960*/  R2UR UR5, R79.reuse ;  /* 0x000000004f0572ca */ /* 0x040fe400000e0000 */
[----:B------:R-:W-:Y:S02]  /*7970*/  R2UR UR8, R78 ;  /* 0x000000004e0872ca */ /* 0x000fe400000e0000 */
[----:B------:R-:W-:Y:S02]  /*7980*/  R2UR UR9, R79 ;  /* 0x000000004f0972ca */ /* 0x000fe400000e0000 */
[----:B------:R-:W-:-:S04]  /*7990*/  IADD3 R34, P0, PT, R37, R72, RZ ;  /* 0x0000004825227210 */ /* 0x000fc80007f1e0ff */
[----:B------:R-:W-:-:S05]  /*79a0*/  LEA.HI.X.SX32 R35, R37, R73, 0x1, P0 ;  /* 0x0000004925237211 */ /* 0x000fca00000f0eff */
[----:B------:R0:W-:Y:S04]  /*79b0*/  STG.E.U8 desc[UR4][R34.64], R36 ;  /* 0x0000002422007986 */ /* 0x0001e8000c101104 */
[----:B------:R-:W3:Y:S02]  /*79c0*/  LDG.E R38, desc[UR8][R66.64+0xc8] ;  /* 0x0000c80842267981 */ /* 0x000ee4000c1e1900 */
[C---:B---3--:R-:W-:Y:S01]  /*79d0*/  ISETP.GE.AND P0, PT, R37.reuse, R38, PT ;  /* 0x000000262500720c */ /* 0x048fe20003f06270 */
[----:B------:R-:W-:-:S12]  /*79e0*/  VIADD R37, R37, 0x1 ;  /* 0x0000000125257836 */ /* 0x000fd80000000000 */
[----:B0-----:R-:W-:Y:S05]  /*79f0*/  @!P0 BRA `(.L_x_139) ;  /* 0xfffffffc00608947 */ /* 0x001fea000383ffff */
.L_x_133:
[----:B------:R-:W-:Y:S05]  /*7a00*/  BSYNC.RECONVERGENT B0 ;  /* 0x0000000000007941 */ /* 0x000fea0003800200 */
.L_x_123:
[----:B------:R-:W-:Y:S01]  /*7a10*/  ISETP.NE.AND P0, PT, R39, RZ, PT ;  /* 0x000000ff2700720c */ /* 0x000fe20003f05270 */
[----:B------:R-:W-:Y:S05]  /*7a20*/  BMOV.32.CLEAR RZ, B0 ;  /* 0x0000000000ff7355 */ /* 0x000fea0000100000 */
[----:B------:R-:W-:Y:S07]  /*7a30*/  BSSY.RECONVERGENT B0, `(.L_x_140) ;  /* 0x0000066000007945 */ /* 0x000fee0003800200 */
[----:B------:R-:W-:Y:S05]  /*7a40*/  @!P0 BRA `(.L_x_141) ;  /* 0x0000000000c88947 */ /* 0x000fea0003800000 */
[----:B------:R-:W-:Y:S02]  /*7a50*/  R2UR UR4, R78 ;  /* 0x000000004e0472ca */ /* 0x000fe400000e0000 */
[----:B------:R-:W-:-:S13]  /*7a60*/  R2UR UR5, R79 ;  /* 0x000000004f0572ca */ /* 0x000fda00000e0000 */
[----:B------:R-:W4:Y:S02]  /*7a70*/  LDG.E R2, desc[UR4][R66.64+0xcc] ;  /* 0x0000cc0442027981 */ /* 0x000f24000c1e1900 */
[----:B----4-:R-:W-:-:S13]  /*7a80*/  ISETP.GE.AND P0, PT, R2, 0x1, PT ;  /* 0x000000010200780c */ /* 0x010fda0003f06270 */
[----:B------:R-:W-:Y:S05]  /*7a90*/  @!P0 BRA `(.L_x_142) ;  /* 0x00000004007c8947 */ /* 0x000fea0003800000 */
[----:B------:R-:W-:Y:S01]  /*7aa0*/  BSSY.RECONVERGENT B1, `(.L_x_143) ;  /* 0x000002a000017945 */ /* 0x000fe20003800200 */
[----:B---3--:R-:W-:-:S07]  /*7ab0*/  IMAD.MOV.U32 R35, RZ, RZ, 0x1 ;  /* 0x00000001ff237424 */ /* 0x008fce00078e00ff */
.L_x_149:
        /* <DEDUP_REMOVED lines=20> */
.L_x_146:
[----:B------:R-:W-:Y:S01]  /*7c00*/  IMAD.MOV.U32 R34, RZ, RZ, 0x3 ;  /* 0x00000003ff227424 */ /* 0x000fe200078e00ff */
[----:B------:R-:W-:Y:S06]  /*7c10*/  BRA `(.L_x_148) ;  /* 0x0000000000187947 */ /* 0x000fec0003800000 */
.L_x_145:
[----:B------:R-:W-:-:S13]  /*7c20*/  ISETP.NE.AND P0, PT, R2, 0x54, PT ;  /* 0x000000540200780c */ /* 0x000fda0003f05270 */
[----:B------:R-:W-:Y:S05]  /*7c30*/  @!P0 BRA `(.L_x_148) ;  /* 0x0000000000108947 */ /* 0x000fea0003800000 */
[----:B------:R-:W-:Y:S01]  /*7c40*/  ISETP.NE.AND P0, PT, R2, 0x47, PT ;  /* 0x000000470200780c */ /* 0x000fe20003f05270 */
[----:B------:R-:W-:-:S12]  /*7c50*/  IMAD.MOV.U32 R34, RZ, RZ, 0x1 ;  /* 0x00000001ff227424 */ /* 0x000fd800078e00ff */
[----:B------:R-:W-:Y:S05]  /*7c60*/  @!P0 BRA `(.L_x_148) ;  /* 0x0000000000048947 */ /* 0x000fea0003800000 */
.L_x_147:
[----:B------:R-:W-:-:S07]  /*7c70*/  IMAD.MOV.U32 R34, RZ, RZ, 0x4 ;  /* 0x00000004ff227424 */ /* 0x000fce00078e00ff */
.L_x_148:
[----:B------:R-:W-:Y:S05]  /*7c80*/  BSYNC.RECONVERGENT B2 ;  /* 0x0000000000027941 */ /* 0x000fea0003800200 */
.L_x_144:
        /* <DEDUP_REMOVED lines=11> */
[----:B------:R-:W-:Y:S05]  /*7d40*/  BSYNC.RECONVERGENT B1 ;  /* 0x0000000000017941 */ /* 0x000fea0003800200 */
.L_x_143:
[----:B------:R-:W-:Y:S01]  /*7d50*/  IMAD.MOV.U32 R2, RZ, RZ, R36 ;  /* 0x000000ffff027224 */ /* 0x000fe200078e0024 */
[----:B------:R-:W-:Y:S06]  /*7d60*/  BRA `(.L_x_142) ;  /* 0x0000000000c87947 */ /* 0x000fec0003800000 */
.L_x_141:
[----:B------:R-:W-:Y:S02]  /*7d70*/  R2UR UR4, R78 ;  /* 0x000000004e0472ca */ /* 0x000fe400000e0000 */
[----:B------:R-:W-:-:S13]  /*7d80*/  R2UR UR5, R79 ;  /* 0x000000004f0572ca */ /* 0x000fda00000e0000 */
[----:B------:R-:W4:Y:S02]  /*7d90*/  LDG.E R2, desc[UR4][R66.64+0xcc] ;  /* 0x0000cc0442027981 */ /* 0x000f24000c1e1900 */
[----:B----4-:R-:W-:-:S13]  /*7da0*/  ISETP.GE.AND P0, PT, R2, 0x1, PT ;  /* 0x000000010200780c */ /* 0x010fda0003f06270 */
[----:B------:R-:W-:Y:S05]  /*7db0*/  @!P0 BRA `(.L_x_142) ;  /* 0x0000000000b48947 */ /* 0x000fea0003800000 */
[----:B------:R-:W-:Y:S01]  /*7dc0*/  BSSY.RECONVERGENT B1, `(.L_x_150) ;  /* 0x000002b000017945 */ /* 0x000fe20003800200 */
[----:B---3--:R-:W-:-:S07]  /*7dd0*/  IMAD.MOV.U32 R35, RZ, RZ, 0x1 ;  /* 0x00000001ff237424 */ /* 0x008fce00078e00ff */
.L_x_156:
        /* <DEDUP_REMOVED lines=21> */
.L_x_152:
[----:B------:R-:W-:Y:S01]  /*7f30*/  ISETP.NE.AND P0, PT, R2, 0x47, PT ;  /* 0x000000470200780c */ /* 0x000fe20003f05270 */
[----:B------:R-:W-:-:S12]  /*7f40*/  IMAD.MOV.U32 R34, RZ, RZ, 0x2 ;  /* 0x00000002ff227424 */ /* 0x000fd800078e00ff */
[----:B------:R-:W-:Y:S05]  /*7f50*/  @!P0 BRA `(.L_x_153) ;  /* 0x0000000000148947 */ /* 0x000fea0003800000 */
[----:B------:R-:W-:-:S13]  /*7f60*/  ISETP.NE.AND P0, PT, R2, 0x54, PT ;  /* 0x000000540200780c */ /* 0x000fda0003f05270 */
[----:B------:R-:W-:Y:S05]  /*7f70*/  @!P0 BRA `(.L_x_155) ;  /* 0x0000000000088947 */ /* 0x000fea0003800000 */
.L_x_154:
[----:B------:R-:W-:Y:S01]  /*7f80*/  IMAD.MOV.U32 R34, RZ, RZ, 0x4 ;  /* 0x00000004ff227424 */ /* 0x000fe200078e00ff */
[----:B------:R-:W-:Y:S06]  /*7f90*/  BRA `(.L_x_153) ;  /* 0x0000000000047947 */ /* 0x000fec0003800000 */
.L_x_155:
[----:B------:R-:W-:-:S07]  /*7fa0*/  IMAD.MOV.U32 R34, RZ, RZ, 0x3 ;  /* 0x00000003ff227424 */ /* 0x000fce00078e00ff */
.L_x_153:
[----:B------:R-:W-:Y:S05]  /*7fb0*/  BSYNC.RECONVERGENT B2 ;  /* 0x0000000000027941 */ /* 0x000fea0003800200 */
.L_x_151:
        /* <DEDUP_REMOVED lines=11> */
[----:B------:R-:W-:Y:S05]  /*8070*/  BSYNC.RECONVERGENT B1 ;  /* 0x0000000000017941 */ /* 0x000fea0003800200 */
.L_x_150:
[----:B------:R-:W-:-:S07]  /*8080*/  IMAD.MOV.U32 R2, RZ, RZ, R36 ;  /* 0x000000ffff027224 */ /* 0x000fce00078e0024 */
.L_x_142:
[----:B------:R-:W-:Y:S05]  /*8090*/  BSYNC.RECONVERGENT B0 ;  /* 0x0000000000007941 */ /* 0x000fea0003800200 */
.L_x_140:
[----:B------:R-:W0:Y:S01]  /*80a0*/  LDCU.64 UR4, c[0x0][0x3b8] ;  /* 0x00007700ff0477ac */ /* 0x000e220008000a00 */
[----:B------:R-:W-:Y:S01]  /*80b0*/  IMAD.IADD R3, R25, 0x1, R2 ;  /* 0x0000000119037824 */ /* 0x000fe200078e0202 */
[C---:B------:R-:W-:Y:S01]  /*80c0*/  R2UR UR8, R78.reuse ;  /* 0x000000004e0872ca */ /* 0x040fe200000e0000 */
[----:B------:R-:W-:Y:S01]  /*80d0*/  IMAD.MOV.U32 R36, RZ, RZ, 0x4 ;  /* 0x00000004ff247424 */ /* 0x000fe200078e00ff */
[C---:B------:R-:W-:Y:S02]  /*80e0*/  R2UR UR9, R79.reuse ;  /* 0x000000004f0972ca */ /* 0x040fe400000e0000 */
[C---:B------:R-:W-:Y:S02]  /*80f0*/  R2UR UR10, R78.reuse ;  /* 0x000000004e0a72ca */ /* 0x040fe400000e0000 */
[----:B------:R-:W-:Y:S02]  /*8100*/  R2UR UR11, R79 ;  /* 0x000000004f0b72ca */ /* 0x000fe400000e0000 */
[----:B------:R-:W-:-:S02]  /*8110*/  R2UR UR12, R78 ;  /* 0x000000004e0c72ca */ /* 0x000fc400000e0000 */
[----:B------:R-:W-:Y:S02]  /*8120*/  R2UR UR13, R79 ;  /* 0x000000004f0d72ca */ /* 0x000fe400000e0000 */
[----:B0-----:R-:W-:-:S04]  /*8130*/  IADD3 R2, P0, PT, R3, UR4, RZ ;  /* 0x0000000403027c10 */ /* 0x001fc8000ff1e0ff */
[----:B------:R-:W-:-:S05]  /*8140*/  LEA.HI.X.SX32 R3, R3, UR5, 0x1, P0 ;  /* 0x0000000503037c11 */ /* 0x000fca00080f0eff */
[----:B------:R0:W-:Y:S04]  /*8150*/  STG.E.U8 desc[UR8][R2.64], R36 ;  /* 0x0000002402007986 */ /* 0x0001e8000c101108 */
[----:B------:R4:W-:Y:S04]  /*8160*/  STG.E.U8 desc[UR10][R72.64+0x1b], R36 ;  /* 0x00001b2448007986 */ /* 0x0009e8000c10110a */
[----:B------:R-:W5:Y:S02]  /*8170*/  LDG.E R33, desc[UR12][R66.64+0xc8] ;  /* 0x0000c80c42217981 */ /* 0x000f64000c1e1900 */
[----:B-----5:R-:W-:-:S05]  /*8180*/  IMAD.IADD R33, R24, 0x1, R33 ;  /* 0x0000000118217824 */ /* 0x020fca00078e0221 */
[----:B------:R-:W-:-:S04]  /*8190*/  IADD3 R32, P0, PT, R33, UR4, RZ ;  /* 0x0000000421207c10 */ /* 0x000fc8000ff1e0ff */
[----:B------:R-:W-:-:S05]  /*81a0*/  LEA.HI.X.SX32 R33, R33, UR5, 0x1, P0 ;  /* 0x0000000521217c11 */ /* 0x000fca00080f0eff */
[----:B------:R4:W-:Y:S04]  /*81b0*/  STG.E.U8 desc[UR8][R32.64], R36 ;  /* 0x0000002420007986 */ /* 0x0009e8000c101108 */
[----:B------:R4:W-:Y:S04]  /*81c0*/  STG.E.U8 desc[UR10][R72.64], R36 ;  /* 0x0000002448007986 */ /* 0x0009e8000c10110a */
[----:B0-----:R-:W5:Y:S01]  /*81d0*/  LDG.E R2, desc[UR12][R66.64+0xc8] ;  /* 0x0000c80c42027981 */ /* 0x001f62000c1e1900 */
[----:B------:R-:W-:Y:S01]  /*81e0*/  R2UR UR4, R78 ;  /* 0x000000004e0472ca */ /* 0x000fe200000e0000 */
[----:B------:R-:W-:Y:S01]  /*81f0*/  IMAD.MOV.U32 R3, RZ, RZ, 0x1 ;  /* 0x00000001ff037424 */ /* 0x000fe200078e00ff */
[----:B------:R-:W-:Y:S01]  /*8200*/  R2UR UR5, R79 ;  /* 0x000000004f0572ca */ /* 0x000fe200000e0000 */
[----:B------:R-:W-:Y:S05]  /*8210*/  BMOV.32.CLEAR RZ, B0 ;  /* 0x0000000000ff7355 */ /* 0x000fea0000100000 */
[----:B------:R-:W-:Y:S07]  /*8220*/  BSSY.RECONVERGENT B0, `(.L_x_157) ;  /* 0x0000059000007945 */ /* 0x000fee0003800200 */
[----:B------:R4:W-:Y:S01]  /*8230*/  STG.E desc[UR4][R66.64+0xd8], R3 ;  /* 0x0000d80342007986 */ /* 0x0009e2000c101904 */
[----:B-----5:R-:W-:-:S13]  /*8240*/  ISETP.GE.AND P0, PT, R2, 0x1, PT ;  /* 0x000000010200780c */ /* 0x020fda0003f06270 */
[----:B----4-:R-:W-:Y:S05]  /*8250*/  @!P0 BRA `(.L_x_158) ;  /* 0x0000000400548947 */ /* 0x010fea0003800000 */
[----:B------:R-:W-:Y:S02]  /*8260*/  R2UR UR4, R78 ;  /* 0x000000004e0472ca */ /* 0x000fe400000e0000 */
[----:B------:R-:W-:-:S13]  /*8270*/  R2UR UR5, R79 ;  /* 0x000000004f0572ca */ /* 0x000fda00000e0000 */
[----:B---3--:R0:W5:Y:S01]  /*8280*/  LDG.E R35, desc[UR4][R66.64+0xcc] ;  /* 0x0000cc0442237981 */ /* 0x008162000c1e1900 */
[----:B------:R-:W-:-:S07]  /*8290*/  IMAD.MOV.U32 R3, RZ, RZ, 0x1 ;  /* 0x00000001ff037424 */ /* 0x000fce00078e00ff */
.L_x_163:
[----:B------:R-:W-:Y:S01]  /*82a0*/  R2UR UR4, R78 ;  /* 0x000000004e0472ca */ /* 0x000fe200000e0000 */
[----:B---3--:R-:W-:Y:S01]  /*82b0*/  IMAD.MOV.U32 R33, RZ, RZ, 0x1 ;  /* 0x00000001ff217424 */ /* 0x008fe200078e00ff */
[----:B------:R-:W-:Y:S01]  /*82c0*/  R2UR UR5, R79 ;  /* 0x000000004f0572ca */ /* 0x000fe200000e0000 */
[----:B------:R-:W-:Y:S01]  /*82d0*/  BSSY.RECONVERGENT B1, `(.L_x_159) ;  /* 0x0000046000017945 */ /* 0x000fe20003800200 */
[----:B-----5:R-:W-:-:S11]  /*82e0*/  ISETP.GE.AND P0, PT, R35, 0x1, PT ;  /* 0x000000012300780c */ /* 0x020fd60003f06270 */
[----:B------:R3:W-:Y:S02]  /*82f0*/  STG.E desc[UR4][R66.64+0xdc], R33 ;  /* 0x0000dc2142007986 */ /* 0x0007e4000c101904 */
[----:B----4-:R-:W-:Y:S05]  /*8300*/  @!P0 BRA `(.L_x_160) ;  /* 0x0000000400088947 */ /* 0x010fea0003800000 */
[----:B------:R-:W-:Y:S01]  /*8310*/  BSSY.RECONVERGENT B2, `(.L_x_161) ;  /* 0x000003b000027945 */ /* 0x000fe20003800200 */
[----:B------:R-:W-:-:S07]  /*8320*/  IMAD.MOV.U32 R37, RZ, RZ, 0x1 ;  /* 0x00000001ff257424 */ /* 0x000fce00078e00ff */
.L_x_162:
[----:B------:R-:W-:Y:S02]  /*8330*/  R2UR UR4, R78 ;  /* 0x000000004e0472ca */ /* 0x000fe400000e0000 */
[----:B------:R-:W-:-:S13]  /*8340*/  R2UR UR5, R79 ;  /* 0x000000004f0572ca */ /* 0x000fda00000e0000 */
[----:B----4-:R-:W4:Y:S01]  /*8350*/  LDG.E R41, desc[UR4][R66.64+0xd8] ;  /* 0x0000d80442297981 */ /* 0x010f22000c1e1900 */
[----:B------:R-:W-:Y:S02]  /*8360*/  R2UR UR8, R78 ;  /* 0x000000004e0872ca */ /* 0x000fe400000e0000 */
[----:B------:R-:W-:Y:S02]  /*8370*/  R2UR UR9, R79 ;  /* 0x000000004f0972ca */ /* 0x000fe400000e0000 */
[----:B------:R-:W-:-:S04]  /*8380*/  IADD3 R32, P1, PT, R37, R72, RZ ;  /* 0x0000004825207210 */ /* 0x000fc80007f3e0ff */
[----:B---3--:R-:W-:-:S07]  /*8390*/  LEA.HI.X.SX32 R33, R37, R73, 0x1, P1 ;  /* 0x0000004925217211 */ /* 0x008fce00008f0eff */
[----:B------:R-:W3:Y:S01]  /*83a0*/  LDG.E.S8 R33, desc[UR8][R32.64+0x1b] ;  /* 0x00001b0820217981 */ /* 0x000ee2000c1e1300 */
[----:B----4-:R-:W-:-:S04]  /*83b0*/  IADD3 R2, P0, PT, R41, R72, RZ ;  /* 0x0000004829027210 */ /* 0x010fc80007f1e0ff */
[----:B------:R-:W-:-:S05]  /*83c0*/  LEA.HI.X.SX32 R3, R41, R73, 0x1, P0 ;  /* 0x0000004929037211 */ /* 0x000fca00000f0eff */
[----:B------:R-:W3:Y:S01]  /*83d0*/  LDG.E.S8 R2, desc[UR4][R2.64] ;  /* 0x0000000402027981 */ /* 0x000ee2000c1e1300 */
[----:B------:R-:W4:Y:S01]  /*83e0*/  LDCU.64 UR4, c[0x0][0x3a8] ;  /* 0x00007500ff0477ac */ /* 0x000f220008000a00 */
[C---:B------:R-:W-:Y:S02]  /*83f0*/  R2UR UR12, R78.reuse ;  /* 0x000000004e0c72ca */ /* 0x040fe400000e0000 */
[C---:B------:R-:W-:Y:S02]  /*8400*/  R2UR UR13, R79.reuse ;  /* 0x000000004f0d72ca */ /* 0x040fe400000e0000 */
[----:B------:R-:W-:Y:S02]  /*8410*/  R2UR UR14, R78 ;  /* 0x000000004e0e72ca */ /* 0x000fe400000e0000 */
[----:B------:R-:W-:Y:S01]  /*8420*/  R2UR UR15, R79 ;  /* 0x000000004f0f72ca */ /* 0x000fe200000e0000 */
[----:B---3--:R-:W-:-:S05]  /*8430*/  IMAD.IADD R34, R2, 0x1, R33 ;  /* 0x0000000102227824 */ /* 0x008fca00078e0221 */
[----:B------:R-:W-:Y:S01]  /*8440*/  ISETP.NE.AND P0, PT, R34, 0x3, PT ;  /* 0x000000032200780c */ /* 0x000fe20003f05270 */
[----:B------:R-:W-:-:S04]  /*8450*/  VIADD R34, R41, 0xffffffff ;  /* 0xffffffff29227836 */ /* 0x000fc80000000000 */
[----:B------:R-:W-:-:S04]  /*8460*/  IMAD R34, R34, R35, R30 ;  /* 0x0000002322227224 */ /* 0x000fc800078e021e */
[----:B------:R-:W-:-:S04]  /*8470*/  IMAD.IADD R41, R34, 0x1, R37 ;  /* 0x0000000122297824 */ /* 0x000fc800078e0225 */
[----:B----4-:R-:W-:Y:S01]  /*8480*/  @P0 IMAD.U32 R36, RZ, RZ, UR4 ;  /* 0x00000004ff240e24 */ /* 0x010fe2000f8e00ff */
[C---:B------:R-:W-:Y:S01]  /*8490*/  @P0 R2UR UR8, R78.reuse ;  /* 0x000000004e0802ca */ /* 0x040fe200000e0000 */
[----:B------:R-:W-:Y:S01]  /*84a0*/  @P0 IMAD.U32 R37, RZ, RZ, UR5 ;  /* 0x00000005ff250e24 */ /* 0x000fe2000f8e00ff */
[C---:B------:R-:W-:Y:S02]  /*84b0*/  @P0 R2UR UR9, R79.reuse ;  /* 0x000000004f0902ca */ /* 0x040fe400000e0000 */
[----:B------:R-:W-:Y:S02]  /*84c0*/  @!P0 R2UR UR10, R78 ;  /* 0x000000004e0a82ca */ /* 0x000fe400000e0000 */
[----:B------:R-:W-:Y:S01]  /*84d0*/  @!P0 R2UR UR11, R79 ;  /* 0x000000004f0b82ca */ /* 0x000fe200000e0000 */
[----:B------:R-:W-:-:S04]  /*84e0*/  @P0 IMAD.WIDE R2, R41, 0x8, R36 ;  /* 0x0000000829020825 */ /* 0x000fc800078e0224 */
[----:B------:R-:W-:Y:S01]  /*84f0*/  @!P0 IMAD.U32 R36, RZ, RZ, UR4 ;  /* 0x00000004ff248e24 */ /* 0x000fe2000f8e00ff */
[----:B------:R-:W-:Y:S01]  /*8500*/  R2UR UR4, R78 ;  /* 0x000000004e0472ca */ /* 0x000fe200000e0000 */
[----:B------:R-:W-:Y:S01]  /*8510*/  @!P0 IMAD.U32 R37, RZ, RZ, UR5 ;  /* 0x00000005ff258e24 */ /* 0x000fe2000f8e00ff */
[----:B------:R-:W-:Y:S01]  /*8520*/  R2UR UR5, R79 ;  /* 0x000000004f0572ca */ /* 0x000fe200000e0000 */
[----:B------:R-:W-:Y:S02]  /*8530*/  @P0 IMAD.MOV.U32 R34, RZ, RZ, 0x0 ;  /* 0x00000000ff220424 */ /* 0x000fe400078e00ff */
[----:B------:R-:W-:Y:S02]  /*8540*/  @P0 IMAD.MOV.U32 R35, RZ, RZ, 0x7ff00000 ;  /* 0x7ff00000ff230424 */ /* 0x000fe400078e00ff */
[----:B------:R-:W-:-:S03]  /*8550*/  @!P0 IMAD.WIDE R40, R41, 0x8, R36 ;  /* 0x0000000829288825 */ /* 0x000fc600078e0224 */
[----:B------:R3:W-:Y:S04]  /*8560*/  @P0 STG.E.64 desc[UR8][R2.64], R34 ;  /* 0x0000002202000986 */ /* 0x0007e8000c101b08 */
[----:B------:R4:W-:Y:S04]  /*8570*/  @!P0 STG.E.64 desc[UR10][R40.64], RZ ;  /* 0x000000ff28008986 */ /* 0x0009e8000c101b0a */
[----:B------:R-:W5:Y:S04]  /*8580*/  LDG.E R32, desc[UR12][R66.64+0xd8] ;  /* 0x0000d80c42207981 */ /* 0x000f68000c1e1900 */
[----:B------:R-:W2:Y:S04]  /*8590*/  LDG.E R33, desc[UR4][R66.64+0xcc] ;  /* 0x0000cc0442217981 */ /* 0x000ea8000c1e1900 */
[----:B------:R-:W3:Y:S01]  /*85a0*/  LDG.E R38, desc[UR14][R66.64+0xdc] ;  /* 0x0000dc0e42267981 */ /* 0x000ee2000c1e1900 */
[----:B------:R-:W-:-:S02]  /*85b0*/  R2UR UR8, R78 ;  /* 0x000000004e0872ca */ /* 0x000fc400000e0000 */
[----:B------:R-:W-:Y:S01]  /*85c0*/  R2UR UR9, R79 ;  /* 0x000000004f0972ca */ /* 0x000fe200000e0000 */
[----:B-----5:R-:W-:-:S04]  /*85d0*/  VIADD R32, R32, 0xffffffff ;  /* 0xffffffff20207836 */ /* 0x020fc80000000000 */
[----:B--2---:R-:W-:-:S04]  /*85e0*/  IMAD R33, R32, R33, R29 ;  /* 0x0000002120217224 */ /* 0x004fc800078e021d */
[----:B---3--:R-:W-:Y:S02]  /*85f0*/  IMAD.IADD R43, R38, 0x1, R33 ;  /* 0x00000001262b7824 */ /* 0x008fe400078e0221 */
[----:B------:R-:W-:Y:S02]  /*8600*/  @P0 IMAD.MOV.U32 R32, RZ, RZ, 0x0 ;  /* 0x00000000ff200424 */ /* 0x000fe400078e00ff */
[----:B------:R-:W-:Y:S02]  /*8610*/  @P0 IMAD.MOV.U32 R33, RZ, RZ, -0x40100000 ;  /* 0xbff00000ff210424 */ /* 0x000fe400078e00ff */
[----:B------:R-:W-:-:S04]  /*8620*/  IMAD.WIDE R2, R43, 0x8, R36 ;  /* 0x000000082b027825 */ /* 0x000fc800078e0224 */
[----:B------:R-:W-:Y:S02]  /*8630*/  @!P0 IMAD.MOV.U32 R32, RZ, RZ, 0x0 ;  /* 0x00000000ff208424 */ /* 0x000fe400078e00ff */
[----:B------:R-:W-:-:S05]  /*8640*/  @!P0 IMAD.MOV.U32 R33, RZ, RZ, -0x3f56d000 ;  /* 0xc0a93000ff218424 */ /* 0x000fca00078e00ff */
[----:B------:R4:W-:Y:S04]  /*8650*/  STG.E.64 desc[UR4][R2.64], R32 ;  /* 0x0000002002007986 */ /* 0x0009e8000c101b04 */
[----:B------:R-:W2:Y:S04]  /*8660*/  LDG.E R34, desc[UR8][R66.64+0xdc] ;  /* 0x0000dc0842227981 */ /* 0x000ea8000c1e1900 */
[----:B------:R-:W2:Y:S02]  /*8670*/  LDG.E R35, desc[UR4][R66.64+0xcc] ;  /* 0x0000cc0442237981 */ /* 0x000ea4000c1e1900 */
[C---:B--2---:R-:W-:Y:S01]  /*8680*/  ISETP.GE.AND P0, PT, R34.reuse, R35, PT ;  /* 0x000000232200720c */ /* 0x044fe20003f06270 */
[----:B------:R-:W-:-:S05]  /*8690*/  VIADD R37, R34, 0x1 ;  /* 0x0000000122257836 */ /* 0x000fca0000000000 */
[----:B------:R4:W-:Y:S07]  /*86a0*/  STG.E desc[UR4][R66.64+0xdc], R37 ;  /* 0x0000dc2542007986 */ /* 0x0009ee000c101904 */
[----:B------:R-:W-:Y:S05]  /*86b0*/  @!P0 BRA `(.L_x_162) ;  /* 0xfffffffc001c8947 */ /* 0x000fea000383ffff */
[----:B------:R-:W-:Y:S05]  /*86c0*/  BSYNC.RECONVERGENT B2 ;  /* 0x0000000000027941 */ /* 0x000fea0003800200 */
.L_x_161:
[C---:B------:R-:W-:Y:S02]  /*86d0*/  R2UR UR4, R78.reuse ;  /* 0x000000004e0472ca */ /* 0x040fe400000e0000 */
[C---:B------:R-:W-:Y:S02]  /*86e0*/  R2UR UR5, R79.reuse ;  /* 0x000000004f0572ca */ /* 0x040fe400000e0000 */
[----:B------:R-:W-:Y:S02]  /*86f0*/  R2UR UR8, R78 ;  /* 0x000000004e0872ca */ /* 0x000fe400000e0000 */
[----:B------:R-:W-:-:S09]  /*8700*/  R2UR UR9, R79 ;  /* 0x000000004f0972ca */ /* 0x000fd200000e0000 */
[----:B----4-:R4:W5:Y:S04]  /*8710*/  LDG.E R3, desc[UR4][R66.64+0xd8] ;  /* 0x0000d80442037981 */ /* 0x010968000c1e1900 */
[----:B------:R4:W5:Y:S02]  /*8720*/  LDG.E R2, desc[UR8][R66.64+0xc8] ;  /* 0x0000c80842027981 */ /* 0x000964000c1e1900 */
.L_x_160:
[----:B------:R-:W-:Y:S05]  /*8730*/  BSYNC.RECONVERGENT B1 ;  /* 0x0000000000017941 */ /* 0x000fea0003800200 */
.L_x_159:
[----:B------:R-:W-:Y:S01]  /*8740*/  R2UR UR4, R78 ;  /* 0x000000004e0472ca */ /* 0x000fe200000e0000 */
[----:B---3-5:R-:W-:Y:S01]  /*8750*/  VIADD R33, R3, 0x1 ;  /* 0x0000000103217836 */ /* 0x028fe20000000000 */
[----:B------:R-:W-:Y:S02]  /*8760*/  R2UR UR5, R79 ;  /* 0x000000004f0572ca */ /* 0x000fe400000e0000 */
[----:B------:R-:W-:Y:S01]  /*8770*/  ISETP.GE.AND P0, PT, R3, R2, PT ;  /* 0x000000020300720c */ /* 0x000fe20003f06270 */
[----:B------:R-:W-:-:S10]  /*8780*/  IMAD.MOV.U32 R3, RZ, RZ, R33 ;  /* 0x000000ffff037224 */ /* 0x000fd400078e0021 */
[----:B------:R3:W-:Y:S02]  /*8790*/  STG.E desc[UR4][R66.64+0xd8], R33 ;  /* 0x0000d82142007986 */ /* 0x0007e4000c101904 */
[----:B------:R-:W-:Y:S05]  /*87a0*/  @!P0 BRA `(.L_x_163) ;  /* 0xfffffff800bc8947 */ /* 0x000fea000383ffff */
.L_x_158:
[----:B------:R-:W-:Y:S05]  /*87b0*/  BSYNC.RECONVERGENT B0 ;  /* 0x0000000000007941 */ /* 0x000fea0003800200 */
.L_x_157:
[----:B------:R-:W-:Y:S01]  /*87c0*/  ISETP.GE.AND P0, PT, R2, 0x1, PT ;  /* 0x000000010200780c */ /* 0x000fe20003f06270 */
[----:B------:R-:W-:-:S12]  /*87d0*/  BSSY.RECONVERGENT B8, `(.L_x_164) ;  /* 0x0000701000087945 */ /* 0x000fd80003800200 */
[----:B------:R-:W-:Y:S05]  /*87e0*/  @!P0 BRA `(.L_x_165) ;  /* 0x0000006c00fc8947 */ /* 0x000fea0003800000 */
[----:B------:R-:W-:Y:S02]  /*87f0*/  R2UR UR4, R78 ;  /* 0x000000004e0472ca */ /* 0x000fe400000e0000 */
[----:B------:R-:W-:-:S13]  /*8800*/  R2UR UR5, R79 ;  /* 0x000000004f0572ca */ /* 0x000fda00000e0000 */
[----:B------:R0:W5:Y:S01]  /*8810*/  LDG.E R43, desc[UR4][R66.64+0xcc] ;  /* 0x0000cc04422b7981 */ /* 0x000162000c1e1900 */
[----:B------:R-:W-:-:S07]  /*8820*/  IMAD.MOV.U32 R57, RZ, RZ, 0x1 ;  /* 0x00000001ff397424 */ /* 0x000fce00078e00ff */
.L_x_243:
[----:B------:R-:W-:Y:S01]  /*8830*/  R2UR UR4, R78 ;  /* 0x000000004e0472ca */ /* 0x000fe200000e0000 */
[----:B0-----:R-:W-:Y:S01]  /*8840*/  IMAD.MOV.U32 R3, RZ, RZ, 0x1 ;  /* 0x00000001ff037424 */ /* 0x001fe200078e00ff */
[----:B------:R-:W-:Y:S01]  /*8850*/  R2UR UR5, R79 ;  /* 0x000000004f0572ca */ /* 0x000fe200000e0000 */
[----:B------:R-:W-:Y:S01]  /*8860*/  BSSY.RECONVERGENT B7, `(.L_x_166) ;  /* 0x00006f4000077945 */ /* 0x000fe20003800200 */
[----:B-----5:R-:W-:-:S11]  /*8870*/  ISETP.GE.AND P0, PT, R43, 0x1, PT ;  /* 0x000000012b00780c */ /* 0x020fd60003f06270 */
[----:B------:R0:W-:Y:S02]  /*8880*/  STG.E desc[UR4][R66.64+0xe8], R3 ;  /* 0x0000e80342007986 */ /* 0x0001e4000c101904 */
[----:B--2-4-:R-:W-:Y:S05]  /*8890*/  @!P0 BRA `(.L_x_167) ;  /* 0x0000006c00c08947 */ /* 0x014fea0003800000 */
[C---:B------:R-:W-:Y:S01]  /*88a0*/  IADD3 R32, P0, PT, R57.reuse, R72, RZ ;  /* 0x0000004839207210 */ /* 0x040fe20007f1e0ff */
[----:B------:R-:W-:Y:S01]  /*88b0*/  BSSY.RECONVERGENT B6, `(.L_x_168) ;  /* 0x00006eb000067945 */ /* 0x000fe20003800200 */
[C---:B------:R-:W-:Y:S02]  /*88c0*/  VIADD R55, R57.reuse, 0xffffffff ;  /* 0xffffffff39377836 */ /* 0x040fe40000000000 */
[----:B------:R-:W-:Y:S02]  /*88d0*/  VIADD R53, R57, 0xfffffffe ;  /* 0xfffffffe39357836 */ /* 0x000fe40000000000 */
[----:B---3--:R-:W-:Y:S02]  /*88e0*/  IMAD.MOV.U32 R41, RZ, RZ, 0x1 ;  /* 0x00000001ff297424 */ /* 0x008fe400078e00ff */
[----:B------:R-:W-:-:S07]  /*88f0*/  IMAD.X R33, RZ, RZ, R73, P0 ;  /* 0x000000ffff217224 */ /* 0x000fce00000e0649 */
.L_x_242:
[----:B---3--:R-:W3:Y:S01]  /*8900*/  LDC.64 R36, c[0x0][0x3a8] ;  /* 0x0000ea00ff247b82 */ /* 0x008ee20000000a00 */
[----:B------:R-:W-:Y:S01]  /*8910*/  IMAD R2, R43, R55, R30 ;  /* 0x000000372b027224 */ /* 0x000fe200078e021e */
[----:B------:R-:W-:Y:S02]  /*8920*/  R2UR UR4, R78 ;  /* 0x000000004e0472ca */ /* 0x000fe400000e0000 */
[----:B------:R-:W-:Y:S01]  /*8930*/  R2UR UR5, R79 ;  /* 0x000000004f0572ca */ /* 0x000fe200000e0000 */
[----:B0-----:R-:W-:-:S04]  /*8940*/  IMAD.IADD R3, R2, 0x1, R41 ;  /* 0x0000000102037824 */ /* 0x001fc800078e0229 */
[----:B---3--:R-:W-:-:S08]  /*8950*/  IMAD.WIDE R2, R3, 0x8, R36 ;  /* 0x0000000803027825 */ /* 0x008fd000078e0224 */
[----:B------:R-:W3:Y:S01]  /*8960*/  LDG.E.64 R2, desc[UR4][R2.64] ;  /* 0x0000000402027981 */ /* 0x000ee2000c1e1b00 */
[----:B------:R-:W-:Y:S01]  /*8970*/  IMAD.MOV.U32 R34, RZ, RZ, -0x800000 ;  /* 0xff800000ff227424 */ /* 0x000fe200078e00ff */
[----:B------:R-:W-:Y:S01]  /*8980*/  BSSY.RECONVERGENT B5, `(.L_x_169) ;  /* 0x00006d7000057945 */ /* 0x000fe20003800200 */
[----:B------:R-:W-:Y:S02]  /*8990*/  IMAD.MOV.U32 R35, RZ, RZ, 0x41cdcd64 ;  /* 0x41cdcd64ff237424 */ /* 0x000fe400078e00ff */
[----:B------:R-:W-:-:S04]  /*89a0*/  IMAD.MOV.U32 R46, RZ, RZ, R41 ;  /* 0x000000ffff2e7224 */ /* 0x000fc800078e0029 */
[----:B---3--:R-:W-:-:S14]  /*89b0*/  DSETP.GEU.AND P0, PT, |R2|, R34, PT ;  /* 0x000000220200722a */ /* 0x008fdc0003f0e200 */
[----:B--2-4-:R-:W-:Y:S05]  /*89c0*/  @P0 BRA `(.L_x_170) ;  /* 0x0000006c00480947 */ /* 0x014fea0003800000 */
[C---:B------:R-:W-:Y:S01]  /*89d0*/  R2UR UR4, R78.reuse ;  /* 0x000000004e0472ca */ /* 0x040fe200000e0000 */
[----:B------:R-:W-:Y:S01]  /*89e0*/  IMAD.MOV.U32 R60, RZ, RZ, 0x0 ;  /* 0x00000000ff3c7424 */ /* 0x000fe200078e00ff */
[C---:B------:R-:W-:Y:S01]  /*89f0*/  R2UR UR5, R79.reuse ;  /* 0x000000004f0572ca */ /* 0x040fe200000e0000 */
[----:B------:R-:W-:Y:S01]  /*8a00*/  IMAD.MOV.U32 R61, RZ, RZ, -0x40100000 ;  /* 0xbff00000ff3d7424 */ /* 0x000fe200078e00ff */
[C---:B------:R-:W-:Y:S01]  /*8a10*/  R2UR UR8, R78.reuse ;  /* 0x000000004e0872ca */ /* 0x040fe200000e0000 */
[----:B------:R-:W-:Y:S01]  /*8a20*/  IMAD.MOV.U32 R58, RZ, RZ, 0x0 ;  /* 0x00000000ff3a7424 */ /* 0x000fe200078e00ff */
[C---:B------:R-:W-:Y:S01]  /*8a30*/  R2UR UR9, R79.reuse ;  /* 0x000000004f0972ca */ /* 0x040fe200000e0000 */
[----:B------:R-:W-:Y:S01]  /*8a40*/  IMAD.MOV.U32 R59, RZ, RZ, 0x7ff00000 ;  /* 0x7ff00000ff3b7424 */ /* 0x000fe200078e00ff */
[----:B------:R-:W-:Y:S02]  /*8a50*/  R2UR UR10, R78 ;  /* 0x000000004e0a72ca */ /* 0x000fe400000e0000 */
[----:B------:R-:W-:-:S05]  /*8a60*/  R2UR UR11, R79 ;  /* 0x000000004f0b72ca */ /* 0x000fca00000e0000 */
[----:B------:R0:W-:Y:S04]  /*8a70*/  STG.E.64 desc[UR4][R68.64+0x2738], R60 ;  /* 0x0027383c44007986 */ /* 0x0001e8000c101b04 */
[----:B------:R0:W-:Y:S04]  /*8a80*/  STG.E.64 desc[UR8][R68.64+0x2740], R58 ;  /* 0x0027403a44007986 */ /* 0x0001e8000c101b08 */
[----:B------:R-:W3:Y:S04]  /*8a90*/  LDG.E R43, desc[UR10][R66.64+0xe8] ;  /* 0x0000e80a422b7981 */ /* 0x000ee8000c1e1900 */
[----:B------:R-:W5:Y:S01]  /*8aa0*/  LDG.E.U8 R40, desc[UR4][R32.64] ;  /* 0x0000000420287981 */ /* 0x000f62000c1e1100 */
[----:B---3--:R-:W-:-:S04]  /*8ab0*/  IADD3 R2, P0, PT, R43, R72, RZ ;  /* 0x000000482b027210 */ /* 0x008fc80007f1e0ff */
[----:B------:R-:W-:-:S05]  /*8ac0*/  LEA.HI.X.SX32 R3, R43, R73, 0x1, P0 ;  /* 0x000000492b037211 */ /* 0x000fca00000f0eff */
[----:B------:R-:W3:Y:S01]  /*8ad0*/  LDG.E.U8 R42, desc[UR8][R2.64+0x1b] ;  /* 0x00001b08022a7981 */ /* 0x000ee2000c1e1100 */
[----:B-----5:R-:W-:Y:S01]  /*8ae0*/  PRMT R38, R40, 0x8880, RZ ;  /* 0x0000888028267816 */ /* 0x020fe200000000ff */
[----:B------:R-:W-:Y:S01]  /*8af0*/  BSSY.RECONVERGENT B1, `(.L_x_171) ;  /* 0x0000259000017945 */ /* 0x000fe20003800200 */
[----:B---3--:R-:W-:-:S05]  /*8b00*/  PRMT R41, R42, 0x8880, RZ ;  /* 0x000088802a297816 */ /* 0x008fca00000000ff */
[----:B------:R-:W-:-:S05]  /*8b10*/  IMAD.IADD R41, R38, 0x1, R41 ;  /* 0x0000000126297824 */ /* 0x000fca00078e0229 */
[----:B------:R-:W-:-:S13]  /*8b20*/  ISETP.NE.AND P0, PT, R41, 0x3, PT ;  /* 0x000000032900780c */ /* 0x000fda0003f05270 */
[----:B0-----:R-:W-:Y:S05]  /*8b30*/  @!P0 BRA `(.L_x_172) ;  /* 0x0000000000408947 */ /* 0x001fea0003800000 */
[----:B------:R-:W-:Y:S02]  /*8b40*/  R2UR UR4, R78 ;  /* 0x000000004e0472ca */ /* 0x000fe400000e0000 */
[----:B------:R-:W-:-:S13]  /*8b50*/  R2UR UR5, R79 ;  /* 0x000000004f0572ca */ /* 0x000fda00000e0000 */
[----:B------:R-:W3:Y:S01]  /*8b60*/  LDG.E R2, desc[UR4][R66.64+0xcc] ;  /* 0x0000cc0442027981 */ /* 0x000ee2000c1e1900 */
[----:B------:R-:W-:Y:S01]  /*8b70*/  IMAD.IADD R38, R29, 0x1, R43 ;  /* 0x000000011d267824 */ /* 0x000fe200078e022b */
[----:B------:R-:W-:Y:S02]  /*8b80*/  R2UR UR8, R78 ;  /* 0x000000004e0872ca */ /* 0x000fe400000e0000 */
[----:B------:R-:W-:Y:S01]  /*8b90*/  R2UR UR9, R79 ;  /* 0x000000004f0972ca */ /* 0x000fe200000e0000 */
[----:B---3--:R-:W-:-:S04]  /*8ba0*/  IMAD R3, R55, R2, R38 ;  /* 0x0000000237037224 */ /* 0x008fc800078e0226 */
[----:B------:R-:W-:-:S05]  /*8bb0*/  IMAD.WIDE R2, R3, 0x8, R36 ;  /* 0x0000000803027825 */ /* 0x000fca00078e0224 */
[----:B------:R0:W-:Y:S04]  /*8bc0*/  STG.E.64 desc[UR4][R2.64], R60 ;  /* 0x0000003c02007986 */ /* 0x0001e8000c101b04 */
[----:B------:R-:W3:Y:S02]  /*8bd0*/  LDG.E R40, desc[UR8][R66.64+0xcc] ;  /* 0x0000cc0842287981 */ /* 0x000ee4000c1e1900 */
[----:B---3--:R-:W-:-:S04]  /*8be0*/  IMAD R40, R55, R40, R38 ;  /* 0x0000002837287224 */ /* 0x008fc800078e0226 */
[----:B------:R-:W-:-:S04]  /*8bf0*/  VIADD R41, R40, 0xfffffd8f ;  /* 0xfffffd8f28297836 */ /* 0x000fc80000000000 */
[----:B------:R-:W-:-:S05]  /*8c00*/  IMAD.WIDE R36, R41, 0x8, R36 ;  /* 0x0000000829247825 */ /* 0x000fca00078e0224 */
[----:B------:R0:W-:Y:S04]  /*8c10*/  STG.E.64 desc[UR4][R36.64], R58 ;  /* 0x0000003a24007986 */ /* 0x0001e8000c101b04 */
[----:B------:R0:W5:Y:S01]  /*8c20*/  LDG.E.64 R40, desc[UR8][R68.64+0x2740] ;  /* 0x0027400844287981 */ /* 0x000162000c1e1b00 */
[----:B------:R-:W-:Y:S05]  /*8c30*/  BRA `(.L_x_173) ;  /* 0x0000002400107947 */ /* 0x000fea0003800000 */
.L_x_172:
[C---:B------:R-:W-:Y:S02]  /*8c40*/  R2UR UR8, R78.reuse ;  /* 0x000000004e0872ca */ /* 0x040fe400000e0000 */
[C---:B------:R-:W-:Y:S02]  /*8c50*/  R2UR UR9, R79.reuse ;  /* 0x000000004f0972ca */ /* 0x040fe400000e0000 */
[----:B------:R-:W-:Y:S02]  /*8c60*/  R2UR UR4, R78 ;  /* 0x000000004e0472ca */ /* 0x000fe400000e0000 */
[----:B------:R-:W-:-:S09]  /*8c70*/  R2UR UR5, R79 ;  /* 0x000000004f0572ca */ /* 0x000fd200000e0000 */
[----:B------:R-:W3:Y:S04]  /*8c80*/  LDG.E.U8 R37, desc[UR8][R2.64+0x1a] ;  /* 0x00001a0802257981 */ /* 0x000ee8000c1e1100 */
[----:B------:R-:W5:Y:S01]  /*8c90*/  LDG.E.S8 R36, desc[UR4][R32.64+-0x1] ;  /* 0xffffff0420247981 */ /* 0x000f62000c1e1300 */
[----:B------:R-:W-:Y:S01]  /*8ca0*/  PRMT R40, R40, 0x3340, RZ ;  /* 0x0000334028287816 */ /* 0x000fe200000000ff */
[----:B------:R-:W-:Y:S01]  /*8cb0*/  UMOV UR4, 0x57d19 ;  /* 0x00057d1900047882 */ /* 0x000fe20000000000 */
[----:B------:R-:W-:Y:S01]  /*8cc0*/  PRMT R41, R42, 0x8880, RZ ;  /* 0x000088802a297816 */ /* 0x000fe200000000ff */
[----:B------:R-:W-:Y:S01]  /*8cd0*/  IMAD.MOV.U32 R63, RZ, RZ, 0x50 ;  /* 0x00000050ff3f7424 */ /* 0x000fe200078e00ff */
[----:B------:R-:W-:Y:S02]  /*8ce0*/  R2UR UR12, R78 ;  /* 0x000000004e0c72ca */ /* 0x000fe400000e0000 */
[----:B------:R-:W-:Y:S01]  /*8cf0*/  R2UR UR13, R79 ;  /* 0x000000004f0d72ca */ /* 0x000fe200000e0000 */
[----:B------:R-:W-:Y:S01]  /*8d00*/  IMAD R38, R38, 0x5, R41 ;  /* 0x0000000526267824 */ /* 0x000fe200078e0229 */
[----:B------:R-:W-:-:S02]  /*8d10*/  R2UR UR16, R78 ;  /* 0x000000004e1072ca */ /* 0x000fc400000e0000 */
[C---:B------:R-:W-:Y:S02]  /*8d20*/  R2UR UR17, R79.reuse ;  /* 0x000000004f1172ca */ /* 0x040fe400000e0000 */
[C---:B------:R-:W-:Y:S02]  /*8d30*/  R2UR UR10, R78.reuse ;  /* 0x000000004e0a72ca */ /* 0x040fe400000e0000 */
[C---:B------:R-:W-:Y:S02]  /*8d40*/  R2UR UR11, R79.reuse ;  /* 0x000000004f0b72ca */ /* 0x040fe400000e0000 */
[----:B------:R-:W-:Y:S02]  /*8d50*/  R2UR UR14, R78 ;  /* 0x000000004e0e72ca */ /* 0x000fe400000e0000 */
[----:B------:R-:W-:Y:S02]  /*8d60*/  R2UR UR15, R79 ;  /* 0x000000004f0f72ca */ /* 0x000fe400000e0000 */
[----:B---3--:R-:W-:-:S02]  /*8d70*/  PRMT R37, R37, 0x3340, R42 ;  /* 0x0000334025257816 */ /* 0x008fc4000000002a */
[----:B------:R-:W-:Y:S02]  /*8d80*/  LEA R42, R38, 0x10000, 0x3 ;  /* 0x00010000262a7811 */ /* 0x000fe400078e18ff */
[----:B------:R-:W-:Y:S02]  /*8d90*/  PRMT R37, R37, 0x5410, R40 ;  /* 0x0000541025257816 */ /* 0x000fe40000000028 */
[----:B------:R-:W0:Y:S03]  /*8da0*/  LDC.64 R48, c[0x3][R42+-0x4e30] ;  /* 0x00ec74002a307b82 */ /* 0x000e260000000a00 */
[----:B-----5:R-:W-:-:S04]  /*8db0*/  IDP.4A.S8.U8 R36, R37, UR4, R36 ;  /* 0x0000000425247c26 */ /* 0x020fc80008000224 */
[----:B------:R-:W-:-:S04]  /*8dc0*/  IMAD R36, R36, 0x8, R63 ;  /* 0x0000000824247824 */ /* 0x000fc800078e023f */
[----:B------:R-:W-:-:S04]  /*8dd0*/  VIADD R43, R36, 0x10000 ;  /* 0x00010000242b7836 */ /* 0x000fc80000000000 */
[----:B------:R-:W0:Y:S02]  /*8de0*/  LDC.64 R36, c[0x3][R43+-0x7590] ;  /* 0x00e29c002b247b82 */ /* 0x000e240000000a00 */
[----:B0-----:R-:W-:-:S07]  /*8df0*/  DADD R48, R48, R36 ;  /* 0x0000000030307229 */ /* 0x001fce0000000024 */
[----:B------:R-:W-:Y:S04]  /*8e00*/  STG.E.64 desc[UR8][R68.64+0x2748], R48 ;  /* 0x0027483044007986 */ /* 0x000fe8000c101b08 */
[----:B------:R-:W3:Y:S04]  /*8e10*/  LDG.E.U8 R37, desc[UR12][R2.64+0x1b] ;  /* 0x00001b0c02257981 */ /* 0x000ee8000c1e1100 */
[----:B------:R-:W3:Y:S04]  /*8e20*/  LDG.E.U8 R40, desc[UR16][R2.64+0x1a] ;  /* 0x00001a1002287981 */ /* 0x000ee8000c1e1100 */
[----:B------:R-:W5:Y:S04]  /*8e30*/  LDG.E.S8 R36, desc[UR10][R32.64] ;  /* 0x0000000a20247981 */ /* 0x000f68000c1e1300 */
[----:B------:R-:W2:Y:S01]  /*8e40*/  LDG.E.S8 R38, desc[UR14][R32.64+-0x1] ;  /* 0xffffff0e20267981 */ /* 0x000ea2000c1e1300 */
[----:B---3--:R-:W-:-:S02]  /*8e50*/  PRMT R40, R40, 0x3340, R37 ;  /* 0x0000334028287816 */ /* 0x008fc40000000025 */
[----:B------:R-:W-:Y:S02]  /*8e60*/  PRMT R37, R37, 0x8880, RZ ;  /* 0x0000888025257816 */ /* 0x000fe400000000ff */
[----:B-----5:R-:W-:-:S03]  /*8e70*/  PRMT R41, R36, 0x3340, RZ ;  /* 0x0000334024297816 */ /* 0x020fc600000000ff */
[----:B------:R-:W-:Y:S01]  /*8e80*/  IMAD R36, R36, 0x5, R37 ;  /* 0x0000000524247824 */ /* 0x000fe200078e0225 */
[----:B------:R-:W-:-:S04]  /*8e90*/  PRMT R41, R40, 0x5410, R41 ;  /* 0x0000541028297816 */ /* 0x000fc80000000029 */
[----:B------:R-:W-:Y:S01]  /*8ea0*/  LEA R40, R36, 0x10000, 0x3 ;  /* 0x0001000024287811 */ /* 0x000fe200078e18ff */
[----:B--2---:R-:W-:Y:S01]  /*8eb0*/  IDP.4A.S8.U8 R38, R41, UR4, R38 ;  /* 0x0000000429267c26 */ /* 0x004fe20008000226 */
[----:B------:R-:W-:Y:S02]  /*8ec0*/  R2UR UR4, R78 ;  /* 0x000000004e0472ca */ /* 0x000fe400000e0000 */
[----:B------:R-:W0:Y:S01]  /*8ed0*/  LDC.64 R46, c[0x3][R40+-0x4d68] ;  /* 0x00eca600282e7b82 */ /* 0x000e220000000a00 */
[----:B------:R-:W-:-:S04]  /*8ee0*/  IMAD R38, R38, 0x8, R63 ;  /* 0x0000000826267824 */ /* 0x000fc800078e023f */
[----:B------:R-:W-:-:S04]  /*8ef0*/  VIADD R42, R38, 0x10000 ;  /* 0x00010000262a7836 */ /* 0x000fc80000000000 */
[----:B------:R-:W0:Y:S02]  /*8f00*/  LDC.64 R36, c[0x3][R42+-0x6208] ;  /* 0x00e77e002a247b82 */ /* 0x000e240000000a00 */
[----:B0-----:R-:W-:-:S07]  /*8f10*/  DADD R46, R46, R36 ;  /* 0x000000002e2e7229 */ /* 0x001fce0000000024 */
[----:B------:R0:W-:Y:S01]  /*8f20*/  STG.E.64 desc[UR4][R68.64+0x2750], R46 ;  /* 0x0027502e44007986 */ /* 0x0001e2000c101b04 */
[----:B------:R-:W-:-:S14]  /*8f30*/  DSETP.GT.AND P0, PT, |R46|, R34, PT ;  /* 0x000000222e00722a */ /* 0x000fdc0003f04200 */
[C---:B------:R-:W-:Y:S02]  /*8f40*/  @P0 R2UR UR8, R78.reuse ;  /* 0x000000004e0802ca */ /* 0x040fe400000e0000 */
[C---:B------:R-:W-:Y:S02]  /*8f50*/  @P0 R2UR UR9, R79.reuse ;  /* 0x000000004f0902ca */ /* 0x040fe400000e0000 */
[----:B------:R-:W-:Y:S02]  /*8f60*/  @P0 R2UR UR10, R78 ;  /* 0x000000004e0a02ca */ /* 0x000fe400000e0000 */
[----:B------:R-:W-:-:S09]  /*8f70*/  @P0 R2UR UR11, R79 ;  /* 0x000000004f0b02ca */ /* 0x000fd200000e0000 */
[----:B------:R2:W-:Y:S04]  /*8f80*/  @P0 STG.E.64 desc[UR8][R68.64+0x2750], R58 ;  /* 0x0027503a44000986 */ /* 0x0005e8000c101b08 */
[----:B------:R2:W-:Y:S04]  /*8f90*/  @P0 STG.E.64 desc[UR10][R68.64+0x2748], R60 ;  /* 0x0027483c44000986 */ /* 0x0005e8000c101b0a */
[----:B------:R-:W3:Y:S04]  /*8fa0*/  LDG.E.U8 R38, desc[UR16][R32.64] ;  /* 0x0000001020267981 */ /* 0x000ee8000c1e1100 */
[----:B------:R-:W5:Y:S04]  /*8fb0*/  LDG.E.S8 R41, desc[UR12][R2.64+0x1b] ;  /* 0x00001b0c02297981 */ /* 0x000f68000c1e1300 */
[----:B------:R-:W5:Y:S01]  /*8fc0*/  LDG.E.S8 R36, desc[UR14][R2.64+0x1a] ;  /* 0x00001a0e02247981 */ /* 0x000f62000c1e1300 */
[----:B------:R-:W-:Y:S01]  /*8fd0*/  IMAD.MOV.U32 R64, RZ, RZ, 0x1905 ;  /* 0x00001905ff407424 */ /* 0x000fe200078e00ff */
[----:B------:R-:W-:Y:S05]  /*8fe0*/  BMOV.32.CLEAR RZ, B0 ;  /* 0x0000000000ff7355 */ /* 0x000fea0000100000 */
[----:B------:R-:W-:Y:S01]  /*8ff0*/  BSSY.RECONVERGENT B0, `(.L_x_174) ;  /* 0x00001bc000007945 */ /* 0x000fe20003800200 */
[----:B0-----:R-:W-:-:S02]  /*9000*/  @P0 IMAD.MOV.U32 R46, RZ, RZ, 0x0 ;  /* 0x00000000ff2e0424 */ /* 0x001fc400078e00ff */
[----:B------:R-:W-:Y:S02]  /*9010*/  @P0 IMAD.MOV.U32 R47, RZ, RZ, 0x7ff00000 ;  /* 0x7ff00000ff2f0424 */ /* 0x000fe400078e00ff */
[----:B------:R-:W-:Y:S02]  /*9020*/  @P0 IMAD.MOV.U32 R48, RZ, RZ, 0x0 ;  /* 0x00000000ff300424 */ /* 0x000fe400078e00ff */
[----:B------:R-:W-:Y:S01]  /*9030*/  @P0 IMAD.MOV.U32 R49, RZ, RZ, -0x40100000 ;  /* 0xbff00000ff310424 */ /* 0x000fe200078e00ff */
[C---:B---3--:R-:W-:Y:S02]  /*9040*/  PRMT R37, R38.reuse, 0x8880, RZ ;  /* 0x0000888026257816 */ /* 0x048fe400000000ff */
[----:B------:R-:W-:Y:S02]  /*9050*/  PRMT R38, R38, 0x8880, RZ ;  /* 0x0000888026267816 */ /* 0x000fe400000000ff */
[----:B-----5:R-:W-:-:S05]  /*9060*/  PRMT R36, R36, 0x5410, R41 ;  /* 0x0000541024247816 */ /* 0x020fca0000000029 */
[----:B------:R-:W-:-:S04]  /*9070*/  IDP.2A.LO.S16.U8 R36, R36, R64, R37 ;  /* 0x0000004024247226 */ /* 0x000fc80000001225 */
[----:B------:R-:W-:-:S04]  /*9080*/  IMAD R56, R36, 0x8, R63 ;  /* 0x0000000824387824 */ /* 0x000fc800078e023f */
[----:B------:R-:W0:Y:S02]  /*9090*/  LDC.64 R36, c[0x3][R56+0x5208] ;  /* 0x00d4820038247b82 */ /* 0x000e240000000a00 */
[----:B0-----:R-:W-:-:S14]  /*90a0*/  DSETP.GEU.AND P1, PT, |R36|, R34, PT ;  /* 0x000000222400722a */ /* 0x001fdc0003f2e200 */
[----:B--2---:R-:W-:Y:S05]  /*90b0*/  @P1 BRA `(.L_x_175) ;  /* 0x0000001000741947 */ /* 0x004fea0003800000 */
[----:B------:R-:W-:Y:S02]  /*90c0*/  R2UR UR4, R78 ;  /* 0x000000004e0472ca */ /* 0x000fe400000e0000 */
[----:B------:R-:W-:-:S13]  /*90d0*/  R2UR UR5, R79 ;  /* 0x000000004f0572ca */ /* 0x000fda00000e0000 */
[----:B------:R-:W2:Y:S01]  /*90e0*/  LDG.E.S8 R37, desc[UR4][R32.64+-0x1] ;  /* 0xffffff0420257981 */ /* 0x000ea2000c1e1300 */
[----:B------:R-:W-:Y:S01]  /*90f0*/  PRMT R36, R41, 0x5410, R38 ;  /* 0x0000541029247816 */ /* 0x000fe20000000026 */
[----:B------:R-:W-:-:S04]  /*9100*/  UMOV UR4, 0x519 ;  /* 0x0000051900047882 */ /* 0x000fc80000000000 */
[----:B------:R-:W-:-:S04]  /*9110*/  IDP.2A.LO.S16.U8 R38, R36, UR4, RZ ;  /* 0x0000000424267c26 */ /* 0x000fc800080012ff */
[----:B--2---:R-:W-:-:S04]  /*9120*/  IMAD.IADD R37, R38, 0x1, R37 ;  /* 0x0000000126257824 */ /* 0x004fc800078e0225 */
[----:B------:R-:W-:-:S04]  /*9130*/  IMAD.SHL.U32 R75, R37, 0x8, RZ ;  /* 0x00000008254b7824 */ /* 0x000fc800078e00ff */
[----:B------:R-:W0:Y:S02]  /*9140*/  LDC.64 R36, c[0x3][R75+0x5a28] ;  /* 0x00d68a004b247b82 */ /* 0x000e240000000a00 */
[----:B0-----:R-:W-:-:S14]  /*9150*/  DSETP.GEU.AND P0, PT, |R36|, R34, PT ;  /* 0x000000222400722a */ /* 0x001fdc0003f0e200 */
[----:B------:R-:W-:Y:S05]  /*9160*/  @P0 BRA `(.L_x_176) ;  /* 0x0000000800380947 */ /* 0x000fea0003800000 */
[----:B------:R-:W-:Y:S01]  /*9170*/  IMAD R36, R41, -0x18, R38 ;  /* 0xffffffe829247824 */ /* 0x000fe200078e0226 */
[----:B------:R-:W0:Y:S01]  /*9180*/  LDC.64 R42, c[0x3][R75+0x5640] ;  /* 0x00d590004b2a7b82 */ /* 0x000e220000000a00 */
[----:B------:R-:W-:Y:S02]  /*9190*/  R2UR UR4, R78 ;  /* 0x000000004e0472ca */ /* 0x000fe400000e0000 */
[C---:B------:R-:W-:Y:S02]  /*91a0*/  R2UR UR5, R79.reuse ;  /* 0x000000004f0572ca */ /* 0x040fe400000e0000 */
[----:B------:R-:W-:Y:S02]  /*91b0*/  LEA R65, R36, 0x10000, 0x3 ;  /* 0x0001000024417811 */ /* 0x000fe400078e18ff */
[----:B------:R-:W-:Y:S01]  /*91c0*/  R2UR UR10, R78 ;  /* 0x000000004e0a72ca */ /* 0x000fe200000e0000 */
[----:B------:R-:W2:Y:S01]  /*91d0*/  LDC.64 R40, c[0x3][R56+0x4e20] ;  /* 0x00d3880038287b82 */ /* 0x000ea20000000a00 */
[----:B------:R-:W-:-:S02]  /*91e0*/  R2UR UR11, R79 ;  /* 0x000000004f0b72ca */ /* 0x000fc400000e0000 */
[C---:B------:R-:W-:Y:S02]  /*91f0*/  R2UR UR12, R78.reuse ;  /* 0x000000004e0c72ca */ /* 0x040fe400000e0000 */
[C---:B------:R-:W-:Y:S02]  /*9200*/  R2UR UR13, R79.reuse ;  /* 0x000000004f0d72ca */ /* 0x040fe400000e0000 */
[C---:B------:R-:W-:Y:S01]  /*9210*/  R2UR UR8, R78.reuse ;  /* 0x000000004e0872ca */ /* 0x040fe200000e0000 */
[----:B------:R-:W2:Y:S01]  /*9220*/  LDC.64 R36, c[0x3][R65+-0x4e30] ;  /* 0x00ec740041247b82 */ /* 0x000ea20000000a00 */
[C---:B------:R-:W-:Y:S01]  /*9230*/  R2UR UR9, R79.reuse ;  /* 0x000000004f0972ca */ /* 0x040fe200000e0000 */
[----:B------:R-:W3:Y:S01]  /*9240*/  LDG.E.64 R44, desc[UR4][R68.64+0x2720] ;  /* 0x00272004442c7981 */ /* 0x000ee2000c1e1b00 */
[----:B------:R-:W-:Y:S02]  /*9250*/  R2UR UR14, R78 ;  /* 0x000000004e0e72ca */ /* 0x000fe400000e0000 */
[----:B------:R-:W-:Y:S01]  /*9260*/  R2UR UR15, R79 ;  /* 0x000000004f0f72ca */ /* 0x000fe200000e0000 */
[----:B--2---:R-:W-:-:S08]  /*9270*/  DADD R36, R36, R40 ;  /* 0x0000000024247229 */ /* 0x004fd00000000028 */
[----:B0-----:R-:W-:-:S07]  /*9280*/  DADD R42, R36, R42 ;  /* 0x00000000242a7229 */ /* 0x001fce000000002a */
[----:B------:R0:W-:Y:S04]  /*9290*/  STG.E.64 desc[UR4][R68.64+0x2760], R42 ;  /* 0x0027602a44007986 */ /* 0x0001e8000c101b04 */
[----:B------:R-:W2:Y:S04]  /*92a0*/  LDG.E.S8 R37, desc[UR10][R2.64+0x1b] ;  /* 0x00001b0a02257981 */ /* 0x000ea8000c1e1300 */
[----:B------:R-:W2:Y:S04]  /*92b0*/  LDG.E.S8 R40, desc[UR12][R2.64+0x1a] ;  /* 0x00001a0c02287981 */ /* 0x000ea8000c1e1300 */
[----:B------:R-:W5:Y:S04]  /*92c0*/  LDG.E.S8 R36, desc[UR8][R32.64] ;  /* 0x0000000820247981 */ /* 0x000f68000c1e1300 */
[----:B------:R-:W4:Y:S01]  /*92d0*/  LDG.E.S8 R62, desc[UR14][R32.64+-0x1] ;  /* 0xffffff0e203e7981 */ /* 0x000f22000c1e1300 */
[----:B------:R-:W-:Y:S01]  /*92e0*/  UMOV UR4, 0xcccccccd ;  /* 0xcccccccd00047882 */ /* 0x000fe20000000000 */
[----:B------:R-:W-:Y:S01]  /*92f0*/  UMOV UR5, 0x4016cccc ;  /* 0x4016cccc00057882 */ /* 0x000fe20000000000 */
[----:B------:R-:W-:Y:S01]  /*9300*/  BSSY.RECONVERGENT B2, `(.L_x_177) ;  /* 0x0000033000027945 */ /* 0x000fe20003800200 */
[--C-:B--2---:R-:W-:Y:S01]  /*9310*/  PRMT R41, R40, 0x5410, R37.reuse ;  /* 0x0000541028297816 */ /* 0x104fe20000000025 */
[----:B-----5:R-:W-:-:S04]  /*9320*/  IMAD R38, R36, 0x5, R37 ;  /* 0x0000000524267824 */ /* 0x020fc800078e0225 */
[----:B------:R-:W-:Y:S02]  /*9330*/  IDP.2A.LO.S16.U8 R41, R41, R64, R36 ;  /* 0x0000004029297226 */ /* 0x000fe40000001224 */
[----:B------:R-:W-:Y:S01]  /*9340*/  IMAD R37, R37, 0x18, R38 ;  /* 0x0000001825257824 */ /* 0x000fe200078e0226 */
[----:B------:R-:W-:Y:S01]  /*9350*/  LEA R64, R38, 0x10000, 0x3 ;  /* 0x0001000026407811 */ /* 0x000fe200078e18ff */
[----:B------:R-:W-:Y:S02]  /*9360*/  IMAD R38, R41, 0x8, R63 ;  /* 0x0000000829267824 */ /* 0x000fe400078e023f */
[----:B----4-:R-:W-:Y:S02]  /*9370*/  IMAD.IADD R56, R62, 0x1, R37 ;  /* 0x000000013e387824 */ /* 0x010fe400078e0225 */
[----:B------:R-:W2:Y:S02]  /*9380*/  LDC.64 R36, c[0x3][R64+-0x4d68] ;  /* 0x00eca60040247b82 */ /* 0x000ea40000000a00 */
[----:B------:R-:W-:-:S06]  /*9390*/  IMAD.SHL.U32 R56, R56, 0x8, RZ ;  /* 0x0000000838387824 */ /* 0x000fcc00078e00ff */
[----:B------:R-:W2:Y:S08]  /*93a0*/  LDC.64 R40, c[0x3][R38+0x5208] ;  /* 0x00d4820026287b82 */ /* 0x000eb00000000a00 */
[----:B------:R-:W4:Y:S01]  /*93b0*/  LDC.64 R62, c[0x3][R56+0x5a28] ;  /* 0x00d68a00383e7b82 */ /* 0x000f220000000a00 */
[----:B--2---:R-:W-:-:S08]  /*93c0*/  DADD R40, R36, R40 ;  /* 0x0000000024287229 */ /* 0x004fd00000000028 */
[----:B----4-:R-:W-:-:S08]  /*93d0*/  DADD R40, R40, R62 ;  /* 0x0000000028287229 */ /* 0x010fd0000000003e */
[----:B------:R-:W-:-:S14]  /*93e0*/  DSETP.GT.AND P0, PT, |R40|, R34, PT ;  /* 0x000000222800722a */ /* 0x000fdc0003f04200 */
[----:B0-----:R-:W-:Y:S02]  /*93f0*/  @P0 IMAD.MOV.U32 R42, RZ, RZ, 0x0 ;  /* 0x00000000ff2a0424 */ /* 0x001fe400078e00ff */
[----:B------:R-:W-:-:S06]  /*9400*/  @P0 IMAD.MOV.U32 R43, RZ, RZ, -0x40100000 ;  /* 0xbff00000ff2b0424 */ /* 0x000fcc00078e00ff */
[----:B------:R-:W-:-:S08]  /*9410*/  DADD R36, R42, -UR4 ;  /* 0x800000042a247e29 */ /* 0x000fd00008000000 */
[----:B---3--:R-:W-:-:S06]  /*9420*/  DADD R110, R36, R44 ;  /* 0x00000000246e7229 */ /* 0x008fcc000000002c */
[----:B------:R-:W0:Y:S01]  /*9430*/  MUFU.RCP64H R37, R111 ;  /* 0x0000006f00257308 */ /* 0x000e220000001800 */
[----:B------:R-:W-:Y:S01]  /*9440*/  IMAD.MOV.U32 R36, RZ, RZ, 0x1 ;  /* 0x00000001ff247424 */ /* 0x000fe200078e00ff */
[----:B------:R-:W-:Y:S02]  /*9450*/  R2UR UR4, R78 ;  /* 0x000000004e0472ca */ /* 0x000fe400000e0000 */
[----:B------:R-:W-:-:S03]  /*9460*/  R2UR UR5, R79 ;  /* 0x000000004f0572ca */ /* 0x000fc600000e0000 */
[----:B0-----:R-:W-:-:S08]  /*9470*/  DFMA R62, -R110, R36, 1 ;  /* 0x3ff000006e3e742b */ /* 0x001fd00000000124 */
[----:B------:R-:W-:-:S08]  /*9480*/  DFMA R62, R62, R62, R62 ;  /* 0x0000003e3e3e722b */ /* 0x000fd0000000003e */
[----:B------:R-:W-:Y:S01]  /*9490*/  DFMA R62, R36, R62, R36 ;  /* 0x0000003e243e722b */ /* 0x000fe20000000024 */
[----:B------:R0:W-:Y:S07]  /*94a0*/  STG.E.64 desc[UR4][R68.64+0x2768], R40 ;  /* 0x0027682844007986 */ /* 0x0001ee000c101b04 */
[----:B------:R-:W-:Y:S01]  /*94b0*/  DFMA R36, -R110, R62, 1 ;  /* 0x3ff000006e24742b */ /* 0x000fe2000000013e */
[----:B0-----:R-:W-:Y:S02]  /*94c0*/  @P0 IMAD.MOV.U32 R40, RZ, RZ, 0x0 ;  /* 0x00000000ff280424 */ /* 0x001fe400078e00ff */
[----:B------:R-:W-:-:S05]  /*94d0*/  @P0 IMAD.MOV.U32 R41, RZ, RZ, 0x7ff00000 ;  /* 0x7ff00000ff290424 */ /* 0x000fca00078e00ff */
[----:B------:R-:W-:Y:S02]  /*94e0*/  DFMA R36, R62, R36, R62 ;  /* 0x000000243e24722b */ /* 0x000fe4000000003e */
[----:B------:R-:W-:-:S08]  /*94f0*/  DADD R124, R40, 200 ;  /* 0x40690000287c7429 */ /* 0x000fd00000000000 */
[----:B------:R-:W-:-:S08]  /*9500*/  DMUL R62, R124, R36 ;  /* 0x000000247c3e7228 */ /* 0x000fd00000000000 */
[----:B------:R-:W-:Y:S01]  /*9510*/  DFMA R64, -R110, R62, R124 ;  /* 0x0000003e6e40722b */ /* 0x000fe2000000017c */
[C---:B------:R-:W-:Y:S02]  /*9520*/  @P0 R2UR UR4, R78.reuse ;  /* 0x000000004e0402ca */ /* 0x040fe400000e0000 */
[C---:B------:R-:W-:Y:S02]  /*9530*/  @P0 R2UR UR5, R79.reuse ;  /* 0x000000004f0502ca */ /* 0x040fe400000e0000 */
[----:B------:R-:W-:Y:S02]  /*9540*/  @P0 R2UR UR8, R78 ;  /* 0x000000004e0802ca */ /* 0x000fe400000e0000 */
[----:B------:R-:W-:Y:S01]  /*9550*/  @P0 R2UR UR9, R79 ;  /* 0x000000004f0902ca */ /* 0x000fe200000e0000 */
[----:B------:R-:W-:Y:S01]  /*9560*/  DFMA R36, R36, R64, R62 ;  /* 0x000000402424722b */ /* 0x000fe2000000003e */
[----:B------:R-:W-:-:S09]  /*9570*/  FSETP.GEU.AND P1, PT, |R125|, 6.5827683646048100446e-37, PT ;  /* 0x036000007d00780b */ /* 0x000fd20003f2e200 */
[----:B------:R-:W-:Y:S01]  /*9580*/  FFMA R38, RZ, R111, R37 ;  /* 0x0000006fff267223 */ /* 0x000fe20000000025 */
[----:B------:R0:W-:Y:S04]  /*9590*/  @P0 STG.E.64 desc[UR4][R68.64+0x2768], R58 ;  /* 0x0027683a44000986 */ /* 0x0001e8000c101b04 */
[----:B------:R0:W-:Y:S01]  /*95a0*/  @P0 STG.E.64 desc[UR8][R68.64+0x2760], R60 ;  /* 0x0027603c44000986 */ /* 0x0001e2000c101b08 */
[----:B------:R-:W-:-:S13]  /*95b0*/  FSETP.GT.AND P0, PT, |R38|, 1.469367938527859385e-39, PT ;  /* 0x001000002600780b */ /* 0x000fda0003f04200 */
[----:B0-----:R-:W-:Y:S05]  /*95c0*/  @P0 BRA P1, `(.L_x_178) ;  /* 0x0000000000180947 */ /* 0x001fea0000800000 */
[----:B------:R-:W-:Y:S05]  /*95d0*/  BMOV.32.CLEAR RZ, B11 ;  /* 0x000000000bff7355 */ /* 0x000fea0000100000 */
[----:B------:R-:W-:Y:S01]  /*95e0*/  IMAD.MOV.U32 R126, RZ, RZ, R124 ;  /* 0x000000ffff7e7224 */ /* 0x000fe200078e007c */
[----:B------:R-:W-:-:S07]  /*95f0*/  MOV R38, 0x9610 ;  /* 0x0000961000267802 */ /* 0x000fce0000000f00 */
[----:B-1----:R-:W-:Y:S05]  /*9600*/  CALL.REL.NOINC `($__internal_0_$__cuda_sm20_div_rn_f64_full) ;  /* 0x0000140000a47944 */ /* 0x002fea0003c00000 */
[----:B------:R-:W-:Y:S02]  /*9610*/  IMAD.MOV.U32 R36, RZ, RZ, R108 ;  /* 0x000000ffff247224 */ /* 0x000fe400078e006c */
[----:B------:R-:W-:-:S07]  /*9620*/  IMAD.MOV.U32 R37, RZ, RZ, R109 ;  /* 0x000000ffff257224 */ /* 0x000fce00078e006d */
.L_x_178:
[----:B------:R-:W-:Y:S05]  /*9630*/  BSYNC.RECONVERGENT B2 ;  /* 0x0000000000027941 */ /* 0x000fea0003800200 */
.L_x_177:
[----:B------:R-:W-:Y:S02]  /*9640*/  R2UR UR4, R78 ;  /* 0x000000004e0472ca */ /* 0x000fe400000e0000 */
[----:B------:R-:W-:-:S13]  /*9650*/  R2UR UR5, R79 ;  /* 0x000000004f0572ca */ /* 0x000fda00000e0000 */
[----:B------:R0:W-:Y:S01]  /*9660*/  STG.E.64 desc[UR4][R68.64+0x2770], R36 ;  /* 0x0027702444007986 */ /* 0x0001e2000c101b04 */
[----:B------:R-:W-:Y:S01]  /*9670*/  UMOV UR4, 0xff800000 ;  /* 0xff80000000047882 */ /* 0x000fe20000000000 */
[----:B------:R-:W-:Y:S02]  /*9680*/  UMOV UR5, 0x41cdcd64 ;  /* 0x41cdcd6400057882 */ /* 0x000fe40000000000 */
[----:B------:R-:W-:-:S14]  /*9690*/  DSETP.GEU.AND P0, PT, |R46|, UR4, PT ;  /* 0x000000042e007e2a */ /* 0x000fdc000bf0e200 */
[----:B0-----:R-:W-:Y:S05]  /*96a0*/  @P0 BRA `(.L_x_179) ;  /* 0x0000000000b00947 */ /* 0x001fea0003800000 */
[----:B------:R-:W-:Y:S01]  /*96b0*/  UMOV UR4, 0xcccccccd ;  /* 0xcccccccd00047882 */ /* 0x000fe20000000000 */
[----:B------:R-:W-:Y:S01]  /*96c0*/  UMOV UR5, 0x4016cccc ;  /* 0x4016cccc00057882 */ /* 0x000fe20000000000 */
[----:B------:R-:W-:Y:S01]  /*96d0*/  DADD R124, R46, 200 ;  /* 0x406900002e7c7429 */ /* 0x000fe20000000000 */
[----:B------:R-:W-:Y:S01]  /*96e0*/  BSSY.RECONVERGENT B2, `(.L_x_180) ;  /* 0x0000015000027945 */ /* 0x000fe20003800200 */
[----:B------:R-:W-:-:S08]  /*96f0*/  DADD R58, R48, -UR4 ;  /* 0x80000004303a7e29 */ /* 0x000fd00008000000 */
[----:B------:R-:W-:Y:S01]  /*9700*/  DADD R110, R44, R58 ;  /* 0x000000002c6e7229 */ /* 0x000fe2000000003a */
[----:B------:R-:W-:Y:S01]  /*9710*/  FSETP.GEU.AND P1, PT, |R125|, 6.5827683646048100446e-37, PT ;  /* 0x036000007d00780b */ /* 0x000fe20003f2e200 */
[----:B------:R-:W-:-:S04]  /*9720*/  IMAD.MOV.U32 R58, RZ, RZ, 0x1 ;  /* 0x00000001ff3a7424 */ /* 0x000fc800078e00ff */
[----:B------:R-:W0:Y:S02]  /*9730*/  MUFU.RCP64H R59, R111 ;  /* 0x0000006f003b7308 */ /* 0x000e240000001800 */
[----:B0-----:R-:W-:-:S08]  /*9740*/  DFMA R60, -R110, R58, 1 ;  /* 0x3ff000006e3c742b */ /* 0x001fd0000000013a */
        /* <DEDUP_REMOVED lines=13> */
[----:B-1----:R-:W-:Y:S05]  /*9820*/  CALL.REL.NOINC `($__internal_0_$__cuda_sm20_div_rn_f64_full) ;  /* 0x00001400001c7944 */ /* 0x002fea0003c00000 */
.L_x_181:
[----:B------:R-:W-:Y:S05]  /*9830*/  BSYNC.RECONVERGENT B2 ;  /* 0x0000000000027941 */ /* 0x000fea0003800200 */
.L_x_180:
[----:B------:R-:W-:Y:S01]  /*9840*/  R2UR UR4, R78 ;  /* 0x000000004e0472ca */ /* 0x000fe200000e0000 */
[----:B------:R-:W-:Y:S01]  /*9850*/  DSETP.GEU.AND P0, PT, R108, R36, PT ;  /* 0x000000246c00722a */ /* 0x000fe20003f0e000 */
[----:B------:R-:W-:-:S13]  /*9860*/  R2UR UR5, R79 ;  /* 0x000000004f0572ca */ /* 0x000fda00000e0000 */
[----:B------:R0:W-:Y:S01]  /*9870*/  STG.E.64 desc[UR4][R68.64+0x2758], R108 ;  /* 0x0027586c44007986 */ /* 0x0001e2000c101b04 */
[----:B------:R-:W-:Y:S05]  /*9880*/  @P0 BRA `(.L_x_182) ;  /* 0x0000001000c80947 */ /* 0x000fea0003800000 */
[C---:B------:R-:W-:Y:S01]  /*9890*/  R2UR UR10, R78.reuse ;  /* 0x000000004e0a72ca */ /* 0x040fe200000e0000 */
[----:B------:R-:W-:Y:S01]  /*98a0*/  IMAD.MOV.U32 R48, RZ, RZ, R42 ;  /* 0x000000ffff307224 */ /* 0x000fe200078e002a */
[C---:B------:R-:W-:Y:S01]  /*98b0*/  R2UR UR11, R79.reuse ;  /* 0x000000004f0b72ca */ /* 0x040fe200000e0000 */
[----:B------:R-:W-:Y:S01]  /*98c0*/  IMAD.MOV.U32 R49, RZ, RZ, R43 ;  /* 0x000000ffff317224 */ /* 0x000fe200078e002b */
[C---:B------:R-:W-:Y:S01]  /*98d0*/  R2UR UR4, R78.reuse ;  /* 0x000000004e0472ca */ /* 0x040fe200000e0000 */
[----:B------:R-:W-:Y:S01]  /*98e0*/  IMAD.MOV.U32 R46, RZ, RZ, R40 ;  /* 0x000000ffff2e7224 */ /* 0x000fe200078e0028 */
[C---:B------:R-:W-:Y:S01]  /*98f0*/  R2UR UR5, R79.reuse ;  /* 0x000000004f0572ca */ /* 0x040fe200000e0000 */
[----:B------:R-:W-:Y:S01]  /*9900*/  IMAD.MOV.U32 R47, RZ, RZ, R41 ;  /* 0x000000ffff2f7224 */ /* 0x000fe200078e0029 */
[----:B------:R-:W-:Y:S02]  /*9910*/  R2UR UR8, R78 ;  /* 0x000000004e0872ca */ /* 0x000fe400000e0000 */
[----:B------:R-:W-:-:S05]  /*9920*/  R2UR UR9, R79 ;  /* 0x000000004f0972ca */ /* 0x000fca00000e0000 */
[----:B------:R2:W-:Y:S04]  /*9930*/  STG.E.64 desc[UR10][R68.64+0x2758], R36 ;  /* 0x0027582444007986 */ /* 0x0005e8000c101b0a */
[----:B------:R2:W-:Y:S04]  /*9940*/  STG.E.64 desc[UR4][R68.64+0x2748], R42 ;  /* 0x0027482a44007986 */ /* 0x0005e8000c101b04 */
[----:B------:R2:W-:Y:S01]  /*9950*/  STG.E.64 desc[UR8][R68.64+0x2750], R40 ;  /* 0x0027502844007986 */ /* 0x0005e2000c101b08 */
[----:B------:R-:W-:Y:S05]  /*9960*/  BRA `(.L_x_182) ;  /* 0x0000001000907947 */ /* 0x000fea0003800000 */
.L_x_179:
        /* <DEDUP_REMOVED lines=14> */
.L_x_176:
[----:B------:R-:W-:Y:S01]  /*9a50*/  IMAD R38, R41, -0x18, R38 ;  /* 0xffffffe829267824 */ /* 0x000fe200078e0226 */
[----:B------:R-:W0:Y:S01]  /*9a60*/  LDC.64 R36, c[0x3][R56+0x4e20] ;  /* 0x00d3880038247b82 */ /* 0x000e220000000a00 */
[----:B------:R-:W-:Y:S02]  /*9a70*/  R2UR UR4, R78 ;  /* 0x000000004e0472ca */ /* 0x000fe400000e0000 */
[C---:B------:R-:W-:Y:S02]  /*9a80*/  R2UR UR5, R79.reuse ;  /* 0x000000004f0572ca */ /* 0x040fe400000e0000 */
[----:B------:R-:W-:Y:S02]  /*9a90*/  LEA R62, R38, 0x10000, 0x3 ;  /* 0x00010000263e7811 */ /* 0x000fe400078e18ff */
[----:B------:R-:W-:Y:S02]  /*9aa0*/  R2UR UR10, R78 ;  /* 0x000000004e0a72ca */ /* 0x000fe400000e0000 */
[----:B------:R-:W0:Y:S01]  /*9ab0*/  LDC.64 R42, c[0x3][R62+-0x4e30] ;  /* 0x00ec74003e2a7b82 */ /* 0x000e220000000a00 */
[----:B------:R-:W-:-:S02]  /*9ac0*/  R2UR UR11, R79 ;  /* 0x000000004f0b72ca */ /* 0x000fc400000e0000 */
[C---:B------:R-:W-:Y:S02]  /*9ad0*/  R2UR UR12, R78.reuse ;  /* 0x000000004e0c72ca */ /* 0x040fe400000e0000 */
[C---:B------:R-:W-:Y:S02]  /*9ae0*/  R2UR UR13, R79.reuse ;  /* 0x000000004f0d72ca */ /* 0x040fe400000e0000 */
[----:B------:R-:W-:Y:S01]  /*9af0*/  R2UR UR8, R78 ;  /* 0x000000004e0872ca */ /* 0x000fe200000e0000 */
[----:B------:R-:W2:Y:S01]  /*9b00*/  LDG.E.64 R44, desc[UR4][R68.64+0x2720] ;  /* 0x00272004442c7981 */ /* 0x000ea2000c1e1b00 */
[----:B------:R-:W-:Y:S01]  /*9b10*/  R2UR UR9, R79 ;  /* 0x000000004f0972ca */ /* 0x000fe200000e0000 */
[----:B0-----:R-:W-:-:S07]  /*9b20*/  DADD R42, R42, R36 ;  /* 0x000000002a2a7229 */ /* 0x001fce0000000024 */
[----:B------:R0:W-:Y:S04]  /*9b30*/  STG.E.64 desc[UR4][R68.64+0x2760], R42 ;  /* 0x0027602a44007986 */ /* 0x0001e8000c101b04 */
[----:B------:R-:W3:Y:S04]  /*9b40*/  LDG.E.S8 R37, desc[UR10][R2.64+0x1b] ;  /* 0x00001b0a02257981 */ /* 0x000ee8000c1e1300 */
[----:B------:R-:W3:Y:S04]  /*9b50*/  LDG.E.S8 R38, desc[UR12][R2.64+0x1a] ;  /* 0x00001a0c02267981 */ /* 0x000ee8000c1e1300 */
[----:B------:R-:W5:Y:S01]  /*9b60*/  LDG.E.S8 R36, desc[UR8][R32.64] ;  /* 0x0000000820247981 */ /* 0x000f62000c1e1300 */
[----:B------:R-:W-:Y:S01]  /*9b70*/  UMOV UR4, 0xcccccccd ;  /* 0xcccccccd00047882 */ /* 0x000fe20000000000 */
[----:B------:R-:W-:Y:S01]  /*9b80*/  UMOV UR5, 0x4016cccc ;  /* 0x4016cccc00057882 */ /* 0x000fe20000000000 */
[----:B------:R-:W-:Y:S01]  /*9b90*/  BSSY.RECONVERGENT B2, `(.L_x_183) ;  /* 0x000002e000027945 */ /* 0x000fe20003800200 */
[--C-:B---3--:R-:W-:Y:S01]  /*9ba0*/  PRMT R41, R38, 0x5410, R37.reuse ;  /* 0x0000541026297816 */ /* 0x108fe20000000025 */
[----:B-----5:R-:W-:-:S04]  /*9bb0*/  IMAD R37, R36, 0x5, R37 ;  /* 0x0000000524257824 */ /* 0x020fc800078e0225 */
[----:B------:R-:W-:Y:S01]  /*9bc0*/  IDP.2A.LO.S16.U8 R41, R41, R64, R36 ;  /* 0x0000004029297226 */ /* 0x000fe20000001224 */
[----:B------:R-:W-:-:S03]  /*9bd0*/  LEA R64, R37, 0x10000, 0x3 ;  /* 0x0001000025407811 */ /* 0x000fc600078e18ff */
[----:B------:R-:W-:Y:S02]  /*9be0*/  IMAD R38, R41, 0x8, R63 ;  /* 0x0000000829267824 */ /* 0x000fe400078e023f */
[----:B------:R-:W3:Y:S08]  /*9bf0*/  LDC.64 R40, c[0x3][R64+-0x4d68] ;  /* 0x00eca60040287b82 */ /* 0x000ef00000000a00 */
[----:B------:R-:W3:Y:S02]  /*9c00*/  LDC.64 R36, c[0x3][R38+0x5208] ;  /* 0x00d4820026247b82 */ /* 0x000ee40000000a00 */
[----:B---3--:R-:W-:-:S08]  /*9c10*/  DADD R40, R40, R36 ;  /* 0x0000000028287229 */ /* 0x008fd00000000024 */
[----:B------:R-:W-:-:S14]  /*9c20*/  DSETP.GT.AND P0, PT, |R40|, R34, PT ;  /* 0x000000222800722a */ /* 0x000fdc0003f04200 */
[----:B0-----:R-:W-:Y:S02]  /*9c30*/  @P0 IMAD.MOV.U32 R42, RZ, RZ, 0x0 ;  /* 0x00000000ff2a0424 */ /* 0x001fe400078e00ff */
[----:B------:R-:W-:-:S06]  /*9c40*/  @P0 IMAD.MOV.U32 R43, RZ, RZ, -0x40100000 ;  /* 0xbff00000ff2b0424 */ /* 0x000fcc00078e00ff */
[----:B------:R-:W-:-:S08]  /*9c50*/  DADD R36, R42, -UR4 ;  /* 0x800000042a247e29 */ /* 0x000fd00008000000 */
[----:B--2---:R-:W-:-:S06]  /*9c60*/  DADD R110, R36, R44 ;  /* 0x00000000246e7229 */ /* 0x004fcc000000002c */
        /* <DEDUP_REMOVED lines=29> */
[----:B-1--4-:R-:W-:Y:S05]  /*9e40*/  CALL.REL.NOINC `($__internal_0_$__cuda_sm20_div_rn_f64_full) ;  /* 0x000013f800947944 */ /* 0x012fea0003c00000 */
[----:B------:R-:W-:Y:S02]  /*9e50*/  IMAD.MOV.U32 R36, RZ, RZ, R108 ;  /* 0x000000ffff247224 */ /* 0x000fe400078e006c */
[----:B------:R-:W-:-:S07]  /*9e60*/  IMAD.MOV.U32 R37, RZ, RZ, R109 ;  /* 0x000000ffff257224 */ /* 0x000fce00078e006d */
.L_x_184:
[----:B------:R-:W-:Y:S05]  /*9e70*/  BSYNC.RECONVERGENT B2 ;  /* 0x0000000000027941 */ /* 0x000fea0003800200 */
.L_x_183:
        /* <DEDUP_REMOVED lines=30> */
[----:B-1--4-:R-:W-:Y:S05]  /*a060*/  CALL.REL.NOINC `($__internal_0_$__cuda_sm20_div_rn_f64_full) ;  /* 0x000013f8000c7944 */ /* 0x012fea0003c00000 */
.L_x_187:
[----:B------:R-:W-:Y:S05]  /*a070*/  BSYNC.RECONVERGENT B2 ;  /* 0x0000000000027941 */ /* 0x000fea0003800200 */
.L_x_186:
        /* <DEDUP_REMOVED lines=19> */
.L_x_185:
        /* <DEDUP_REMOVED lines=14> */
.L_x_175:
        /* <DEDUP_REMOVED lines=10> */
[----:B------:R-:W-:Y:S05]  /*a330*/  @!P0 BRA `(.L_x_188) ;  /* 0x0000000000108947 */ /* 0x000fea0003800000 */
[----:B------:R-:W-:Y:S02]  /*a340*/  R2UR UR4, R78 ;  /* 0x000000004e0472ca */ /* 0x000fe400000e0000 */
[----:B------:R-:W-:-:S13]  /*a350*/  R2UR UR5, R79 ;  /* 0x000000004f0572ca */ /* 0x000fda00000e0000 */
[----:B------:R0:W5:Y:S01]  /*a360*/  LDG.E.64 R44, desc[UR4][R68.64+0x2720] ;  /* 0x00272004442c7981 */ /* 0x000162000c1e1b00 */
[----:B------:R-:W-:Y:S05]  /*a370*/  BRA `(.L_x_182) ;  /* 0x00000008000c7947 */ /* 0x000fea0003800000 */
.L_x_188:
[----:B------:R-:W-:Y:S01]  /*a380*/  IMAD R36, R41, -0x18, R38 ;  /* 0xffffffe829247824 */ /* 0x000fe200078e0226 */
[----:B------:R-:W-:Y:S02]  /*a390*/  R2UR UR4, R78 ;  /* 0x000000004e0472ca */ /* 0x000fe400000e0000 */
[C---:B------:R-:W-:Y:S02]  /*a3a0*/  R2UR UR5, R79.reuse ;  /* 0x000000004f0572ca */ /* 0x040fe400000e0000 */
[----:B------:R-:W-:Y:S02]  /*a3b0*/  LEA R40, R36, 0x10000, 0x3 ;  /* 0x0001000024287811 */ /* 0x000fe400078e18ff */
[----:B------:R-:W0:Y:S01]  /*a3c0*/  LDC.64 R36, c[0x3][R62+0x5640] ;  /* 0x00d590003e247b82 */ /* 0x000e220000000a00 */
[----:B------:R-:W-:Y:S02]  /*a3d0*/  R2UR UR10, R78 ;  /* 0x000000004e0a72ca */ /* 0x000fe400000e0000 */
[----:B------:R-:W-:-:S02]  /*a3e0*/  R2UR UR11, R79 ;  /* 0x000000004f0b72ca */ /* 0x000fc400000e0000 */
[----:B------:R-:W-:Y:S02]  /*a3f0*/  R2UR UR8, R78 ;  /* 0x000000004e0872ca */ /* 0x000fe400000e0000 */
[----:B------:R-:W-:Y:S01]  /*a400*/  R2UR UR9, R79 ;  /* 0x000000004f0972ca */ /* 0x000fe200000e0000 */
[----:B------:R-:W0:Y:S01]  /*a410*/  LDC.64 R42, c[0x3][R40+-0x4e30] ;  /* 0x00ec7400282a7b82 */ /* 0x000e220000000a00 */
[----:B------:R-:W2:Y:S01]  /*a420*/  LDG.E.64 R44, desc[UR4][R68.64+0x2720] ;  /* 0x00272004442c7981 */ /* 0x000ea2000c1e1b00 */
[----:B0-----:R-:W-:-:S07]  /*a430*/  DADD R42, R42, R36 ;  /* 0x000000002a2a7229 */ /* 0x001fce0000000024 */
[----:B------:R0:W-:Y:S04]  /*a440*/  STG.E.64 desc[UR4][R68.64+0x2760], R42 ;  /* 0x0027602a44007986 */ /* 0x0001e8000c101b04 */
[----:B------:R-:W3:Y:S04]  /*a450*/  LDG.E.U8 R37, desc[UR10][R2.64+0x1b] ;  /* 0x00001b0a02257981 */ /* 0x000ee8000c1e1100 */
[----:B------:R-:W5:Y:S04]  /*a460*/  LDG.E.S8 R36, desc[UR8][R32.64] ;  /* 0x0000000820247981 */ /* 0x000f68000c1e1300 */
[----:B------:R-:W4:Y:S01]  /*a470*/  LDG.E.S8 R38, desc[UR4][R32.64+-0x1] ;  /* 0xffffff0420267981 */ /* 0x000f22000c1e1300 */
[----:B------:R-:W-:Y:S01]  /*a480*/  UMOV UR4, 0xcccccccd ;  /* 0xcccccccd00047882 */ /* 0x000fe20000000000 */
[----:B------:R-:W-:Y:S01]  /*a490*/  UMOV UR5, 0x4016cccc ;  /* 0x4016cccc00057882 */ /* 0x000fe20000000000 */
[----:B------:R-:W-:Y:S01]  /*a4a0*/  BSSY.RECONVERGENT B2, `(.L_x_189) ;  /* 0x0000030000027945 */ /* 0x000fe20003800200 */
[----:B---3--:R-:W-:-:S02]  /*a4b0*/  PRMT R41, R37, 0x8880, RZ ;  /* 0x0000888025297816 */ /* 0x008fc400000000ff */
[----:B------:R-:W-:-:S03]  /*a4c0*/  PRMT R37, R37, 0x8880, RZ ;  /* 0x0000888025257816 */ /* 0x000fc600000000ff */
[----:B-----5:R-:W-:-:S04]  /*a4d0*/  IMAD R36, R36, 0x5, R41 ;  /* 0x0000000524247824 */ /* 0x020fc800078e0229 */
[----:B------:R-:W-:-:S04]  /*a4e0*/  IMAD R37, R37, 0x18, R36 ;  /* 0x0000001825257824 */ /* 0x000fc800078e0224 */
[----:B----4-:R-:W-:Y:S01]  /*a4f0*/  IMAD.IADD R38, R38, 0x1, R37 ;  /* 0x0000000126267824 */ /* 0x010fe200078e0225 */
[----:B------:R-:W-:-:S03]  /*a500*/  LEA R56, R36, 0x10000, 0x3 ;  /* 0x0001000024387811 */ /* 0x000fc600078e18ff */
[----:B------:R-:W-:Y:S01]  /*a510*/  IMAD.SHL.U32 R38, R38, 0x8, RZ ;  /* 0x0000000826267824 */ /* 0x000fe200078e00ff */
        /* <DEDUP_REMOVED lines=40> */
.L_x_190:
[----:B------:R-:W-:Y:S05]  /*a7a0*/  BSYNC.RECONVERGENT B2 ;  /* 0x0000000000027941 */ /* 0x000fea0003800200 */
.L_x_189:
        /* <DEDUP_REMOVED lines=31> */
.L_x_193:
[----:B------:R-:W-:Y:S05]  /*a9a0*/  BSYNC.RECONVERGENT B2 ;  /* 0x0000000000027941 */ /* 0x000fea0003800200 */
.L_x_192:
        /* <DEDUP_REMOVED lines=19> */
.L_x_191:
        /* <DEDUP_REMOVED lines=12> */
[----:B------:R0:W-:Y:S02]  /*aba0*/  STG.E.64 desc[UR8][R68.64+0x2750], R40 ;  /* 0x0027502844007986 */ /* 0x0001e4000c101b08 */
.L_x_182:
[----:B------:R-:W-:Y:S05]  /*abb0*/  BSYNC.RECONVERGENT B0 ;  /* 0x0000000000007941 */ /* 0x000fea0003800200 */
.L_x_174:
[C---:B------:R-:W-:Y:S02]  /*abc0*/  R2UR UR4, R78.reuse ;  /* 0x000000004e0472ca */ /* 0x040fe400000e0000 */
[C---:B------:R-:W-:Y:S02]  /*abd0*/  R2UR UR5, R79.reuse ;  /* 0x000000004f0572ca */ /* 0x040fe400000e0000 */
[----:B------:R-:W-:Y:S02]  /*abe0*/  R2UR UR8, R78 ;  /* 0x000000004e0872ca */ /* 0x000fe400000e0000 */
[----:B------:R-:W-:-:S09]  /*abf0*/  R2UR UR9, R79 ;  /* 0x000000004f0972ca */ /* 0x000fd200000e0000 */
[----:B0-23--:R-:W2:Y:S04]  /*ac00*/  LDG.E.S8 R36, desc[UR4][R32.64] ;  /* 0x0000000420247981 */ /* 0x00dea8000c1e1300 */
[----:B------:R-:W2:Y:S01]  /*ac10*/  LDG.E.S8 R37, desc[UR8][R2.64+0x1b] ;  /* 0x00001b0802257981 */ /* 0x000ea2000c1e1300 */
[----:B------:R-:W-:Y:S02]  /*ac20*/  R2UR UR10, R78 ;  /* 0x000000004e0a72ca */ /* 0x000fe400000e0000 */
[----:B------:R-:W-:Y:S01]  /*ac30*/  R2UR UR11, R79 ;  /* 0x000000004f0b72ca */ /* 0x000fe200000e0000 */
[----:B--2---:R-:W-:-:S05]  /*ac40*/  IMAD R36, R36, 0x5, R37 ;  /* 0x0000000524247824 */ /* 0x004fca00078e0225 */
[----:B------:R-:W-:-:S06]  /*ac50*/  LEA R36, R36, 0x10000, 0x3 ;  /* 0x0001000024247811 */ /* 0x000fcc00078e18ff */
[----:B------:R-:W0:Y:S02]  /*ac60*/  LDC.64 R36, c[0x3][R36+-0x4e30] ;  /* 0x00ec740024247b82 */ /* 0x000e240000000a00 */
[----:B0-----:R0:W-:Y:S04]  /*ac70*/  STG.E.64 desc[UR4][R68.64+0x2760], R36 ;  /* 0x0027602444007986 */ /* 0x0011e8000c101b04 */
[----:B------:R-:W2:Y:S04]  /*ac80*/  LDG.E.S8 R43, desc[UR10][R2.64+0x1b] ;  /* 0x00001b0a022b7981 */ /* 0x000ea8000c1e1300 */
[----:B------:R-:W2:Y:S01]  /*ac90*/  LDG.E.S8 R38, desc[UR8][R32.64] ;  /* 0x0000000820267981 */ /* 0x000ea2000c1e1300 */
[----:B------:R-:W-:Y:S01]  /*aca0*/  UMOV UR4, 0xcccccccd ;  /* 0xcccccccd00047882 */ /* 0x000fe20000000000 */
[----:B------:R-:W-:Y:S01]  /*acb0*/  UMOV UR5, 0x4016cccc ;  /* 0x4016cccc00057882 */ /* 0x000fe20000000000 */
[----:B------:R-:W-:Y:S01]  /*acc0*/  IMAD.MOV.U32 R42, RZ, RZ, 0x1 ;  /* 0x00000001ff2a7424 */ /* 0x000fe200078e00ff */
[----:B------:R-:W-:Y:S01]  /*acd0*/  DADD R40, R36, -UR4 ;  /* 0x8000000424287e29 */ /* 0x000fe20008000000 */
[----:B------:R-:W-:Y:S01]  /*ace0*/  R2UR UR4, R78 ;  /* 0x000000004e0472ca */ /* 0x000fe200000e0000 */
[----:B------:R-:W-:Y:S05]  /*acf0*/  BMOV.32.CLEAR RZ, B0 ;  /* 0x0000000000ff7355 */ /* 0x000fea0000100000 */
[----:B------:R-:W-:Y:S01]  /*ad00*/  R2UR UR5, R79 ;  /* 0x000000004f0572ca */ /* 0x000fe200000e0000 */
[----:B-----5:R-:W-:Y:S01]  /*ad10*/  DADD R110, R40, R44 ;  /* 0x00000000286e7229 */ /* 0x020fe2000000002c */
[----:B------:R-:W-:Y:S01]  /*ad20*/  BSSY.RECONVERGENT B0, `(.L_x_194) ;  /* 0x0000017000007945 */ /* 0x000fe20003800200 */
[----:B--2---:R-:W-:-:S04]  /*ad30*/  IMAD R38, R38, 0x5, R43 ;  /* 0x0000000526267824 */ /* 0x004fc800078e022b */
[----:B------:R-:W2:Y:S01]  /*ad40*/  MUFU.RCP64H R43, R111 ;  /* 0x0000006f002b7308 */ /* 0x000ea20000001800 */
[----:B------:R-:W-:-:S04]  /*ad50*/  LEA R38, R38, 0x10000, 0x3 ;  /* 0x0001000026267811 */ /* 0x000fc800078e18ff */
[----:B------:R-:W3:Y:S01]  /*ad60*/  LDC.64 R40, c[0x3][R38+-0x4d68] ;  /* 0x00eca60026287b82 */ /* 0x000ee20000000a00 */
[----:B--2---:R-:W-:-:S08]  /*ad70*/  DFMA R44, -R110, R42, 1 ;  /* 0x3ff000006e2c742b */ /* 0x004fd0000000012a */
[----:B------:R-:W-:-:S08]  /*ad80*/  DFMA R44, R44, R44, R44 ;  /* 0x0000002c2c2c722b */ /* 0x000fd0000000002c */
[----:B------:R-:W-:-:S08]  /*ad90*/  DFMA R44, R42, R44, R42 ;  /* 0x0000002c2a2c722b */ /* 0x000fd0000000002a */
[----:B------:R-:W-:-:S08]  /*ada0*/  DFMA R2, -R110, R44, 1 ;  /* 0x3ff000006e02742b */ /* 0x000fd0000000012c */
[----:B------:R-:W-:Y:S02]  /*adb0*/  DFMA R2, R44, R2, R44 ;  /* 0x000000022c02722b */ /* 0x000fe4000000002c */
[----:B---3--:R-:W-:Y:S01]  /*adc0*/  DADD R124, R40, 200 ;  /* 0x40690000287c7429 */ /* 0x008fe20000000000 */
[----:B------:R0:W-:Y:S07]  /*add0*/  STG.E.64 desc[UR4][R68.64+0x2768], R40 ;  /* 0x0027682844007986 */ /* 0x0001ee000c101b04 */
[----:B------:R-:W-:-:S02]  /*ade0*/  DMUL R108, R124, R2 ;  /* 0x000000027c6c7228 */ /* 0x000fc40000000000 */
[----:B------:R-:W-:-:S06]  /*adf0*/  FSETP.GEU.AND P1, PT, |R125|, 6.5827683646048100446e-37, PT ;  /* 0x036000007d00780b */ /* 0x000fcc0003f2e200 */
[----:B------:R-:W-:-:S08]  /*ae00*/  DFMA R42, -R110, R108, R124 ;  /* 0x0000006c6e2a722b */ /* 0x000fd0000000017c */
[----:B------:R-:W-:-:S10]  /*ae10*/  DFMA R108, R2, R42, R108 ;  /* 0x0000002a026c722b */ /* 0x000fd4000000006c */
[----:B------:R-:W-:-:S05]  /*ae20*/  FFMA R2, RZ, R111, R109 ;  /* 0x0000006fff027223 */ /* 0x000fca000000006d */
[----:B------:R-:W-:-:S13]  /*ae30*/  FSETP.GT.AND P0, PT, |R2|, 1.469367938527859385e-39, PT ;  /* 0x001000000200780b */ /* 0x000fda0003f04200 */
[----:B0-----:R-:W-:Y:S05]  /*ae40*/  @P0 BRA P1, `(.L_x_195) ;  /* 0x0000000000100947 */ /* 0x001fea0000800000 */
[----:B------:R-:W-:Y:S05]  /*ae50*/  BMOV.32.CLEAR RZ, B11 ;  /* 0x000000000bff7355 */ /* 0x000fea0000100000 */
[----:B------:R-:W-:Y:S01]  /*ae60*/  IMAD.MOV.U32 R126, RZ, RZ, R124 ;  /* 0x000000ffff7e7224 */ /* 0x000fe200078e007c */
[----:B------:R-:W-:-:S07]  /*ae70*/  MOV R38, 0xae90 ;  /* 0x0000ae9000267802 */ /* 0x000fce0000000f00 */
[----:B-1--4-:R-:W-:Y:S05]  /*ae80*/  CALL.REL.NOINC `($__internal_0_$__cuda_sm20_div_rn_f64_full) ;  /* 0x000013e800847944 */ /* 0x012fea0003c00000 */
.L_x_195:
[----:B------:R-:W-:Y:S05]  /*ae90*/  BSYNC.RECONVERGENT B0 ;  /* 0x0000000000007941 */ /* 0x000fea0003800200 */
.L_x_194:
[----:B------:R-:W-:Y:S01]  /*aea0*/  R2UR UR4, R78 ;  /* 0x000000004e0472ca */ /* 0x000fe200000e0000 */
[----:B------:R-:W-:Y:S01]  /*aeb0*/  DSETP.GEU.AND P0, PT, |R46|, R34, PT ;  /* 0x000000222e00722a */ /* 0x000fe20003f0e200 */
[----:B------:R-:W-:-:S13]  /*aec0*/  R2UR UR5, R79 ;  /* 0x000000004f0572ca */ /* 0x000fda00000e0000 */
[----:B------:R0:W-:Y:S01]  /*aed0*/  STG.E.64 desc[UR4][R68.64+0x2770], R108 ;  /* 0x0027706c44007986 */ /* 0x0001e2000c101b04 */
[----:B------:R-:W-:Y:S05]  /*aee0*/  @P0 BRA `(.L_x_196) ;  /* 0x00000000004c0947 */ /* 0x000fea0003800000 */
[----:B------:R-:W-:Y:S02]  /*aef0*/  R2UR UR4, R78 ;  /* 0x000000004e0472ca */ /* 0x000fe400000e0000 */
[----:B------:R-:W-:-:S13]  /*af00*/  R2UR UR5, R79 ;  /* 0x000000004f0572ca */ /* 0x000fda00000e0000 */
[----:B------:R-:W2:Y:S02]  /*af10*/  LDG.E.64 R2, desc[UR4][R68.64+0x2758] ;  /* 0x0027580444027981 */ /* 0x000ea4000c1e1b00 */
[----:B--2---:R-:W-:-:S14]  /*af20*/  DSETP.GEU.AND P0, PT, R2, R108, PT ;  /* 0x0000006c0200722a */ /* 0x004fdc0003f0e000 */
[C---:B------:R-:W-:Y:S02]  /*af30*/  @!P0 R2UR UR4, R78.reuse ;  /* 0x000000004e0482ca */ /* 0x040fe400000e0000 */
[C---:B------:R-:W-:Y:S02]  /*af40*/  @!P0 R2UR UR5, R79.reuse ;  /* 0x000000004f0582ca */ /* 0x040fe400000e0000 */
[C---:B------:R-:W-:Y:S02]  /*af50*/  @!P0 R2UR UR8, R78.reuse ;  /* 0x000000004e0882ca */ /* 0x040fe400000e0000 */
[C---:B------:R-:W-:Y:S02]  /*af60*/  @!P0 R2UR UR9, R79.reuse ;  /* 0x000000004f0982ca */ /* 0x040fe400000e0000 */
[----:B------:R-:W-:Y:S02]  /*af70*/  @P0 R2UR UR10, R78 ;  /* 0x000000004e0a02ca */ /* 0x000fe400000e0000 */
[----:B------:R-:W-:-:S02]  /*af80*/  @P0 R2UR UR11, R79 ;  /* 0x000000004f0b02ca */ /* 0x000fc400000e0000 */
[----:B------:R-:W-:Y:S02]  /*af90*/  @P0 R2UR UR12, R78 ;  /* 0x000000004e0c02ca */ /* 0x000fe400000e0000 */
[----:B------:R-:W-:Y:S01]  /*afa0*/  @P0 R2UR UR13, R79 ;  /* 0x000000004f0d02ca */ /* 0x000fe200000e0000 */
[----:B------:R3:W-:Y:S04]  /*afb0*/  @!P0 STG.E.64 desc[UR4][R68.64+0x2738], R36 ;  /* 0x0027382444008986 */ /* 0x0007e8000c101b04 */
[----:B------:R3:W-:Y:S04]  /*afc0*/  @!P0 STG.E.64 desc[UR8][R68.64+0x2740], R40 ;  /* 0x0027402844008986 */ /* 0x0007e8000c101b08 */
[----:B------:R3:W-:Y:S04]  /*afd0*/  @P0 STG.E.64 desc[UR10][R68.64+0x2738], R48 ;  /* 0x0027383044000986 */ /* 0x0007e8000c101b0a */
[----:B------:R3:W-:Y:S01]  /*afe0*/  @P0 STG.E.64 desc[UR12][R68.64+0x2740], R46 ;  /* 0x0027402e44000986 */ /* 0x0007e2000c101b0c */
[----:B------:R-:W-:-:S02]  /*aff0*/  @P0 IMAD.MOV.U32 R40, RZ, RZ, R46 ;  /* 0x000000ffff280224 */ /* 0x000fc400078e002e */
[----:B------:R-:W-:Y:S01]  /*b000*/  @P0 IMAD.MOV.U32 R41, RZ, RZ, R47 ;  /* 0x000000ffff290224 */ /* 0x000fe200078e002f */
[----:B------:R-:W-:Y:S06]  /*b010*/  BRA `(.L_x_173) ;  /* 0x0000000000187947 */ /* 0x000fec0003800000 */
.L_x_196:
[C---:B------:R-:W-:Y:S02]  /*b020*/  R2UR UR4, R78.reuse ;  /* 0x000000004e0472ca */ /* 0x040fe400000e0000 */
[C---:B------:R-:W-:Y:S02]  /*b030*/  R2UR UR5, R79.reuse ;  /* 0x000000004f0572ca */ /* 0x040fe400000e0000 */
[----:B------:R-:W-:Y:S02]  /*b040*/  R2UR UR8, R78 ;  /* 0x000000004e0872ca */ /* 0x000fe400000e0000 */
[----:B------:R-:W-:-:S09]  /*b050*/  R2UR UR9, R79 ;  /* 0x000000004f0972ca */ /* 0x000fd200000e0000 */
[----:B------:R2:W-:Y:S04]  /*b060*/  STG.E.64 desc[UR4][R68.64+0x2738], R36 ;  /* 0x0027382444007986 */ /* 0x0005e8000c101b04 */
[----:B------:R2:W-:Y:S02]  /*b070*/  STG.E.64 desc[UR8][R68.64+0x2740], R40 ;  /* 0x0027402844007986 */ /* 0x0005e4000c101b08 */
.L_x_173:
[----:B------:R-:W-:Y:S05]  /*b080*/  BSYNC.RECONVERGENT B1 ;  /* 0x0000000000017941 */ /* 0x000fea0003800200 */
.L_x_171:
[----:B-----5:R-:W-:Y:S01]  /*b090*/  DSETP.GEU.AND P0, PT, |R40|, R34, PT ;  /* 0x000000222800722a */ /* 0x020fe20003f0e200 */
[----:B------:R-:W-:Y:S05]  /*b0a0*/  BMOV.32.CLEAR RZ, B0 ;  /* 0x0000000000ff7355 */ /* 0x000fea0000100000 */
[----:B------:R-:W-:Y:S08]  /*b0b0*/  BSSY.RECONVERGENT B0, `(.L_x_197) ;  /* 0x0000017000007945 */ /* 0x000ff00003800200 */
[----:B------:R-:W-:Y:S05]  /*b0c0*/  @P0 BRA `(.L_x_198) ;  /* 0x0000000000540947 */ /* 0x000fea0003800000 */
[C---:B------:R-:W-:Y:S01]  /*b0d0*/  R2UR UR4, R78.reuse ;  /* 0x000000004e0472ca */ /* 0x040fe200000e0000 */
[----:B--23--:R-:W2:Y:S01]  /*b0e0*/  LDC.64 R40, c[0x0][0x3a8] ;  /* 0x0000ea00ff287b82 */ /* 0x00cea20000000a00 */
[C---:B------:R-:W-:Y:S02]  /*b0f0*/  R2UR UR5, R79.reuse ;  /* 0x000000004f0572ca */ /* 0x040fe400000e0000 */
[----:B------:R-:W-:Y:S02]  /*b100*/  R2UR UR8, R78 ;  /* 0x000000004e0872ca */ /* 0x000fe400000e0000 */
[----:B------:R-:W-:-:S09]  /*b110*/  R2UR UR9, R79 ;  /* 0x000000004f0972ca */ /* 0x000fd200000e0000 */
[----:B------:R-:W3:Y:S04]  /*b120*/  LDG.E R34, desc[UR4][R66.64+0xcc] ;  /* 0x0000cc0442227981 */ /* 0x000ee8000c1e1900 */
[----:B------:R-:W5:Y:S04]  /*b130*/  LDG.E R35, desc[UR8][R66.64+0xe8] ;  /* 0x0000e80842237981 */ /* 0x000f68000c1e1900 */
[----:B0-----:R-:W4:Y:S01]  /*b140*/  LDG.E.64 R2, desc[UR4][R68.64+0x2738] ;  /* 0x0027380444027981 */ /* 0x001f22000c1e1b00 */
[----:B------:R-:W-:Y:S02]  /*b150*/  R2UR UR10, R78 ;  /* 0x000000004e0a72ca */ /* 0x000fe400000e0000 */
[----:B------:R-:W-:Y:S01]  /*b160*/  R2UR UR11, R79 ;  /* 0x000000004f0b72ca */ /* 0x000fe200000e0000 */
[----:B---3--:R-:W-:-:S04]  /*b170*/  IMAD R34, R55, R34, R29 ;  /* 0x0000002237227224 */ /* 0x008fc800078e021d */
[----:B-----5:R-:W-:-:S04]  /*b180*/  IMAD.IADD R35, R35, 0x1, R34 ;  /* 0x0000000123237824 */ /* 0x020fc800078e0222 */
[----:B--2---:R-:W-:-:S05]  /*b190*/  IMAD.WIDE R34, R35, 0x8, R40 ;  /* 0x0000000823227825 */ /* 0x004fca00078e0228 */
[----:B----4-:R0:W-:Y:S04]  /*b1a0*/  STG.E.64 desc[UR4][R34.64], R2 ;  /* 0x0000000222007986 */ /* 0x0101e8000c101b04 */
[----:B------:R-:W2:Y:S04]  /*b1b0*/  LDG.E R38, desc[UR8][R66.64+0xcc] ;  /* 0x0000cc0842267981 */ /* 0x000ea8000c1e1900 */
[----:B------:R-:W3:Y:S04]  /*b1c0*/  LDG.E R42, desc[UR10][R66.64+0xe8] ;  /* 0x0000e80a422a7981 */ /* 0x000ee8000c1e1900 */
[----:B------:R-:W4:Y:S01]  /*b1d0*/  LDG.E.64 R36, desc[UR4][R68.64+0x2740] ;  /* 0x0027400444247981 */ /* 0x000f22000c1e1b00 */
[----:B--2---:R-:W-:-:S04]  /*b1e0*/  IMAD R43, R55, R38, R30 ;  /* 0x00000026372b7224 */ /* 0x004fc800078e021e */
[----:B---3--:R-:W-:-:S04]  /*b1f0*/  IMAD.IADD R43, R42, 0x1, R43 ;  /* 0x000000012a2b7824 */ /* 0x008fc800078e022b */
[----:B------:R-:W-:-:S05]  /*b200*/  IMAD.WIDE R40, R43, 0x8, R40 ;  /* 0x000000082b287825 */ /* 0x000fca00078e0228 */
[----:B----4-:R0:W-:Y:S02]  /*b210*/  STG.E.64 desc[UR4][R40.64], R36 ;  /* 0x0000002428007986 */ /* 0x0101e4000c101b04 */
.L_x_198:
[----:B------:R-:W-:Y:S05]  /*b220*/  BSYNC.RECONVERGENT B0 ;  /* 0x0000000000007941 */ /* 0x000fea0003800200 */
.L_x_197:
[----:B------:R-:W-:Y:S02]  /*b230*/  R2UR UR4, R78 ;  /* 0x000000004e0472ca */ /* 0x000fe400000e0000 */
[----:B------:R-:W-:-:S13]  /*b240*/  R2UR UR5, R79 ;  /* 0x000000004f0572ca */ /* 0x000fda00000e0000 */
[----:B---3--:R-:W3:Y:S04]  /*b250*/  LDG.E R46, desc[UR4][R66.64+0xe8] ;  /* 0x0000e804422e7981 */ /* 0x008ee8000c1e1900 */
[----:B------:R0:W5:Y:S01]  /*b260*/  LDG.E R43, desc[UR4][R66.64+0xcc] ;  /* 0x0000cc04422b7981 */ /* 0x000162000c1e1900 */
[----:B---3--:R-:W-:-:S04]  /*b270*/  ISETP.GE.AND P0, PT, R46, 0x2, PT ;  /* 0x000000022e00780c */ /* 0x008fc80003f06270 */
[----:B------:R-:W-:-:S13]  /*b280*/  ISETP.LT.U32.OR P0, PT, R57, 0x2, !P0 ;  /* 0x000000023900780c */ /* 0x000fda0004701470 */
[----:B0-----:R-:W-:Y:S05]  /*b290*/  @P0 BRA `(.L_x_170) ;  /* 0x0000004400140947 */ /* 0x001fea0003800000 */
[----:B--2---:R-:W0:Y:S01]  /*b2a0*/  LDC.64 R40, c[0x0][0x3a8] ;  /* 0x0000ea00ff287b82 */ /* 0x004e220000000a00 */
[----:B------:R-:W-:Y:S01]  /*b2b0*/  IMAD.IADD R44, R29, 0x1, R46 ;  /* 0x000000011d2c7824 */ /* 0x000fe200078e022e */
[C---:B------:R-:W-:Y:S02]  /*b2c0*/  R2UR UR4, R78.reuse ;  /* 0x000000004e0472ca */ /* 0x040fe400000e0000 */
[----:B------:R-:W-:Y:S01]  /*b2d0*/  R2UR UR5, R79 ;  /* 0x000000004f0572ca */ /* 0x000fe200000e0000 */
[----:B-----5:R-:W-:Y:S01]  /*b2e0*/  IMAD R43, R43, R55, R44 ;  /* 0x000000372b2b7224 */ /* 0x020fe200078e022c */
[----:B------:R-:W-:Y:S02]  /*b2f0*/  R2UR UR8, R78 ;  /* 0x000000004e0872ca */ /* 0x000fe400000e0000 */
[----:B------:R-:W-:-:S09]  /*b300*/  R2UR UR9, R79 ;  /* 0x000000004f0972ca */ /* 0x000fd200000e0000 */
[----:B------:R-:W2:Y:S01]  /*b310*/  LDG.E.64 R2, desc[UR4][R68.64+0x2720] ;  /* 0x0027200444027981 */ /* 0x000ea2000c1e1b00 */
[----:B0-----:R-:W-:-:S06]  /*b320*/  IMAD.WIDE R42, R43, 0x8, R40 ;  /* 0x000000082b2a7825 */ /* 0x001fcc00078e0228 */
[----:B------:R-:W3:Y:S01]  /*b330*/  LDG.E.64 R42, desc[UR4][R42.64] ;  /* 0x000000042a2a7981 */ /* 0x000ee2000c1e1b00 */
[----:B------:R-:W-:-:S03]  /*b340*/  VIADD R48, R44, 0xfffffd8f ;  /* 0xfffffd8f2c307836 */ /* 0x000fc60000000000 */
[----:B---3--:R0:W-:Y:S04]  /*b350*/  STG.E.64 desc[UR4][R68.64+0x2758], R42 ;  /* 0x0027582a44007986 */ /* 0x0081e8000c101b04 */
[----:B------:R-:W3:Y:S02]  /*b360*/  LDG.E R34, desc[UR8][R66.64+0xcc] ;  /* 0x0000cc0842227981 */ /* 0x000ee4000c1e1900 */
[----:B---3--:R-:W-:-:S04]  /*b370*/  IMAD R35, R55, R34, R48 ;  /* 0x0000002237237224 */ /* 0x008fc800078e0230 */
[----:B------:R-:W-:-:S06]  /*b380*/  IMAD.WIDE R40, R35, 0x8, R40 ;  /* 0x0000000823287825 */ /* 0x000fcc00078e0228 */
[----:B------:R-:W3:Y:S01]  /*b390*/  LDG.E.64 R40, desc[UR4][R40.64] ;  /* 0x0000000428287981 */ /* 0x000ee2000c1e1b00 */
[----:B------:R-:W-:Y:S01]  /*b3a0*/  UMOV UR4, 0xcccccccd ;  /* 0xcccccccd00047882 */ /* 0x000fe20000000000 */
[----:B------:R-:W-:Y:S02]  /*b3b0*/  UMOV UR5, 0x4016cccc ;  /* 0x4016cccc00057882 */ /* 0x000fe40000000000 */
[----:B------:R-:W-:-:S08]  /*b3c0*/  DADD R34, R42, -UR4 ;  /* 0x800000042a227e29 */ /* 0x000fd00008000000 */
[----:B--2---:R-:W-:-:S06]  /*b3d0*/  DADD R110, R34, R2 ;  /* 0x00000000226e7229 */ /* 0x004fcc0000000002 */
[----:B------:R-:W2:Y:S01]  /*b3e0*/  MUFU.RCP64H R35, R111 ;  /* 0x0000006f00237308 */ /* 0x000ea20000001800 */
[----:B------:R-:W-:-:S06]  /*b3f0*/  IMAD.MOV.U32 R34, RZ, RZ, 0x1 ;  /* 0x00000001ff227424 */ /* 0x000fcc00078e00ff */
[----:B--2---:R-:W-:-:S08]  /*b400*/  DFMA R36, -R110, R34, 1 ;  /* 0x3ff000006e24742b */ /* 0x004fd00000000122 */
[----:B------:R-:W-:-:S08]  /*b410*/  DFMA R36, R36, R36, R36 ;  /* 0x000000242424722b */ /* 0x000fd00000000024 */
[----:B------:R-:W-:-:S08]  /*b420*/  DFMA R36, R34, R36, R34 ;  /* 0x000000242224722b */ /* 0x000fd00000000022 */
[----:B------:R-:W-:-:S08]  /*b430*/  DFMA R34, -R110, R36, 1 ;  /* 0x3ff000006e22742b */ /* 0x000fd00000000124 */
[----:B------:R-:W-:Y:S01]  /*b440*/  DFMA R34, R36, R34, R36 ;  /* 0x000000222422722b */ /* 0x000fe20000000024 */
[----:B------:R-:W-:Y:S02]  /*b450*/  R2UR UR4, R78 ;  /* 0x000000004e0472ca */ /* 0x000fe400000e0000 */
[----:B------:R-:W-:Y:S01]  /*b460*/  R2UR UR5, R79 ;  /* 0x000000004f0572ca */ /* 0x000fe200000e0000 */
[----:B------:R-:W-:Y:S05]  /*b470*/  BMOV.32.CLEAR RZ, B0 ;  /* 0x0000000000ff7355 */ /* 0x000fea0000100000 */
[----:B------:R-:W-:Y:S01]  /*b480*/  BSSY.RECONVERGENT B0, `(.L_x_199) ;  /* 0x0000010000007945 */ /* 0x000fe20003800200 */
[----:B---3--:R-:W-:-:S08]  /*b490*/  DADD R124, R40, 200 ;  /* 0x40690000287c7429 */ /* 0x008fd00000000000 */
[----:B------:R-:W-:-:S08]  /*b4a0*/  DMUL R36, R124, R34 ;  /* 0x000000227c247228 */ /* 0x000fd00000000000 */
[----:B------:R-:W-:-:S08]  /*b4b0*/  DFMA R58, -R110, R36, R124 ;  /* 0x000000246e3a722b */ /* 0x000fd0000000017c */
[----:B------:R-:W-:Y:S01]  /*b4c0*/  DFMA R36, R34, R58, R36 ;  /* 0x0000003a2224722b */ /* 0x000fe20000000024 */
[----:B------:R-:W-:-:S09]  /*b4d0*/  FSETP.GEU.AND P1, PT, |R125|, 6.5827683646048100446e-37, PT ;  /* 0x036000007d00780b */ /* 0x000fd20003f2e200 */
[----:B------:R-:W-:-:S05]  /*b4e0*/  FFMA R34, RZ, R111, R37 ;  /* 0x0000006fff227223 */ /* 0x000fca0000000025 */
[----:B------:R-:W-:Y:S01]  /*b4f0*/  FSETP.GT.AND P0, PT, |R34|, 1.469367938527859385e-39, PT ;  /* 0x001000002200780b */ /* 0x000fe20003f04200 */
[----:B------:R0:W-:-:S12]  /*b500*/  STG.E.64 desc[UR4][R68.64+0x2768], R40 ;  /* 0x0027682844007986 */ /* 0x0001d8000c101b04 */
[----:B------:R-:W-:Y:S05]  /*b510*/  @P0 BRA P1, `(.L_x_200) ;  /* 0x0000000000180947 */ /* 0x000fea0000800000 */
[----:B------:R-:W-:Y:S05]  /*b520*/  BMOV.32.CLEAR RZ, B11 ;  /* 0x000000000bff7355 */ /* 0x000fea0000100000 */
[----:B------:R-:W-:Y:S01]  /*b530*/  IMAD.MOV.U32 R126, RZ, RZ, R124 ;  /* 0x000000ffff7e7224 */ /* 0x000fe200078e007c */
[----:B------:R-:W-:-:S07]  /*b540*/  MOV R38, 0xb560 ;  /* 0x0000b56000267802 */ /* 0x000fce0000000f00 */
[----:B01--4-:R-:W-:Y:S05]  /*b550*/  CALL.REL.NOINC `($__internal_0_$__cuda_sm20_div_rn_f64_full) ;  /* 0x000013e000d07944 */ /* 0x013fea0003c00000 */
[----:B------:R-:W-:Y:S02]  /*b560*/  IMAD.MOV.U32 R36, RZ, RZ, R108 ;  /* 0x000000ffff247224 */ /* 0x000fe400078e006c */
[----:B------:R-:W-:-:S07]  /*b570*/  IMAD.MOV.U32 R37, RZ, RZ, R109 ;  /* 0x000000ffff257224 */ /* 0x000fce00078e006d */
.L_x_200:
[----:B------:R-:W-:Y:S05]  /*b580*/  BSYNC.RECONVERGENT B0 ;  /* 0x0000000000007941 */ /* 0x000fea0003800200 */
.L_x_199:
[C---:B------:R-:W-:Y:S01]  /*b590*/  R2UR UR4, R78.reuse ;  /* 0x000000004e0472ca */ /* 0x040fe200000e0000 */
[----:B------:R-:W2:Y:S01]  /*b5a0*/  LDC.64 R62, c[0x0][0x3a8] ;  /* 0x0000ea00ff3e7b82 */ /* 0x000ea20000000a00 */
[C---:B------:R-:W-:Y:S02]  /*b5b0*/  R2UR UR5, R79.reuse ;  /* 0x000000004f0572ca */ /* 0x040fe400000e0000 */
[----:B------:R-:W-:Y:S02]  /*b5c0*/  R2UR UR8, R78 ;  /* 0x000000004e0872ca */ /* 0x000fe400000e0000 */
[----:B------:R-:W-:-:S09]  /*b5d0*/  R2UR UR9, R79 ;  /* 0x000000004f0972ca */ /* 0x000fd200000e0000 */
[----:B------:R3:W-:Y:S04]  /*b5e0*/  STG.E.64 desc[UR4][R68.64+0x2748], R36 ;  /* 0x0027482444007986 */ /* 0x0007e8000c101b04 */
[----:B------:R-:W5:Y:S01]  /*b5f0*/  LDG.E R34, desc[UR8][R66.64+0xcc] ;  /* 0x0000cc0842227981 */ /* 0x000f62000c1e1900 */
[----:B------:R-:W-:-:S04]  /*b600*/  VIADD R80, R44, 0xfffffd8e ;  /* 0xfffffd8e2c507836 */ /* 0x000fc80000000000 */
[----:B-----5:R-:W-:-:S04]  /*b610*/  IMAD R59, R53, R34, R80 ;  /* 0x00000022353b7224 */ /* 0x020fc800078e0250 */
[----:B--2---:R-:W-:-:S05]  /*b620*/  IMAD.WIDE R58, R59, 0x8, R62 ;  /* 0x000000083b3a7825 */ /* 0x004fca00078e023e */
[----:B------:R-:W2:Y:S01]  /*b630*/  LDG.E.64 R34, desc[UR4][R58.64] ;  /* 0x000000043a227981 */ /* 0x000ea2000c1e1b00 */
[----:B------:R-:W-:Y:S01]  /*b640*/  IMAD.MOV.U32 R64, RZ, RZ, -0x800000 ;  /* 0xff800000ff407424 */ /* 0x000fe200078e00ff */
[----:B------:R-:W-:Y:S05]  /*b650*/  BMOV.32.CLEAR RZ, B0 ;  /* 0x0000000000ff7355 */ /* 0x000fea0000100000 */
[----:B------:R-:W-:Y:S01]  /*b660*/  IMAD.MOV.U32 R65, RZ, RZ, 0x41cdcd64 ;  /* 0x41cdcd64ff417424 */ /* 0x000fe200078e00ff */
[----:B------:R-:W-:Y:S04]  /*b670*/  BSSY.RECONVERGENT B0, `(.L_x_201) ;  /* 0x0000045000007945 */ /* 0x000fe80003800200 */
[----:B------:R-:W-:Y:S01]  /*b680*/  BSSY.RELIABLE B1, `(.L_x_202) ;  /* 0x000003a000017945 */ /* 0x000fe20003800100 */
[----:B--2---:R-:W-:-:S14]  /*b690*/  DSETP.GEU.AND P0, PT, |R34|, R64, PT ;  /* 0x000000402200722a */ /* 0x004fdc0003f0e200 */
[----:B---3--:R-:W-:Y:S05]  /*b6a0*/  @P0 BRA `(.L_x_203) ;  /* 0x0000000000dc0947 */ /* 0x008fea0003800000 */
[----:B------:R-:W2:Y:S01]  /*b6b0*/  LDCU.64 UR4, c[0x0][0x3b8] ;  /* 0x00007700ff0477ac */ /* 0x000ea20008000a00 */
[C---:B------:R-:W-:Y:S01]  /*b6c0*/  R2UR UR8, R78.reuse ;  /* 0x000000004e0872ca */ /* 0x040fe200000e0000 */
[----:B------:R-:W-:Y:S01]  /*b6d0*/  IMAD.IADD R46, R23, 0x1, R46 ;  /* 0x00000001172e7824 */ /* 0x000fe200078e022e */
[C---:B------:R-:W-:Y:S02]  /*b6e0*/  R2UR UR9, R79.reuse ;  /* 0x000000004f0972ca */ /* 0x040fe400000e0000 */
[C---:B------:R-:W-:Y:S02]  /*b6f0*/  R2UR UR10, R78.reuse ;  /* 0x000000004e0a72ca */ /* 0x040fe400000e0000 */
[C---:B------:R-:W-:Y:S02]  /*b700*/  R2UR UR11, R79.reuse ;  /* 0x000000004f0b72ca */ /* 0x040fe400000e0000 */
[----:B------:R-:W-:Y:S02]  /*b710*/  R2UR UR12, R78 ;  /* 0x000000004e0c72ca */ /* 0x000fe400000e0000 */
[----:B------:R-:W-:-:S05]  /*b720*/  R2UR UR13, R79 ;  /* 0x000000004f0d72ca */ /* 0x000fca00000e0000 */
[----:B------:R-:W3:Y:S01]  /*b730*/  LDG.E.U8 R35, desc[UR8][R32.64] ;  /* 0x0000000820237981 */ /* 0x000ee2000c1e1100 */
[----:B--2---:R-:W-:Y:S02]  /*b740*/  IADD3 R60, P0, PT, R46, UR4, RZ ;  /* 0x000000042e3c7c10 */ /* 0x004fe4000ff1e0ff */
[----:B------:R-:W-:Y:S01]  /*b750*/  R2UR UR4, R78 ;  /* 0x000000004e0472ca */ /* 0x000fe200000e0000 */
[----:B------:R-:W3:Y:S01]  /*b760*/  LDG.E.U8 R38, desc[UR10][R32.64+-0x1] ;  /* 0xffffff0a20267981 */ /* 0x000ee2000c1e1100 */
[----:B------:R-:W-:Y:S02]  /*b770*/  LEA.HI.X.SX32 R61, R46, UR5, 0x1, P0 ;  /* 0x000000052e3d7c11 */ /* 0x000fe400080f0eff */
[----:B------:R-:W-:-:S03]  /*b780*/  R2UR UR5, R79 ;  /* 0x000000004f0572ca */ /* 0x000fc600000e0000 */
[----:B------:R-:W2:Y:S10]  /*b790*/  LDG.E.U8 R45, desc[UR12][R60.64] ;  /* 0x0000000c3c2d7981 */ /* 0x000eb4000c1e1100 */
[----:B------:R-:W5:Y:S01]  /*b7a0*/  LDG.E.S8 R34, desc[UR4][R60.64+0x1] ;  /* 0x000001043c227981 */ /* 0x000f62000c1e1300 */
[----:B------:R-:W-:-:S02]  /*b7b0*/  IMAD.MOV.U32 R75, RZ, RZ, 0x5197d ;  /* 0x0005197dff4b7424 */ /* 0x000fc400078e00ff */
[----:B------:R-:W-:Y:S01]  /*b7c0*/  IMAD.MOV.U32 R81, RZ, RZ, 0x50 ;  /* 0x00000050ff517424 */ /* 0x000fe200078e00ff */
[----:B---3--:R-:W-:Y:S02]  /*b7d0*/  PRMT R35, R38, 0x3340, R35 ;  /* 0x0000334026237816 */ /* 0x008fe40000000023 */
[----:B--2---:R-:W-:-:S04]  /*b7e0*/  PRMT R38, R45, 0x3340, RZ ;  /* 0x000033402d267816 */ /* 0x004fc800000000ff */
[----:B------:R-:W-:-:S05]  /*b7f0*/  PRMT R35, R35, 0x5410, R38 ;  /* 0x0000541023237816 */ /* 0x000fca0000000026 */
[----:B-----5:R-:W-:-:S04]  /*b800*/  IDP.4A.S8.U8 R34, R35, R75, R34 ;  /* 0x0000004b23227226 */ /* 0x020fc80000000222 */
[----:B------:R-:W-:-:S04]  /*b810*/  IMAD R38, R34, 0x8, R81 ;  /* 0x0000000822267824 */ /* 0x000fc800078e0251 */
[----:B------:R-:W2:Y:S02]  /*b820*/  LDC.64 R34, c[0x3][R38+0x1388] ;  /* 0x00c4e20026227b82 */ /* 0x000ea40000000a00 */
[----:B--2---:R-:W-:-:S14]  /*b830*/  DSETP.GEU.AND P0, PT, |R34|, R64, PT ;  /* 0x000000402200722a */ /* 0x004fdc0003f0e200 */
[----:B------:R-:W-:Y:S05]  /*b840*/  @!P0 BREAK.RELIABLE B1 ;  /* 0x0000000000018942 */ /* 0x000fea0003800100 */
[----:B------:R-:W-:Y:S05]  /*b850*/  @P0 BRA `(.L_x_203) ;  /* 0x0000000000700947 */ /* 0x000fea0003800000 */
[----:B------:R-:W-:Y:S02]  /*b860*/  R2UR UR4, R78 ;  /* 0x000000004e0472ca */ /* 0x000fe400000e0000 */
[----:B------:R-:W-:-:S13]  /*b870*/  R2UR UR5, R79 ;  /* 0x000000004f0572ca */ /* 0x000fda00000e0000 */
[----:B------:R-:W2:Y:S01]  /*b880*/  LDG.E.64 R34, desc[UR4][R58.64+0x1388] ;  /* 0x001388043a227981 */ /* 0x000ea2000c1e1b00 */
[----:B------:R-:W2:Y:S01]  /*b890*/  LDC.64 R46, c[0x3][R38] ;  /* 0x00c00000262e7b82 */ /* 0x000ea20000000a00 */
[C---:B------:R-:W-:Y:S02]  /*b8a0*/  R2UR UR8, R78.reuse ;  /* 0x000000004e0872ca */ /* 0x040fe400000e0000 */
[C---:B------:R-:W-:Y:S02]  /*b8b0*/  R2UR UR9, R79.reuse ;  /* 0x000000004f0972ca */ /* 0x040fe400000e0000 */
[C---:B------:R-:W-:Y:S02]  /*b8c0*/  R2UR UR10, R78.reuse ;  /* 0x000000004e0a72ca */ /* 0x040fe400000e0000 */
[----:B------:R-:W-:Y:S02]  /*b8d0*/  R2UR UR11, R79 ;  /* 0x000000004f0b72ca */ /* 0x000fe400000e0000 */
[----:B------:R-:W-:-:S02]  /*b8e0*/  R2UR UR12, R78 ;  /* 0x000000004e0c72ca */ /* 0x000fc400000e0000 */
[----:B------:R-:W-:Y:S01]  /*b8f0*/  R2UR UR13, R79 ;  /* 0x000000004f0d72ca */ /* 0x000fe200000e0000 */
[----:B--2---:R-:W-:-:S07]  /*b900*/  DADD R34, R34, R46 ;  /* 0x0000000022227229 */ /* 0x004fce000000002e */
[----:B------:R3:W-:Y:S04]  /*b910*/  STG.E.64 desc[UR4][R68.64+0x2760], R34 ;  /* 0x0027602244007986 */ /* 0x0007e8000c101b04 */
[----:B------:R-:W2:Y:S04]  /*b920*/  LDG.E R46, desc[UR8][R66.64+0xcc] ;  /* 0x0000cc08422e7981 */ /* 0x000ea8000c1e1900 */
[----:B------:R-:W5:Y:S04]  /*b930*/  LDG.E.U8 R49, desc[UR8][R32.64] ;  /* 0x0000000820317981 */ /* 0x000f68000c1e1100 */
[----:B------:R-:W5:Y:S04]  /*b940*/  LDG.E.U8 R56, desc[UR10][R32.64+-0x1] ;  /* 0xffffff0a20387981 */ /* 0x000f68000c1e1100 */
[----:B------:R-:W4:Y:S04]  /*b950*/  LDG.E.U8 R58, desc[UR12][R60.64] ;  /* 0x0000000c3c3a7981 */ /* 0x000f28000c1e1100 */
[----:B------:R-:W3:Y:S01]  /*b960*/  LDG.E.S8 R45, desc[UR4][R60.64+0x1] ;  /* 0x000001043c2d7981 */ /* 0x000ee2000c1e1300 */
[----:B--2---:R-:W-:-:S04]  /*b970*/  IMAD R47, R53, R46, R80 ;  /* 0x0000002e352f7224 */ /* 0x004fc800078e0250 */
[----:B------:R-:W-:-:S06]  /*b980*/  IMAD.WIDE R46, R47, 0x8, R62 ;  /* 0x000000082f2e7825 */ /* 0x000fcc00078e023e */
[----:B------:R-:W2:Y:S01]  /*b990*/  LDG.E.64 R46, desc[UR4][R46.64] ;  /* 0x000000042e2e7981 */ /* 0x000ea2000c1e1b00 */
[----:B-----5:R-:W-:Y:S02]  /*b9a0*/  PRMT R49, R56, 0x3340, R49 ;  /* 0x0000334038317816 */ /* 0x020fe40000000031 */
[----:B----4-:R-:W-:-:S04]  /*b9b0*/  PRMT R58, R58, 0x3340, RZ ;  /* 0x000033403a3a7816 */ /* 0x010fc800000000ff */
[----:B------:R-:W-:-:S05]  /*b9c0*/  PRMT R58, R49, 0x5410, R58 ;  /* 0x00005410313a7816 */ /* 0x000fca000000003a */
[----:B---3--:R-:W-:-:S04]  /*b9d0*/  IDP.4A.S8.U8 R45, R58, R75, R45 ;  /* 0x0000004b3a2d7226 */ /* 0x008fc8000000022d */
[----:B------:R-:W-:-:S04]  /*b9e0*/  IMAD R45, R45, 0x8, R81 ;  /* 0x000000082d2d7824 */ /* 0x000fc800078e0251 */
[----:B------:R-:W2:Y:S02]  /*b9f0*/  LDC.64 R58, c[0x3][R45+0x1388] ;  /* 0x00c4e2002d3a7b82 */ /* 0x000ea40000000a00 */
[----:B--2---:R-:W-:Y:S01]  /*ba00*/  DADD R58, R46, R58 ;  /* 0x000000002e3a7229 */ /* 0x004fe2000000003a */
[----:B------:R-:W-:Y:S10]  /*ba10*/  BRA `(.L_x_204) ;  /* 0x0000000000287947 */ /* 0x000ff40003800000 */
.L_x_203:
[----:B------:R-:W-:Y:S05]  /*ba20*/  BSYNC.RELIABLE B1 ;  /* 0x0000000000017941 */ /* 0x000fea0003800100 */
.L_x_202:
[----:B------:R-:W-:Y:S01]  /*ba30*/  R2UR UR4, R78 ;  /* 0x000000004e0472ca */ /* 0x000fe200000e0000 */
[----:B------:R-:W-:Y:S01]  /*ba40*/  IMAD.MOV.U32 R46, RZ, RZ, 0x0 ;  /* 0x00000000ff2e7424 */ /* 0x000fe200078e00ff */
[----:B------:R-:W-:Y:S01]  /*ba50*/  R2UR UR5, R79 ;  /* 0x000000004f0572ca */ /* 0x000fe200000e0000 */
[----:B------:R-:W-:Y:S02]  /*ba60*/  IMAD.MOV.U32 R47, RZ, RZ, -0x40100000 ;  /* 0xbff00000ff2f7424 */ /* 0x000fe400078e00ff */
[----:B------:R-:W-:Y:S02]  /*ba70*/  IMAD.MOV.U32 R58, RZ, RZ, 0x0 ;  /* 0x00000000ff3a7424 */ /* 0x000fe400078e00ff */
[----:B------:R-:W-:Y:S02]  /*ba80*/  IMAD.MOV.U32 R59, RZ, RZ, 0x7ff00000 ;  /* 0x7ff00000ff3b7424 */ /* 0x000fe400078e00ff */
[----:B------:R-:W-:Y:S02]  /*ba90*/  IMAD.MOV.U32 R34, RZ, RZ, 0x0 ;  /* 0x00000000ff227424 */ /* 0x000fe400078e00ff */
[----:B------:R-:W-:-:S04]  /*baa0*/  IMAD.MOV.U32 R35, RZ, RZ, -0x40100000 ;  /* 0xbff00000ff237424 */ /* 0x000fc800078e00ff */
[----:B------:R2:W-:Y:S03]  /*bab0*/  STG.E.64 desc[UR4][R68.64+0x2760], R46 ;  /* 0x0027602e44007986 */ /* 0x0005e6000c101b04 */
.L_x_204:
[----:B------:R-:W-:Y:S05]  /*bac0*/  BSYNC.RECONVERGENT B0 ;  /* 0x0000000000007941 */ /* 0x000fea0003800200 */
.L_x_201:
[----:B------:R-:W-:Y:S01]  /*bad0*/  UMOV UR4, 0xcccccccd ;  /* 0xcccccccd00047882 */ /* 0x000fe20000000000 */
[----:B------:R-:W-:Y:S01]  /*bae0*/  UMOV UR5, 0x4016cccc ;  /* 0x4016cccc00057882 */ /* 0x000fe20000000000 */
[----:B------:R-:W-:Y:S01]  /*baf0*/  DADD R124, R58, 200 ;  /* 0x406900003a7c7429 */ /* 0x000fe20000000000 */
[----:B------:R-:W-:Y:S05]  /*bb00*/  BMOV.32.CLEAR RZ, B0 ;  /* 0x0000000000ff7355 */ /* 0x000fea0000100000 */
[----:B--2---:R-:W-:Y:S01]  /*bb10*/  DADD R46, R34, -UR4 ;  /* 0x80000004222e7e29 */ /* 0x004fe20008000000 */
[----:B------:R-:W-:Y:S01]  /*bb20*/  R2UR UR4, R78 ;  /* 0x000000004e0472ca */ /* 0x000fe200000e0000 */
[----:B------:R-:W-:Y:S01]  /*bb30*/  BSSY.RECONVERGENT B0, `(.L_x_205) ;  /* 0x0000016000007945 */ /* 0x000fe20003800200 */
[----:B------:R-:W-:-:S02]  /*bb40*/  R2UR UR5, R79 ;  /* 0x000000004f0572ca */ /* 0x000fc400000e0000 */
[----:B------:R-:W-:-:S03]  /*bb50*/  FSETP.GEU.AND P1, PT, |R125|, 6.5827683646048100446e-37, PT ;  /* 0x036000007d00780b */ /* 0x000fc60003f2e200 */
[----:B------:R-:W-:Y:S01]  /*bb60*/  DADD R110, R2, R46 ;  /* 0x00000000026e7229 */ /* 0x000fe2000000002e */
[----:B------:R-:W-:-:S05]  /*bb70*/  IMAD.MOV.U32 R2, RZ, RZ, 0x1 ;  /* 0x00000001ff027424 */ /* 0x000fca00078e00ff */
[----:B------:R-:W2:Y:S02]  /*bb80*/  MUFU.RCP64H R3, R111 ;  /* 0x0000006f00037308 */ /* 0x000ea40000001800 */
[----:B------:R3:W-:Y:S01]  /*bb90*/  STG.E.64 desc[UR4][R68.64+0x2770], R58 ;  /* 0x0027703a44007986 */ /* 0x0007e2000c101b04 */
[----:B--2---:R-:W-:-:S08]  /*bba0*/  DFMA R46, -R110, R2, 1 ;  /* 0x3ff000006e2e742b */ /* 0x004fd00000000102 */
        /* <DEDUP_REMOVED lines=9> */
[----:B---3--:R-:W-:Y:S05]  /*bc40*/  @P0 BRA P1, `(.L_x_206) ;  /* 0x0000000000100947 */ /* 0x008fea0000800000 */
[----:B------:R-:W-:Y:S05]  /*bc50*/  BMOV.32.CLEAR RZ, B11 ;  /* 0x000000000bff7355 */ /* 0x000fea0000100000 */
[----:B------:R-:W-:Y:S01]  /*bc60*/  IMAD.MOV.U32 R126, RZ, RZ, R124 ;  /* 0x000000ffff7e7224 */ /* 0x000fe200078e007c */
[----:B------:R-:W-:-:S07]  /*bc70*/  MOV R38, 0xbc90 ;  /* 0x0000bc9000267802 */ /* 0x000fce0000000f00 */
[----:B01--4-:R-:W-:Y:S05]  /*bc80*/  CALL.REL.NOINC `($__internal_0_$__cuda_sm20_div_rn_f64_full) ;  /* 0x000013dc00047944 */ /* 0x013fea0003c00000 */
.L_x_206:
[----:B------:R-:W-:Y:S05]  /*bc90*/  BSYNC.RECONVERGENT B0 ;  /* 0x0000000000007941 */ /* 0x000fea0003800200 */
.L_x_205:
[----:B------:R-:W-:Y:S01]  /*bca0*/  DSETP.GEU.AND P2, PT, R42, -2500, PT ;  /* 0xc0a388002a00742a */ /* 0x000fe20003f4e000 */
[C---:B------:R-:W-:Y:S01]  /*bcb0*/  R2UR UR4, R78.reuse ;  /* 0x000000004e0472ca */ /* 0x040fe200000e0000 */
[----:B------:R-:W-:Y:S01]  /*bcc0*/  DSETP.GEU.AND P1, PT, R34, -2500, PT ;  /* 0xc0a388002200742a */ /* 0x000fe20003f2e000 */
[----:B------:R-:W-:Y:S01]  /*bcd0*/  R2UR UR5, R79 ;  /* 0x000000004f0572ca */ /* 0x000fe200000e0000 */
[----:B------:R-:W-:Y:S05]  /*bce0*/  BMOV.32.CLEAR RZ, B0 ;  /* 0x0000000000ff7355 */ /* 0x000fea0000100000 */
[----:B------:R-:W-:Y:S05]  /*bcf0*/  BSSY.RECONVERGENT B0, `(.L_x_207) ;  /* 0x000003e000007945 */ /* 0x000fea0003800200 */
[----:B------:R-:W-:-:S02]  /*bd00*/  @!P2 R2UR UR12, R78 ;  /* 0x000000004e0ca2ca */ /* 0x000fc400000e0000 */
[----:B0-----:R-:W-:Y:S02]  /*bd10*/  @!P2 CS2R R40, SRZ ;  /* 0x000000000028a805 */ /* 0x001fe4000001ff00 */
[C---:B------:R-:W-:Y:S01]  /*bd20*/  @!P2 R2UR UR13, R79.reuse ;  /* 0x000000004f0da2ca */ /* 0x040fe200000e0000 */
[----:B------:R-:W-:Y:S01]  /*bd30*/  @!P2 IMAD.MOV.U32 R46, RZ, RZ, 0x0 ;  /* 0x00000000ff2ea424 */ /* 0x000fe200078e00ff */
[C---:B------:R-:W-:Y:S01]  /*bd40*/  @!P2 R2UR UR14, R78.reuse ;  /* 0x000000004e0ea2ca */ /* 0x040fe200000e0000 */
[----:B------:R-:W-:Y:S01]  /*bd50*/  @!P2 IMAD.MOV.U32 R47, RZ, RZ, -0x3f56d000 ;  /* 0xc0a93000ff2fa424 */ /* 0x000fe200078e00ff */
[C---:B------:R-:W-:Y:S01]  /*bd60*/  @!P2 R2UR UR15, R79.reuse ;  /* 0x000000004f0fa2ca */ /* 0x040fe200000e0000 */
[----:B------:R-:W-:Y:S01]  /*bd70*/  DSETP.GT.AND P0, PT, R40, RZ, PT ;  /* 0x000000ff2800722a */ /* 0x000fe20003f04000 */
[----:B------:R-:W-:Y:S01]  /*bd80*/  @!P2 IMAD.MOV.U32 R42, RZ, RZ, 0x0 ;  /* 0x00000000ff2aa424 */ /* 0x000fe200078e00ff */
[C---:B------:R-:W-:Y:S01]  /*bd90*/  @!P1 R2UR UR8, R78.reuse ;  /* 0x000000004e0892ca */ /* 0x040fe200000e0000 */
[----:B------:R-:W-:Y:S01]  /*bda0*/  @!P2 IMAD.MOV.U32 R43, RZ, RZ, -0x3f56d000 ;  /* 0xc0a93000ff2ba424 */ /* 0x000fe200078e00ff */
[C---:B------:R-:W-:Y:S01]  /*bdb0*/  @!P1 R2UR UR9, R79.reuse ;  /* 0x000000004f0992ca */ /* 0x040fe200000e0000 */
[----:B------:R-:W-:Y:S01]  /*bdc0*/  @!P1 IMAD.MOV.U32 R2, RZ, RZ, 0x0 ;  /* 0x00000000ff029424 */ /* 0x000fe200078e00ff */
[----:B------:R-:W-:Y:S01]  /*bdd0*/  @!P1 R2UR UR10, R78 ;  /* 0x000000004e0a92ca */ /* 0x000fe200000e0000 */
[----:B------:R-:W-:Y:S01]  /*bde0*/  @!P1 IMAD.MOV.U32 R3, RZ, RZ, -0x3f56d000 ;  /* 0xc0a93000ff039424 */ /* 0x000fe200078e00ff */
[----:B------:R0:W-:Y:S01]  /*bdf0*/  @!P2 STG.E.64 desc[UR12][R68.64+0x2758], R46 ;  /* 0x0027582e4400a986 */ /* 0x0001e2000c101b0c */
[----:B------:R-:W-:Y:S01]  /*be00*/  @!P1 R2UR UR11, R79 ;  /* 0x000000004f0b92ca */ /* 0x000fe200000e0000 */
[----:B------:R-:W-:Y:S01]  /*be10*/  DSETP.LEU.OR P0, PT, R42, RZ, !P0 ;  /* 0x000000ff2a00722a */ /* 0x000fe2000470b400 */
[----:B------:R-:W-:Y:S01]  /*be20*/  @!P1 IMAD.MOV.U32 R34, RZ, RZ, 0x0 ;  /* 0x00000000ff229424 */ /* 0x000fe200078e00ff */
[----:B------:R0:W-:Y:S01]  /*be30*/  @!P2 STG.E.64 desc[UR14][R68.64+0x2768], RZ ;  /* 0x002768ff4400a986 */ /* 0x0001e2000c101b0e */
[----:B------:R-:W-:Y:S01]  /*be40*/  DSETP.LEU.AND P2, PT, R108, R36, PT ;  /* 0x000000246c00722a */ /* 0x000fe20003f4b000 */
[----:B------:R-:W-:-:S02]  /*be50*/  @!P1 IMAD.MOV.U32 R35, RZ, RZ, -0x3f56d000 ;  /* 0xc0a93000ff239424 */ /* 0x000fc400078e00ff */
[----:B------:R0:W-:Y:S04]  /*be60*/  STG.E.64 desc[UR4][R68.64+0x2750], R108 ;  /* 0x0027506c44007986 */ /* 0x0001e8000c101b04 */
[----:B------:R0:W-:Y:S04]  /*be70*/  @!P1 STG.E.64 desc[UR8][R68.64+0x2760], R2 ;  /* 0x0027600244009986 */ /* 0x0001e8000c101b08 */
[----:B------:R0:W-:Y:S03]  /*be80*/  @!P1 STG.E.64 desc[UR10][R68.64+0x2770], RZ ;  /* 0x002770ff44009986 */ /* 0x0001e6000c101b0a */
[----:B------:R-:W-:Y:S05]  /*be90*/  @P0 BRA P2, `(.L_x_208) ;  /* 0x0000000000440947 */ /* 0x000fea0001000000 */
[----:B------:R-:W-:Y:S01]  /*bea0*/  R2UR UR4, R78 ;  /* 0x000000004e0472ca */ /* 0x000fe200000e0000 */
[----:B------:R-:W2:Y:S01]  /*beb0*/  LDC.64 R40, c[0x0][0x3a8] ;  /* 0x0000ea00ff287b82 */ /* 0x000ea20000000a00 */
[----:B------:R-:W-:-:S13]  /*bec0*/  R2UR UR5, R79 ;  /* 0x000000004f0572ca */ /* 0x000fda00000e0000 */
[----:B0-----:R-:W3:Y:S01]  /*bed0*/  LDG.E R2, desc[UR4][R66.64+0xcc] ;  /* 0x0000cc0442027981 */ /* 0x001ee2000c1e1900 */
[C---:B------:R-:W-:Y:S02]  /*bee0*/  R2UR UR10, R78.reuse ;  /* 0x000000004e0a72ca */ /* 0x040fe400000e0000 */
[C---:B------:R-:W-:Y:S02]  /*bef0*/  R2UR UR11, R79.reuse ;  /* 0x000000004f0b72ca */ /* 0x040fe400000e0000 */
[----:B------:R-:W-:Y:S02]  /*bf00*/  R2UR UR8, R78 ;  /* 0x000000004e0872ca */ /* 0x000fe400000e0000 */
[----:B------:R-:W-:Y:S01]  /*bf10*/  R2UR UR9, R79 ;  /* 0x000000004f0972ca */ /* 0x000fe200000e0000 */
[----:B---3--:R-:W-:-:S04]  /*bf20*/  IMAD R3, R55, R2, R44 ;  /* 0x0000000237037224 */ /* 0x008fc800078e022c */
[----:B--2---:R-:W-:-:S05]  /*bf30*/  IMAD.WIDE R2, R3, 0x8, R40 ;  /* 0x0000000803027825 */ /* 0x004fca00078e0228 */
[----:B------:R0:W-:Y:S04]  /*bf40*/  STG.E.64 desc[UR4][R2.64], R34 ;  /* 0x0000002202007986 */ /* 0x0001e8000c101b04 */
[----:B------:R-:W2:Y:S04]  /*bf50*/  LDG.E R38, desc[UR10][R66.64+0xcc] ;  /* 0x0000cc0a42267981 */ /* 0x000ea8000c1e1900 */
[----:B------:R-:W3:Y:S01]  /*bf60*/  LDG.E.64 R36, desc[UR8][R68.64+0x2770] ;  /* 0x0027700844247981 */ /* 0x000ee2000c1e1b00 */
[----:B--2---:R-:W-:-:S04]  /*bf70*/  IMAD R43, R55, R38, R48 ;  /* 0x00000026372b7224 */ /* 0x004fc800078e0230 */
[----:B------:R-:W-:-:S05]  /*bf80*/  IMAD.WIDE R40, R43, 0x8, R40 ;  /* 0x000000082b287825 */ /* 0x000fca00078e0228 */
[----:B---3--:R0:W-:Y:S01]  /*bf90*/  STG.E.64 desc[UR4][R40.64], R36 ;  /* 0x0000002428007986 */ /* 0x0081e2000c101b04 */
[----:B------:R-:W-:Y:S05]  /*bfa0*/  BRA `(.L_x_209) ;  /* 0x0000000000487947 */ /* 0x000fea0003800000 */
.L_x_208:
[----:B------:R-:W-:-:S14]  /*bfb0*/  DSETP.GE.AND P0, PT, R36, R108, PT ;  /* 0x0000006c2400722a */ /* 0x000fdc0003f06000 */
[----:B------:R-:W-:Y:S05]  /*bfc0*/  @!P0 BRA `(.L_x_209) ;  /* 0x0000000000408947 */ /* 0x000fea0003800000 */
        /* <DEDUP_REMOVED lines=11> */
[----:B------:R-:W3:Y:S04]  /*c080*/  LDG.E R38, desc[UR10][R66.64+0xcc] ;  /* 0x0000cc0a42267981 */ /* 0x000ee8000c1e1900 */
[----:B------:R-:W5:Y:S01]  /*c090*/  LDG.E.64 R34, desc[UR8][R68.64+0x2768] ;  /* 0x0027680844227981 */ /* 0x000f62000c1e1b00 */
[----:B---3--:R-:W-:-:S04]  /*c0a0*/  IMAD R41, R55, R38, R48 ;  /* 0x0000002637297224 */ /* 0x008fc800078e0230 */
[----:B------:R-:W-:-:S05]  /*c0b0*/  IMAD.WIDE R36, R41, 0x8, R36 ;  /* 0x0000000829247825 */ /* 0x000fca00078e0224 */
[----:B-----5:R2:W-:Y:S02]  /*c0c0*/  STG.E.64 desc[UR4][R36.64], R34 ;  /* 0x0000002224007986 */ /* 0x0205e4000c101b04 */
.L_x_209:
[----:B------:R-:W-:Y:S05]  /*c0d0*/  BSYNC.RECONVERGENT B0 ;  /* 0x0000000000007941 */ /* 0x000fea0003800200 */
.L_x_207:
[----:B------:R-:W-:Y:S01]  /*c0e0*/  R2UR UR4, R78 ;  /* 0x000000004e0472ca */ /* 0x000fe200000e0000 */
[----:B0-2---:R-:W-:Y:S01]  /*c0f0*/  IMAD.MOV.U32 R3, RZ, RZ, 0x3 ;  /* 0x00000003ff037424 */ /* 0x005fe200078e00ff */
[----:B------:R-:W-:Y:S01]  /*c100*/  R2UR UR5, R79 ;  /* 0x000000004f0572ca */ /* 0x000fe200000e0000 */
[----:B------:R-:W-:Y:S01]  /*c110*/  BSSY.RECONVERGENT B4, `(.L_x_210) ;  /* 0x0000357000047945 */ /* 0x000fe20003800200 */
[----:B------:R-:W-:-:S11]  /*c120*/  IMAD.MOV.U32 R2, RZ, RZ, 0x3 ;  /* 0x00000003ff027424 */ /* 0x000fd600078e00ff */
[----:B------:R0:W-:Y:S02]  /*c130*/  STG.E desc[UR4][R66.64+0xd8], R3 ;  /* 0x0000d80342007986 */ /* 0x0001e4000c101904 */
.L_x_241:
[----:B------:R-:W-:Y:S02]  /*c140*/  R2UR UR4, R78 ;  /* 0x000000004e0472ca */ /* 0x000fe400000e0000 */
[----:B------:R-:W-:-:S13]  /*c150*/  R2UR UR5, R79 ;  /* 0x000000004f0572ca */ /* 0x000fda00000e0000 */
[----:B0-2---:R-:W2:Y:S01]  /*c160*/  LDG.E R3, desc[UR4][R66.64+0xe8] ;  /* 0x0000e80442037981 */ /* 0x005ea2000c1e1900 */
[----:B------:R-:W-:Y:S01]  /*c170*/  IMAD.MOV.U32 R37, RZ, RZ, R55 ;  /* 0x000000ffff257224 */ /* 0x000fe200078e0037 */
[----:B------:R-:W-:Y:S01]  /*c180*/  R2UR UR8, R78 ;  /* 0x000000004e0872ca */ /* 0x000fe200000e0000 */
[----:B------:R-:W-:Y:S01]  /*c190*/  BSSY.RECONVERGENT B3, `(.L_x_211) ;  /* 0x0000347000037945 */ /* 0x000fe20003800200 */
[----:B------:R-:W-:Y:S01]  /*c1a0*/  R2UR UR9, R79 ;  /* 0x000000004f0972ca */ /* 0x000fe200000e0000 */
[----:B------:R-:W-:Y:S01]  /*c1b0*/  STG.E desc[UR4][R66.64+0xdc], R55 ;  /* 0x0000dc3742007986 */ /* 0x000fe2000c101904 */
[----:B--2---:R-:W-:-:S04]  /*c1c0*/  IMAD.IADD R3, R3, 0x1, -R2 ;  /* 0x0000000103037824 */ /* 0x004fc800078e0a02 */
[C---:B------:R-:W-:Y:S01]  /*c1d0*/  VIADD R35, R3.reuse, 0x1 ;  /* 0x0000000103237836 */ /* 0x040fe20000000000 */
[----:B------:R-:W-:-:S06]  /*c1e0*/  ISETP.GE.U32.AND P0, PT, R3, 0x7fffffff, PT ;  /* 0x7fffffff0300780c */ /* 0x000fcc0003f06070 */
[----:B------:R0:W-:Y:S07]  /*c1f0*/  STG.E desc[UR8][R66.64+0xe0], R35 ;  /* 0x0000e02342007986 */ /* 0x0001ee000c101908 */
[----:B------:R-:W-:Y:S01]  /*c200*/  @P0 IABS R34, R3 ;  /* 0x0000000300220213 */ /* 0x000fe20000000000 */
[----:B------:R-:W-:Y:S01]  /*c210*/  @P0 IMAD.MOV.U32 R3, RZ, RZ, 0x1 ;  /* 0x00000001ff030424 */ /* 0x000fe200078e00ff */
[C---:B------:R-:W-:Y:S01]  /*c220*/  @P0 R2UR UR12, R78.reuse ;  /* 0x000000004e0c02ca */ /* 0x040fe200000e0000 */
[----:B0-----:R-:W-:Y:S01]  /*c230*/  @P0 IMAD.MOV.U32 R35, RZ, RZ, 0x1 ;  /* 0x00000001ff230424 */ /* 0x001fe200078e00ff */
[----:B------:R-:W-:Y:S01]  /*c240*/  @P0 R2UR UR13, R79 ;  /* 0x000000004f0d02ca */ /* 0x000fe200000e0000 */
[----:B------:R-:W-:Y:S01]  /*c250*/  @P0 IMAD.IADD R37, R55, 0x1, -R34 ;  /* 0x0000000137250824 */ /* 0x000fe200078e0a22 */
[----:B------:R-:W-:-:S02]  /*c260*/  @P0 R2UR UR10, R78 ;  /* 0x000000004e0a02ca */ /* 0x000fc400000e0000 */
[----:B------:R-:W-:Y:S02]  /*c270*/  @P0 R2UR UR11, R79 ;  /* 0x000000004f0b02ca */ /* 0x000fe400000e0000 */
[----:B------:R-:W-:-:S07]  /*c280*/  ISETP.GE.AND P1, PT, R37, 0x1, PT ;  /* 0x000000012500780c */ /* 0x000fce0003f26270 */
[----:B------:R0:W-:Y:S04]  /*c290*/  @P0 STG.E desc[UR12][R66.64+0xe0], R3 ;  /* 0x0000e00342000986 */ /* 0x0001e8000c10190c */
[----:B------:R0:W-:Y:S02]  /*c2a0*/  @P0 STG.E desc[UR10][R66.64+0xdc], R37 ;  /* 0x0000dc2542000986 */ /* 0x0001e4000c10190a */
[----:B---34-:R-:W-:Y:S05]  /*c2b0*/  @!P1 BRA `(.L_x_212) ;  /* 0x0000003000d09947 */ /* 0x018fea0003800000 */
[----:B------:R-:W-:Y:S01]  /*c2c0*/  BSSY.RECONVERGENT B2, `(.L_x_213) ;  /* 0x0000330000027945 */ /* 0x000fe20003800200 */
.L_x_240:
[----:B------:R-:W-:Y:S02]  /*c2d0*/  R2UR UR4, R78 ;  /* 0x000000004e0472ca */ /* 0x000fe400000e0000 */
[----:B------:R-:W-:-:S13]  /*c2e0*/  R2UR UR5, R79 ;  /* 0x000000004f0572ca */ /* 0x000fda00000e0000 */
[----:B--2---:R-:W2:Y:S02]  /*c2f0*/  LDG.E R2, desc[UR4][R66.64+0xe8] ;  /* 0x0000e80442027981 */ /* 0x004ea4000c1e1900 */
[----:B--2---:R-:W-:-:S13]  /*c300*/  ISETP.GE.AND P0, PT, R35, R2, PT ;  /* 0x000000022300720c */ /* 0x004fda0003f06270 */
[----:B----4-:R-:W-:Y:S05]  /*c310*/  @P0 BRA `(.L_x_214) ;  /* 0x0000003000a80947 */ /* 0x010fea0003800000 */
[----:B------:R-:W-:Y:S01]  /*c320*/  R2UR UR4, R78 ;  /* 0x000000004e0472ca */ /* 0x000fe200000e0000 */
[----:B0-----:R-:W0:Y:S01]  /*c330*/  LDC.64 R2, c[0x0][0x3a8] ;  /* 0x0000ea00ff027b82 */ /* 0x001e220000000a00 */
[----:B------:R-:W-:-:S13]  /*c340*/  R2UR UR5, R79 ;  /* 0x000000004f0572ca */ /* 0x000fda00000e0000 */
[----:B------:R-:W2:Y:S01]  /*c350*/  LDG.E R34, desc[UR4][R66.64+0xcc] ;  /* 0x0000cc0442227981 */ /* 0x000ea2000c1e1900 */
[----:B------:R-:W-:-:S04]  /*c360*/  VIADD R37, R37, 0xffffffff ;  /* 0xffffffff25257836 */ /* 0x000fc80000000000 */
[----:B--2---:R-:W-:-:S04]  /*c370*/  IMAD R34, R37, R34, R30 ;  /* 0x0000002225227224 */ /* 0x004fc800078e021e */
[----:B------:R-:W-:-:S04]  /*c380*/  IMAD.IADD R37, R34, 0x1, R35 ;  /* 0x0000000122257824 */ /* 0x000fc800078e0223 */
[----:B0-----:R-:W-:-:S06]  /*c390*/  IMAD.WIDE R36, R37, 0x8, R2 ;  /* 0x0000000825247825 */ /* 0x001fcc00078e0202 */
[----:B------:R-:W2:Y:S01]  /*c3a0*/  LDG.E.64 R36, desc[UR4][R36.64] ;  /* 0x0000000424247981 */ /* 0x000ea2000c1e1b00 */
[----:B------:R-:W-:Y:S01]  /*c3b0*/  IMAD.MOV.U32 R34, RZ, RZ, -0x800000 ;  /* 0xff800000ff227424 */ /* 0x000fe200078e00ff */
[----:B------:R-:W-:Y:S01]  /*c3c0*/  BSSY.RECONVERGENT B1, `(.L_x_215) ;  /* 0x0000313000017945 */ /* 0x000fe20003800200 */
[----:B------:R-:W-:-:S06]  /*c3d0*/  IMAD.MOV.U32 R35, RZ, RZ, 0x41cdcd64 ;  /* 0x41cdcd64ff237424 */ /* 0x000fcc00078e00ff */
[----:B--2---:R-:W-:-:S14]  /*c3e0*/  DSETP.GEU.AND P0, PT, |R36|, R34, PT ;  /* 0x000000222400722a */ /* 0x004fdc0003f0e200 */
[----:B------:R-:W-:Y:S05]  /*c3f0*/  @P0 BRA `(.L_x_216) ;  /* 0x00000030003c0947 */ /* 0x000fea0003800000 */
        /* <DEDUP_REMOVED lines=9> */
[----:B------:R-:W-:-:S02]  /*c490*/  R2UR UR11, R79 ;  /* 0x000000004f0b72ca */ /* 0x000fc400000e0000 */
[C---:B------:R-:W-:Y:S02]  /*c4a0*/  R2UR UR12, R78.reuse ;  /* 0x000000004e0c72ca */ /* 0x040fe400000e0000 */
[C---:B------:R-:W-:Y:S01]  /*c4b0*/  R2UR UR13, R79.reuse ;  /* 0x000000004f0d72ca */ /* 0x040fe200000e0000 */
[----:B------:R0:W-:Y:S01]  /*c4c0*/  STG.E.64 desc[UR4][R68.64+0x2738], R44 ;  /* 0x0027382c44007986 */ /* 0x0001e2000c101b04 */
[----:B------:R-:W-:Y:S02]  /*c4d0*/  R2UR UR14, R78 ;  /* 0x000000004e0e72ca */ /* 0x000fe400000e0000 */
[----:B------:R-:W-:Y:S01]  /*c4e0*/  R2UR UR15, R79 ;  /* 0x000000004f0f72ca */ /* 0x000fe200000e0000 */
[----:B------:R0:W-:Y:S04]  /*c4f0*/  STG.E.64 desc[UR8][R68.64+0x2740], R46 ;  /* 0x0027402e44007986 */ /* 0x0001e8000c101b08 */
[----:B------:R-:W2:Y:S04]  /*c500*/  LDG.E R41, desc[UR10][R66.64+0xdc] ;  /* 0x0000dc0a42297981 */ /* 0x000ea8000c1e1900 */
[----:B------:R-:W3:Y:S04]  /*c510*/  LDG.E R37, desc[UR12][R66.64+0xe0] ;  /* 0x0000e00c42257981 */ /* 0x000ee8000c1e1900 */
[----:B------:R-:W5:Y:S01]  /*c520*/  LDG.E R43, desc[UR14][R66.64+0xe8] ;  /* 0x0000e80e422b7981 */ /* 0x000f62000c1e1900 */
[----:B------:R-:W-:Y:S01]  /*c530*/  IMAD.MOV.U32 R48, RZ, RZ, 0x0 ;  /* 0x00000000ff307424 */ /* 0x000fe200078e00ff */
[----:B------:R-:W-:Y:S05]  /*c540*/  BMOV.32.CLEAR RZ, B0 ;  /* 0x0000000000ff7355 */ /* 0x000fea0000100000 */
[----:B------:R-:W-:Y:S01]  /*c550*/  IMAD.MOV.U32 R49, RZ, RZ, -0x3f56d000 ;  /* 0xc0a93000ff317424 */ /* 0x000fe200078e00ff */
[----:B------:R0:W-:Y:S01]  /*c560*/  STG.E.64 desc[UR8][R68.64+0x2760], RZ ;  /* 0x002760ff44007986 */ /* 0x0001e2000c101b08 */
[----:B------:R-:W-:Y:S03]  /*c570*/  BSSY.RECONVERGENT B0, `(.L_x_217) ;  /* 0x00002ce000007945 */ /* 0x000fe60003800200 */
[----:B------:R0:W-:Y:S01]  /*c580*/  STG.E.64 desc[UR4][R68.64+0x2758], R48 ;  /* 0x0027583044007986 */ /* 0x0001e2000c101b04 */
[----:B--2---:R-:W-:-:S02]  /*c590*/  LOP3.LUT R36, RZ, R41, RZ, 0x33, !PT ;  /* 0x00000029ff247212 */ /* 0x004fc400078e33ff */
[----:B---3--:R-:W-:-:S03]  /*c5a0*/  LOP3.LUT R38, RZ, R37, RZ, 0x33, !PT ;  /* 0x00000025ff267212 */ /* 0x008fc600078e33ff */
[----:B------:R-:W-:Y:S02]  /*c5b0*/  IMAD.IADD R59, R36, 0x1, R57 ;  /* 0x00000001243b7824 */ /* 0x000fe400078e0239 */
[----:B-----5:R-:W-:-:S03]  /*c5c0*/  IMAD.IADD R38, R43, 0x1, R38 ;  /* 0x000000012b267824 */ /* 0x020fc600078e0226 */
[C---:B------:R-:W-:Y:S01]  /*c5d0*/  ISETP.NE.AND P2, PT, R59.reuse, RZ, PT ;  /* 0x000000ff3b00720c */ /* 0x040fe20003f45270 */
[----:B------:R0:W-:Y:S01]  /*c5e0*/  STG.E desc[UR10][R66.64+0xec], R59 ;  /* 0x0000ec3b42007986 */ /* 0x0001e2000c10190a */
[----:B------:R-:W-:Y:S02]  /*c5f0*/  ISETP.GE.AND P0, PT, R59, 0x1, PT ;  /* 0x000000013b00780c */ /* 0x000fe40003f06270 */
[C---:B------:R-:W-:Y:S01]  /*c600*/  ISETP.GT.AND P1, PT, R38.reuse, RZ, !P2 ;  /* 0x000000ff2600720c */ /* 0x040fe20005724270 */
[----:B------:R0:W-:Y:S01]  /*c610*/  STG.E desc[UR12][R66.64+0xf0], R38 ;  /* 0x0000f02642007986 */ /* 0x0001e2000c10190c */
[C---:B------:R-:W-:Y:S02]  /*c620*/  ISETP.NE.OR P0, PT, R38.reuse, RZ, !P0 ;  /* 0x000000ff2600720c */ /* 0x040fe40004705670 */
[----:B------:R-:W-:-:S05]  /*c630*/  IADD3 R75, PT, PT, R38, -0x1, R59 ;  /* 0xffffffff264b7810 */ /* 0x000fca0007ffe03b */
[----:B------:R0:W-:Y:S06]  /*c640*/  STG.E desc[UR14][R66.64+0xf4], R75 ;  /* 0x0000f44b42007986 */ /* 0x0001ec000c10190e */
[----:B------:R-:W-:Y:S05]  /*c650*/  @P0 BRA !P1, `(.L_x_218) ;  /* 0x00000014002c0947 */ /* 0x000fea0004800000 */
[----:B------:R-:W-:Y:S02]  /*c660*/  ISETP.NE.AND P0, PT, R59, 0x1, PT ;  /* 0x000000013b00780c */ /* 0x000fe40003f05270 */
[----:B------:R-:W-:-:S13]  /*c670*/  ISETP.NE.AND P1, PT, R38, 0x1, PT ;  /* 0x000000012600780c */ /* 0x000fda0003f25270 */
[----:B------:R-:W-:Y:S05]  /*c680*/  @P0 BRA P1, `(.L_x_219) ;  /* 0x0000000800b00947 */ /* 0x000fea0000800000 */
[----:B------:R-:W-:Y:S02]  /*c690*/  ISETP.NE.AND P1, PT, R59, 0x1, PT ;  /* 0x000000013b00780c */ /* 0x000fe40003f25270 */
[C---:B------:R-:W-:Y:S02]  /*c6a0*/  ISETP.EQ.AND P0, PT, R38.reuse, 0x1, !P2 ;  /* 0x000000012600780c */ /* 0x040fe40005702270 */
[----:B------:R-:W-:-:S04]  /*c6b0*/  ISETP.EQ.AND P1, PT, R38, RZ, !P1 ;  /* 0x000000ff2600720c */ /* 0x000fc80004f22270 */
[----:B------:R-:W-:-:S13]  /*c6c0*/  PLOP3.LUT P0, PT, P0, P1, PT, 0xf8, 0x8f ;  /* 0x00000000008f781c */ /* 0x000fda0000703f70 */
[C---:B------:R-:W-:Y:S02]  /*c6d0*/  @!P0 R2UR UR4, R78.reuse ;  /* 0x000000004e0482ca */ /* 0x040fe400000e0000 */
[C---:B------:R-:W-:Y:S02]  /*c6e0*/  @!P0 R2UR UR5, R79.reuse ;  /* 0x000000004f0582ca */ /* 0x040fe400000e0000 */
[----:B------:R-:W-:Y:S02]  /*c6f0*/  @!P0 R2UR UR8, R78 ;  /* 0x000000004e0882ca */ /* 0x000fe400000e0000 */
[----:B------:R-:W-:Y:S01]  /*c700*/  @!P0 R2UR UR9, R79 ;  /* 0x000000004f0982ca */ /* 0x000fe200000e0000 */
[----:B------:R-:W-:Y:S08]  /*c710*/  BSSY.RECONVERGENT B10, `(.L_x_220) ;  /* 0x00000380000a7945 */ /* 0x000ff00003800200 */
[----:B0-----:R0:W5:Y:S04]  /*c720*/  @!P0 LDG.E.64 R48, desc[UR4][R68.64+0x2760] ;  /* 0x0027600444308981 */ /* 0x001168000c1e1b00 */
[----:B------:R0:W5:Y:S01]  /*c730*/  @!P0 LDG.E.64 R58, desc[UR8][R68.64+0x2758] ;  /* 0x00275808443a8981 */ /* 0x000162000c1e1b00 */
[----:B------:R-:W-:Y:S05]  /*c740*/  @!P0 BRA `(.L_x_221) ;  /* 0x0000000000d08947 */ /* 0x000fea0003800000 */
[C---:B------:R-:W-:Y:S02]  /*c750*/  R2UR UR10, R78.reuse ;  /* 0x000000004e0a72ca */ /* 0x040fe400000e0000 */
[C---:B------:R-:W-:Y:S02]  /*c760*/  R2UR UR11, R79.reuse ;  /* 0x000000004f0b72ca */ /* 0x040fe400000e0000 */
[C---:B------:R-:W-:Y:S02]  /*c770*/  R2UR UR8, R78.reuse ;  /* 0x000000004e0872ca */ /* 0x040fe400000e0000 */
[C---:B------:R-:W-:Y:S02]  /*c780*/  R2UR UR9, R79.reuse ;  /* 0x000000004f0972ca */ /* 0x040fe400000e0000 */
[----:B------:R-:W-:Y:S02]  /*c790*/  R2UR UR12, R78 ;  /* 0x000000004e0c72ca */ /* 0x000fe400000e0000 */
[----:B------:R-:W-:-:S02]  /*c7a0*/  R2UR UR13, R79 ;  /* 0x000000004f0d72ca */ /* 0x000fc400000e0000 */
[-C--:B-----5:R-:W-:Y:S02]  /*c7b0*/  IADD3 R58, P0, PT, R41, R72.reuse, RZ ;  /* 0x00000048293a7210 */ /* 0x0a0fe40007f1e0ff */
[----:B------:R-:W-:Y:S01]  /*c7c0*/  IADD3 R60, P1, PT, R37, R72, RZ ;  /* 0x00000048253c7210 */ /* 0x000fe20007f3e0ff */
[----:B------:R-:W2:Y:S01]  /*c7d0*/  LDG.E.U8 R49, desc[UR10][R32.64] ;  /* 0x0000000a20317981 */ /* 0x000ea2000c1e1100 */
[-C--:B------:R-:W-:Y:S02]  /*c7e0*/  LEA.HI.X.SX32 R59, R41, R73.reuse, 0x1, P0 ;  /* 0x00000049293b7211 */ /* 0x080fe400000f0eff */
[----:B------:R-:W-:Y:S02]  /*c7f0*/  LEA.HI.X.SX32 R61, R37, R73, 0x1, P1 ;  /* 0x00000049253d7211 */ /* 0x000fe400008f0eff */
[----:B------:R-:W-:Y:S01]  /*c800*/  R2UR UR4, R78 ;  /* 0x000000004e0472ca */ /* 0x000fe200000e0000 */
[----:B------:R-:W2:Y:S01]  /*c810*/  LDG.E.U8 R38, desc[UR8][R58.64] ;  /* 0x000000083a267981 */ /* 0x000ea2000c1e1100 */
[----:B------:R-:W-:-:S02]  /*c820*/  R2UR UR5, R79 ;  /* 0x000000004f0572ca */ /* 0x000fc400000e0000 */
[C---:B------:R-:W-:Y:S01]  /*c830*/  IADD3 R62, P0, PT, R43.reuse, R72, RZ ;  /* 0x000000482b3e7210 */ /* 0x040fe20007f1e0ff */
[----:B------:R-:W3:Y:S03]  /*c840*/  LDG.E.U8 R40, desc[UR12][R60.64+0x1b] ;  /* 0x00001b0c3c287981 */ /* 0x000ee6000c1e1100 */
[----:B------:R-:W-:-:S07]  /*c850*/  LEA.HI.X.SX32 R63, R43, R73, 0x1, P0 ;  /* 0x000000492b3f7211 */ /* 0x000fce00000f0eff */
[----:B------:R-:W4:Y:S01]  /*c860*/  LDG.E.S8 R36, desc[UR4][R62.64+0x1b] ;  /* 0x00001b043e247981 */ /* 0x000f22000c1e1300 */
[----:B------:R-:W-:Y:S01]  /*c870*/  UMOV UR4, 0x5197d ;  /* 0x0005197d00047882 */ /* 0x000fe20000000000 */
[C---:B------:R-:W-:Y:S02]  /*c880*/  R2UR UR16, R78.reuse ;  /* 0x000000004e1072ca */ /* 0x040fe400000e0000 */
[C---:B------:R-:W-:Y:S02]  /*c890*/  R2UR UR17, R79.reuse ;  /* 0x000000004f1172ca */ /* 0x040fe400000e0000 */
[----:B------:R-:W-:Y:S02]  /*c8a0*/  R2UR UR14, R78 ;  /* 0x000000004e0e72ca */ /* 0x000fe400000e0000 */
[----:B------:R-:W-:Y:S02]  /*c8b0*/  R2UR UR15, R79 ;  /* 0x000000004f0f72ca */ /* 0x000fe400000e0000 */
[----:B--2---:R-:W-:-:S02]  /*c8c0*/  PRMT R38, R38, 0x3340, R49 ;  /* 0x0000334026267816 */ /* 0x004fc40000000031 */
[----:B---3--:R-:W-:-:S04]  /*c8d0*/  PRMT R49, R40, 0x3340, RZ ;  /* 0x0000334028317816 */ /* 0x008fc800000000ff */
[----:B------:R-:W-:-:S05]  /*c8e0*/  PRMT R49, R38, 0x5410, R49 ;  /* 0x0000541026317816 */ /* 0x000fca0000000031 */
[----:B----4-:R-:W-:Y:S01]  /*c8f0*/  IDP.4A.S8.U8 R49, R49, UR4, R36 ;  /* 0x0000000431317c26 */ /* 0x010fe20008000224 */
[----:B------:R-:W-:Y:S02]  /*c900*/  UMOV UR4, 0x50 ;  /* 0x0000005000047882 */ /* 0x000fe40000000000 */
[----:B------:R-:W-:Y:S02]  /*c910*/  LEA R36, R75, UR4, 0x3 ;  /* 0x000000044b247c11 */ /* 0x000fe4000f8e18ff */
[----:B------:R-:W-:Y:S02]  /*c920*/  LEA R64, R49, UR4, 0x3 ;  /* 0x0000000431407c11 */ /* 0x000fe4000f8e18ff */
[----:B------:R-:W2:Y:S08]  /*c930*/  LDC.64 R48, c[0x3][R36+0x6270] ;  /* 0x00d89c0024307b82 */ /* 0x000eb00000000a00 */
[----:B------:R-:W2:Y:S02]  /*c940*/  LDC.64 R64, c[0x3][R64+0x1388] ;  /* 0x00c4e20040407b82 */ /* 0x000ea40000000a00 */
[----:B--2---:R-:W-:-:S07]  /*c950*/  DADD R48, R48, R64 ;  /* 0x0000000030307229 */ /* 0x004fce0000000040 */
[----:B------:R2:W-:Y:S04]  /*c960*/  STG.E.64 desc[UR8][R68.64+0x2760], R48 ;  /* 0x0027603044007986 */ /* 0x0005e8000c101b08 */
[----:B------:R-:W3:Y:S04]  /*c970*/  LDG.E.U8 R58, desc[UR12][R58.64] ;  /* 0x0000000c3a3a7981 */ /* 0x000ee8000c1e1100 */
[----:B------:R-:W4:Y:S04]  /*c980*/  LDG.E.U8 R60, desc[UR16][R60.64+0x1b] ;  /* 0x00001b103c3c7981 */ /* 0x000f28000c1e1100 */
[----:B------:R-:W3:Y:S04]  /*c990*/  LDG.E.U8 R65, desc[UR14][R32.64] ;  /* 0x0000000e20417981 */ /* 0x000ee8000c1e1100 */
[----:B------:R-:W2:Y:S04]  /*c9a0*/  LDG.E.S8 R62, desc[UR10][R62.64+0x1b] ;  /* 0x00001b0a3e3e7981 */ /* 0x000ea8000c1e1300 */
[----:B------:R-:W2:Y:S01]  /*c9b0*/  LDG.E R38, desc[UR8][R66.64+0xf4] ;  /* 0x0000f40842267981 */ /* 0x000ea2000c1e1900 */
[----:B------:R-:W-:Y:S01]  /*c9c0*/  UMOV UR5, 0x57d19 ;  /* 0x00057d1900057882 */ /* 0x000fe20000000000 */
[----:B----4-:R-:W-:-:S02]  /*c9d0*/  PRMT R40, R60, 0x3340, RZ ;  /* 0x000033403c287816 */ /* 0x010fc400000000ff */
[----:B---3--:R-:W-:-:S04]  /*c9e0*/  PRMT R65, R65, 0x3340, R58 ;  /* 0x0000334041417816 */ /* 0x008fc8000000003a */
[----:B------:R-:W-:-:S05]  /*c9f0*/  PRMT R65, R65, 0x5410, R40 ;  /* 0x0000541041417816 */ /* 0x000fca0000000028 */
[----:B--2---:R-:W-:Y:S01]  /*ca00*/  IDP.4A.S8.U8 R65, R65, UR5, R62 ;  /* 0x0000000541417c26 */ /* 0x004fe2000800023e */
[----:B------:R-:W-:-:S04]  /*ca10*/  LEA R38, R38, UR4, 0x3 ;  /* 0x0000000426267c11 */ /* 0x000fc8000f8e18ff */
[----:B------:R-:W-:Y:S01]  /*ca20*/  LEA R60, R65, UR4, 0x3 ;  /* 0x00000004413c7c11 */ /* 0x000fe2000f8e18ff */
[----:B------:R-:W2:Y:S08]  /*ca30*/  LDC.64 R58, c[0x3][R38+0x5fa0] ;  /* 0x00d7e800263a7b82 */ /* 0x000eb00000000a00 */
[----:B------:R-:W2:Y:S01]  /*ca40*/  LDC.64 R60, c[0x3][R60] ;  /* 0x00c000003c3c7b82 */ /* 0x000ea20000000a00 */
[----:B------:R-:W-:-:S02]  /*ca50*/  R2UR UR4, R78 ;  /* 0x000000004e0472ca */ /* 0x000fc400000e0000 */
[----:B------:R-:W-:Y:S01]  /*ca60*/  R2UR UR5, R79 ;  /* 0x000000004f0572ca */ /* 0x000fe200000e0000 */
[----:B--2---:R-:W-:-:S12]  /*ca70*/  DADD R58, R58, R60 ;  /* 0x000000003a3a7229 */ /* 0x004fd8000000003c */
[----:B------:R2:W-:Y:S02]  /*ca80*/  STG.E.64 desc[UR4][R68.64+0x2758], R58 ;  /* 0x0027583a44007986 */ /* 0x0005e4000c101b04 */
.L_x_221:
[----:B------:R-:W-:Y:S05]  /*ca90*/  BSYNC.RECONVERGENT B10 ;  /* 0x00000000000a7941 */ /* 0x000fea0003800200 */
.L_x_220:
[----:B------:R-:W-:Y:S02]  /*caa0*/  R2UR UR4, R78 ;  /* 0x000000004e0472ca */ /* 0x000fe400000e0000 */
[----:B------:R-:W-:-:S13]  /*cab0*/  R2UR UR5, R79 ;  /* 0x000000004f0572ca */ /* 0x000fda00000e0000 */
[----:B------:R-:W3:Y:S01]  /*cac0*/  LDG.E R61, desc[UR4][R66.64+0xcc] ;  /* 0x0000cc04423d7981 */ /* 0x000ee2000c1e1900 */
[----:B------:R-:W-:Y:S02]  /*cad0*/  VIADD R38, R41, 0xffffffff ;  /* 0xffffffff29267836 */ /* 0x000fe40000000000 */
[----:B------:R-:W-:-:S04]  /*cae0*/  IMAD.IADD R63, R30, 0x1, R37 ;  /* 0x000000011e3f7824 */ /* 0x000fc800078e0225 */
[----:B---3--:R-:W-:-:S04]  /*caf0*/  IMAD R37, R38, R61, R63 ;  /* 0x0000003d26257224 */ /* 0x008fc800078e023f */
[----:B------:R-:W-:-:S06]  /*cb00*/  IMAD.WIDE R36, R37, 0x8, R2 ;  /* 0x0000000825247825 */ /* 0x000fcc00078e0202 */
[----:B------:R-:W3:Y:S01]  /*cb10*/  LDG.E.64 R36, desc[UR4][R36.64] ;  /* 0x0000000424247981 */ /* 0x000ee2000c1e1b00 */
[----:B------:R-:W-:Y:S02]  /*cb20*/  R2UR UR8, R78 ;  /* 0x000000004e0872ca */ /* 0x000fe400000e0000 */
[----:B------:R-:W-:Y:S01]  /*cb30*/  R2UR UR9, R79 ;  /* 0x000000004f0972ca */ /* 0x000fe200000e0000 */
[----:B---3-5:R-:W-:-:S07]  /*cb40*/  DADD R40, R36, R48 ;  /* 0x0000000024287229 */ /* 0x028fce0000000030 */
[----:B------:R3:W-:Y:S05]  /*cb50*/  STG.E.64 desc[UR4][R68.64+0x2760], R40 ;  /* 0x0027602844007986 */ /* 0x0007ea000c101b04 */
[----:B------:R-:W4:Y:S02]  /*cb60*/  LDG.E R42, desc[UR8][R66.64+0xcc] ;  /* 0x0000cc08422a7981 */ /* 0x000f24000c1e1900 */
[----:B----4-:R-:W-:-:S04]  /*cb70*/  IMAD R42, R38, R42, R63 ;  /* 0x0000002a262a7224 */ /* 0x010fc800078e023f */
[----:B------:R-:W-:-:S04]  /*cb80*/  VIADD R49, R42, 0x271 ;  /* 0x000002712a317836 */ /* 0x000fc80000000000 */
[----:B------:R-:W-:Y:S02]  /*cb90*/  IMAD.WIDE R48, R49, 0x8, R2 ;  /* 0x0000000831307825 */ /* 0x000fe400078e0202 */
[----:B------:R-:W4:Y:S04]  /*cba0*/  LDG.E.64 R2, desc[UR4][R68.64+0x2720] ;  /* 0x0027200444027981 */ /* 0x000f28000c1e1b00 */
[----:B------:R-:W2:Y:S01]  /*cbb0*/  LDG.E.64 R48, desc[UR4][R48.64] ;  /* 0x0000000430307981 */ /* 0x000ea2000c1e1b00 */
[----:B------:R-:W-:-:S14]  /*cbc0*/  DSETP.GT.AND P0, PT, |R40|, R34, PT ;  /* 0x000000222800722a */ /* 0x000fdc0003f04200 */
[----:B---3--:R-:W-:Y:S02]  /*cbd0*/  @P0 IMAD.MOV.U32 R40, RZ, RZ, 0x0 ;  /* 0x00000000ff280424 */ /* 0x008fe400078e00ff */
[----:B------:R-:W-:-:S06]  /*cbe0*/  @P0 IMAD.MOV.U32 R41, RZ, RZ, 0x7ff00000 ;  /* 0x7ff00000ff290424 */ /* 0x000fcc00078e00ff */
[----:B------:R-:W-:Y:S01]  /*cbf0*/  DADD R124, R40, 200 ;  /* 0x40690000287c7429 */ /* 0x000fe20000000000 */
[----:B------:R-:W-:Y:S02]  /*cc00*/  @P0 R2UR UR8, R78 ;  /* 0x000000004e0802ca */ /* 0x000fe400000e0000 */
[----:B------:R-:W-:-:S07]  /*cc10*/  @P0 R2UR UR9, R79 ;  /* 0x000000004f0902ca */ /* 0x000fce00000e0000 */
[----:B------:R-:W-:Y:S01]  /*cc20*/  FSETP.GEU.AND P1, PT, |R125|, 6.5827683646048100446e-37, PT ;  /* 0x036000007d00780b */ /* 0x000fe20003f2e200 */
[----:B------:R-:W-:Y:S01]  /*cc30*/  BSSY.RECONVERGENT B10, `(.L_x_222) ;  /* 0x00000200000a7945 */ /* 0x000fe20003800200 */
[----:B--2---:R-:W-:-:S07]  /*cc40*/  DADD R36, R48, R58 ;  /* 0x0000000030247229 */ /* 0x004fce000000003a */
[----:B------:R2:W-:Y:S01]  /*cc50*/  STG.E.64 desc[UR4][R68.64+0x2758], R36 ;  /* 0x0027582444007986 */ /* 0x0005e2000c101b04 */
[----:B------:R-:W-:Y:S01]  /*cc60*/  UMOV UR4, 0xcccccccd ;  /* 0xcccccccd00047882 */ /* 0x000fe20000000000 */
[----:B------:R-:W-:Y:S01]  /*cc70*/  UMOV UR5, 0x4016cccc ;  /* 0x4016cccc00057882 */ /* 0x000fe20000000000 */
[----:B--2---:R-:W-:Y:S02]  /*cc80*/  @P0 IMAD.MOV.U32 R36, RZ, RZ, 0x0 ;  /* 0x00000000ff240424 */ /* 0x004fe400078e00ff */
[----:B------:R-:W-:-:S06]  /*cc90*/  @P0 IMAD.MOV.U32 R37, RZ, RZ, -0x40100000 ;  /* 0xbff00000ff250424 */ /* 0x000fcc00078e00ff */
[----:B------:R-:W-:-:S08]  /*cca0*/  DADD R34, R36, -UR4 ;  /* 0x8000000424227e29 */ /* 0x000fd00008000000 */
[----:B----4-:R-:W-:-:S06]  /*ccb0*/  DADD R110, R34, R2 ;  /* 0x00000000226e7229 */ /* 0x010fcc0000000002 */
[----:B------:R-:W2:Y:S01]  /*ccc0*/  MUFU.RCP64H R35, R111 ;  /* 0x0000006f00237308 */ /* 0x000ea20000001800 */
[----:B------:R-:W-:-:S06]  /*ccd0*/  IMAD.MOV.U32 R34, RZ, RZ, 0x1 ;  /* 0x00000001ff227424 */ /* 0x000fcc00078e00ff */
[----:B--2---:R-:W-:-:S08]  /*cce0*/  DFMA R48, -R110, R34, 1 ;  /* 0x3ff000006e30742b */ /* 0x004fd00000000122 */
[----:B------:R-:W-:-:S08]  /*ccf0*/  DFMA R48, R48, R48, R48 ;  /* 0x000000303030722b */ /* 0x000fd00000000030 */
[----:B------:R-:W-:-:S08]  /*cd00*/  DFMA R48, R34, R48, R34 ;  /* 0x000000302230722b */ /* 0x000fd00000000022 */
[----:B------:R-:W-:-:S08]  /*cd10*/  DFMA R34, -R110, R48, 1 ;  /* 0x3ff000006e22742b */ /* 0x000fd00000000130 */
[----:B------:R-:W-:-:S08]  /*cd20*/  DFMA R34, R48, R34, R48 ;  /* 0x000000223022722b */ /* 0x000fd00000000030 */
[----:B------:R-:W-:-:S08]  /*cd30*/  DMUL R48, R124, R34 ;  /* 0x000000227c307228 */ /* 0x000fd00000000000 */
[----:B------:R-:W-:Y:S01]  /*cd40*/  DFMA R58, -R110, R48, R124 ;  /* 0x000000306e3a722b */ /* 0x000fe2000000017c */
[----:B------:R-:W-:Y:S02]  /*cd50*/  @P0 R2UR UR4, R78 ;  /* 0x000000004e0402ca */ /* 0x000fe400000e0000 */
[----:B------:R-:W-:-:S05]  /*cd60*/  @P0 R2UR UR5, R79 ;  /* 0x000000004f0502ca */ /* 0x000fca00000e0000 */
[----:B------:R-:W-:Y:S01]  /*cd70*/  DFMA R34, R34, R58, R48 ;  /* 0x0000003a2222722b */ /* 0x000fe20000000030 */
[----:B------:R2:W-:Y:S09]  /*cd80*/  @P0 STG.E.64 desc[UR8][R68.64+0x2758], R44 ;  /* 0x0027582c44000986 */ /* 0x0005f2000c101b08 */
[----:B------:R-:W-:Y:S01]  /*cd90*/  FFMA R38, RZ, R111, R35 ;  /* 0x0000006fff267223 */ /* 0x000fe20000000023 */
[----:B------:R2:W-:Y:S04]  /*cda0*/  @P0 STG.E.64 desc[UR4][R68.64+0x2760], R46 ;  /* 0x0027602e44000986 */ /* 0x0005e8000c101b04 */
[----:B------:R-:W-:-:S13]  /*cdb0*/  FSETP.GT.AND P0, PT, |R38|, 1.469367938527859385e-39, PT ;  /* 0x001000002600780b */ /* 0x000fda0003f04200 */
[----:B--2---:R-:W-:Y:S05]  /*cdc0*/  @P0 BRA P1, `(.L_x_223) ;  /* 0x0000000000180947 */ /* 0x004fea0000800000 */
[----:B------:R-:W-:Y:S05]  /*cdd0*/  BMOV.32.CLEAR RZ, B11 ;  /* 0x000000000bff7355 */ /* 0x000fea0000100000 */
[----:B------:R-:W-:Y:S01]  /*cde0*/  IMAD.MOV.U32 R126, RZ, RZ, R124 ;  /* 0x000000ffff7e7224 */ /* 0x000fe200078e007c */
[----:B------:R-:W-:-:S07]  /*cdf0*/  MOV R38, 0xce10 ;  /* 0x0000ce1000267802 */ /* 0x000fce0000000f00 */
[----:B01----:R-:W-:Y:S05]  /*ce00*/  CALL.REL.NOINC `($__internal_0_$__cuda_sm20_div_rn_f64_full) ;  /* 0x000013c800a47944 */ /* 0x003fea0003c00000 */
[----:B------:R-:W-:Y:S02]  /*ce10*/  IMAD.MOV.U32 R34, RZ, RZ, R108 ;  /* 0x000000ffff227224 */ /* 0x000fe400078e006c */
[----:B------:R-:W-:-:S07]  /*ce20*/  IMAD.MOV.U32 R35, RZ, RZ, R109 ;  /* 0x000000ffff237224 */ /* 0x000fce00078e006d */
.L_x_223:
[----:B------:R-:W-:Y:S05]  /*ce30*/  BSYNC.RECONVERGENT B10 ;  /* 0x00000000000a7941 */ /* 0x000fea0003800200 */
.L_x_222:
[C---:B------:R-:W-:Y:S01]  /*ce40*/  R2UR UR4, R78.reuse ;  /* 0x000000004e0472ca */ /* 0x040fe200000e0000 */
[----:B------:R-:W2:Y:S01]  /*ce50*/  LDC.64 R44, c[0x0][0x3a8] ;  /* 0x0000ea00ff2c7b82 */ /* 0x000ea20000000a00 */
[C---:B------:R-:W-:Y:S02]  /*ce60*/  R2UR UR5, R79.reuse ;  /* 0x000000004f0572ca */ /* 0x040fe400000e0000 */
[----:B------:R-:W-:Y:S02]  /*ce70*/  R2UR UR8, R78 ;  /* 0x000000004e0872ca */ /* 0x000fe400000e0000 */
[----:B------:R-:W-:-:S09]  /*ce80*/  R2UR UR9, R79 ;  /* 0x000000004f0972ca */ /* 0x000fd200000e0000 */
[----:B------:R3:W-:Y:S04]  /*ce90*/  STG.E.64 desc[UR4][R68.64+0x2748], R34 ;  /* 0x0027482244007986 */ /* 0x0007e8000c101b04 */
[----:B------:R-:W4:Y:S01]  /*cea0*/  LDG.E R38, desc[UR8][R66.64+0xcc] ;  /* 0x0000cc0842267981 */ /* 0x000f22000c1e1900 */
[----:B------:R-:W-:-:S04]  /*ceb0*/  IMAD.IADD R43, R30, 0x1, R43 ;  /* 0x000000011e2b7824 */ /* 0x000fc800078e022b */
[----:B----4-:R-:W-:-:S04]  /*cec0*/  IMAD R43, R55, R38, R43 ;  /* 0x00000026372b7224 */ /* 0x010fc800078e022b */
[----:B--2---:R-:W-:-:S05]  /*ced0*/  IMAD.WIDE R42, R43, 0x8, R44 ;  /* 0x000000082b2a7825 */ /* 0x004fca00078e022c */
[----:B------:R-:W2:Y:S04]  /*cee0*/  LDG.E.64 R46, desc[UR4][R42.64+0x1388] ;  /* 0x001388042a2e7981 */ /* 0x000ea8000c1e1b00 */
[----:B------:R-:W4:Y:S01]  /*cef0*/  LDG.E.64 R44, desc[UR4][R42.64] ;  /* 0x000000042a2c7981 */ /* 0x000f22000c1e1b00 */
[----:B------:R-:W-:Y:S01]  /*cf00*/  UMOV UR4, 0xcccccccd ;  /* 0xcccccccd00047882 */ /* 0x000fe20000000000 */
[----:B------:R-:W-:Y:S01]  /*cf10*/  UMOV UR5, 0x4016cccc ;  /* 0x4016cccc00057882 */ /* 0x000fe20000000000 */
[----:B------:R-:W-:Y:S01]  /*cf20*/  BSSY.RECONVERGENT B10, `(.L_x_224) ;  /* 0x00000160000a7945 */ /* 0x000fe20003800200 */
[----:B--2---:R-:W-:Y:S02]  /*cf30*/  DADD R46, R46, -UR4 ;  /* 0x800000042e2e7e29 */ /* 0x004fe40008000000 */
[----:B----4-:R-:W-:-:S06]  /*cf40*/  DADD R124, R44, 200 ;  /* 0x406900002c7c7429 */ /* 0x010fcc0000000000 */
[----:B------:R-:W-:Y:S01]  /*cf50*/  DADD R110, R2, R46 ;  /* 0x00000000026e7229 */ /* 0x000fe2000000002e */
[----:B------:R-:W-:-:S05]  /*cf60*/  IMAD.MOV.U32 R2, RZ, RZ, 0x1 ;  /* 0x00000001ff027424 */ /* 0x000fca00078e00ff */
[----:B------:R-:W2:Y:S01]  /*cf70*/  MUFU.RCP64H R3, R111 ;  /* 0x0000006f00037308 */ /* 0x000ea20000001800 */
[----:B------:R-:W-:Y:S01]  /*cf80*/  FSETP.GEU.AND P1, PT, |R125|, 6.5827683646048100446e-37, PT ;  /* 0x036000007d00780b */ /* 0x000fe20003f2e200 */
        /* <DEDUP_REMOVED lines=14> */
[----:B01----:R-:W-:Y:S05]  /*d070*/  CALL.REL.NOINC `($__internal_0_$__cuda_sm20_div_rn_f64_full) ;  /* 0x000013c800087944 */ /* 0x003fea0003c00000 */
.L_x_225:
[----:B------:R-:W-:Y:S05]  /*d080*/  BSYNC.RECONVERGENT B10 ;  /* 0x00000000000a7941 */ /* 0x000fea0003800200 */
.L_x_224:
[----:B------:R-:W-:Y:S01]  /*d090*/  R2UR UR4, R78 ;  /* 0x000000004e0472ca */ /* 0x000fe200000e0000 */
[----:B------:R-:W-:Y:S01]  /*d0a0*/  DSETP.GT.AND P0, PT, R34, R108, PT ;  /* 0x0000006c2200722a */ /* 0x000fe20003f04000 */
[----:B------:R-:W-:-:S13]  /*d0b0*/  R2UR UR5, R79 ;  /* 0x000000004f0572ca */ /* 0x000fda00000e0000 */
[----:B------:R2:W-:Y:S01]  /*d0c0*/  STG.E.64 desc[UR4][R68.64+0x2750], R108 ;  /* 0x0027506c44007986 */ /* 0x0005e2000c101b04 */
[----:B------:R-:W-:Y:S05]  /*d0d0*/  @!P0 BRA `(.L_x_226) ;  /* 0x00000020005c8947 */ /* 0x000fea0003800000 */
[C---:B------:R-:W-:Y:S02]  /*d0e0*/  R2UR UR4, R78.reuse ;  /* 0x000000004e0472ca */ /* 0x040fe400000e0000 */
[C---:B------:R-:W-:Y:S02]  /*d0f0*/  R2UR UR5, R79.reuse ;  /* 0x000000004f0572ca */ /* 0x040fe400000e0000 */
[----:B------:R-:W-:Y:S02]  /*d100*/  R2UR UR8, R78 ;  /* 0x000000004e0872ca */ /* 0x000fe400000e0000 */
[----:B------:R-:W-:-:S09]  /*d110*/  R2UR UR9, R79 ;  /* 0x000000004f0972ca */ /* 0x000fd200000e0000 */
[----:B------:R3:W-:Y:S04]  /*d120*/  STG.E.64 desc[UR4][R68.64+0x2738], R36 ;  /* 0x0027382444007986 */ /* 0x0007e8000c101b04 */
[----:B------:R3:W-:Y:S01]  /*d130*/  STG.E.64 desc[UR8][R68.64+0x2740], R40 ;  /* 0x0027402844007986 */ /* 0x0007e2000c101b08 */
[----:B------:R-:W-:Y:S05]  /*d140*/  BRA `(.L_x_226) ;  /* 0x0000002000407947 */ /* 0x000fea0003800000 */
.L_x_219:
[C---:B------:R-:W-:Y:S02]  /*d150*/  R2UR UR4, R78.reuse ;  /* 0x000000004e0472ca */ /* 0x040fe400000e0000 */
[C---:B------:R-:W-:Y:S02]  /*d160*/  R2UR UR5, R79.reuse ;  /* 0x000000004f0572ca */ /* 0x040fe400000e0000 */
[----:B------:R-:W-:Y:S02]  /*d170*/  R2UR UR8, R78 ;  /* 0x000000004e0872ca */ /* 0x000fe400000e0000 */
[----:B------:R-:W-:Y:S02]  /*d180*/  R2UR UR9, R79 ;  /* 0x000000004f0972ca */ /* 0x000fe400000e0000 */
[-C--:B------:R-:W-:Y:S02]  /*d190*/  IADD3 R62, P0, PT, R41, R72.reuse, RZ ;  /* 0x00000048293e7210 */ /* 0x080fe40007f1e0ff */
[----:B------:R-:W-:-:S02]  /*d1a0*/  IADD3 R64, P1, PT, R37, R72, RZ ;  /* 0x0000004825407210 */ /* 0x000fc40007f3e0ff */
[C---:B------:R-:W-:Y:S02]  /*d1b0*/  R2UR UR10, R78.reuse ;  /* 0x000000004e0a72ca */ /* 0x040fe400000e0000 */
[----:B------:R-:W-:Y:S02]  /*d1c0*/  R2UR UR11, R79 ;  /* 0x000000004f0b72ca */ /* 0x000fe400000e0000 */
[-C--:B------:R-:W-:Y:S02]  /*d1d0*/  LEA.HI.X.SX32 R63, R41, R73.reuse, 0x1, P0 ;  /* 0x00000049293f7211 */ /* 0x080fe400000f0eff */
[----:B------:R-:W-:Y:S02]  /*d1e0*/  LEA.HI.X.SX32 R65, R37, R73, 0x1, P1 ;  /* 0x0000004925417211 */ /* 0x000fe400008f0eff */
[----:B------:R-:W-:Y:S01]  /*d1f0*/  R2UR UR12, R78 ;  /* 0x000000004e0c72ca */ /* 0x000fe200000e0000 */
[----:B------:R-:W2:Y:S01]  /*d200*/  LDG.E.S8 R36, desc[UR4][R62.64] ;  /* 0x000000043e247981 */ /* 0x000ea2000c1e1300 */
[----:B------:R-:W-:-:S02]  /*d210*/  R2UR UR13, R79 ;  /* 0x000000004f0d72ca */ /* 0x000fc400000e0000 */
[C---:B------:R-:W-:Y:S01]  /*d220*/  IADD3 R80, P0, PT, R43.reuse, R72, RZ ;  /* 0x000000482b507210 */ /* 0x040fe20007f1e0ff */
[----:B0-----:R-:W2:Y:S03]  /*d230*/  LDG.E.S8 R49, desc[UR8][R64.64+0x1b] ;  /* 0x00001b0840317981 */ /* 0x001ea6000c1e1300 */
[----:B------:R-:W-:Y:S01]  /*d240*/  LEA.HI.X.SX32 R81, R43, R73, 0x1, P0 ;  /* 0x000000492b517211 */ /* 0x000fe200000f0eff */
[----:B------:R-:W3:Y:S06]  /*d250*/  LDG.E.S8 R38, desc[UR10][R32.64] ;  /* 0x0000000a20267981 */ /* 0x000eec000c1e1300 */
[----:B------:R-:W3:Y:S01]  /*d260*/  LDG.E.S8 R59, desc[UR12][R80.64+0x1b] ;  /* 0x00001b0c503b7981 */ /* 0x000ee2000c1e1300 */
[----:B------:R-:W-:-:S02]  /*d270*/  UMOV UR4, 0x50 ;  /* 0x0000005000047882 */ /* 0x000fc40000000000 */
[----:B------:R-:W-:-:S06]  /*d280*/  LEA R60, R75, UR4, 0x3 ;  /* 0x000000044b3c7c11 */ /* 0x000fcc000f8e18ff */
[----:B------:R-:W0:Y:S01]  /*d290*/  LDC.64 R60, c[0x3][R60+0x6270] ;  /* 0x00d89c003c3c7b82 */ /* 0x000e220000000a00 */
[----:B--2---:R-:W-:-:S05]  /*d2a0*/  IMAD R36, R36, 0x5, R49 ;  /* 0x0000000524247824 */ /* 0x004fca00078e0231 */
[----:B------:R-:W-:-:S04]  /*d2b0*/  LEA R42, R36, 0x10000, 0x3 ;  /* 0x00010000242a7811 */ /* 0x000fc800078e18ff */
[----:B------:R-:W0:Y:S01]  /*d2c0*/  LDC.64 R48, c[0x3][R42+-0x4d68] ;  /* 0x00eca6002a307b82 */ /* 0x000e220000000a00 */
[----:B---3--:R-:W-:-:S05]  /*d2d0*/  IMAD R38, R38, 0x5, R59 ;  /* 0x0000000526267824 */ /* 0x008fca00078e023b */
[----:B------:R-:W-:-:S04]  /*d2e0*/  LEA R38, R38, 0x10000, 0x3 ;  /* 0x0001000026267811 */ /* 0x000fc800078e18ff */
[----:B------:R-:W2:Y:S01]  /*d2f0*/  LDC.64 R58, c[0x3][R38+-0x4d68] ;  /* 0x00eca600263a7b82 */ /* 0x000ea20000000a00 */
[----:B0-----:R-:W-:-:S08]  /*d300*/  DADD R48, R60, R48 ;  /* 0x000000003c307229 */ /* 0x001fd00000000030 */
[----:B--2---:R-:W-:-:S07]  /*d310*/  DADD R48, R48, R58 ;  /* 0x0000000030307229 */ /* 0x004fce000000003a */
[----:B------:R0:W-:Y:S04]  /*d320*/  STG.E.64 desc[UR8][R68.64+0x2760], R48 ;  /* 0x0027603044007986 */ /* 0x0001e8000c101b08 */
[----:B------:R-:W2:Y:S01]  /*d330*/  LDG.E R36, desc[UR10][R66.64+0xcc] ;  /* 0x0000cc0a42247981 */ /* 0x000ea2000c1e1900 */
[----:B------:R-:W-:Y:S02]  /*d340*/  VIADD R61, R41, 0xffffffff ;  /* 0xffffffff293d7836 */ /* 0x000fe40000000000 */
[----:B------:R-:W-:-:S04]  /*d350*/  IMAD.IADD R75, R30, 0x1, R37 ;  /* 0x000000011e4b7824 */ /* 0x000fc800078e0225 */
[----:B--2---:R-:W-:-:S04]  /*d360*/  IMAD R37, R61, R36, R75 ;  /* 0x000000243d257224 */ /* 0x004fc800078e024b */
[----:B------:R-:W-:-:S06]  /*d370*/  IMAD.WIDE R36, R37, 0x8, R2 ;  /* 0x0000000825247825 */ /* 0x000fcc00078e0202 */
[----:B------:R-:W2:Y:S01]  /*d380*/  LDG.E.64 R36, desc[UR8][R36.64] ;  /* 0x0000000824247981 */ /* 0x000ea2000c1e1b00 */
[C---:B------:R-:W-:Y:S02]  /*d390*/  R2UR UR14, R78.reuse ;  /* 0x000000004e0e72ca */ /* 0x040fe400000e0000 */
[C---:B------:R-:W-:Y:S02]  /*d3a0*/  R2UR UR15, R79.reuse ;  /* 0x000000004f0f72ca */ /* 0x040fe400000e0000 */
[C---:B------:R-:W-:Y:S02]  /*d3b0*/  R2UR UR18, R78.reuse ;  /* 0x000000004e1272ca */ /* 0x040fe400000e0000 */
[C---:B------:R-:W-:Y:S02]  /*d3c0*/  R2UR UR19, R79.reuse ;  /* 0x000000004f1372ca */ /* 0x040fe400000e0000 */
[----:B------:R-:W-:Y:S02]  /*d3d0*/  R2UR UR16, R78 ;  /* 0x000000004e1072ca */ /* 0x000fe400000e0000 */
[----:B------:R-:W-:Y:S01]  /*d3e0*/  R2UR UR17, R79 ;  /* 0x000000004f1172ca */ /* 0x000fe200000e0000 */
[----:B--2---:R-:W-:-:S07]  /*d3f0*/  DADD R40, R48, R36 ;  /* 0x0000000030287229 */ /* 0x004fce0000000024 */
[----:B------:R2:W-:Y:S04]  /*d400*/  STG.E.64 desc[UR8][R68.64+0x2760], R40 ;  /* 0x0027602844007986 */ /* 0x0005e8000c101b08 */
[----:B------:R-:W3:Y:S04]  /*d410*/  LDG.E.S8 R62, desc[UR12][R62.64] ;  /* 0x0000000c3e3e7981 */ /* 0x000ee8000c1e1300 */
[----:B------:R-:W3:Y:S04]  /*d420*/  LDG.E.S8 R65, desc[UR14][R64.64+0x1b] ;  /* 0x00001b0e40417981 */ /* 0x000ee8000c1e1300 */
[----:B------:R-:W5:Y:S04]  /*d430*/  LDG.E R36, desc[UR10][R66.64+0xf4] ;  /* 0x0000f40a42247981 */ /* 0x000f68000c1e1900 */
[----:B------:R-:W4:Y:S04]  /*d440*/  LDG.E.S8 R81, desc[UR18][R80.64+0x1b] ;  /* 0x00001b1250517981 */ /* 0x000f28000c1e1300 */
[----:B------:R-:W4:Y:S01]  /*d450*/  LDG.E.S8 R42, desc[UR16][R32.64] ;  /* 0x00000010202a7981 */ /* 0x000f22000c1e1300 */
[----:B---3--:R-:W-:Y:S01]  /*d460*/  IMAD R37, R62, 0x5, R65 ;  /* 0x000000053e257824 */ /* 0x008fe200078e0241 */
[----:B-----5:R-:W-:-:S04]  /*d470*/  LEA R38, R36, UR4, 0x3 ;  /* 0x0000000424267c11 */ /* 0x020fc8000f8e18ff */
[----:B------:R-:W-:Y:S02]  /*d480*/  LEA R56, R37, 0x10000, 0x3 ;  /* 0x0001000025387811 */ /* 0x000fe400078e18ff */
[----:B------:R-:W3:Y:S01]  /*d490*/  LDC.64 R36, c[0x3][R38+0x5fa0] ;  /* 0x00d7e80026247b82 */ /* 0x000ee20000000a00 */
[----:B----4-:R-:W-:-:S07]  /*d4a0*/  IMAD R42, R42, 0x5, R81 ;  /* 0x000000052a2a7824 */ /* 0x010fce00078e0251 */
[----:B0-----:R-:W3:Y:S01]  /*d4b0*/  LDC.64 R48, c[0x3][R56+-0x4e30] ;  /* 0x00ec740038307b82 */ /* 0x001ee20000000a00 */
[----:B------:R-:W-:-:S07]  /*d4c0*/  LEA R58, R42, 0x10000, 0x3 ;  /* 0x000100002a3a7811 */ /* 0x000fce00078e18ff */
[----:B------:R-:W0:Y:S01]  /*d4d0*/  LDC.64 R58, c[0x3][R58+-0x4e30] ;  /* 0x00ec74003a3a7b82 */ /* 0x000e220000000a00 */
[----:B------:R-:W-:Y:S01]  /*d4e0*/  R2UR UR4, R78 ;  /* 0x000000004e0472ca */ /* 0x000fe200000e0000 */
[----:B---3--:R-:W-:-:S08]  /*d4f0*/  DADD R36, R36, R48 ;  /* 0x0000000024247229 */ /* 0x008fd00000000030 */
[----:B0-----:R-:W-:-:S07]  /*d500*/  DADD R36, R36, R58 ;  /* 0x0000000024247229 */ /* 0x001fce000000003a */
[----:B------:R0:W-:Y:S04]  /*d510*/  STG.E.64 desc[UR4][R68.64+0x2758], R36 ;  /* 0x0027582444007986 */ /* 0x0001e8000c101b04 */
[----:B------:R-:W3:Y:S02]  /*d520*/  LDG.E R42, desc[UR8][R66.64+0xcc] ;  /* 0x0000cc08422a7981 */ /* 0x000ee4000c1e1900 */
[----:B---3--:R-:W-:-:S04]  /*d530*/  IMAD R42, R61, R42, R75 ;  /* 0x0000002a3d2a7224 */ /* 0x008fc800078e024b */
[----:B------:R-:W-:-:S04]  /*d540*/  VIADD R49, R42, 0x271 ;  /* 0x000002712a317836 */ /* 0x000fc80000000000 */
[----:B------:R-:W-:Y:S02]  /*d550*/  IMAD.WIDE R48, R49, 0x8, R2 ;  /* 0x0000000831307825 */ /* 0x000fe400078e0202 */
[----:B------:R-:W3:Y:S04]  /*d560*/  LDG.E.64 R2, desc[UR4][R68.64+0x2720] ;  /* 0x0027200444027981 */ /* 0x000ee8000c1e1b00 */
[----:B------:R-:W0:Y:S01]  /*d570*/  LDG.E.64 R48, desc[UR4][R48.64] ;  /* 0x0000000430307981 */ /* 0x000e22000c1e1b00 */
[----:B------:R-:W-:-:S14]  /*d580*/  DSETP.GT.AND P0, PT, |R40|, R34, PT ;  /* 0x000000222800722a */ /* 0x000fdc0003f04200 */
[----:B--2---:R-:W-:Y:S02]  /*d590*/  @P0 IMAD.MOV.U32 R40, RZ, RZ, 0x0 ;  /* 0x00000000ff280424 */ /* 0x004fe400078e00ff */
[----:B------:R-:W-:-:S06]  /*d5a0*/  @P0 IMAD.MOV.U32 R41, RZ, RZ, 0x7ff00000 ;  /* 0x7ff00000ff290424 */ /* 0x000fcc00078e00ff */
[----:B------:R-:W-:Y:S01]  /*d5b0*/  DADD R124, R40, 200 ;  /* 0x40690000287c7429 */ /* 0x000fe20000000000 */
[----:B------:R-:W-:Y:S02]  /*d5c0*/  @P0 R2UR UR8, R78 ;  /* 0x000000004e0802ca */ /* 0x000fe400000e0000 */
[----:B------:R-:W-:-:S07]  /*d5d0*/  @P0 R2UR UR9, R79 ;  /* 0x000000004f0902ca */ /* 0x000fce00000e0000 */
[----:B------:R-:W-:Y:S01]  /*d5e0*/  FSETP.GEU.AND P1, PT, |R125|, 6.5827683646048100446e-37, PT ;  /* 0x036000007d00780b */ /* 0x000fe20003f2e200 */
[----:B------:R-:W-:Y:S01]  /*d5f0*/  BSSY.RECONVERGENT B10, `(.L_x_227) ;  /* 0x00000200000a7945 */ /* 0x000fe20003800200 */
[----:B0-----:R-:W-:-:S07]  /*d600*/  DADD R36, R36, R48 ;  /* 0x0000000024247229 */ /* 0x001fce0000000030 */
[----:B------:R0:W-:Y:S01]  /*d610*/  STG.E.64 desc[UR4][R68.64+0x2758], R36 ;  /* 0x0027582444007986 */ /* 0x0001e2000c101b04 */
[----:B------:R-:W-:Y:S01]  /*d620*/  UMOV UR4, 0xcccccccd ;  /* 0xcccccccd00047882 */ /* 0x000fe20000000000 */
[----:B------:R-:W-:Y:S01]  /*d630*/  UMOV UR5, 0x4016cccc ;  /* 0x4016cccc00057882 */ /* 0x000fe20000000000 */
[----:B0-----:R-:W-:Y:S02]  /*d640*/  @P0 IMAD.MOV.U32 R36, RZ, RZ, 0x0 ;  /* 0x00000000ff240424 */ /* 0x001fe400078e00ff */
[----:B------:R-:W-:-:S06]  /*d650*/  @P0 IMAD.MOV.U32 R37, RZ, RZ, -0x40100000 ;  /* 0xbff00000ff250424 */ /* 0x000fcc00078e00ff */
[----:B------:R-:W-:-:S08]  /*d660*/  DADD R34, R36, -UR4 ;  /* 0x8000000424227e29 */ /* 0x000fd00008000000 */
[----:B---3--:R-:W-:-:S06]  /*d670*/  DADD R110, R34, R2 ;  /* 0x00000000226e7229 */ /* 0x008fcc0000000002 */
[----:B------:R-:W0:Y:S01]  /*d680*/  MUFU.RCP64H R35, R111 ;  /* 0x0000006f00237308 */ /* 0x000e220000001800 */
[----:B------:R-:W-:-:S06]  /*d690*/  IMAD.MOV.U32 R34, RZ, RZ, 0x1 ;  /* 0x00000001ff227424 */ /* 0x000fcc00078e00ff */
[----:B0-----:R-:W-:-:S08]  /*d6a0*/  DFMA R48, -R110, R34, 1 ;  /* 0x3ff000006e30742b */ /* 0x001fd00000000122 */
        /* <DEDUP_REMOVED lines=20> */
.L_x_228:
[----:B------:R-:W-:Y:S05]  /*d7f0*/  BSYNC.RECONVERGENT B10 ;  /* 0x00000000000a7941 */ /* 0x000fea0003800200 */
.L_x_227:
[C---:B------:R-:W-:Y:S01]  /*d800*/  R2UR UR4, R78.reuse ;  /* 0x000000004e0472ca */ /* 0x040fe200000e0000 */
[----:B------:R-:W0:Y:S01]  /*d810*/  LDC.64 R44, c[0x0][0x3a8] ;  /* 0x0000ea00ff2c7b82 */ /* 0x000e220000000a00 */
[C---:B------:R-:W-:Y:S02]  /*d820*/  R2UR UR5, R79.reuse ;  /* 0x000000004f0572ca */ /* 0x040fe400000e0000 */
[----:B------:R-:W-:Y:S02]  /*d830*/  R2UR UR8, R78 ;  /* 0x000000004e0872ca */ /* 0x000fe400000e0000 */
[----:B------:R-:W-:-:S09]  /*d840*/  R2UR UR9, R79 ;  /* 0x000000004f0972ca */ /* 0x000fd200000e0000 */
[----:B------:R2:W-:Y:S04]  /*d850*/  STG.E.64 desc[UR4][R68.64+0x2748], R34 ;  /* 0x0027482244007986 */ /* 0x0005e8000c101b04 */
[----:B------:R-:W3:Y:S01]  /*d860*/  LDG.E R38, desc[UR8][R66.64+0xcc] ;  /* 0x0000cc0842267981 */ /* 0x000ee2000c1e1900 */
[----:B------:R-:W-:-:S04]  /*d870*/  IMAD.IADD R43, R30, 0x1, R43 ;  /* 0x000000011e2b7824 */ /* 0x000fc800078e022b */
[----:B---3--:R-:W-:-:S04]  /*d880*/  IMAD R43, R55, R38, R43 ;  /* 0x00000026372b7224 */ /* 0x008fc800078e022b */
[----:B0-----:R-:W-:-:S05]  /*d890*/  IMAD.WIDE R42, R43, 0x8, R44 ;  /* 0x000000082b2a7825 */ /* 0x001fca00078e022c */
[----:B------:R-:W3:Y:S04]  /*d8a0*/  LDG.E.64 R46, desc[UR4][R42.64+0x1388] ;  /* 0x001388042a2e7981 */ /* 0x000ee8000c1e1b00 */
[----:B------:R-:W4:Y:S01]  /*d8b0*/  LDG.E.64 R44, desc[UR4][R42.64] ;  /* 0x000000042a2c7981 */ /* 0x000f22000c1e1b00 */
[----:B------:R-:W-:Y:S01]  /*d8c0*/  UMOV UR4, 0xcccccccd ;  /* 0xcccccccd00047882 */ /* 0x000fe20000000000 */
[----:B------:R-:W-:Y:S01]  /*d8d0*/  UMOV UR5, 0x4016cccc ;  /* 0x4016cccc00057882 */ /* 0x000fe20000000000 */
[----:B------:R-:W-:Y:S01]  /*d8e0*/  BSSY.RECONVERGENT B10, `(.L_x_229) ;  /* 0x00000160000a7945 */ /* 0x000fe20003800200 */
[----:B---3--:R-:W-:Y:S02]  /*d8f0*/  DADD R46, R46, -UR4 ;  /* 0x800000042e2e7e29 */ /* 0x008fe40008000000 */
[----:B----4-:R-:W-:-:S06]  /*d900*/  DADD R124, R44, 200 ;  /* 0x406900002c7c7429 */ /* 0x010fcc0000000000 */
[----:B------:R-:W-:Y:S01]  /*d910*/  DADD R110, R2, R46 ;  /* 0x00000000026e7229 */ /* 0x000fe2000000002e */
[----:B------:R-:W-:-:S05]  /*d920*/  IMAD.MOV.U32 R2, RZ, RZ, 0x1 ;  /* 0x00000001ff027424 */ /* 0x000fca00078e00ff */
[----:B------:R-:W0:Y:S01]  /*d930*/  MUFU.RCP64H R3, R111 ;  /* 0x0000006f00037308 */ /* 0x000e220000001800 */
[----:B------:R-:W-:Y:S01]  /*d940*/  FSETP.GEU.AND P1, PT, |R125|, 6.5827683646048100446e-37, PT ;  /* 0x036000007d00780b */ /* 0x000fe20003f2e200 */
        /* <DEDUP_REMOVED lines=10> */
[----:B--2---:R-:W-:Y:S05]  /*d9f0*/  @P0 BRA P1, `(.L_x_230) ;  /* 0x0000000000100947 */ /* 0x004fea0000800000 */
[----:B------:R-:W-:Y:S05]  /*da00*/  BMOV.32.CLEAR RZ, B11 ;  /* 0x000000000bff7355 */ /* 0x000fea0000100000 */
[----:B------:R-:W-:Y:S01]  /*da10*/  IMAD.MOV.U32 R126, RZ, RZ, R124 ;  /* 0x000000ffff7e7224 */ /* 0x000fe200078e007c */
[----:B------:R-:W-:-:S07]  /*da20*/  MOV R38, 0xda40 ;  /* 0x0000da4000267802 */ /* 0x000fce0000000f00 */
[----:B-1----:R-:W-:Y:S05]  /*da30*/  CALL.REL.NOINC `($__internal_0_$__cuda_sm20_div_rn_f64_full) ;  /* 0x000013bc00987944 */ /* 0x002fea0003c00000 */
.L_x_230:
[----:B------:R-:W-:Y:S05]  /*da40*/  BSYNC.RECONVERGENT B10 ;  /* 0x00000000000a7941 */ /* 0x000fea0003800200 */
.L_x_229:
        /* <DEDUP_REMOVED lines=12> */
.L_x_218:
[----:B------:R-:W-:-:S04]  /*db10*/  ISETP.NE.AND P0, PT, R38, 0x1, PT ;  /* 0x000000012600780c */ /* 0x000fc80003f05270 */
[----:B------:R-:W-:-:S13]  /*db20*/  ISETP.NE.OR P0, PT, R59, 0x1, P0 ;  /* 0x000000013b00780c */ /* 0x000fda0000705670 */
[----:B------:R-:W-:Y:S05]  /*db30*/  @P0 BRA `(.L_x_231) ;  /* 0x0000000800d00947 */ /* 0x000fea0003800000 */
[C---:B------:R-:W-:Y:S02]  /*db40*/  R2UR UR8, R78.reuse ;  /* 0x000000004e0872ca */ /* 0x040fe400000e0000 */
        /* <DEDUP_REMOVED lines=11> */
[-C--:B------:R-:W-:Y:S02]  /*dc00*/  IADD3 R60, P0, PT, R41, R72.reuse, RZ ;  /* 0x00000048293c7210 */ /* 0x080fe40007f1e0ff */
[-C--:B0-----:R-:W-:Y:S02]  /*dc10*/  IADD3 R48, P2, PT, R43, R72.reuse, RZ ;  /* 0x000000482b307210 */ /* 0x081fe40007f5e0ff */
[----:B------:R-:W-:Y:S02]  /*dc20*/  IADD3 R58, P1, PT, R37, R72, RZ ;  /* 0x00000048253a7210 */ /* 0x000fe40007f3e0ff */
[-C--:B------:R-:W-:Y:S02]  /*dc30*/  LEA.HI.X.SX32 R61, R41, R73.reuse, 0x1, P0 ;  /* 0x00000049293d7211 */ /* 0x080fe400000f0eff */
[-C--:B------:R-:W-:Y:S02]  /*dc40*/  LEA.HI.X.SX32 R49, R43, R73.reuse, 0x1, P2 ;  /* 0x000000492b317211 */ /* 0x080fe400010f0eff */
[----:B------:R-:W-:Y:S01]  /*dc50*/  LEA.HI.X.SX32 R59, R37, R73, 0x1, P1 ;  /* 0x00000049253b7211 */ /* 0x000fe200008f0eff */
[----:B------:R-:W2:Y:S01]  /*dc60*/  LDG.E.U8 R38, desc[UR8][R60.64+0x1] ;  /* 0x000001083c267981 */ /* 0x000ea2000c1e1100 */
[----:B------:R-:W-:-:S02]  /*dc70*/  R2UR UR4, R78 ;  /* 0x000000004e0472ca */ /* 0x000fc400000e0000 */
[C---:B------:R-:W-:Y:S01]  /*dc80*/  R2UR UR5, R79.reuse ;  /* 0x000000004f0572ca */ /* 0x040fe200000e0000 */
[----:B------:R-:W2:Y:S01]  /*dc90*/  LDG.E.U8 R63, desc[UR10][R60.64] ;  /* 0x0000000a3c3f7981 */ /* 0x000ea2000c1e1100 */
[----:B------:R-:W-:Y:S02]  /*dca0*/  R2UR UR14, R78 ;  /* 0x000000004e0e72ca */ /* 0x000fe400000e0000 */
[----:B------:R-:W-:Y:S01]  /*dcb0*/  R2UR UR15, R79 ;  /* 0x000000004f0f72ca */ /* 0x000fe200000e0000 */
[----:B------:R-:W3:Y:S04]  /*dcc0*/  LDG.E.U8 R56, desc[UR16][R48.64+0x1b] ;  /* 0x00001b1030387981 */ /* 0x000ee8000c1e1100 */
[----:B------:R-:W3:Y:S04]  /*dcd0*/  LDG.E.U8 R65, desc[UR18][R48.64+0x1a] ;  /* 0x00001a1230417981 */ /* 0x000ee8000c1e1100 */
[----:B------:R-:W5:Y:S04]  /*dce0*/  LDG.E.U8 R40, desc[UR12][R58.64+0x1b] ;  /* 0x00001b0c3a287981 */ /* 0x000f68000c1e1100 */
[----:B------:R-:W4:Y:S04]  /*dcf0*/  LDG.E.U8 R62, desc[UR20][R32.64] ;  /* 0x00000014203e7981 */ /* 0x000f28000c1e1100 */
[----:B------:R-:W4:Y:S04]  /*dd00*/  LDG.E.S8 R36, desc[UR4][R58.64+0x1c] ;  /* 0x00001c043a247981 */ /* 0x000f28000c1e1300 */
[----:B------:R-:W4:Y:S01]  /*dd10*/  LDG.E.S8 R42, desc[UR14][R32.64+-0x1] ;  /* 0xffffff0e202a7981 */ /* 0x000f22000c1e1300 */
[----:B------:R-:W-:Y:S01]  /*dd20*/  UMOV UR4, 0x5197d ;  /* 0x0005197d00047882 */ /* 0x000fe20000000000 */
[----:B------:R-:W-:Y:S01]  /*dd30*/  UMOV UR6, 0x57d19 ;  /* 0x00057d1900067882 */ /* 0x000fe20000000000 */
[----:B------:R-:W-:Y:S01]  /*dd40*/  UMOV UR5, 0x50 ;  /* 0x0000005000057882 */ /* 0x000fe20000000000 */
[----:B--2---:R-:W-:-:S02]  /*dd50*/  PRMT R38, R63, 0x3340, R38 ;  /* 0x000033403f267816 */ /* 0x004fc40000000026 */
[----:B---3--:R-:W-:Y:S02]  /*dd60*/  PRMT R56, R65, 0x3340, R56 ;  /* 0x0000334041387816 */ /* 0x008fe40000000038 */
[----:B-----5:R-:W-:Y:S02]  /*dd70*/  PRMT R63, R40, 0x3340, RZ ;  /* 0x00003340283f7816 */ /* 0x020fe400000000ff */
[----:B----4-:R-:W-:Y:S02]  /*dd80*/  PRMT R65, R62, 0x3340, RZ ;  /* 0x000033403e417816 */ /* 0x010fe400000000ff */
[----:B------:R-:W-:Y:S02]  /*dd90*/  PRMT R63, R38, 0x5410, R63 ;  /* 0x00005410263f7816 */ /* 0x000fe4000000003f */
[----:B------:R-:W-:-:S03]  /*dda0*/  PRMT R65, R56, 0x5410, R65 ;  /* 0x0000541038417816 */ /* 0x000fc60000000041 */
[----:B------:R-:W-:Y:S02]  /*ddb0*/  IDP.4A.S8.U8 R36, R63, UR4, R36 ;  /* 0x000000043f247c26 */ /* 0x000fe40008000224 */
[----:B------:R-:W-:-:S03]  /*ddc0*/  IDP.4A.S8.U8 R42, R65, UR6, R42 ;  /* 0x00000006412a7c26 */ /* 0x000fc6000800022a */
[----:B------:R-:W-:Y:S02]  /*ddd0*/  LEA R38, R36, UR5, 0x3 ;  /* 0x0000000524267c11 */ /* 0x000fe4000f8e18ff */
[----:B------:R-:W-:Y:S02]  /*dde0*/  LEA R42, R42, UR5, 0x3 ;  /* 0x000000052a2a7c11 */ /* 0x000fe4000f8e18ff */
[----:B------:R-:W0:Y:S08]  /*ddf0*/  LDC.64 R62, c[0x3][R38+0x2710] ;  /* 0x00c9c400263e7b82 */ /* 0x000e300000000a00 */
[----:B------:R-:W0:Y:S02]  /*de00*/  LDC.64 R64, c[0x3][R42+0x2710] ;  /* 0x00c9c4002a407b82 */ /* 0x000e240000000a00 */
[----:B0-----:R-:W-:-:S07]  /*de10*/  DADD R62, R62, R64 ;  /* 0x000000003e3e7229 */ /* 0x001fce0000000040 */
[----:B------:R0:W-:Y:S04]  /*de20*/  STG.E.64 desc[UR8][R68.64+0x2758], R62 ;  /* 0x0027583e44007986 */ /* 0x0001e8000c101b08 */
[----:B------:R-:W2:Y:S01]  /*de30*/  LDG.E R36, desc[UR10][R66.64+0xcc] ;  /* 0x0000cc0a42247981 */ /* 0x000ea2000c1e1900 */
[----:B------:R-:W-:Y:S02]  /*de40*/  VIADD R75, R41, 0xffffffff ;  /* 0xffffffff294b7836 */ /* 0x000fe40000000000 */
[----:B------:R-:W-:-:S04]  /*de50*/  IMAD.IADD R65, R29, 0x1, R37 ;  /* 0x000000011d417824 */ /* 0x000fc800078e0225 */
[----:B--2---:R-:W-:-:S04]  /*de60*/  IMAD R37, R75, R36, R65 ;  /* 0x000000244b257224 */ /* 0x004fc800078e0241 */
[----:B------:R-:W-:-:S06]  /*de70*/  IMAD.WIDE R36, R37, 0x8, R2 ;  /* 0x0000000825247825 */ /* 0x000fcc00078e0202 */
[----:B------:R-:W2:Y:S02]  /*de80*/  LDG.E.64 R36, desc[UR8][R36.64] ;  /* 0x0000000824247981 */ /* 0x000ea4000c1e1b00 */
[----:B--2---:R-:W-:-:S07]  /*de90*/  DADD R40, R62, R36 ;  /* 0x000000003e287229 */ /* 0x004fce0000000024 */
[----:B------:R2:W-:Y:S04]  /*dea0*/  STG.E.64 desc[UR8][R68.64+0x2758], R40 ;  /* 0x0027582844007986 */ /* 0x0005e8000c101b08 */
[----:B------:R-:W3:Y:S04]  /*deb0*/  LDG.E.U8 R38, desc[UR10][R60.64+0x1] ;  /* 0x0000010a3c267981 */ /* 0x000ee8000c1e1100 */
[----:B------:R-:W3:Y:S04]  /*dec0*/  LDG.E.U8 R37, desc[UR12][R60.64] ;  /* 0x0000000c3c257981 */ /* 0x000ee8000c1e1100 */
[----:B0-----:R-:W4:Y:S04]  /*ded0*/  LDG.E.U8 R62, desc[UR16][R48.64+0x1b] ;  /* 0x00001b10303e7981 */ /* 0x001f28000c1e1100 */
[----:B------:R-:W4:Y:S04]  /*dee0*/  LDG.E.U8 R63, desc[UR18][R48.64+0x1a] ;  /* 0x00001a12303f7981 */ /* 0x000f28000c1e1100 */
[----:B------:R-:W5:Y:S04]  /*def0*/  LDG.E.U8 R42, desc[UR14][R58.64+0x1b] ;  /* 0x00001b0e3a2a7981 */ /* 0x000f68000c1e1100 */
[----:B------:R-:W2:Y:S04]  /*df00*/  LDG.E.U8 R64, desc[UR20][R32.64] ;  /* 0x0000001420407981 */ /* 0x000ea8000c1e1100 */
[----:B------:R-:W2:Y:S04]  /*df10*/  LDG.E.S8 R36, desc[UR8][R58.64+0x1c] ;  /* 0x00001c083a247981 */ /* 0x000ea8000c1e1300 */
[----:B------:R-:W2:Y:S01]  /*df20*/  LDG.E.S8 R56, desc[UR10][R32.64+-0x1] ;  /* 0xffffff0a20387981 */ /* 0x000ea2000c1e1300 */
[----:B---3--:R-:W-:-:S02]  /*df30*/  PRMT R37, R37, 0x3340, R38 ;  /* 0x0000334025257816 */ /* 0x008fc40000000026 */
[----:B----4-:R-:W-:Y:S02]  /*df40*/  PRMT R62, R63, 0x3340, R62 ;  /* 0x000033403f3e7816 */ /* 0x010fe4000000003e */
[----:B-----5:R-:W-:Y:S02]  /*df50*/  PRMT R42, R42, 0x3340, RZ ;  /* 0x000033402a2a7816 */ /* 0x020fe400000000ff */
[----:B--2---:R-:W-:Y:S02]  /*df60*/  PRMT R61, R64, 0x3340, RZ ;  /* 0x00003340403d7816 */ /* 0x004fe400000000ff */
[----:B------:R-:W-:Y:S02]  /*df70*/  PRMT R37, R37, 0x5410, R42 ;  /* 0x0000541025257816 */ /* 0x000fe4000000002a */
[----:B------:R-:W-:-:S03]  /*df80*/  PRMT R61, R62, 0x5410, R61 ;  /* 0x000054103e3d7816 */ /* 0x000fc6000000003d */
[----:B------:R-:W-:Y:S02]  /*df90*/  IDP.4A.S8.U8 R36, R37, UR4, R36 ;  /* 0x0000000425247c26 */ /* 0x000fe40008000224 */
[----:B------:R-:W-:-:S03]  /*dfa0*/  IDP.4A.S8.U8 R56, R61, UR6, R56 ;  /* 0x000000063d387c26 */ /* 0x000fc60008000238 */
[----:B------:R-:W-:Y:S02]  /*dfb0*/  LEA R38, R36, UR5, 0x3 ;  /* 0x0000000524267c11 */ /* 0x000fe4000f8e18ff */
[----:B------:R-:W-:Y:S02]  /*dfc0*/  LEA R56, R56, UR5, 0x3 ;  /* 0x0000000538387c11 */ /* 0x000fe4000f8e18ff */
[----:B------:R-:W0:Y:S08]  /*dfd0*/  LDC.64 R36, c[0x3][R38+0x3a98] ;  /* 0x00cea60026247b82 */ /* 0x000e300000000a00 */
[----:B------:R-:W0:Y:S01]  /*dfe0*/  LDC.64 R48, c[0x3][R56+0x3a98] ;  /* 0x00cea60038307b82 */ /* 0x000e220000000a00 */
[----:B------:R-:W-:-:S02]  /*dff0*/  R2UR UR4, R78 ;  /* 0x000000004e0472ca */ /* 0x000fc400000e0000 */
[----:B------:R-:W-:Y:S01]  /*e000*/  R2UR UR5, R79 ;  /* 0x000000004f0572ca */ /* 0x000fe200000e0000 */
[----:B0-----:R-:W-:-:S12]  /*e010*/  DADD R48, R36, R48 ;  /* 0x0000000024307229 */ /* 0x001fd80000000030 */
[----:B------:R0:W-:Y:S04]  /*e020*/  STG.E.64 desc[UR4][R68.64+0x2760], R48 ;  /* 0x0027603044007986 */ /* 0x0001e8000c101b04 */
[----:B------:R-:W2:Y:S02]  /*e030*/  LDG.E R36, desc[UR8][R66.64+0xcc] ;  /* 0x0000cc0842247981 */ /* 0x000ea4000c1e1900 */
[----:B--2---:R-:W-:-:S04]  /*e040*/  IMAD R36, R75, R36, R65 ;  /* 0x000000244b247224 */ /* 0x004fc800078e0241 */
[----:B------:R-:W-:-:S04]  /*e050*/  VIADD R59, R36, 0xfffffd8f ;  /* 0xfffffd8f243b7836 */ /* 0x000fc80000000000 */
[----:B------:R-:W-:Y:S02]  /*e060*/  IMAD.WIDE R58, R59, 0x8, R2 ;  /* 0x000000083b3a7825 */ /* 0x000fe400078e0202 */
[----:B------:R-:W2:Y:S04]  /*e070*/  LDG.E.64 R2, desc[UR4][R68.64+0x2720] ;  /* 0x0027200444027981 */ /* 0x000ea8000c1e1b00 */
[----:B------:R-:W3:Y:S01]  /*e080*/  LDG.E.64 R58, desc[UR4][R58.64] ;  /* 0x000000043a3a7981 */ /* 0x000ee2000c1e1b00 */
[----:B------:R-:W-:Y:S01]  /*e090*/  UMOV UR4, 0xcccccccd ;  /* 0xcccccccd00047882 */ /* 0x000fe20000000000 */
[----:B------:R-:W-:Y:S01]  /*e0a0*/  UMOV UR5, 0x4016cccc ;  /* 0x4016cccc00057882 */ /* 0x000fe20000000000 */
[----:B------:R-:W-:Y:S01]  /*e0b0*/  BSSY.RECONVERGENT B10, `(.L_x_232) ;  /* 0x00000270000a7945 */ /* 0x000fe20003800200 */
[----:B---3--:R-:W-:-:S08]  /*e0c0*/  DADD R36, R48, R58 ;  /* 0x0000000030247229 */ /* 0x008fd0000000003a */
[----:B------:R-:W-:-:S14]  /*e0d0*/  DSETP.GT.AND P0, PT, |R36|, R34, PT ;  /* 0x000000222400722a */ /* 0x000fdc0003f04200 */
[----:B------:R-:W-:Y:S02]  /*e0e0*/  @P0 IMAD.MOV.U32 R40, RZ, RZ, 0x0 ;  /* 0x00000000ff280424 */ /* 0x000fe400078e00ff */
        /* <DEDUP_REMOVED lines=35> */
.L_x_233:
[----:B------:R-:W-:Y:S05]  /*e320*/  BSYNC.RECONVERGENT B10 ;  /* 0x00000000000a7941 */ /* 0x000fea0003800200 */
.L_x_232:
        /* <DEDUP_REMOVED lines=36> */
.L_x_235:
[----:B------:R-:W-:Y:S05]  /*e570*/  BSYNC.RECONVERGENT B10 ;  /* 0x00000000000a7941 */ /* 0x000fea0003800200 */
.L_x_234:
[----:B------:R-:W-:Y:S01]  /*e580*/  R2UR UR4, R78 ;  /* 0x000000004e0472ca */ /* 0x000fe200000e0000 */
[----:B------:R-:W-:Y:S01]  /*e590*/  DADD R2, -R108, R34 ;  /* 0x000000006c027229 */ /* 0x000fe20000000122 */
[----:B------:R-:W-:Y:S01]  /*e5a0*/  R2UR UR5, R79 ;  /* 0x000000004f0572ca */ /* 0x000fe200000e0000 */
[----:B------:R-:W-:-:S12]  /*e5b0*/  DSETP.GT.AND P0, PT, R34, R108, PT ;  /* 0x0000006c2200722a */ /* 0x000fd80003f04000 */
[----:B------:R0:W-:Y:S01]  /*e5c0*/  STG.E.64 desc[UR4][R68.64+0x2750], R108 ;  /* 0x0027506c44007986 */ /* 0x0001e2000c101b04 */
[----:B------:R-:W-:Y:S01]  /*e5d0*/  UMOV UR4, 0xa0b5ed8d ;  /* 0xa0b5ed8d00047882 */ /* 0x000fe20000000000 */
[----:B------:R-:W-:Y:S02]  /*e5e0*/  UMOV UR5, 0x3eb0c6f7 ;  /* 0x3eb0c6f700057882 */ /* 0x000fe40000000000 */
[----:B------:R-:W-:-:S14]  /*e5f0*/  DSETP.LTU.OR P0, PT, R2, UR4, !P0 ;  /* 0x0000000402007e2a */ /* 0x000fdc000c709400 */
[----:B0-----:R-:W-:Y:S05]  /*e600*/  @P0 BRA `(.L_x_226) ;  /* 0x0000000c00100947 */ /* 0x001fea0003800000 */
[C---:B------:R-:W-:Y:S02]  /*e610*/  R2UR UR4, R78.reuse ;  /* 0x000000004e0472ca */ /* 0x040fe400000e0000 */
[C---:B------:R-:W-:Y:S02]  /*e620*/  R2UR UR5, R79.reuse ;  /* 0x000000004f0572ca */ /* 0x040fe400000e0000 */
[----:B------:R-:W-:Y:S02]  /*e630*/  R2UR UR8, R78 ;  /* 0x000000004e0872ca */ /* 0x000fe400000e0000 */
[----:B------:R-:W-:-:S09]  /*e640*/  R2UR UR9, R79 ;  /* 0x000000004f0972ca */ /* 0x000fd200000e0000 */
[----:B------:R0:W-:Y:S04]  /*e650*/  STG.E.64 desc[UR4][R68.64+0x2738], R40 ;  /* 0x0027382844007986 */ /* 0x0001e8000c101b04 */
[----:B------:R0:W-:Y:S01]  /*e660*/  STG.E.64 desc[UR8][R68.64+0x2740], R36 ;  /* 0x0027402444007986 */ /* 0x0001e2000c101b08 */
[----:B------:R-:W-:Y:S05]  /*e670*/  BRA `(.L_x_226) ;  /* 0x0000000800f47947 */ /* 0x000fea0003800000 */
.L_x_231:
[C---:B------:R-:W-:Y:S02]  /*e680*/  R2UR UR8, R78.reuse ;  /* 0x000000004e0872ca */ /* 0x040fe400000e0000 */
[C---:B------:R-:W-:Y:S02]  /*e690*/  R2UR UR9, R79.reuse ;  /* 0x000000004f0972ca */ /* 0x040fe400000e0000 */
[C---:B------:R-:W-:Y:S02]  /*e6a0*/  R2UR UR10, R78.reuse ;  /* 0x000000004e0a72ca */ /* 0x040fe400000e0000 */
[C---:B------:R-:W-:Y:S02]  /*e6b0*/  R2UR UR11, R79.reuse ;  /* 0x000000004f0b72ca */ /* 0x040fe400000e0000 */
[----:B------:R-:W-:Y:S02]  /*e6c0*/  R2UR UR12, R78 ;  /* 0x000000004e0c72ca */ /* 0x000fe400000e0000 */
[----:B------:R-:W-:-:S02]  /*e6d0*/  R2UR UR13, R79 ;  /* 0x000000004f0d72ca */ /* 0x000fc400000e0000 */
[-C--:B------:R-:W-:Y:S02]  /*e6e0*/  IADD3 R58, P0, PT, R41, R72.reuse, RZ ;  /* 0x00000048293a7210 */ /* 0x080fe40007f1e0ff */
[----:B0-----:R-:W-:Y:S01]  /*e6f0*/  IADD3 R48, P1, PT, R37, R72, RZ ;  /* 0x0000004825307210 */ /* 0x001fe20007f3e0ff */
[----:B------:R-:W2:Y:S01]  /*e700*/  LDG.E.S8 R42, desc[UR8][R32.64+-0x1] ;  /* 0xffffff08202a7981 */ /* 0x000ea2000c1e1300 */
[-C--:B------:R-:W-:Y:S02]  /*e710*/  LEA.HI.X.SX32 R59, R41, R73.reuse, 0x1, P0 ;  /* 0x00000049293b7211 */ /* 0x080fe400000f0eff */
[----:B------:R-:W-:Y:S02]  /*e720*/  LEA.HI.X.SX32 R49, R37, R73, 0x1, P1 ;  /* 0x0000004925317211 */ /* 0x000fe400008f0eff */
[----:B------:R-:W-:Y:S01]  /*e730*/  R2UR UR14, R78 ;  /* 0x000000004e0e72ca */ /* 0x000fe200000e0000 */
[----:B------:R-:W3:Y:S01]  /*e740*/  LDG.E.U8 R38, desc[UR8][R58.64+0x1] ;  /* 0x000001083a267981 */ /* 0x000ee2000c1e1100 */
[----:B------:R-:W-:-:S02]  /*e750*/  R2UR UR15, R79 ;  /* 0x000000004f0f72ca */ /* 0x000fc400000e0000 */
[C---:B------:R-:W-:Y:S01]  /*e760*/  R2UR UR16, R78.reuse ;  /* 0x000000004e1072ca */ /* 0x040fe200000e0000 */
[----:B------:R-:W3:Y:S01]  /*e770*/  LDG.E.U8 R63, desc[UR10][R58.64] ;  /* 0x0000000a3a3f7981 */ /* 0x000ee2000c1e1100 */
[C---:B------:R-:W-:Y:S02]  /*e780*/  R2UR UR17, R79.reuse ;  /* 0x000000004f1172ca */ /* 0x040fe400000e0000 */
[C---:B------:R-:W-:Y:S01]  /*e790*/  R2UR UR4, R78.reuse ;  /* 0x000000004e0472ca */ /* 0x040fe200000e0000 */
[----:B------:R-:W5:Y:S01]  /*e7a0*/  LDG.E.U8 R40, desc[UR12][R48.64+0x1b] ;  /* 0x00001b0c30287981 */ /* 0x000f62000c1e1100 */
[C---:B------:R-:W-:Y:S02]  /*e7b0*/  R2UR UR5, R79.reuse ;  /* 0x000000004f0572ca */ /* 0x040fe400000e0000 */
[----:B------:R-:W-:Y:S02]  /*e7c0*/  R2UR UR18, R78 ;  /* 0x000000004e1272ca */ /* 0x000fe400000e0000 */
[----:B------:R-:W-:-:S02]  /*e7d0*/  R2UR UR19, R79 ;  /* 0x000000004f1372ca */ /* 0x000fc400000e0000 */
[----:B------:R-:W-:-:S04]  /*e7e0*/  IADD3 R60, P2, PT, R43, R72, RZ ;  /* 0x000000482b3c7210 */ /* 0x000fc80007f5e0ff */
[----:B------:R-:W-:-:S03]  /*e7f0*/  LEA.HI.X.SX32 R61, R43, R73, 0x1, P2 ;  /* 0x000000492b3d7211 */ /* 0x000fc600010f0eff */
[----:B------:R-:W4:Y:S04]  /*e800*/  LDG.E.S8 R36, desc[UR4][R48.64+0x1c] ;  /* 0x00001c0430247981 */ /* 0x000f28000c1e1300 */
[----:B------:R-:W2:Y:S04]  /*e810*/  LDG.E.U8 R56, desc[UR14][R60.64+0x1b] ;  /* 0x00001b0e3c387981 */ /* 0x000ea8000c1e1100 */
[----:B------:R-:W2:Y:S04]  /*e820*/  LDG.E.U8 R65, desc[UR16][R60.64+0x1a] ;  /* 0x00001a103c417981 */ /* 0x000ea8000c1e1100 */
[----:B------:R-:W2:Y:S01]  /*e830*/  LDG.E.U8 R62, desc[UR18][R32.64] ;  /* 0x00000012203e7981 */ /* 0x000ea2000c1e1100 */
[----:B------:R-:W-:Y:S01]  /*e840*/  UMOV UR5, 0x5197d ;  /* 0x0005197d00057882 */ /* 0x000fe20000000000 */
[----:B------:R-:W-:Y:S01]  /*e850*/  UMOV UR4, 0x50 ;  /* 0x0000005000047882 */ /* 0x000fe20000000000 */
[----:B------:R-:W-:Y:S01]  /*e860*/  UMOV UR6, 0x57d19 ;  /* 0x00057d1900067882 */ /* 0x000fe20000000000 */
[----:B------:R-:W-:-:S02]  /*e870*/  LEA R75, R75, UR4, 0x3 ;  /* 0x000000044b4b7c11 */ /* 0x000fc4000f8e18ff */
[----:B---3--:R-:W-:Y:S02]  /*e880*/  PRMT R38, R63, 0x3340, R38 ;  /* 0x000033403f267816 */ /* 0x008fe40000000026 */
[----:B-----5:R-:W-:-:S04]  /*e890*/  PRMT R63, R40, 0x3340, RZ ;  /* 0x00003340283f7816 */ /* 0x020fc800000000ff */
[----:B------:R-:W-:-:S05]  /*e8a0*/  PRMT R63, R38, 0x5410, R63 ;  /* 0x00005410263f7816 */ /* 0x000fca000000003f */
[----:B----4-:R-:W-:Y:S01]  /*e8b0*/  IDP.4A.S8.U8 R36, R63, UR5, R36 ;  /* 0x000000053f247c26 */ /* 0x010fe20008000224 */
[----:B--2---:R-:W-:Y:S02]  /*e8c0*/  PRMT R56, R65, 0x3340, R56 ;  /* 0x0000334041387816 */ /* 0x004fe40000000038 */
[----:B------:R-:W-:Y:S02]  /*e8d0*/  PRMT R65, R62, 0x3340, RZ ;  /* 0x000033403e417816 */ /* 0x000fe400000000ff */
[----:B------:R-:W-:Y:S02]  /*e8e0*/  LEA R64, R36, UR4, 0x3 ;  /* 0x0000000424407c11 */ /* 0x000fe4000f8e18ff */
[----:B------:R-:W-:Y:S01]  /*e8f0*/  PRMT R65, R56, 0x5410, R65 ;  /* 0x0000541038417816 */ /* 0x000fe20000000041 */
[----:B------:R-:W0:Y:S04]  /*e900*/  LDC.64 R62, c[0x3][R75+0x6180] ;  /* 0x00d860004b3e7b82 */ /* 0x000e280000000a00 */
[----:B------:R-:W-:-:S04]  /*e910*/  IDP.4A.S8.U8 R42, R65, UR6, R42 ;  /* 0x00000006412a7c26 */ /* 0x000fc8000800022a */
[----:B------:R-:W0:Y:S01]  /*e920*/  LDC.64 R64, c[0x3][R64+0x76e8] ;  /* 0x00ddba0040407b82 */ /* 0x000e220000000a00 */
[----:B------:R-:W-:-:S07]  /*e930*/  LEA R42, R42, UR4, 0x3 ;  /* 0x000000042a2a7c11 */ /* 0x000fce000f8e18ff */
        /* <DEDUP_REMOVED lines=12> */
[----:B------:R-:W-:Y:S02]  /*ea00*/  R2UR UR22, R78 ;  /* 0x000000004e1672ca */ /* 0x000fe400000e0000 */
[----:B------:R-:W-:Y:S01]  /*ea10*/  R2UR UR23, R79 ;  /* 0x000000004f1772ca */ /* 0x000fe200000e0000 */
[----:B--2---:R-:W-:-:S07]  /*ea20*/  DADD R40, R62, R36 ;  /* 0x000000003e287229 */ /* 0x004fce0000000024 */
[----:B------:R2:W-:Y:S04]  /*ea30*/  STG.E.64 desc[UR8][R68.64+0x2760], R40 ;  /* 0x0027602844007986 */ /* 0x0005e8000c101b08 */
[----:B------:R-:W3:Y:S04]  /*ea40*/  LDG.E.U8 R38, desc[UR12][R58.64+0x1] ;  /* 0x0000010c3a267981 */ /* 0x000ee8000c1e1100 */
[----:B0-----:R-:W3:Y:S04]  /*ea50*/  LDG.E.U8 R63, desc[UR14][R58.64] ;  /* 0x0000000e3a3f7981 */ /* 0x001ee8000c1e1100 */
[----:B------:R-:W4:Y:S04]  /*ea60*/  LDG.E.U8 R42, desc[UR16][R48.64+0x1b] ;  /* 0x00001b10302a7981 */ /* 0x000f28000c1e1100 */
[----:B------:R-:W5:Y:S04]  /*ea70*/  LDG.E.U8 R62, desc[UR18][R60.64+0x1b] ;  /* 0x00001b123c3e7981 */ /* 0x000f68000c1e1100 */
[----:B------:R-:W5:Y:S04]  /*ea80*/  LDG.E.U8 R65, desc[UR20][R60.64+0x1a] ;  /* 0x00001a143c417981 */ /* 0x000f68000c1e1100 */
[----:B------:R-:W2:Y:S04]  /*ea90*/  LDG.E.U8 R64, desc[UR22][R32.64] ;  /* 0x0000001620407981 */ /* 0x000ea8000c1e1100 */
[----:B------:R2:W2:Y:S04]  /*eaa0*/  LDG.E.S8 R37, desc[UR10][R48.64+0x1c] ;  /* 0x00001c0a30257981 */ /* 0x0004a8000c1e1300 */
[----:B------:R-:W2:Y:S04]  /*eab0*/  LDG.E R36, desc[UR8][R66.64+0xf4] ;  /* 0x0000f40842247981 */ /* 0x000ea8000c1e1900 */
[----:B------:R-:W2:Y:S04]  /*eac0*/  LDG.E.S8 R56, desc[UR12][R32.64+-0x1] ;  /* 0xffffff0c20387981 */ /* 0x000ea8000c1e1300 */
[----:B------:R-:W2:Y:S04]  /*ead0*/  LDG.E R75, desc[UR8][R66.64+0xec] ;  /* 0x0000ec08424b7981 */ /* 0x000ea8000c1e1900 */
[----:B------:R-:W2:Y:S01]  /*eae0*/  LDG.E R80, desc[UR10][R66.64+0xf0] ;  /* 0x0000f00a42507981 */ /* 0x000ea2000c1e1900 */
[----:B---3--:R-:W-:-:S02]  /*eaf0*/  PRMT R38, R63, 0x3340, R38 ;  /* 0x000033403f267816 */ /* 0x008fc40000000026 */
[----:B----4-:R-:W-:-:S04]  /*eb00*/  PRMT R59, R42, 0x3340, RZ ;  /* 0x000033402a3b7816 */ /* 0x010fc800000000ff */
[----:B------:R-:W-:Y:S02]  /*eb10*/  PRMT R38, R38, 0x5410, R59 ;  /* 0x0000541026267816 */ /* 0x000fe4000000003b */
[----:B-----5:R-:W-:Y:S02]  /*eb20*/  PRMT R62, R65, 0x3340, R62 ;  /* 0x00003340413e7816 */ /* 0x020fe4000000003e */
[----:B--2---:R-:W-:Y:S01]  /*eb30*/  PRMT R49, R64, 0x3340, RZ ;  /* 0x0000334040317816 */ /* 0x004fe200000000ff */
[----:B------:R-:W-:-:S03]  /*eb40*/  IDP.4A.S8.U8 R37, R38, UR5, R37 ;  /* 0x0000000526257c26 */ /* 0x000fc60008000225 */
[----:B------:R-:W-:Y:S02]  /*eb50*/  PRMT R49, R62, 0x5410, R49 ;  /* 0x000054103e317816 */ /* 0x000fe40000000031 */
[----:B------:R-:W-:Y:S02]  /*eb60*/  LEA R38, R36, UR4, 0x3 ;  /* 0x0000000424267c11 */ /* 0x000fe4000f8e18ff */
[----:B------:R-:W-:Y:S01]  /*eb70*/  LEA R42, R37, UR4, 0x3 ;  /* 0x00000004252a7c11 */ /* 0x000fe2000f8e18ff */
[----:B------:R-:W-:Y:S01]  /*eb80*/  IDP.4A.S8.U8 R56, R49, UR6, R56 ;  /* 0x0000000631387c26 */ /* 0x000fe20008000238 */
[----:B------:R-:W0:Y:S04]  /*eb90*/  LDC.64 R36, c[0x3][R38+0x5eb0] ;  /* 0x00d7ac0026247b82 */ /* 0x000e280000000a00 */
[----:B------:R-:W-:-:S04]  /*eba0*/  LEA R56, R56, UR4, 0x3 ;  /* 0x0000000438387c11 */ /* 0x000fc8000f8e18ff */
[----:B------:R-:W0:Y:S08]  /*ebb0*/  LDC.64 R48, c[0x3][R42+0x6360] ;  /* 0x00d8d8002a307b82 */ /* 0x000e300000000a00 */
[----:B------:R-:W2:Y:S01]  /*ebc0*/  LDC.64 R58, c[0x3][R56+0x6360] ;  /* 0x00d8d800383a7b82 */ /* 0x000ea20000000a00 */
[----:B------:R-:W-:-:S05]  /*ebd0*/  IMAD.IADD R75, R75, 0x1, -R80 ;  /* 0x000000014b4b7824 */ /* 0x000fca00078e0a50 */
[----:B------:R-:W-:Y:S01]  /*ebe0*/  IABS R60, R75 ;  /* 0x0000004b003c7213 */ /* 0x000fe20000000000 */
[----:B------:R-:W-:Y:S01]  /*ebf0*/  UMOV UR4, 0x64b31d04 ;  /* 0x64b31d0400047882 */ /* 0x000fe20000000000 */
[----:B------:R-:W-:Y:S01]  /*ec00*/  UMOV UR5, 0x3feef3e8 ;  /* 0x3feef3e800057882 */ /* 0x000fe20000000000 */
[----:B0-----:R-:W-:Y:S01]  /*ec10*/  DADD R36, R36, R48 ;  /* 0x0000000024247229 */ /* 0x001fe20000000030 */
[----:B------:R-:W0:Y:S07]  /*ec20*/  I2F.F64 R48, R60 ;  /* 0x0000003c00307312 */ /* 0x000e2e0000201c00 */
[----:B--2---:R-:W-:-:S08]  /*ec30*/  DADD R36, R36, R58 ;  /* 0x0000000024247229 */ /* 0x004fd0000000003a */
[----:B0-----:R-:W-:-:S07]  /*ec40*/  DFMA R36, R48, -UR4, R36 ;  /* 0x8000000430247c2b */ /* 0x001fce0008000024 */
[----:B------:R0:W-:Y:S04]  /*ec50*/  STG.E.64 desc[UR8][R68.64+0x2758], R36 ;  /* 0x0027582444007986 */ /* 0x0001e8000c101b08 */
[----:B------:R-:W2:Y:S01]  /*ec60*/  LDG.E R48, desc[UR10][R66.64+0xcc] ;  /* 0x0000cc0a42307981 */ /* 0x000ea2000c1e1900 */
[----:B------:R-:W-:Y:S02]  /*ec70*/  R2UR UR4, R78 ;  /* 0x000000004e0472ca */ /* 0x000fe400000e0000 */
[----:B------:R-:W-:Y:S01]  /*ec80*/  R2UR UR5, R79 ;  /* 0x000000004f0572ca */ /* 0x000fe200000e0000 */
[----:B--2---:R-:W-:-:S04]  /*ec90*/  IMAD R48, R81, R48, R82 ;  /* 0x0000003051307224 */ /* 0x004fc800078e0252 */
[----:B------:R-:W-:-:S04]  /*eca0*/  VIADD R49, R48, 0x271 ;  /* 0x0000027130317836 */ /* 0x000fc80000000000 */
[----:B------:R-:W-:-:S04]  /*ecb0*/  IMAD.WIDE R48, R49, 0x8, R2 ;  /* 0x0000000831307825 */ /* 0x000fc800078e0202 */
[----:B------:R-:W2:Y:S04]  /*ecc0*/  LDG.E.64 R2, desc[UR4][R68.64+0x2720] ;  /* 0x0027200444027981 */ /* 0x000ea8000c1e1b00 */
[----:B------:R-:W0:Y:S01]  /*ecd0*/  LDG.E.64 R48, desc[UR4][R48.64] ;  /* 0x0000000430307981 */ /* 0x000e22000c1e1b00 */
[----:B------:R-:W-:-:S14]  /*ece0*/  DSETP.GT.AND P0, PT, |R40|, R34, PT ;  /* 0x000000222800722a */ /* 0x000fdc0003f04200 */
[----:B------:R-:W-:Y:S02]  /*ecf0*/  @P0 IMAD.MOV.U32 R40, RZ, RZ, 0x0 ;  /* 0x00000000ff280424 */ /* 0x000fe400078e00ff */
        /* <DEDUP_REMOVED lines=13> */
[----:B--2---:R-:W-:-:S06]  /*edd0*/  DADD R110, R34, R2 ;  /* 0x00000000226e7229 */ /* 0x004fcc0000000002 */
        /* <DEDUP_REMOVED lines=23> */
.L_x_237:
[----:B------:R-:W-:Y:S05]  /*ef50*/  BSYNC.RECONVERGENT B10 ;  /* 0x00000000000a7941 */ /* 0x000fea0003800200 */
.L_x_236:
        /* <DEDUP_REMOVED lines=36> */
.L_x_239:
[----:B------:R-:W-:Y:S05]  /*f1a0*/  BSYNC.RECONVERGENT B10 ;  /* 0x00000000000a7941 */ /* 0x000fea0003800200 */
.L_x_238:
[----:B------:R-:W-:Y:S01]  /*f1b0*/  DSETP.GT.AND P0, PT, R34, R108, PT ;  /* 0x0000006c2200722a */ /* 0x000fe20003f04000 */
[----:B------:R-:W-:Y:S02]  /*f1c0*/  R2UR UR4, R78 ;  /* 0x000000004e0472ca */ /* 0x000fe400000e0000 */
[----:B------:R-:W-:-:S11]  /*f1d0*/  R2UR UR5, R79 ;  /* 0x000000004f0572ca */ /* 0x000fd600000e0000 */
[C---:B------:R-:W-:Y:S02]  /*f1e0*/  @P0 R2UR UR8, R78.reuse ;  /* 0x000000004e0802ca */ /* 0x040fe400000e0000 */
[C---:B------:R-:W-:Y:S01]  /*f1f0*/  @P0 R2UR UR9, R79.reuse ;  /* 0x000000004f0902ca */ /* 0x040fe200000e0000 */
[----:B------:R0:W-:Y:S01]  /*f200*/  STG.E.64 desc[UR4][R68.64+0x2750], R108 ;  /* 0x0027506c44007986 */ /* 0x0001e2000c101b04 */
[----:B------:R-:W-:Y:S02]  /*f210*/  @P0 R2UR UR10, R78 ;  /* 0x000000004e0a02ca */ /* 0x000fe400000e0000 */
[----:B------:R-:W-:-:S09]  /*f220*/  @P0 R2UR UR11, R79 ;  /* 0x000000004f0b02ca */ /* 0x000fd200000e0000 */
[----:B------:R0:W-:Y:S04]  /*f230*/  @P0 STG.E.64 desc[UR8][R68.64+0x2738], R36 ;  /* 0x0027382444000986 */ /* 0x0001e8000c101b08 */
[----:B------:R0:W-:Y:S02]  /*f240*/  @P0 STG.E.64 desc[UR10][R68.64+0x2740], R40 ;  /* 0x0027402844000986 */ /* 0x0001e4000c101b0a */
.L_x_226:
[----:B------:R-:W-:Y:S05]  /*f250*/  BSYNC.RECONVERGENT B0 ;  /* 0x0000000000007941 */ /* 0x000fea0003800200 */
.L_x_217:
[----:B------:R-:W-:Y:S02]  /*f260*/  R2UR UR4, R78 ;  /* 0x000000004e0472ca */ /* 0x000fe400000e0000 */
[----:B------:R-:W-:-:S13]  /*f270*/  R2UR UR5, R79 ;  /* 0x000000004f0572ca */ /* 0x000fda00000e0000 */
[----:B------:R-:W5:Y:S02]  /*f280*/  LDG.E.64 R2, desc[UR4][R68.64+0x2738] ;  /* 0x0027380444027981 */ /* 0x000f64000c1e1b00 */
[----:B-----5:R-:W-:-:S14]  /*f290*/  DSETP.GEU.AND P0, PT, R2, -2500, PT ;  /* 0xc0a388000200742a */ /* 0x020fdc0003f0e000 */
[----:B------:R-:W-:Y:S02]  /*f2a0*/  @P0 R2UR UR4, R78 ;  /* 0x000000004e0402ca */ /* 0x000fe400000e0000 */
[----:B------:R-:W-:-:S13]  /*f2b0*/  @P0 R2UR UR5, R79 ;  /* 0x000000004f0502ca */ /* 0x000fda00000e0000 */
[----:B------:R-:W5:Y:S01]  /*f2c0*/  @P0 LDG.E.64 R2, desc[UR4][R68.64+0x2740] ;  /* 0x0027400444020981 */ /* 0x000f62000c1e1b00 */
[----:B------:R-:W-:Y:S01]  /*f2d0*/  UMOV UR4, 0xff800000 ;  /* 0xff80000000047882 */ /* 0x000fe20000000000 */
[----:B------:R-:W-:Y:S01]  /*f2e0*/  UMOV UR5, 0x41cdcd64 ;  /* 0x41cdcd6400057882 */ /* 0x000fe20000000000 */
[----:B------:R-:W-:Y:S01]  /*f2f0*/  @!P0 R2UR UR8, R78 ;  /* 0x000000004e0882ca */ /* 0x000fe200000e0000 */
[----:B0--3--:R-:W-:Y:S01]  /*f300*/  @!P0 IMAD.MOV.U32 R36, RZ, RZ, 0x0 ;  /* 0x00000000ff248424 */ /* 0x009fe200078e00ff */
[----:B------:R-:W-:Y:S01]  /*f310*/  @!P0 R2UR UR9, R79 ;  /* 0x000000004f0982ca */ /* 0x000fe200000e0000 */
[----:B------:R-:W-:-:S12]  /*f320*/  @!P0 IMAD.MOV.U32 R37, RZ, RZ, -0x3f56d000 ;  /* 0xc0a93000ff258424 */ /* 0x000fd800078e00ff */
[----:B------:R-:W-:Y:S01]  /*f330*/  @!P0 STG.E.64 desc[UR8][R68.64+0x2740], RZ ;  /* 0x002740ff44008986 */ /* 0x000fe2000c101b08 */
[----:B------:R-:W-:-:S06]  /*f340*/  @!P0 CS2R R2, SRZ ;  /* 0x0000000000028805 */ /* 0x000fcc000001ff00 */
[----:B-----5:R-:W-:Y:S01]  /*f350*/  DSETP.GEU.AND P1, PT, |R2|, UR4, PT ;  /* 0x0000000402007e2a */ /* 0x020fe2000bf2e200 */
[----:B------:R-:W-:Y:S02]  /*f360*/  @!P0 R2UR UR4, R78 ;  /* 0x000000004e0482ca */ /* 0x000fe400000e0000 */
[----:B------:R-:W-:-:S11]  /*f370*/  @!P0 R2UR UR5, R79 ;  /* 0x000000004f0582ca */ /* 0x000fd600000e0000 */
[C---:B------:R-:W-:Y:S01]  /*f380*/  @!P1 R2UR UR10, R78.reuse ;  /* 0x000000004e0a92ca */ /* 0x040fe200000e0000 */
[----:B------:R-:W0:Y:S01]  /*f390*/  @!P1 LDC.64 R40, c[0x0][0x3a8] ;  /* 0x0000ea00ff289b82 */ /* 0x000e220000000a00 */
[C---:B------:R-:W-:Y:S01]  /*f3a0*/  @!P1 R2UR UR11, R79.reuse ;  /* 0x000000004f0b92ca */ /* 0x040fe200000e0000 */
[----:B------:R3:W-:Y:S01]  /*f3b0*/  @!P0 STG.E.64 desc[UR4][R68.64+0x2738], R36 ;  /* 0x0027382444008986 */ /* 0x0007e2000c101b04 */
[----:B------:R-:W-:Y:S02]  /*f3c0*/  @!P1 R2UR UR12, R78 ;  /* 0x000000004e0c92ca */ /* 0x000fe400000e0000 */
[----:B------:R-:W-:-:S09]  /*f3d0*/  @!P1 R2UR UR13, R79 ;  /* 0x000000004f0d92ca */ /* 0x000fd200000e0000 */
[----:B------:R-:W5:Y:S04]  /*f3e0*/  @!P1 LDG.E R34, desc[UR10][R66.64+0xcc] ;  /* 0x0000cc0a42229981 */ /* 0x000f68000c1e1900 */
[----:B------:R-:W2:Y:S01]  /*f3f0*/  @!P1 LDG.E R35, desc[UR12][R66.64+0xe8] ;  /* 0x0000e80c42239981 */ /* 0x000ea2000c1e1900 */
[C---:B------:R-:W-:Y:S02]  /*f400*/  @!P1 R2UR UR4, R78.reuse ;  /* 0x000000004e0492ca */ /* 0x040fe400000e0000 */
[C---:B------:R-:W-:Y:S02]  /*f410*/  @!P1 R2UR UR5, R79.reuse ;  /* 0x000000004f0592ca */ /* 0x040fe400000e0000 */
[----:B------:R-:W-:Y:S02]  /*f420*/  @!P1 R2UR UR8, R78 ;  /* 0x000000004e0892ca */ /* 0x000fe400000e0000 */
[----:B------:R-:W-:Y:S01]  /*f430*/  @!P1 R2UR UR9, R79 ;  /* 0x000000004f0992ca */ /* 0x000fe200000e0000 */
[----:B-----5:R-:W-:-:S04]  /*f440*/  @!P1 IMAD R34, R55, R34, R30 ;  /* 0x0000002237229224 */ /* 0x020fc800078e021e */
[----:B--2---:R-:W-:-:S04]  /*f450*/  @!P1 IMAD.IADD R35, R35, 0x1, R34 ;  /* 0x0000000123239824 */ /* 0x004fc800078e0222 */
[----:B0-----:R-:W-:-:S05]  /*f460*/  @!P1 IMAD.WIDE R34, R35, 0x8, R40 ;  /* 0x0000000823229825 */ /* 0x001fca00078e0228 */
[----:B------:R0:W-:Y:S04]  /*f470*/  @!P1 STG.E.64 desc[UR4][R34.64], R2 ;  /* 0x0000000222009986 */ /* 0x0001e8000c101b04 */
[----:B------:R-:W2:Y:S04]  /*f480*/  @!P1 LDG.E R38, desc[UR8][R66.64+0xcc] ;  /* 0x0000cc0842269981 */ /* 0x000ea8000c1e1900 */
[----:B------:R-:W5:Y:S04]  /*f490*/  @!P1 LDG.E R42, desc[UR10][R66.64+0xe8] ;  /* 0x0000e80a422a9981 */ /* 0x000f68000c1e1900 */
[----:B---3--:R-:W3:Y:S01]  /*f4a0*/  @!P1 LDG.E.64 R36, desc[UR4][R68.64+0x2738] ;  /* 0x0027380444249981 */ /* 0x008ee2000c1e1b00 */
[----:B--2---:R-:W-:-:S04]  /*f4b0*/  @!P1 IMAD R43, R55, R38, R29 ;  /* 0x00000026372b9224 */ /* 0x004fc800078e021d */
[----:B-----5:R-:W-:-:S04]  /*f4c0*/  @!P1 IMAD.IADD R43, R42, 0x1, R43 ;  /* 0x000000012a2b9824 */ /* 0x020fc800078e022b */
[----:B------:R-:W-:-:S05]  /*f4d0*/  @!P1 IMAD.WIDE R40, R43, 0x8, R40 ;  /* 0x000000082b289825 */ /* 0x000fca00078e0228 */
[----:B---3--:R0:W-:Y:S02]  /*f4e0*/  @!P1 STG.E.64 desc[UR4][R40.64], R36 ;  /* 0x0000002428009986 */ /* 0x0081e4000c101b04 */
.L_x_216:
[----:B------:R-:W-:Y:S05]  /*f4f0*/  BSYNC.RECONVERGENT B1 ;  /* 0x0000000000017941 */ /* 0x000fea0003800200 */
.L_x_215:
[C---:B------:R-:W-:Y:S02]  /*f500*/  R2UR UR4, R78.reuse ;  /* 0x000000004e0472ca */ /* 0x040fe400000e0000 */
[C---:B------:R-:W-:Y:S02]  /*f510*/  R2UR UR5, R79.reuse ;  /* 0x000000004f0572ca */ /* 0x040fe400000e0000 */
[----:B------:R-:W-:Y:S02]  /*f520*/  R2UR UR8, R78 ;  /* 0x000000004e0872ca */ /* 0x000fe400000e0000 */
[----:B------:R-:W-:-:S09]  /*f530*/  R2UR UR9, R79 ;  /* 0x000000004f0972ca */ /* 0x000fd200000e0000 */
[----:B0-----:R-:W2:Y:S04]  /*f540*/  LDG.E R2, desc[UR4][R66.64+0xdc] ;  /* 0x0000dc0442027981 */ /* 0x001ea8000c1e1900 */
[----:B------:R-:W3:Y:S01]  /*f550*/  LDG.E R35, desc[UR8][R66.64+0xe0] ;  /* 0x0000e00842237981 */ /* 0x000ee2000c1e1900 */
[C---:B--2---:R-:W-:Y:S01]  /*f560*/  ISETP.GT.AND P0, PT, R2.reuse, 0x1, PT ;  /* 0x000000010200780c */ /* 0x044fe20003f04270 */
[----:B------:R-:W-:Y:S02]  /*f570*/  VIADD R37, R2, 0xffffffff ;  /* 0xffffffff02257836 */ /* 0x000fe40000000000 */
[----:B---3--:R-:W-:-:S03]  /*f580*/  VIADD R35, R35, 0x1 ;  /* 0x0000000123237836 */ /* 0x008fc60000000000 */
[----:B------:R2:W-:Y:S04]  /*f590*/  STG.E desc[UR4][R66.64+0xdc], R37 ;  /* 0x0000dc2542007986 */ /* 0x0005e8000c101904 */
[----:B------:R2:W-:Y:S03]  /*f5a0*/  STG.E desc[UR8][R66.64+0xe0], R35 ;  /* 0x0000e02342007986 */ /* 0x0005e6000c101908 */
[----:B------:R-:W-:Y:S05]  /*f5b0*/  @P0 BRA `(.L_x_240) ;  /* 0xffffffcc00440947 */ /* 0x000fea000383ffff */
.L_x_214:
[----:B------:R-:W-:Y:S05]  /*f5c0*/  BSYNC.RECONVERGENT B2 ;  /* 0x0000000000027941 */ /* 0x000fea0003800200 */
.L_x_213:
[----:B------:R-:W-:Y:S02]  /*f5d0*/  R2UR UR4, R78 ;  /* 0x000000004e0472ca */ /* 0x000fe400000e0000 */
[----:B------:R-:W-:-:S13]  /*f5e0*/  R2UR UR5, R79 ;  /* 0x000000004f0572ca */ /* 0x000fda00000e0000 */
[----:B------:R3:W5:Y:S02]  /*f5f0*/  LDG.E R2, desc[UR4][R66.64+0xd8] ;  /* 0x0000d80442027981 */ /* 0x000764000c1e1900 */
.L_x_212:
[----:B------:R-:W-:Y:S05]  /*f600*/  BSYNC.RECONVERGENT B3 ;  /* 0x0000000000037941 */ /* 0x000fea0003800200 */
.L_x_211:
[----:B------:R-:W-:Y:S01]  /*f610*/  R2UR UR4, R78 ;  /* 0x000000004e0472ca */ /* 0x000fe200000e0000 */
[C---:B0----5:R-:W-:Y:S01]  /*f620*/  VIADD R3, R2.reuse, 0x1 ;  /* 0x0000000102037836 */ /* 0x061fe20000000000 */
[----:B------:R-:W-:Y:S02]  /*f630*/  R2UR UR5, R79 ;  /* 0x000000004f0572ca */ /* 0x000fe400000e0000 */
[----:B------:R-:W-:Y:S01]  /*f640*/  ISETP.GE.AND P0, PT, R2, 0x20, PT ;  /* 0x000000200200780c */ /* 0x000fe20003f06270 */
[----:B------:R-:W-:-:S10]  /*f650*/  IMAD.MOV.U32 R2, RZ, RZ, R3 ;  /* 0x000000ffff027224 */ /* 0x000fd400078e0003 */
[----:B------:R0:W-:Y:S02]  /*f660*/  STG.E desc[UR4][R66.64+0xd8], R3 ;  /* 0x0000d80342007986 */ /* 0x0001e4000c101904 */
[----:B------:R-:W-:Y:S05]  /*f670*/  @!P0 BRA `(.L_x_241) ;  /* 0xffffffc800b08947 */ /* 0x000fea000383ffff */
[----:B------:R-:W-:Y:S05]  /*f680*/  BSYNC.RECONVERGENT B4 ;  /* 0x0000000000047941 */ /* 0x000fea0003800200 */
.L_x_210:
[C---:B------:R-:W-:Y:S02]  /*f690*/  R2UR UR4, R78.reuse ;  /* 0x000000004e0472ca */ /* 0x040fe400000e0000 */
[C---:B------:R-:W-:Y:S02]  /*f6a0*/  R2UR UR5, R79.reuse ;  /* 0x000000004f0572ca */ /* 0x040fe400000e0000 */
[----:B------:R-:W-:Y:S02]  /*f6b0*/  R2UR UR8, R78 ;  /* 0x000000004e0872ca */ /* 0x000fe400000e0000 */
[----:B------:R-:W-:-:S09]  /*f6c0*/  R2UR UR9, R79 ;  /* 0x000000004f0972ca */ /* 0x000fd200000e0000 */
[----:B------:R0:W5:Y:S04]  /*f6d0*/  LDG.E R46, desc[UR4][R66.64+0xe8] ;  /* 0x0000e804422e7981 */ /* 0x000168000c1e1900 */
[----:B------:R0:W5:Y:S02]  /*f6e0*/  LDG.E R43, desc[UR8][R66.64+0xcc] ;  /* 0x0000cc08422b7981 */ /* 0x000164000c1e1900 */
.L_x_170:
[----:B------:R-:W-:Y:S05]  /*f6f0*/  BSYNC.RECONVERGENT B5 ;  /* 0x0000000000057941 */ /* 0x000fea0003800200 */
.L_x_169:
[----:B------:R-:W-:Y:S01]  /*f700*/  R2UR UR4, R78 ;  /* 0x000000004e0472ca */ /* 0x000fe200000e0000 */
[C---:B--2--5:R-:W-:Y:S01]  /*f710*/  VIADD R41, R46.reuse, 0x1 ;  /* 0x000000012e297836 */ /* 0x064fe20000000000 */
[----:B------:R-:W-:Y:S02]  /*f720*/  R2UR UR5, R79 ;  /* 0x000000004f0572ca */ /* 0x000fe400000e0000 */
[----:B------:R-:W-:-:S11]  /*f730*/  ISETP.GE.AND P0, PT, R46, R43, PT ;  /* 0x0000002b2e00720c */ /* 0x000fd60003f06270 */
[----:B------:R2:W-:Y:S02]  /*f740*/  STG.E desc[UR4][R66.64+0xe8], R41 ;  /* 0x0000e82942007986 */ /* 0x0005e4000c101904 */
[----:B------:R-:W-:Y:S05]  /*f750*/  @!P0 BRA `(.L_x_242) ;  /* 0xffffff9000688947 */ /* 0x000fea000383ffff */
[----:B------:R-:W-:Y:S05]  /*f760*/  BSYNC.RECONVERGENT B6 ;  /* 0x0000000000067941 */ /* 0x000fea0003800200 */
.L_x_168:
[----:B------:R-:W-:Y:S02]  /*f770*/  R2UR UR4, R78 ;  /* 0x000000004e0472ca */ /* 0x000fe400000e0000 */
[----:B------:R-:W-:-:S13]  /*f780*/  R2UR UR5, R79 ;  /* 0x000000004f0572ca */ /* 0x000fda00000e0000 */
[----:B------:R0:W5:Y:S02]  /*f790*/  LDG.E R2, desc[UR4][R66.64+0xc8] ;  /* 0x0000c80442027981 */ /* 0x000164000c1e1900 */
.L_x_167:
[----:B------:R-:W-:Y:S05]  /*f7a0*/  BSYNC.RECONVERGENT B7 ;  /* 0x0000000000077941 */ /* 0x000fea0003800200 */
.L_x_166:
[C---:B-----5:R-:W-:Y:S01]  /*f7b0*/  ISETP.GE.AND P0, PT, R57.reuse, R2, PT ;  /* 0x000000023900720c */ /* 0x060fe20003f06270 */
[----:B------:R-:W-:-:S12]  /*f7c0*/  VIADD R57, R57, 0x1 ;  /* 0x0000000139397836 */ /* 0x000fd80000000000 */
[----:B------:R-:W-:Y:S05]  /*f7d0*/  @!P0 BRA `(.L_x_243) ;  /* 0xffffff9000148947 */ /* 0x000fea000383ffff */
.L_x_165:
[----:B------:R-:W-:Y:S05]  /*f7e0*/  BSYNC.RECONVERGENT B8 ;  /* 0x0000000000087941 */ /* 0x000fea0003800200 */
.L_x_164:
[C---:B------:R-:W-:Y:S01]  /*f7f0*/  R2UR UR4, R78.reuse ;  /* 0x000000004e0472ca */ /* 0x040fe200000e0000 */
[----:B------:R-:W-:Y:S01]  /*f800*/  IMAD.MOV.U32 R2, RZ, RZ, 0x0 ;  /* 0x00000000ff027424 */ /* 0x000fe200078e00ff */
[C---:B------:R-:W-:Y:S01]  /*f810*/  R2UR UR5, R79.reuse ;  /* 0x000000004f0572ca */ /* 0x040fe200000e0000 */
[----:B0-----:R-:W-:Y:S01]  /*f820*/  IMAD.MOV.U32 R3, RZ, RZ, -0x100000 ;  /* 0xfff00000ff037424 */ /* 0x001fe200078e00ff */
[----:B------:R-:W-:Y:S02]  /*f830*/  R2UR UR8, R78 ;  /* 0x000000004e0872ca */ /* 0x000fe400000e0000 */
[----:B------:R-:W-:-:S09]  /*f840*/  R2UR UR9, R79 ;  /* 0x000000004f0972ca */ /* 0x000fd200000e0000 */
[----:B------:R0:W-:Y:S04]  /*f850*/  STG.E.64 desc[UR4][R68.64+0x2728], R2 ;  /* 0x0027280244007986 */ /* 0x0001e8000c101b04 */
[----:B------:R-:W5:Y:S01]  /*f860*/  LDG.E R32, desc[UR8][R66.64+0xc8] ;  /* 0x0000c80842207981 */ /* 0x000f62000c1e1900 */
[----:B------:R-:W-:Y:S03]  /*f870*/  BSSY.RECONVERGENT B4, `(.L_x_244) ;  /* 0x00002f6000047945 */ /* 0x000fe60003800200 */
[----:B------:R0:W-:Y:S04]  /*f880*/  STG.E desc[UR4][R66.64+0xd4], RZ ;  /* 0x0000d4ff42007986 */ /* 0x0001e8000c101904 */
[----:B------:R0:W-:Y:S01]  /*f890*/  STG.E desc[UR8][R66.64+0xd0], RZ ;  /* 0x0000d0ff42007986 */ /* 0x0001e2000c101908 */
[----:B-----5:R-:W-:-:S13]  /*f8a0*/  ISETP.GE.AND P0, PT, R32, 0x1, PT ;  /* 0x000000012000780c */ /* 0x020fda0003f06270 */
[----:B0-----:R-:W-:Y:S05]  /*f8b0*/  @!P0 BRA `(.L_x_245) ;  /* 0x0000002c00c48947 */ /* 0x001fea0003800000 */
[----:B------:R-:W-:Y:S02]  /*f8c0*/  R2UR UR4, R78 ;  /* 0x000000004e0472ca */ /* 0x000fe400000e0000 */
[----:B------:R-:W-:-:S13]  /*f8d0*/  R2UR UR5, R79 ;  /* 0x000000004f0572ca */ /* 0x000fda00000e0000 */
[----:B------:R0:W5:Y:S01]  /*f8e0*/  LDG.E R38, desc[UR4][R66.64+0xcc] ;  /* 0x0000cc0442267981 */ /* 0x000162000c1e1900 */
[----:B------:R-:W-:-:S07]  /*f8f0*/  IMAD.MOV.U32 R53, RZ, RZ, 0x1 ;  /* 0x00000001ff357424 */ /* 0x000fce00078e00ff */
.L_x_281:
[----:B-----5:R-:W-:Y:S01]  /*f900*/  ISETP.GE.AND P0, PT, R38, 0x1, PT ;  /* 0x000000012600780c */ /* 0x020fe20003f06270 */
[----:B------:R-:W-:-:S12]  /*f910*/  BSSY.RECONVERGENT B3, `(.L_x_246) ;  /* 0x00002e8000037945 */ /* 0x000fd80003800200 */
[----:B------:R-:W-:Y:S05]  /*f920*/  @!P0 BRA `(.L_x_247) ;  /* 0x0000002c00988947 */ /* 0x000fea0003800000 */
[C---:B---3--:R-:W-:Y:S01]  /*f930*/  IADD3 R34, P0, PT, R53.reuse, R72, RZ ;  /* 0x0000004835227210 */ /* 0x048fe20007f1e0ff */
[----:B------:R-:W-:Y:S01]  /*f940*/  BSSY.RECONVERGENT B2, `(.L_x_248) ;  /* 0x00002e1000027945 */ /* 0x000fe20003800200 */
[----:B------:R-:W-:Y:S02]  /*f950*/  VIADD R48, R53, 0xffffffff ;  /* 0xffffffff35307836 */ /* 0x000fe40000000000 */
[----:B------:R-:W-:Y:S02]  /*f960*/  IMAD.MOV.U32 R49, RZ, RZ, 0x1 ;  /* 0x00000001ff317424 */ /* 0x000fe400078e00ff */
[----:B------:R-:W-:-:S07]  /*f970*/  IMAD.X R35, RZ, RZ, R73, P0 ;  /* 0x000000ffff237224 */ /* 0x000fce00000e0649 */
.L_x_280:
[C---:B------:R-:W-:Y:S02]  /*f980*/  R2UR UR4, R78.reuse ;  /* 0x000000004e0472ca */ /* 0x040fe400000e0000 */
[C---:B------:R-:W-:Y:S02]  /*f990*/  R2UR UR5, R79.reuse ;  /* 0x000000004f0572ca */ /* 0x040fe400000e0000 */
[----:B------:R-:W-:Y:S02]  /*f9a0*/  R2UR UR8, R78 ;  /* 0x000000004e0872ca */ /* 0x000fe400000e0000 */
[----:B------:R-:W-:Y:S02]  /*f9b0*/  R2UR UR9, R79 ;  /* 0x000000004f0972ca */ /* 0x000fe400000e0000 */
[----:B------:R-:W-:-:S05]  /*f9c0*/  IADD3 R32, P0, PT, R49, R72, RZ ;  /* 0x0000004831207210 */ /* 0x000fca0007f1e0ff */
[----:B------:R-:W-:Y:S02]  /*f9d0*/  IMAD.X R33, RZ, RZ, R73, P0 ;  /* 0x000000ffff217224 */ /* 0x000fe400000e0649 */
[----:B--2---:R-:W2:Y:S04]  /*f9e0*/  LDG.E.U8 R41, desc[UR4][R34.64] ;  /* 0x0000000422297981 */ /* 0x004ea8000c1e1100 */
[----:B------:R-:W3:Y:S01]  /*f9f0*/  LDG.E.U8 R38, desc[UR8][R32.64+0x1b] ;  /* 0x00001b0820267981 */ /* 0x000ee2000c1e1100 */
[----:B------:R-:W-:Y:S01]  /*fa00*/  BSSY.RECONVERGENT B1, `(.L_x_249) ;  /* 0x0000277000017945 */ /* 0x000fe20003800200 */
[----:B--2---:R-:W-:Y:S02]  /*fa10*/  PRMT R2, R41, 0x8880, RZ ;  /* 0x0000888029027816 */ /* 0x004fe400000000ff */
[----:B---3--:R-:W-:-:S05]  /*fa20*/  PRMT R3, R38, 0x8880, RZ ;  /* 0x0000888026037816 */ /* 0x008fca00000000ff */
[----:B------:R-:W-:-:S05]  /*fa30*/  IMAD.IADD R3, R2, 0x1, R3 ;  /* 0x0000000102037824 */ /* 0x000fca00078e0203 */
[----:B------:R-:W-:-:S13]  /*fa40*/  ISETP.NE.AND P0, PT, R3, 0x3, PT ;  /* 0x000000030300780c */ /* 0x000fda0003f05270 */
[----:B------:R-:W-:Y:S05]  /*fa50*/  @!P0 BRA `(.L_x_250) ;  /* 0x0000000000208947 */ /* 0x000fea0003800000 */
[----:B------:R-:W-:Y:S02]  /*fa60*/  R2UR UR4, R78 ;  /* 0x000000004e0472ca */ /* 0x000fe400000e0000 */
[----:B------:R-:W-:-:S13]  /*fa70*/  R2UR UR5, R79 ;  /* 0x000000004f0572ca */ /* 0x000fda00000e0000 */
[----:B------:R2:W5:Y:S01]  /*fa80*/  LDG.E.64 R42, desc[UR4][R68.64+0x2720] ;  /* 0x00272004442a7981 */ /* 0x000562000c1e1b00 */
[----:B------:R-:W-:Y:S02]  /*fa90*/  IMAD.MOV.U32 R36, RZ, RZ, 0x0 ;  /* 0x00000000ff247424 */ /* 0x000fe400078e00ff */
[----:B------:R-:W-:Y:S02]  /*faa0*/  IMAD.MOV.U32 R37, RZ, RZ, 0x7ff00000 ;  /* 0x7ff00000ff257424 */ /* 0x000fe400078e00ff */
[----:B------:R-:W-:Y:S02]  /*fab0*/  IMAD.MOV.U32 R2, RZ, RZ, 0x0 ;  /* 0x00000000ff027424 */ /* 0x000fe400078e00ff */
[----:B------:R-:W-:Y:S01]  /*fac0*/  IMAD.MOV.U32 R3, RZ, RZ, -0x40100000 ;  /* 0xbff00000ff037424 */ /* 0x000fe200078e00ff */
[----:B------:R-:W-:Y:S06]  /*fad0*/  BRA `(.L_x_251) ;  /* 0x0000002400a47947 */ /* 0x000fec0003800000 */
.L_x_250:
[C---:B------:R-:W-:Y:S02]  /*fae0*/  R2UR UR8, R78.reuse ;  /* 0x000000004e0872ca */ /* 0x040fe400000e0000 */
[C---:B------:R-:W-:Y:S02]  /*faf0*/  R2UR UR9, R79.reuse ;  /* 0x000000004f0972ca */ /* 0x040fe400000e0000 */
[----:B------:R-:W-:Y:S02]  /*fb00*/  R2UR UR4, R78 ;  /* 0x000000004e0472ca */ /* 0x000fe400000e0000 */
[----:B------:R-:W-:-:S09]  /*fb10*/  R2UR UR5, R79 ;  /* 0x000000004f0572ca */ /* 0x000fd200000e0000 */
[----:B------:R-:W2:Y:S04]  /*fb20*/  LDG.E.U8 R36, desc[UR8][R34.64+0x1] ;  /* 0x0000010822247981 */ /* 0x000ea8000c1e1100 */
[----:B------:R-:W3:Y:S01]  /*fb30*/  LDG.E.S8 R3, desc[UR4][R32.64+0x1c] ;  /* 0x00001c0420037981 */ /* 0x000ee2000c1e1300 */
[C---:B------:R-:W-:Y:S01]  /*fb40*/  PRMT R37, R38.reuse, 0x3340, RZ ;  /* 0x0000334026257816 */ /* 0x040fe200000000ff */
[----:B------:R-:W-:Y:S01]  /*fb50*/  UMOV UR4, 0x5197d ;  /* 0x0005197d00047882 */ /* 0x000fe20000000000 */
[----:B------:R-:W-:Y:S01]  /*fb60*/  PRMT R38, R38, 0x8880, RZ ;  /* 0x0000888026267816 */ /* 0x000fe200000000ff */
[----:B------:R-:W-:Y:S01]  /*fb70*/  IMAD.MOV.U32 R61, RZ, RZ, 0x50 ;  /* 0x00000050ff3d7424 */ /* 0x000fe200078e00ff */
        /* <DEDUP_REMOVED lines=8> */
[----:B--2---:R-:W-:-:S04]  /*fc00*/  PRMT R36, R41, 0x3340, R36 ;  /* 0x0000334029247816 */ /* 0x004fc80000000024 */
[----:B------:R-:W-:Y:S01]  /*fc10*/  PRMT R36, R36, 0x5410, R37 ;  /* 0x0000541024247816 */ /* 0x000fe20000000025 */
[----:B------:R-:W-:-:S04]  /*fc20*/  IMAD.MOV.U32 R37, RZ, RZ, R38 ;  /* 0x000000ffff257224 */ /* 0x000fc800078e0026 */
[----:B---3--:R-:W-:Y:S02]  /*fc30*/  IDP.4A.S8.U8 R3, R36, UR4, R3 ;  /* 0x0000000424037c26 */ /* 0x008fe40008000203 */
[----:B------:R-:W-:Y:S02]  /*fc40*/  IMAD R2, R2, 0x5, R37 ;  /* 0x0000000502027824 */ /* 0x000fe400078e0225 */
[----:B------:R-:W-:-:S03]  /*fc50*/  IMAD R3, R3, 0x8, R61 ;  /* 0x0000000803037824 */ /* 0x000fc600078e023d */
[----:B------:R-:W-:Y:S01]  /*fc60*/  LEA R40, R2, 0x10000, 0x3 ;  /* 0x0001000002287811 */ /* 0x000fe200078e18ff */
[----:B------:R-:W-:-:S03]  /*fc70*/  VIADD R41, R3, 0x10000 ;  /* 0x0001000003297836 */ /* 0x000fc60000000000 */
[----:B------:R-:W2:Y:S08]  /*fc80*/  LDC.64 R46, c[0x3][R40+-0x4e30] ;  /* 0x00ec7400282e7b82 */ /* 0x000eb00000000a00 */
[----:B------:R-:W2:Y:S02]  /*fc90*/  LDC.64 R2, c[0x3][R41+-0x7590] ;  /* 0x00e29c0029027b82 */ /* 0x000ea40000000a00 */
[----:B--2---:R-:W-:-:S07]  /*fca0*/  DADD R46, R46, R2 ;  /* 0x000000002e2e7229 */ /* 0x004fce0000000002 */
[----:B------:R-:W-:Y:S04]  /*fcb0*/  STG.E.64 desc[UR8][R68.64+0x2738], R46 ;  /* 0x0027382e44007986 */ /* 0x000fe8000c101b08 */
[----:B------:R-:W2:Y:S04]  /*fcc0*/  LDG.E.U8 R3, desc[UR12][R32.64+0x1b] ;  /* 0x00001b0c20037981 */ /* 0x000ea8000c1e1100 */
[----:B------:R-:W3:Y:S04]  /*fcd0*/  LDG.E.S8 R2, desc[UR10][R34.64] ;  /* 0x0000000a22027981 */ /* 0x000ee8000c1e1300 */
[----:B------:R-:W3:Y:S04]  /*fce0*/  LDG.E.U8 R37, desc[UR16][R34.64+0x1] ;  /* 0x0000011022257981 */ /* 0x000ee8000c1e1100 */
[----:B------:R-:W5:Y:S01]  /*fcf0*/  LDG.E.S8 R36, desc[UR14][R32.64+0x1c] ;  /* 0x00001c0e20247981 */ /* 0x000f62000c1e1300 */
[----:B--2---:R-:W-:-:S02]  /*fd00*/  PRMT R38, R3, 0x3340, RZ ;  /* 0x0000334003267816 */ /* 0x004fc400000000ff */
[----:B------:R-:W-:Y:S02]  /*fd10*/  PRMT R3, R3, 0x8880, RZ ;  /* 0x0000888003037816 */ /* 0x000fe400000000ff */
[----:B---3--:R-:W-:-:S03]  /*fd20*/  PRMT R37, R2, 0x3340, R37 ;  /* 0x0000334002257816 */ /* 0x008fc60000000025 */
[----:B------:R-:W-:Y:S01]  /*fd30*/  IMAD R2, R2, 0x5, R3 ;  /* 0x0000000502027824 */ /* 0x000fe200078e0203 */
[----:B------:R-:W-:-:S04]  /*fd40*/  PRMT R37, R37, 0x5410, R38 ;  /* 0x0000541025257816 */ /* 0x000fc80000000026 */
[----:B------:R-:W-:Y:S01]  /*fd50*/  LEA R43, R2, 0x10000, 0x3 ;  /* 0x00010000022b7811 */ /* 0x000fe200078e18ff */
[----:B-----5:R-:W-:-:S03]  /*fd60*/  IDP.4A.S8.U8 R36, R37, UR4, R36 ;  /* 0x0000000425247c26 */ /* 0x020fc60008000224 */
[----:B------:R-:W2:Y:S01]  /*fd70*/  LDC.64 R44, c[0x3][R43+-0x4d68] ;  /* 0x00eca6002b2c7b82 */ /* 0x000ea20000000a00 */
[----:B------:R-:W-:Y:S01]  /*fd80*/  IMAD.MOV.U32 R37, RZ, RZ, 0x41cdcd64 ;  /* 0x41cdcd64ff257424 */ /* 0x000fe200078e00ff */
[----:B------:R-:W-:Y:S01]  /*fd90*/  R2UR UR4, R78 ;  /* 0x000000004e0472ca */ /* 0x000fe200000e0000 */
[----:B------:R-:W-:-:S04]  /*fda0*/  IMAD R36, R36, 0x8, R61 ;  /* 0x0000000824247824 */ /* 0x000fc800078e023d */
[----:B------:R-:W-:Y:S02]  /*fdb0*/  VIADD R55, R36, 0x10000 ;  /* 0x0001000024377836 */ /* 0x000fe40000000000 */
[----:B------:R-:W-:Y:S02]  /*fdc0*/  IMAD.MOV.U32 R36, RZ, RZ, -0x800000 ;  /* 0xff800000ff247424 */ /* 0x000fe400078e00ff */
[----:B------:R-:W2:Y:S02]  /*fdd0*/  LDC.64 R2, c[0x3][R55+-0x6208] ;  /* 0x00e77e0037027b82 */ /* 0x000ea40000000a00 */
[----:B--2---:R-:W-:-:S07]  /*fde0*/  DADD R44, R44, R2 ;  /* 0x000000002c2c7229 */ /* 0x004fce0000000002 */
[----:B------:R2:W-:Y:S01]  /*fdf0*/  STG.E.64 desc[UR4][R68.64+0x2748], R44 ;  /* 0x0027482c44007986 */ /* 0x0005e2000c101b04 */
[----:B------:R-:W-:-:S14]  /*fe00*/  DSETP.GT.AND P0, PT, |R44|, R36, PT ;  /* 0x000000242c00722a */ /* 0x000fdc0003f04200 */
[C---:B------:R-:W-:Y:S01]  /*fe10*/  @P0 R2UR UR8, R78.reuse ;  /* 0x000000004e0802ca */ /* 0x040fe200000e0000 */
[----:B------:R-:W-:Y:S01]  /*fe20*/  @P0 IMAD.MOV.U32 R2, RZ, RZ, 0x0 ;  /* 0x00000000ff020424 */ /* 0x000fe200078e00ff */
[C---:B------:R-:W-:Y:S01]  /*fe30*/  @P0 R2UR UR9, R79.reuse ;  /* 0x000000004f0902ca */ /* 0x040fe200000e0000 */
[----:B------:R-:W-:Y:S01]  /*fe40*/  @P0 IMAD.MOV.U32 R3, RZ, RZ, 0x7ff00000 ;  /* 0x7ff00000ff030424 */ /* 0x000fe200078e00ff */
[----:B------:R-:W-:Y:S01]  /*fe50*/  @P0 R2UR UR10, R78 ;  /* 0x000000004e0a02ca */ /* 0x000fe200000e0000 */
[----:B------:R-:W-:Y:S01]  /*fe60*/  @P0 IMAD.MOV.U32 R40, RZ, RZ, 0x0 ;  /* 0x00000000ff280424 */ /* 0x000fe200078e00ff */
[----:B------:R-:W-:Y:S01]  /*fe70*/  @P0 R2UR UR11, R79 ;  /* 0x000000004f0b02ca */ /* 0x000fe200000e0000 */
[----:B------:R-:W-:-:S08]  /*fe80*/  @P0 IMAD.MOV.U32 R41, RZ, RZ, -0x40100000 ;  /* 0xbff00000ff290424 */ /* 0x000fd000078e00ff */
[----:B------:R3:W-:Y:S04]  /*fe90*/  @P0 STG.E.64 desc[UR8][R68.64+0x2748], R2 ;  /* 0x0027480244000986 */ /* 0x0007e8000c101b08 */
[----:B------:R0:W-:Y:S04]  /*fea0*/  @P0 STG.E.64 desc[UR10][R68.64+0x2738], R40 ;  /* 0x0027382844000986 */ /* 0x0001e8000c101b0a */
[----:B------:R-:W5:Y:S04]  /*feb0*/  LDG.E.U8 R42, desc[UR16][R32.64+0x1b] ;  /* 0x00001b10202a7981 */ /* 0x000f68000c1e1100 */
[----:B------:R-:W4:Y:S04]  /*fec0*/  LDG.E.S8 R57, desc[UR12][R34.64] ;  /* 0x0000000c22397981 */ /* 0x000f28000c1e1300 */
[----:B------:R-:W4:Y:S01]  /*fed0*/  LDG.E.S8 R38, desc[UR14][R34.64+0x1] ;  /* 0x0000010e22267981 */ /* 0x000f22000c1e1300 */
[----:B------:R-:W-:Y:S01]  /*fee0*/  IMAD.MOV.U32 R62, RZ, RZ, 0x519 ;  /* 0x00000519ff3e7424 */ /* 0x000fe200078e00ff */
[----:B------:R-:W-:Y:S05]  /*fef0*/  BMOV.32.CLEAR RZ, B0 ;  /* 0x0000000000ff7355 */ /* 0x000fea0000100000 */
[----:B------:R-:W-:Y:S01]  /*ff00*/  BSSY.RECONVERGENT B0, `(.L_x_252) ;  /* 0x00000a7000007945 */ /* 0x000fe20003800200 */
[----:B--2---:R-:W-:-:S02]  /*ff10*/  @P0 IMAD.MOV.U32 R44, RZ, RZ, 0x0 ;  /* 0x00000000ff2c0424 */ /* 0x004fc400078e00ff */
[----:B------:R-:W-:Y:S02]  /*ff20*/  @P0 IMAD.MOV.U32 R45, RZ, RZ, 0x7ff00000 ;  /* 0x7ff00000ff2d0424 */ /* 0x000fe400078e00ff */
[----:B------:R-:W-:Y:S02]  /*ff30*/  @P0 IMAD.MOV.U32 R46, RZ, RZ, 0x0 ;  /* 0x00000000ff2e0424 */ /* 0x000fe400078e00ff */
[----:B------:R-:W-:Y:S01]  /*ff40*/  @P0 IMAD.MOV.U32 R47, RZ, RZ, -0x40100000 ;  /* 0xbff00000ff2f0424 */ /* 0x000fe200078e00ff */
[----:B-----5:R-:W-:Y:S02]  /*ff50*/  PRMT R43, R42, 0x8880, RZ ;  /* 0x000088802a2b7816 */ /* 0x020fe400000000ff */
[----:B----4-:R-:W-:-:S05]  /*ff60*/  PRMT R38, R57, 0x5410, R38 ;  /* 0x0000541039267816 */ /* 0x010fca0000000026 */
[----:B------:R-:W-:-:S04]  /*ff70*/  IDP.2A.LO.S16.U8 R38, R38, R62, R43 ;  /* 0x0000003e26267226 */ /* 0x000fc8000000122b */
[----:B------:R-:W-:-:S04]  /*ff80*/  IMAD R38, R38, 0x8, R61 ;  /* 0x0000000826267824 */ /* 0x000fc800078e023d */
[----:B---3--:R-:W2:Y:S02]  /*ff90*/  LDC.64 R2, c[0x3][R38+0x5208] ;  /* 0x00d4820026027b82 */ /* 0x008ea40000000a00 */
[----:B--2---:R-:W-:-:S14]  /*ffa0*/  DSETP.GEU.AND P1, PT, |R2|, R36, PT ;  /* 0x000000240200722a */ /* 0x004fdc0003f2e200 */
[----:B0-----:R-:W-:Y:S05]  /*ffb0*/  @P1 BRA `(.L_x_253) ;  /* 0x00000008006c1947 */ /* 0x001fea0003800000 */
[----:B------:R-:W-:Y:S02]  /*ffc0*/  R2UR UR4, R78 ;  /* 0x000000004e0472ca */ /* 0x000fe400000e0000 */
[----:B------:R-:W-:-:S13]  /*ffd0*/  R2UR UR5, R79 ;  /* 0x000000004f0572ca */ /* 0x000fda00000e0000 */
[----:B------:R-:W2:Y:S01]  /*ffe0*/  LDG.E.S8 R2, desc[UR4][R32.64+0x1c] ;  /* 0x00001c0420027981 */ /* 0x000ea2000c1e1300 */
[----:B------:R-:W-:-:S04]  /*fff0*/  PRMT R40, R42, 0x8880, RZ ;  /* 0x000088802a287816 */ /* 0x000fc800000000ff */
[----:B------:R-:W-:-:S05]  /*10000*/  PRMT R3, R57, 0x5410, R40 ;  /* 0x0000541039037816 */ /* 0x000fca0000000028 */
[----:B--2---:R-:W-:-:S04]  /*10010*/  IDP.2A.LO.S16.U8 R2, R3, R62, R2 ;  /* 0x0000003e03027226 */ /* 0x004fc80000001202 */
[----:B------:R-:W-:-:S04]  /*10020*/  IMAD R55, R2, 0x8, R61 ;  /* 0x0000000802377824 */ /* 0x000fc800078e023d */
[----:B------:R-:W0:Y:S02]  /*10030*/  LDC.64 R2, c[0x3][R55+0x59d8] ;  /* 0x00d6760037027b82 */ /* 0x000e240000000a00 */
[----:B0-----:R-:W-:-:S14]  /*10040*/  DSETP.GEU.AND P0, PT, |R2|, R36, PT ;  /* 0x000000240200722a */ /* 0x001fdc0003f0e200 */
[----:B------:R-:W-:Y:S05]  /*10050*/  @P0 BRA `(.L_x_253) ;  /* 0x0000000800440947 */ /* 0x000fea0003800000 */
[----:B------:R-:W-:Y:S01]  /*10060*/  IMAD R2, R57, 0x5, R40 ;  /* 0x0000000539027824 */ /* 0x000fe200078e0228 */
        /* <DEDUP_REMOVED lines=11> */
[C---:B------:R-:W-:Y:S02]  /*10120*/  R2UR UR11, R79.reuse ;  /* 0x000000004f0b72ca */ /* 0x040fe400000e0000 */
[----:B------:R-:W-:Y:S02]  /*10130*/  R2UR UR14, R78 ;  /* 0x000000004e0e72ca */ /* 0x000fe400000e0000 */
[----:B------:R-:W-:Y:S01]  /*10140*/  R2UR UR15, R79 ;  /* 0x000000004f0f72ca */ /* 0x000fe200000e0000 */
[----:B--2---:R-:W-:-:S08]  /*10150*/  DADD R2, R2, R40 ;  /* 0x0000000002027229 */ /* 0x004fd00000000028 */
[----:B0-----:R-:W-:Y:S02]  /*10160*/  DADD R42, R2, R42 ;  /* 0x00000000022a7229 */ /* 0x001fe4000000002a */
[----:B------:R-:W2:Y:S05]  /*10170*/  LDG.E.64 R2, desc[UR4][R68.64+0x2720] ;  /* 0x0027200444027981 */ /* 0x000eaa000c1e1b00 */
[----:B------:R0:W-:Y:S04]  /*10180*/  STG.E.64 desc[UR4][R68.64+0x2740], R42 ;  /* 0x0027402a44007986 */ /* 0x0001e8000c101b04 */
[----:B------:R-:W3:Y:S04]  /*10190*/  LDG.E.S8 R40, desc[UR8][R34.64] ;  /* 0x0000000822287981 */ /* 0x000ee8000c1e1300 */
[----:B------:R-:W3:Y:S04]  /*101a0*/  LDG.E.S8 R57, desc[UR12][R34.64+0x1] ;  /* 0x0000010c22397981 */ /* 0x000ee8000c1e1300 */
[----:B------:R-:W4:Y:S04]  /*101b0*/  LDG.E.S8 R41, desc[UR10][R32.64+0x1b] ;  /* 0x00001b0a20297981 */ /* 0x000f28000c1e1300 */
[----:B------:R-:W5:Y:S01]  /*101c0*/  LDG.E.S8 R58, desc[UR14][R32.64+0x1c] ;  /* 0x00001c0e203a7981 */ /* 0x000f62000c1e1300 */
[----:B------:R-:W-:Y:S01]  /*101d0*/  UMOV UR4, 0xcccccccd ;  /* 0xcccccccd00047882 */ /* 0x000fe20000000000 */
[----:B------:R-:W-:Y:S01]  /*101e0*/  UMOV UR5, 0x4016cccc ;  /* 0x4016cccc00057882 */ /* 0x000fe20000000000 */
[----:B------:R-:W-:Y:S01]  /*101f0*/  BSSY.RECONVERGENT B5, `(.L_x_254) ;  /* 0x0000037000057945 */ /* 0x000fe20003800200 */
[C---:B---3--:R-:W-:Y:S01]  /*10200*/  PRMT R38, R40.reuse, 0x5410, R57 ;  /* 0x0000541028267816 */ /* 0x048fe20000000039 */
[----:B----4-:R-:W-:-:S04]  /*10210*/  IMAD R56, R40, 0x5, R41 ;  /* 0x0000000528387824 */ /* 0x010fc800078e0229 */
[-CC-:B------:R-:W-:Y:S01]  /*10220*/  IDP.2A.LO.S16.U8 R57, R38, R62.reuse, R41.reuse ;  /* 0x0000003e26397226 */ /* 0x180fe20000001229 */
[----:B------:R-:W-:Y:S02]  /*10230*/  PRMT R41, R40, 0x5410, R41 ;  /* 0x0000541028297816 */ /* 0x000fe40000000029 */
[----:B------:R-:W-:Y:S01]  /*10240*/  LEA R60, R56, 0x10000, 0x3 ;  /* 0x00010000383c7811 */ /* 0x000fe200078e18ff */
[--C-:B------:R-:W-:Y:S02]  /*10250*/  IMAD R38, R57, 0x8, R61.reuse ;  /* 0x0000000839267824 */ /* 0x100fe400078e023d */
[----:B-----5:R-:W-:Y:S02]  /*10260*/  IDP.2A.LO.S16.U8 R58, R41, R62, R58 ;  /* 0x0000003e293a7226 */ /* 0x020fe4000000123a */
[----:B------:R-:W3:Y:S02]  /*10270*/  LDC.64 R40, c[0x3][R60+-0x4d68] ;  /* 0x00eca6003c287b82 */ /* 0x000ee40000000a00 */
[----:B------:R-:W-:-:S06]  /*10280*/  IMAD R55, R58, 0x8, R61 ;  /* 0x000000083a377824 */ /* 0x000fcc00078e023d */
[----:B------:R-:W3:Y:S08]  /*10290*/  LDC.64 R56, c[0x3][R38+0x5208] ;  /* 0x00d4820026387b82 */ /* 0x000ef00000000a00 */
[----:B------:R-:W4:Y:S01]  /*102a0*/  LDC.64 R58, c[0x3][R55+0x59d8] ;  /* 0x00d67600373a7b82 */ /* 0x000f220000000a00 */
[----:B---3--:R-:W-:-:S08]  /*102b0*/  DADD R40, R40, R56 ;  /* 0x0000000028287229 */ /* 0x008fd00000000038 */
[----:B----4-:R-:W-:-:S08]  /*102c0*/  DADD R40, R40, R58 ;  /* 0x0000000028287229 */ /* 0x010fd0000000003a */
        /* <DEDUP_REMOVED lines=25> */
[----:B------:R-:W-:Y:S02]  /*10460*/  @P0 IMAD.MOV.U32 R56, RZ, RZ, 0x0 ;  /* 0x00000000ff380424 */ /* 0x000fe400078e00ff */
[----:B------:R-:W-:-:S02]  /*10470*/  @P0 IMAD.MOV.U32 R57, RZ, RZ, 0x7ff00000 ;  /* 0x7ff00000ff390424 */ /* 0x000fc400078e00ff */
[----:B------:R-:W-:Y:S02]  /*10480*/  @P0 IMAD.MOV.U32 R58, RZ, RZ, 0x0 ;  /* 0x00000000ff3a0424 */ /* 0x000fe400078e00ff */
[----:B------:R-:W-:-:S03]  /*10490*/  @P0 IMAD.MOV.U32 R59, RZ, RZ, -0x40100000 ;  /* 0xbff00000ff3b0424 */ /* 0x000fc600078e00ff */
[----:B------:R-:W-:Y:S01]  /*104a0*/  FFMA R38, RZ, R111, R37 ;  /* 0x0000006fff267223 */ /* 0x000fe20000000025 */
[----:B------:R0:W-:Y:S01]  /*104b0*/  @P0 STG.E.64 desc[UR4][R68.64+0x2750], R56 ;  /* 0x0027503844000986 */ /* 0x0001e2000c101b04 */
[----:B------:R-:W-:-:S03]  /*104c0*/  FSETP.GEU.AND P1, PT, |R125|, 6.5827683646048100446e-37, PT ;  /* 0x036000007d00780b */ /* 0x000fc60003f2e200 */
        /* <DEDUP_REMOVED lines=9> */
.L_x_255:
[----:B------:R-:W-:Y:S05]  /*10560*/  BSYNC.RECONVERGENT B5 ;  /* 0x0000000000057941 */ /* 0x000fea0003800200 */
.L_x_254:
        /* <DEDUP_REMOVED lines=31> */
.L_x_258:
[----:B------:R-:W-:Y:S05]  /*10760*/  BSYNC.RECONVERGENT B5 ;  /* 0x0000000000057941 */ /* 0x000fea0003800200 */
.L_x_257:
        /* <DEDUP_REMOVED lines=19> */
.L_x_256:
        /* <DEDUP_REMOVED lines=13> */
.L_x_253:
[----:B------:R-:W-:Y:S05]  /*10970*/  BSYNC.RECONVERGENT B0 ;  /* 0x0000000000007941 */ /* 0x000fea0003800200 */
.L_x_252:
[C---:B------:R-:W-:Y:S02]  /*10980*/  R2UR UR10, R78.reuse ;  /* 0x000000004e0a72ca */ /* 0x040fe400000e0000 */
[C---:B------:R-:W-:Y:S02]  /*10990*/  R2UR UR11, R79.reuse ;  /* 0x000000004f0b72ca */ /* 0x040fe400000e0000 */
[C---:B------:R-:W-:Y:S02]  /*109a0*/  R2UR UR4, R78.reuse ;  /* 0x000000004e0472ca */ /* 0x040fe400000e0000 */
[C---:B------:R-:W-:Y:S02]  /*109b0*/  R2UR UR5, R79.reuse ;  /* 0x000000004f0572ca */ /* 0x040fe400000e0000 */
[----:B------:R-:W-:Y:S02]  /*109c0*/  R2UR UR8, R78 ;  /* 0x000000004e0872ca */ /* 0x000fe400000e0000 */
[----:B------:R-:W-:-:S05]  /*109d0*/  R2UR UR9, R79 ;  /* 0x000000004f0972ca */ /* 0x000fca00000e0000 */
[----:B--23--:R-:W2:Y:S04]  /*109e0*/  LDG.E.U8 R36, desc[UR10][R32.64+0x1b] ;  /* 0x00001b0a20247981 */ /* 0x00cea8000c1e1100 */
[----:B------:R-:W3:Y:S04]  /*109f0*/  LDG.E.S8 R41, desc[UR4][R34.64] ;  /* 0x0000000422297981 */ /* 0x000ee8000c1e1300 */
[----:B------:R-:W3:Y:S01]  /*10a00*/  LDG.E.S8 R2, desc[UR8][R34.64+0x1] ;  /* 0x0000010822027981 */ /* 0x000ee2000c1e1300 */
[----:B------:R-:W-:Y:S01]  /*10a10*/  IMAD.MOV.U32 R59, RZ, RZ, 0x519 ;  /* 0x00000519ff3b7424 */ /* 0x000fe200078e00ff */
[----:B------:R-:W-:Y:S05]  /*10a20*/  BMOV.32.CLEAR RZ, B0 ;  /* 0x0000000000ff7355 */ /* 0x000fea0000100000 */
[----:B------:R-:W-:Y:S01]  /*10a30*/  IMAD.MOV.U32 R61, RZ, RZ, 0x50 ;  /* 0x00000050ff3d7424 */ /* 0x000fe200078e00ff */
[----:B------:R-:W-:Y:S01]  /*10a40*/  BSSY.RECONVERGENT B0, `(.L_x_259) ;  /* 0x0000094000007945 */ /* 0x000fe20003800200 */
[----:B------:R-:W-:-:S02]  /*10a50*/  IMAD.MOV.U32 R56, RZ, RZ, -0x800000 ;  /* 0xff800000ff387424 */ /* 0x000fc400078e00ff */
[----:B------:R-:W-:Y:S01]  /*10a60*/  IMAD.MOV.U32 R57, RZ, RZ, 0x41cdcd64 ;  /* 0x41cdcd64ff397424 */ /* 0x000fe200078e00ff */
[----:B--2---:R-:W-:Y:S02]  /*10a70*/  PRMT R3, R36, 0x8880, RZ ;  /* 0x0000888024037816 */ /* 0x004fe400000000ff */
[----:B---3--:R-:W-:-:S05]  /*10a80*/  PRMT R2, R41, 0x5410, R2 ;  /* 0x0000541029027816 */ /* 0x008fca0000000002 */
[----:B------:R-:W-:-:S04]  /*10a90*/  IDP.2A.LO.S16.U8 R2, R2, R59, R3 ;  /* 0x0000003b02027226 */ /* 0x000fc80000001203 */
[----:B------:R-:W-:-:S04]  /*10aa0*/  IMAD R37, R2, 0x8, R61 ;  /* 0x0000000802257824 */ /* 0x000fc800078e023d */
[----:B------:R-:W2:Y:S02]  /*10ab0*/  LDC.64 R2, c[0x3][R37+0x5208] ;  /* 0x00d4820025027b82 */ /* 0x000ea40000000a00 */
[----:B--2---:R-:W-:-:S14]  /*10ac0*/  DSETP.GEU.AND P0, PT, |R2|, R56, PT ;  /* 0x000000380200722a */ /* 0x004fdc0003f0e200 */
[----:B------:R-:W-:Y:S05]  /*10ad0*/  @P0 BRA `(.L_x_260) ;  /* 0x0000000800280947 */ /* 0x000fea0003800000 */
[----:B------:R-:W-:Y:S02]  /*10ae0*/  PRMT R2, R36, 0x8880, RZ ;  /* 0x0000888024027816 */ /* 0x000fe400000000ff */
[C---:B------:R-:W-:Y:S02]  /*10af0*/  R2UR UR4, R78.reuse ;  /* 0x000000004e0472ca */ /* 0x040fe400000e0000 */
[----:B------:R-:W-:Y:S01]  /*10b00*/  R2UR UR5, R79 ;  /* 0x000000004f0572ca */ /* 0x000fe200000e0000 */
[----:B------:R-:W-:Y:S01]  /*10b10*/  IMAD R2, R41, 0x5, R2 ;  /* 0x0000000529027824 */ /* 0x000fe200078e0202 */
[----:B------:R-:W-:Y:S02]  /*10b20*/  R2UR UR10, R78 ;  /* 0x000000004e0a72ca */ /* 0x000fe400000e0000 */
[----:B------:R-:W-:Y:S02]  /*10b30*/  R2UR UR11, R79 ;  /* 0x000000004f0b72ca */ /* 0x000fe400000e0000 */
[----:B------:R-:W-:-:S02]  /*10b40*/  LEA R58, R2, 0x10000, 0x3 ;  /* 0x00010000023a7811 */ /* 0x000fc400078e18ff */
[----:B------:R-:W2:Y:S01]  /*10b50*/  LDC.64 R2, c[0x3][R37+0x4e20] ;  /* 0x00d3880025027b82 */ /* 0x000ea20000000a00 */
[C---:B------:R-:W-:Y:S02]  /*10b60*/  R2UR UR8, R78.reuse ;  /* 0x000000004e0872ca */ /* 0x040fe400000e0000 */
[C---:B------:R-:W-:Y:S02]  /*10b70*/  R2UR UR9, R79.reuse ;  /* 0x000000004f0972ca */ /* 0x040fe400000e0000 */
[----:B------:R-:W-:Y:S02]  /*10b80*/  R2UR UR12, R78 ;  /* 0x000000004e0c72ca */ /* 0x000fe400000e0000 */
[----:B------:R-:W-:Y:S01]  /*10b90*/  R2UR UR13, R79 ;  /* 0x000000004f0d72ca */ /* 0x000fe200000e0000 */
[----:B------:R-:W2:Y:S02]  /*10ba0*/  LDC.64 R42, c[0x3][R58+-0x4e30] ;  /* 0x00ec74003a2a7b82 */ /* 0x000ea40000000a00 */
[----:B--2---:R-:W-:Y:S01]  /*10bb0*/  DADD R42, R42, R2 ;  /* 0x000000002a2a7229 */ /* 0x004fe20000000002 */
[----:B------:R-:W2:Y:S06]  /*10bc0*/  LDG.E.64 R2, desc[UR4][R68.64+0x2720] ;  /* 0x0027200444027981 */ /* 0x000eac000c1e1b00 */
[----:B------:R3:W-:Y:S04]  /*10bd0*/  STG.E.64 desc[UR4][R68.64+0x2740], R42 ;  /* 0x0027402a44007986 */ /* 0x0007e8000c101b04 */
[----:B------:R-:W4:Y:S04]  /*10be0*/  LDG.E.U8 R38, desc[UR10][R32.64+0x1b] ;  /* 0x00001b0a20267981 */ /* 0x000f28000c1e1100 */
[----:B------:R-:W5:Y:S04]  /*10bf0*/  LDG.E.S8 R36, desc[UR8][R34.64] ;  /* 0x0000000822247981 */ /* 0x000f68000c1e1300 */
[----:B------:R-:W3:Y:S01]  /*10c00*/  LDG.E.S8 R41, desc[UR12][R34.64+0x1] ;  /* 0x0000010c22297981 */ /* 0x000ee2000c1e1300 */
[----:B------:R-:W-:Y:S01]  /*10c10*/  UMOV UR4, 0xcccccccd ;  /* 0xcccccccd00047882 */ /* 0x000fe20000000000 */
[----:B------:R-:W-:Y:S01]  /*10c20*/  UMOV UR5, 0x4016cccc ;  /* 0x4016cccc00057882 */ /* 0x000fe20000000000 */
[----:B------:R-:W-:Y:S01]  /*10c30*/  BSSY.RECONVERGENT B5, `(.L_x_261) ;  /* 0x0000034000057945 */ /* 0x000fe20003800200 */
[----:B----4-:R-:W-:-:S02]  /*10c40*/  PRMT R55, R38, 0x8880, RZ ;  /* 0x0000888026377816 */ /* 0x010fc400000000ff */
[----:B------:R-:W-:-:S03]  /*10c50*/  PRMT R40, R38, 0x8880, RZ ;  /* 0x0000888026287816 */ /* 0x000fc600000000ff */
[C---:B-----5:R-:W-:Y:S01]  /*10c60*/  IMAD R38, R36.reuse, 0x5, R55 ;  /* 0x0000000524267824 */ /* 0x060fe200078e0237 */
[----:B---3--:R-:W-:-:S04]  /*10c70*/  PRMT R41, R36, 0x5410, R41 ;  /* 0x0000541024297816 */ /* 0x008fc80000000029 */
[----:B------:R-:W-:Y:S01]  /*10c80*/  LEA R55, R38, 0x10000, 0x3 ;  /* 0x0001000026377811 */ /* 0x000fe200078e18ff */
[----:B------:R-:W-:-:S04]  /*10c90*/  IDP.2A.LO.S16.U8 R40, R41, R59, R40 ;  /* 0x0000003b29287226 */ /* 0x000fc80000001228 */
[----:B------:R-:W-:Y:S02]  /*10ca0*/  IMAD R38, R40, 0x8, R61 ;  /* 0x0000000828267824 */ /* 0x000fe400078e023d */
[----:B------:R-:W3:Y:S08]  /*10cb0*/  LDC.64 R40, c[0x3][R55+-0x4d68] ;  /* 0x00eca60037287b82 */ /* 0x000ef00000000a00 */
[----:B------:R-:W3:Y:S02]  /*10cc0*/  LDC.64 R36, c[0x3][R38+0x5208] ;  /* 0x00d4820026247b82 */ /* 0x000ee40000000a00 */
[----:B---3--:R-:W-:-:S08]  /*10cd0*/  DADD R40, R40, R36 ;  /* 0x0000000028287229 */ /* 0x008fd00000000024 */
[----:B------:R-:W-:-:S14]  /*10ce0*/  DSETP.GT.AND P0, PT, |R40|, R56, PT ;  /* 0x000000382800722a */ /* 0x000fdc0003f04200 */
[----:B------:R-:W-:Y:S02]  /*10cf0*/  @P0 IMAD.MOV.U32 R42, RZ, RZ, 0x0 ;  /* 0x00000000ff2a0424 */ /* 0x000fe400078e00ff */
[----:B------:R-:W-:-:S06]  /*10d00*/  @P0 IMAD.MOV.U32 R43, RZ, RZ, -0x40100000 ;  /* 0xbff00000ff2b0424 */ /* 0x000fcc00078e00ff */
[----:B------:R-:W-:-:S08]  /*10d10*/  DADD R36, R42, -UR4 ;  /* 0x800000042a247e29 */ /* 0x000fd00008000000 */
[----:B--2---:R-:W-:-:S06]  /*10d20*/  DADD R110, R36, R2 ;  /* 0x00000000246e7229 */ /* 0x004fcc0000000002 */
[----:B------:R-:W2:Y:S01]  /*10d30*/  MUFU.RCP64H R37, R111 ;  /* 0x0000006f00257308 */ /* 0x000ea20000001800 */
[----:B------:R-:W-:Y:S01]  /*10d40*/  IMAD.MOV.U32 R36, RZ, RZ, 0x1 ;  /* 0x00000001ff247424 */ /* 0x000fe200078e00ff */
[----:B------:R-:W-:Y:S02]  /*10d50*/  R2UR UR4, R78 ;  /* 0x000000004e0472ca */ /* 0x000fe400000e0000 */
[----:B------:R-:W-:-:S03]  /*10d60*/  R2UR UR5, R79 ;  /* 0x000000004f0572ca */ /* 0x000fc600000e0000 */
[----:B--2---:R-:W-:-:S08]  /*10d70*/  DFMA R56, -R110, R36, 1 ;  /* 0x3ff000006e38742b */ /* 0x004fd00000000124 */
[----:B------:R-:W-:-:S08]  /*10d80*/  DFMA R56, R56, R56, R56 ;  /* 0x000000383838722b */ /* 0x000fd00000000038 */
[----:B------:R-:W-:Y:S01]  /*10d90*/  DFMA R56, R36, R56, R36 ;  /* 0x000000382438722b */ /* 0x000fe20000000024 */
[----:B------:R2:W-:Y:S07]  /*10da0*/  STG.E.64 desc[UR4][R68.64+0x2750], R40 ;  /* 0x0027502844007986 */ /* 0x0005ee000c101b04 */
[----:B------:R-:W-:Y:S01]  /*10db0*/  DFMA R36, -R110, R56, 1 ;  /* 0x3ff000006e24742b */ /* 0x000fe20000000138 */
[----:B--2---:R-:W-:Y:S02]  /*10dc0*/  @P0 IMAD.MOV.U32 R40, RZ, RZ, 0x0 ;  /* 0x00000000ff280424 */ /* 0x004fe400078e00ff */
        /* <DEDUP_REMOVED lines=26> */
.L_x_262:
[----:B------:R-:W-:Y:S05]  /*10f70*/  BSYNC.RECONVERGENT B5 ;  /* 0x0000000000057941 */ /* 0x000fea0003800200 */
.L_x_261:
[----:B------:R-:W-:Y:S02]  /*10f80*/  R2UR UR4, R78 ;  /* 0x000000004e0472ca */ /* 0x000fe400000e0000 */
[----:B------:R-:W-:-:S13]  /*10f90*/  R2UR UR5, R79 ;  /* 0x000000004f0572ca */ /* 0x000fda00000e0000 */
[----:B------:R2:W-:Y:S01]  /*10fa0*/  STG.E.64 desc[UR4][R68.64+0x2760], R36 ;  /* 0x0027602444007986 */ /* 0x0005e2000c101b04 */
[----:B------:R-:W-:Y:S01]  /*10fb0*/  UMOV UR4, 0xff800000 ;  /* 0xff80000000047882 */ /* 0x000fe20000000000 */
[----:B------:R-:W-:Y:S02]  /*10fc0*/  UMOV UR5, 0x41cdcd64 ;  /* 0x41cdcd6400057882 */ /* 0x000fe40000000000 */
[----:B------:R-:W-:-:S14]  /*10fd0*/  DSETP.GEU.AND P0, PT, |R44|, UR4, PT ;  /* 0x000000042c007e2a */ /* 0x000fdc000bf0e200 */
[----:B--2---:R-:W-:Y:S05]  /*10fe0*/  @P0 BRA `(.L_x_263) ;  /* 0x0000000000b00947 */ /* 0x004fea0003800000 */
        /* <DEDUP_REMOVED lines=8> */
[----:B------:R-:W2:Y:S02]  /*11070*/  MUFU.RCP64H R3, R111 ;  /* 0x0000006f00037308 */ /* 0x000ea40000001800 */
[----:B--2---:R-:W-:-:S08]  /*11080*/  DFMA R56, -R110, R2, 1 ;  /* 0x3ff000006e38742b */ /* 0x004fd00000000102 */
[----:B------:R-:W-:-:S08]  /*11090*/  DFMA R56, R56, R56, R56 ;  /* 0x000000383838722b */ /* 0x000fd00000000038 */
[----:B------:R-:W-:-:S08]  /*110a0*/  DFMA R56, R2, R56, R2 ;  /* 0x000000380238722b */ /* 0x000fd00000000002 */
[----:B------:R-:W-:-:S08]  /*110b0*/  DFMA R2, -R110, R56, 1 ;  /* 0x3ff000006e02742b */ /* 0x000fd00000000138 */
[----:B------:R-:W-:-:S08]  /*110c0*/  DFMA R2, R56, R2, R56 ;  /* 0x000000023802722b */ /* 0x000fd00000000038 */
[----:B0-----:R-:W-:-:S08]  /*110d0*/  DMUL R108, R124, R2 ;  /* 0x000000027c6c7228 */ /* 0x001fd00000000000 */
        /* <DEDUP_REMOVED lines=9> */
.L_x_265:
[----:B------:R-:W-:Y:S05]  /*11170*/  BSYNC.RECONVERGENT B5 ;  /* 0x0000000000057941 */ /* 0x000fea0003800200 */
.L_x_264:
        /* <DEDUP_REMOVED lines=19> */
.L_x_263:
        /* <DEDUP_REMOVED lines=13> */
.L_x_260:
[----:B------:R-:W-:Y:S05]  /*11380*/  BSYNC.RECONVERGENT B0 ;  /* 0x0000000000007941 */ /* 0x000fea0003800200 */
.L_x_259:
[C---:B------:R-:W-:Y:S02]  /*11390*/  R2UR UR4, R78.reuse ;  /* 0x000000004e0472ca */ /* 0x040fe400000e0000 */
[C---:B------:R-:W-:Y:S02]  /*113a0*/  R2UR UR5, R79.reuse ;  /* 0x000000004f0572ca */ /* 0x040fe400000e0000 */
[C---:B------:R-:W-:Y:S02]  /*113b0*/  R2UR UR8, R78.reuse ;  /* 0x000000004e0872ca */ /* 0x040fe400000e0000 */
[C---:B------:R-:W-:Y:S02]  /*113c0*/  R2UR UR9, R79.reuse ;  /* 0x000000004f0972ca */ /* 0x040fe400000e0000 */
[----:B------:R-:W-:Y:S02]  /*113d0*/  R2UR UR10, R78 ;  /* 0x000000004e0a72ca */ /* 0x000fe400000e0000 */
[----:B------:R-:W-:-:S05]  /*113e0*/  R2UR UR11, R79 ;  /* 0x000000004f0b72ca */ /* 0x000fca00000e0000 */
[----:B--2-4-:R-:W2:Y:S04]  /*113f0*/  LDG.E.S8 R36, desc[UR4][R34.64] ;  /* 0x0000000422247981 */ /* 0x014ea8000c1e1300 */
[----:B------:R-:W2:Y:S04]  /*11400*/  LDG.E.S8 R37, desc[UR8][R32.64+0x1b] ;  /* 0x00001b0820257981 */ /* 0x000ea8000c1e1300 */
[----:B------:R-:W4:Y:S01]  /*11410*/  LDG.E.S8 R2, desc[UR10][R32.64+0x1c] ;  /* 0x00001c0a20027981 */ /* 0x000f22000c1e1300 */
[----:B------:R-:W-:Y:S01]  /*11420*/  IMAD.MOV.U32 R55, RZ, RZ, 0x519 ;  /* 0x00000519ff377424 */ /* 0x000fe200078e00ff */
[----:B------:R-:W-:Y:S05]  /*11430*/  BMOV.32.CLEAR RZ, B0 ;  /* 0x0000000000ff7355 */ /* 0x000fea0000100000 */
[----:B------:R-:W-:Y:S01]  /*11440*/  IMAD.MOV.U32 R59, RZ, RZ, 0x50 ;  /* 0x00000050ff3b7424 */ /* 0x000fe200078e00ff */
[----:B------:R-:W-:Y:S01]  /*11450*/  BSSY.RECONVERGENT B0, `(.L_x_266) ;  /* 0x0000094000007945 */ /* 0x000fe20003800200 */
[----:B------:R-:W-:-:S02]  /*11460*/  IMAD.MOV.U32 R56, RZ, RZ, -0x800000 ;  /* 0xff800000ff387424 */ /* 0x000fc400078e00ff */
[----:B------:R-:W-:Y:S01]  /*11470*/  IMAD.MOV.U32 R57, RZ, RZ, 0x41cdcd64 ;  /* 0x41cdcd64ff397424 */ /* 0x000fe200078e00ff */
[----:B--2---:R-:W-:-:S05]  /*11480*/  PRMT R3, R36, 0x5410, R37 ;  /* 0x0000541024037816 */ /* 0x004fca0000000025 */
[----:B----4-:R-:W-:-:S04]  /*11490*/  IDP.2A.LO.S16.U8 R2, R3, R55, R2 ;  /* 0x0000003703027226 */ /* 0x010fc80000001202 */
[----:B------:R-:W-:-:S04]  /*114a0*/  IMAD R38, R2, 0x8, R59 ;  /* 0x0000000802267824 */ /* 0x000fc800078e023b */
[----:B------:R-:W2:Y:S02]  /*114b0*/  LDC.64 R2, c[0x3][R38+0x59d8] ;  /* 0x00d6760026027b82 */ /* 0x000ea40000000a00 */
[----:B--2---:R-:W-:-:S14]  /*114c0*/  DSETP.GEU.AND P0, PT, |R2|, R56, PT ;  /* 0x000000380200722a */ /* 0x004fdc0003f0e200 */
[----:B------:R-:W-:Y:S05]  /*114d0*/  @!P0 BRA `(.L_x_267) ;  /* 0x0000000000108947 */ /* 0x000fea0003800000 */
[----:B------:R-:W-:Y:S02]  /*114e0*/  R2UR UR4, R78 ;  /* 0x000000004e0472ca */ /* 0x000fe400000e0000 */
[----:B------:R-:W-:-:S13]  /*114f0*/  R2UR UR5, R79 ;  /* 0x000000004f0572ca */ /* 0x000fda00000e0000 */
[----:B------:R2:W5:Y:S01]  /*11500*/  LDG.E.64 R42, desc[UR4][R68.64+0x2720] ;  /* 0x00272004442a7981 */ /* 0x000562000c1e1b00 */
[----:B------:R-:W-:Y:S05]  /*11510*/  BRA `(.L_x_268) ;  /* 0x00000008001c7947 */ /* 0x000fea0003800000 */
.L_x_267:
[----:B------:R-:W-:Y:S01]  /*11520*/  IMAD R2, R36, 0x5, R37 ;  /* 0x0000000524027824 */ /* 0x000fe200078e0225 */
[----:B------:R-:W-:Y:S02]  /*11530*/  R2UR UR4, R78 ;  /* 0x000000004e0472ca */ /* 0x000fe400000e0000 */
[C---:B------:R-:W-:Y:S02]  /*11540*/  R2UR UR5, R79.reuse ;  /* 0x000000004f0572ca */ /* 0x040fe400000e0000 */
[----:B------:R-:W-:Y:S02]  /*11550*/  LEA R58, R2, 0x10000, 0x3 ;  /* 0x00010000023a7811 */ /* 0x000fe400078e18ff */
[----:B------:R-:W2:Y:S01]  /*11560*/  LDC.64 R2, c[0x3][R38+0x55f0] ;  /* 0x00d57c0026027b82 */ /* 0x000ea20000000a00 */
[----:B------:R-:W-:Y:S02]  /*11570*/  R2UR UR8, R78 ;  /* 0x000000004e0872ca */ /* 0x000fe400000e0000 */
[----:B------:R-:W-:-:S02]  /*11580*/  R2UR UR9, R79 ;  /* 0x000000004f0972ca */ /* 0x000fc400000e0000 */
[C---:B------:R-:W-:Y:S02]  /*11590*/  R2UR UR10, R78.reuse ;  /* 0x000000004e0a72ca */ /* 0x040fe400000e0000 */
[C---:B------:R-:W-:Y:S01]  /*115a0*/  R2UR UR11, R79.reuse ;  /* 0x000000004f0b72ca */ /* 0x040fe200000e0000 */
[----:B------:R-:W2:Y:S01]  /*115b0*/  LDC.64 R40, c[0x3][R58+-0x4e30] ;  /* 0x00ec74003a287b82 */ /* 0x000ea20000000a00 */
[----:B------:R-:W-:Y:S01]  /*115c0*/  R2UR UR12, R78 ;  /* 0x000000004e0c72ca */ /* 0x000fe200000e0000 */
[----:B------:R-:W4:Y:S01]  /*115d0*/  LDG.E.64 R42, desc[UR4][R68.64+0x2720] ;  /* 0x00272004442a7981 */ /* 0x000f22000c1e1b00 */
[----:B------:R-:W-:Y:S01]  /*115e0*/  R2UR UR13, R79 ;  /* 0x000000004f0d72ca */ /* 0x000fe200000e0000 */
[----:B--2---:R-:W-:-:S07]  /*115f0*/  DADD R40, R40, R2 ;  /* 0x0000000028287229 */ /* 0x004fce0000000002 */
[----:B------:R2:W-:Y:S04]  /*11600*/  STG.E.64 desc[UR4][R68.64+0x2740], R40 ;  /* 0x0027402844007986 */ /* 0x0005e8000c101b04 */
[----:B------:R-:W5:Y:S04]  /*11610*/  LDG.E.S8 R2, desc[UR8][R34.64] ;  /* 0x0000000822027981 */ /* 0x000f68000c1e1300 */
[----:B------:R-:W5:Y:S04]  /*11620*/  LDG.E.S8 R3, desc[UR10][R32.64+0x1b] ;  /* 0x00001b0a20037981 */ /* 0x000f68000c1e1300 */
[----:B------:R-:W3:Y:S01]  /*11630*/  LDG.E.S8 R37, desc[UR12][R32.64+0x1c] ;  /* 0x00001c0c20257981 */ /* 0x000ee2000c1e1300 */
[----:B------:R-:W-:Y:S01]  /*11640*/  UMOV UR4, 0xcccccccd ;  /* 0xcccccccd00047882 */ /* 0x000fe20000000000 */
[----:B------:R-:W-:Y:S01]  /*11650*/  UMOV UR5, 0x4016cccc ;  /* 0x4016cccc00057882 */ /* 0x000fe20000000000 */
[----:B------:R-:W-:Y:S01]  /*11660*/  BSSY.RECONVERGENT B5, `(.L_x_269) ;  /* 0x0000032000057945 */ /* 0x000fe20003800200 */
[C-C-:B-----5:R-:W-:Y:S01]  /*11670*/  IMAD R36, R2.reuse, 0x5, R3.reuse ;  /* 0x0000000502247824 */ /* 0x160fe200078e0203 */
[----:B------:R-:W-:-:S05]  /*11680*/  PRMT R2, R2, 0x5410, R3 ;  /* 0x0000541002027816 */ /* 0x000fca0000000003 */
[----:B---3--:R-:W-:Y:S01]  /*11690*/  IDP.2A.LO.S16.U8 R2, R2, R55, R37 ;  /* 0x0000003702027226 */ /* 0x008fe20000001225 */
[----:B------:R-:W-:-:S03]  /*116a0*/  LEA R60, R36, 0x10000, 0x3 ;  /* 0x00010000243c7811 */ /* 0x000fc600078e18ff */
[----:B------:R-:W-:Y:S01]  /*116b0*/  IMAD R55, R2, 0x8, R59 ;  /* 0x0000000802377824 */ /* 0x000fe200078e023b */
[----:B------:R-:W3:Y:S08]  /*116c0*/  LDC.64 R36, c[0x3][R60+-0x4d68] ;  /* 0x00eca6003c247b82 */ /* 0x000ef00000000a00 */
[----:B------:R-:W3:Y:S02]  /*116d0*/  LDC.64 R2, c[0x3][R55+0x59d8] ;  /* 0x00d6760037027b82 */ /* 0x000ee40000000a00 */
[----:B---3--:R-:W-:-:S08]  /*116e0*/  DADD R36, R36, R2 ;  /* 0x0000000024247229 */ /* 0x008fd00000000002 */
[----:B------:R-:W-:-:S14]  /*116f0*/  DSETP.GT.AND P0, PT, |R36|, R56, PT ;  /* 0x000000382400722a */ /* 0x000fdc0003f04200 */
[----:B--2---:R-:W-:Y:S02]  /*11700*/  @P0 IMAD.MOV.U32 R40, RZ, RZ, 0x0 ;  /* 0x00000000ff280424 */ /* 0x004fe400078e00ff */
[----:B------:R-:W-:-:S06]  /*11710*/  @P0 IMAD.MOV.U32 R41, RZ, RZ, -0x40100000 ;  /* 0xbff00000ff290424 */ /* 0x000fcc00078e00ff */
[----:B------:R-:W-:-:S08]  /*11720*/  DADD R2, R40, -UR4 ;  /* 0x8000000428027e29 */ /* 0x000fd00008000000 */
[----:B----4-:R-:W-:-:S06]  /*11730*/  DADD R110, R2, R42 ;  /* 0x00000000026e7229 */ /* 0x010fcc000000002a */
        /* <DEDUP_REMOVED lines=36> */
.L_x_270:
[----:B------:R-:W-:Y:S05]  /*11980*/  BSYNC.RECONVERGENT B5 ;  /* 0x0000000000057941 */ /* 0x000fea0003800200 */
.L_x_269:
        /* <DEDUP_REMOVED lines=9> */
[----:B------:R-:W-:Y:S01]  /*11a20*/  IMAD.MOV.U32 R56, RZ, RZ, 0x1 ;  /* 0x00000001ff387424 */ /* 0x000fe200078e00ff */
[----:B------:R-:W-:Y:S01]  /*11a30*/  DADD R110, R46, -UR4 ;  /* 0x800000042e6e7e29 */ /* 0x000fe20008000000 */
[----:B------:R-:W-:Y:S01]  /*11a40*/  BSSY.RECONVERGENT B5, `(.L_x_272) ;  /* 0x0000014000057945 */ /* 0x000fe20003800200 */
[----:B------:R-:W-:-:S06]  /*11a50*/  DADD R124, R44, 200 ;  /* 0x406900002c7c7429 */ /* 0x000fcc0000000000 */
[----:B------:R-:W-:-:S04]  /*11a60*/  DADD R110, R42, R110 ;  /* 0x000000002a6e7229 */ /* 0x000fc8000000006e */
[----:B------:R-:W-:Y:S02]  /*11a70*/  FSETP.GEU.AND P1, PT, |R125|, 6.5827683646048100446e-37, PT ;  /* 0x036000007d00780b */ /* 0x000fe40003f2e200 */
        /* <DEDUP_REMOVED lines=16> */
.L_x_273:
[----:B------:R-:W-:Y:S05]  /*11b80*/  BSYNC.RECONVERGENT B5 ;  /* 0x0000000000057941 */ /* 0x000fea0003800200 */
.L_x_272:
        /* <DEDUP_REMOVED lines=19> */
.L_x_271:
        /* <DEDUP_REMOVED lines=13> */
.L_x_268:
[----:B------:R-:W-:Y:S05]  /*11d90*/  BSYNC.RECONVERGENT B0 ;  /* 0x0000000000007941 */ /* 0x000fea0003800200 */
.L_x_266:
[C---:B------:R-:W-:Y:S02]  /*11da0*/  R2UR UR4, R78.reuse ;  /* 0x000000004e0472ca */ /* 0x040fe400000e0000 */
[C---:B------:R-:W-:Y:S02]  /*11db0*/  R2UR UR5, R79.reuse ;  /* 0x000000004f0572ca */ /* 0x040fe400000e0000 */
[----:B------:R-:W-:Y:S02]  /*11dc0*/  R2UR UR8, R78 ;  /* 0x000000004e0872ca */ /* 0x000fe400000e0000 */
[----:B------:R-:W-:-:S09]  /*11dd0*/  R2UR UR9, R79 ;  /* 0x000000004f0972ca */ /* 0x000fd200000e0000 */
[----:B--2-4-:R-:W2:Y:S04]  /*11de0*/  LDG.E.S8 R2, desc[UR4][R34.64] ;  /* 0x0000000422027981 */ /* 0x014ea8000c1e1300 */
[----:B------:R-:W2:Y:S01]  /*11df0*/  LDG.E.S8 R3, desc[UR8][R32.64+0x1b] ;  /* 0x00001b0820037981 */ /* 0x000ea2000c1e1300 */
[----:B------:R-:W-:Y:S02]  /*11e00*/  R2UR UR10, R78 ;  /* 0x000000004e0a72ca */ /* 0x000fe400000e0000 */
[----:B------:R-:W-:Y:S01]  /*11e10*/  R2UR UR11, R79 ;  /* 0x000000004f0b72ca */ /* 0x000fe200000e0000 */
[----:B--2---:R-:W-:-:S05]  /*11e20*/  IMAD R2, R2, 0x5, R3 ;  /* 0x0000000502027824 */ /* 0x004fca00078e0203 */
[----:B------:R-:W-:-:S06]  /*11e30*/  LEA R2, R2, 0x10000, 0x3 ;  /* 0x0001000002027811 */ /* 0x000fcc00078e18ff */
[----:B------:R-:W2:Y:S02]  /*11e40*/  LDC.64 R2, c[0x3][R2+-0x4e30] ;  /* 0x00ec740002027b82 */ /* 0x000ea40000000a00 */
[----:B--2---:R2:W-:Y:S04]  /*11e50*/  STG.E.64 desc[UR4][R68.64+0x2740], R2 ;  /* 0x0027400244007986 */ /* 0x0045e8000c101b04 */
[----:B------:R-:W4:Y:S04]  /*11e60*/  LDG.E.S8 R41, desc[UR10][R32.64+0x1b] ;  /* 0x00001b0a20297981 */ /* 0x000f28000c1e1300 */
[----:B------:R-:W4:Y:S01]  /*11e70*/  LDG.E.S8 R38, desc[UR8][R34.64] ;  /* 0x0000000822267981 */ /* 0x000f22000c1e1300 */
        /* <DEDUP_REMOVED lines=9> */
[----:B----4-:R-:W-:-:S04]  /*11f10*/  IMAD R38, R38, 0x5, R41 ;  /* 0x0000000526267824 */ /* 0x010fc800078e0229 */
[----:B------:R-:W4:Y:S01]  /*11f20*/  MUFU.RCP64H R41, R111 ;  /* 0x0000006f00297308 */ /* 0x000f220000001800 */
[----:B------:R-:W-:-:S04]  /*11f30*/  LEA R38, R38, 0x10000, 0x3 ;  /* 0x0001000026267811 */ /* 0x000fc800078e18ff */
[----:B------:R-:W1:Y:S01]  /*11f40*/  LDC.64 R36, c[0x3][R38+-0x4d68] ;  /* 0x00eca60026247b82 */ /* 0x000e620000000a00 */
[----:B----4-:R-:W-:-:S08]  /*11f50*/  DFMA R56, -R110, R40, 1 ;  /* 0x3ff000006e38742b */ /* 0x010fd00000000128 */
[----:B------:R-:W-:-:S08]  /*11f60*/  DFMA R56, R56, R56, R56 ;  /* 0x000000383838722b */ /* 0x000fd00000000038 */
[----:B------:R-:W-:-:S08]  /*11f70*/  DFMA R56, R40, R56, R40 ;  /* 0x000000382838722b */ /* 0x000fd00000000028 */
[----:B------:R-:W-:-:S08]  /*11f80*/  DFMA R32, -R110, R56, 1 ;  /* 0x3ff000006e20742b */ /* 0x000fd00000000138 */
[----:B------:R-:W-:Y:S02]  /*11f90*/  DFMA R32, R56, R32, R56 ;  /* 0x000000203820722b */ /* 0x000fe40000000038 */
[----:B-1----:R-:W-:Y:S01]  /*11fa0*/  DADD R124, R36, 200 ;  /* 0x40690000247c7429 */ /* 0x002fe20000000000 */
[----:B------:R2:W-:Y:S07]  /*11fb0*/  STG.E.64 desc[UR4][R68.64+0x2750], R36 ;  /* 0x0027502444007986 */ /* 0x0005ee000c101b04 */
[----:B0--3--:R-:W-:-:S02]  /*11fc0*/  DMUL R108, R124, R32 ;  /* 0x000000207c6c7228 */ /* 0x009fc40000000000 */
[----:B------:R-:W-:-:S06]  /*11fd0*/  FSETP.GEU.AND P1, PT, |R125|, 6.5827683646048100446e-37, PT ;  /* 0x036000007d00780b */ /* 0x000fcc0003f2e200 */
        /* <DEDUP_REMOVED lines=8> */
[----:B------:R-:W-:Y:S05]  /*12060*/  CALL.REL.NOINC `($__internal_0_$__cuda_sm20_div_rn_f64_full) ;  /* 0x00001378000c7944 */ /* 0x000fea0003c00000 */
.L_x_275:
[----:B------:R-:W-:Y:S05]  /*12070*/  BSYNC.RECONVERGENT B0 ;  /* 0x0000000000007941 */ /* 0x000fea0003800200 */
.L_x_274:
[----:B------:R-:W-:Y:S02]  /*12080*/  R2UR UR4, R78 ;  /* 0x000000004e0472ca */ /* 0x000fe400000e0000 */
[----:B------:R-:W-:-:S13]  /*12090*/  R2UR UR5, R79 ;  /* 0x000000004f0572ca */ /* 0x000fda00000e0000 */
[----:B------:R3:W-:Y:S01]  /*120a0*/  STG.E.64 desc[UR4][R68.64+0x2760], R108 ;  /* 0x0027606c44007986 */ /* 0x0007e2000c101b04 */
[----:B------:R-:W-:Y:S01]  /*120b0*/  UMOV UR4, 0xff800000 ;  /* 0xff80000000047882 */ /* 0x000fe20000000000 */
[----:B------:R-:W-:Y:S02]  /*120c0*/  UMOV UR5, 0x41cdcd64 ;  /* 0x41cdcd6400057882 */ /* 0x000fe40000000000 */
[----:B------:R-:W-:-:S14]  /*120d0*/  DSETP.GEU.AND P0, PT, |R44|, UR4, PT ;  /* 0x000000042c007e2a */ /* 0x000fdc000bf0e200 */
[----:B---3--:R-:W-:Y:S05]  /*120e0*/  @P0 BRA `(.L_x_251) ;  /* 0x0000000000200947 */ /* 0x008fea0003800000 */
[----:B------:R-:W-:Y:S02]  /*120f0*/  R2UR UR4, R78 ;  /* 0x000000004e0472ca */ /* 0x000fe400000e0000 */
[----:B------:R-:W-:-:S13]  /*12100*/  R2UR UR5, R79 ;  /* 0x000000004f0572ca */ /* 0x000fda00000e0000 */
[----:B------:R-:W2:Y:S02]  /*12110*/  LDG.E.64 R32, desc[UR4][R68.64+0x2758] ;  /* 0x0027580444207981 */ /* 0x000ea4000c1e1b00 */
[----:B--2---:R-:W-:-:S06]  /*12120*/  DSETP.GEU.AND P0, PT, R32, R108, PT ;  /* 0x0000006c2000722a */ /* 0x004fcc0003f0e000 */
[----:B------:R-:W-:Y:S02]  /*12130*/  FSEL R2, R2, R46, !P0 ;  /* 0x0000002e02027208 */ /* 0x000fe40004000000 */
[----:B------:R-:W-:Y:S02]  /*12140*/  FSEL R3, R3, R47, !P0 ;  /* 0x0000002f03037208 */ /* 0x000fe40004000000 */
[----:B------:R-:W-:Y:S02]  /*12150*/  FSEL R36, R36, R44, !P0 ;  /* 0x0000002c24247208 */ /* 0x000fe40004000000 */
[----:B------:R-:W-:-:S07]  /*12160*/  FSEL R37, R37, R45, !P0 ;  /* 0x0000002d25257208 */ /* 0x000fce0004000000 */
.L_x_251:
[----:B------:R-:W-:Y:S05]  /*12170*/  BSYNC.RECONVERGENT B1 ;  /* 0x0000000000017941 */ /* 0x000fea0003800200 */
.L_x_249:
[C---:B------:R-:W-:Y:S01]  /*12180*/  R2UR UR8, R78.reuse ;  /* 0x000000004e0872ca */ /* 0x040fe200000e0000 */
[----:B------:R-:W-:Y:S01]  /*12190*/  UMOV UR4, 0xa0b5ed8d ;  /* 0xa0b5ed8d00047882 */ /* 0x000fe20000000000 */
[C---:B------:R-:W-:Y:S01]  /*121a0*/  R2UR UR9, R79.reuse ;  /* 0x000000004f0972ca */ /* 0x040fe200000e0000 */
[----:B------:R-:W-:Y:S01]  /*121b0*/  UMOV UR5, 0x3eb0c6f7 ;  /* 0x3eb0c6f700057882 */ /* 0x000fe20000000000 */
[C---:B------:R-:W-:Y:S01]  /*121c0*/  R2UR UR10, R78.reuse ;  /* 0x000000004e0a72ca */ /* 0x040fe200000e0000 */
[----:B------:R-:W-:Y:S01]  /*121d0*/  DADD R2, R2, UR4 ;  /* 0x0000000402027e29 */ /* 0x000fe20008000000 */
[C---:B------:R-:W-:Y:S01]  /*121e0*/  R2UR UR11, R79.reuse ;  /* 0x000000004f0b72ca */ /* 0x040fe200000e0000 */
[----:B------:R-:W-:Y:S01]  /*121f0*/  DADD R36, R36, UR4 ;  /* 0x0000000424247e29 */ /* 0x000fe20008000000 */
[----:B------:R-:W-:Y:S01]  /*12200*/  R2UR UR12, R78 ;  /* 0x000000004e0c72ca */ /* 0x000fe200000e0000 */
[----:B------:R-:W3:Y:S01]  /*12210*/  LDC.64 R40, c[0x0][0x3a8] ;  /* 0x0000ea00ff287b82 */ /* 0x000ee20000000a00 */
[----:B------:R-:W-:-:S05]  /*12220*/  R2UR UR13, R79 ;  /* 0x000000004f0d72ca */ /* 0x000fca00000e0000 */
[----:B------:R0:W-:Y:S04]  /*12230*/  STG.E.64 desc[UR8][R68.64+0x2710], R2 ;  /* 0x0027100244007986 */ /* 0x0001e8000c101b08 */
[----:B------:R0:W-:Y:S04]  /*12240*/  STG.E.64 desc[UR10][R68.64+0x2718], R36 ;  /* 0x0027182444007986 */ /* 0x0001e8000c101b0a */
[----:B------:R-:W2:Y:S01]  /*12250*/  LDG.E R32, desc[UR12][R66.64+0xcc] ;  /* 0x0000cc0c42207981 */ /* 0x000ea2000c1e1900 */
[----:B------:R-:W-:Y:S01]  /*12260*/  IMAD.IADD R33, R30, 0x1, R49 ;  /* 0x000000011e217824 */ /* 0x000fe200078e0231 */
[----:B------:R-:W-:-:S02]  /*12270*/  R2UR UR4, R78 ;  /* 0x000000004e0472ca */ /* 0x000fc400000e0000 */
[----:B------:R-:W-:Y:S01]  /*12280*/  R2UR UR5, R79 ;  /* 0x000000004f0572ca */ /* 0x000fe200000e0000 */
[----:B--2---:R-:W-:-:S04]  /*12290*/  IMAD R45, R48, R32, R33 ;  /* 0x00000020302d7224 */ /* 0x004fc800078e0221 */
[----:B---3--:R-:W-:-:S08]  /*122a0*/  IMAD.WIDE R40, R45, 0x8, R40 ;  /* 0x000000082d287825 */ /* 0x008fd000078e0228 */
[----:B------:R-:W2:Y:S04]  /*122b0*/  LDG.E.64 R46, desc[UR4][R40.64+0x1388] ;  /* 0x00138804282e7981 */ /* 0x000ea8000c1e1b00 */
[----:B------:R-:W3:Y:S01]  /*122c0*/  LDG.E.64 R44, desc[UR4][R40.64] ;  /* 0x00000004282c7981 */ /* 0x000ee2000c1e1b00 */
[----:B------:R-:W-:Y:S01]  /*122d0*/  UMOV UR4, 0xcccccccd ;  /* 0xcccccccd00047882 */ /* 0x000fe20000000000 */
[----:B------:R-:W-:Y:S01]  /*122e0*/  UMOV UR5, 0x4016cccc ;  /* 0x4016cccc00057882 */ /* 0x000fe20000000000 */
[----:B------:R-:W-:Y:S05]  /*122f0*/  BMOV.32.CLEAR RZ, B0 ;  /* 0x0000000000ff7355 */ /* 0x000fea0000100000 */
[----:B------:R-:W-:Y:S01]  /*12300*/  BSSY.RECONVERGENT B0, `(.L_x_276) ;  /* 0x0000018000007945 */ /* 0x000fe20003800200 */
[----:B--2---:R-:W-:-:S02]  /*12310*/  DADD R46, R2, R46 ;  /* 0x00000000022e7229 */ /* 0x004fc4000000002e */
[----:B---3--:R-:W-:-:S06]  /*12320*/  DADD R44, R36, R44 ;  /* 0x00000000242c7229 */ /* 0x008fcc000000002c */
[----:B------:R-:W-:Y:S02]  /*12330*/  DADD R46, R46, -UR4 ;  /* 0x800000042e2e7e29 */ /* 0x000fe40008000000 */
[----:B------:R-:W-:-:S06]  /*12340*/  DADD R124, R44, 200 ;  /* 0x406900002c7c7429 */ /* 0x000fcc0000000000 */
[----:B-----5:R-:W-:Y:S01]  /*12350*/  DADD R110, R46, R42 ;  /* 0x000000002e6e7229 */ /* 0x020fe2000000002a */
        /* <DEDUP_REMOVED lines=8> */
[----:B----4-:R-:W-:-:S08]  /*123e0*/  DMUL R108, R124, R40 ;  /* 0x000000287c6c7228 */ /* 0x010fd00000000000 */
        /* <DEDUP_REMOVED lines=8> */
[----:B-1----:R-:W-:Y:S05]  /*12470*/  CALL.REL.NOINC `($__internal_0_$__cuda_sm20_div_rn_f64_full) ;  /* 0x0000137400087944 */ /* 0x002fea0003c00000 */
.L_x_277:
[----:B------:R-:W-:Y:S05]  /*12480*/  BSYNC.RECONVERGENT B0 ;  /* 0x0000000000007941 */ /* 0x000fea0003800200 */
.L_x_276:
[C---:B------:R-:W-:Y:S02]  /*12490*/  R2UR UR4, R78.reuse ;  /* 0x000000004e0472ca */ /* 0x040fe400000e0000 */
[C---:B------:R-:W-:Y:S02]  /*124a0*/  R2UR UR5, R79.reuse ;  /* 0x000000004f0572ca */ /* 0x040fe400000e0000 */
[----:B------:R-:W-:Y:S02]  /*124b0*/  R2UR UR8, R78 ;  /* 0x000000004e0872ca */ /* 0x000fe400000e0000 */
[----:B------:R-:W-:-:S09]  /*124c0*/  R2UR UR9, R79 ;  /* 0x000000004f0972ca */ /* 0x000fd200000e0000 */
[----:B------:R-:W2:Y:S01]  /*124d0*/  LDG.E.64 R40, desc[UR4][R68.64+0x2728] ;  /* 0x0027280444287981 */ /* 0x000ea2000c1e1b00 */
[----:B------:R-:W-:Y:S01]  /*124e0*/  UMOV UR4, 0x66666666 ;  /* 0x6666666600047882 */ /* 0x000fe20000000000 */
[----:B------:R-:W-:Y:S01]  /*124f0*/  UMOV UR5, 0x40711266 ;  /* 0x4071126600057882 */ /* 0x000fe20000000000 */
[----:B------:R-:W-:Y:S01]  /*12500*/  R2UR UR10, R78 ;  /* 0x000000004e0a72ca */ /* 0x000fe200000e0000 */
[----:B------:R-:W-:Y:S01]  /*12510*/  DADD R108, R108, -UR4 ;  /* 0x800000046c6c7e29 */ /* 0x000fe20008000000 */
[----:B------:R-:W-:Y:S01]  /*12520*/  R2UR UR11, R79 ;  /* 0x000000004f0b72ca */ /* 0x000fe200000e0000 */
[----:B------:R-:W-:Y:S05]  /*12530*/  BMOV.32.CLEAR RZ, B0 ;  /* 0x0000000000ff7355 */ /* 0x000fea0000100000 */
[----:B------:R0:W-:Y:S01]  /*12540*/  STG.E.64 desc[UR8][R68.64+0x2730], R108 ;  /* 0x0027306c44007986 */ /* 0x0001e2000c101b08 */
[----:B------:R-:W-:Y:S06]  /*12550*/  BSSY.RECONVERGENT B0, `(.L_x_278) ;  /* 0x000001c000007945 */ /* 0x000fec0003800200 */
[----:B------:R0:W5:Y:S01]  /*12560*/  LDG.E R38, desc[UR10][R66.64+0xcc] ;  /* 0x0000cc0a42267981 */ /* 0x000162000c1e1900 */
[----:B--2---:R-:W-:-:S14]  /*12570*/  DSETP.GT.AND P0, PT, R108, R40, PT ;  /* 0x000000286c00722a */ /* 0x004fdc0003f04000 */
[----:B0-----:R-:W-:Y:S05]  /*12580*/  @!P0 BRA `(.L_x_279) ;  /* 0x0000000000608947 */ /* 0x001fea0003800000 */
[----:B------:R-:W0:Y:S01]  /*12590*/  LDC.64 R40, c[0x0][0x3a8] ;  /* 0x0000ea00ff287b82 */ /* 0x000e220000000a00 */
[----:B-----5:R-:W-:Y:S01]  /*125a0*/  IMAD R33, R38, R48, R33 ;  /* 0x0000003026217224 */ /* 0x020fe200078e0221 */
[----:B------:R-:W-:Y:S02]  /*125b0*/  R2UR UR4, R78 ;  /* 0x000000004e0472ca */ /* 0x000fe400000e0000 */
[----:B------:R-:W-:Y:S01]  /*125c0*/  R2UR UR5, R79 ;  /* 0x000000004f0572ca */ /* 0x000fe200000e0000 */
[----:B------:R-:W-:-:S04]  /*125d0*/  VIADD R33, R33, 0x271 ;  /* 0x0000027121217836 */ /* 0x000fc80000000000 */
[----:B0-----:R-:W-:-:S08]  /*125e0*/  IMAD.WIDE R40, R33, 0x8, R40 ;  /* 0x0000000821287825 */ /* 0x001fd000078e0228 */
[----:B------:R-:W2:Y:S02]  /*125f0*/  LDG.E.64 R32, desc[UR4][R40.64] ;  /* 0x0000000428207981 */ /* 0x000ea4000c1e1b00 */
[----:B--2---:R-:W-:-:S08]  /*12600*/  DADD R32, R2, R32 ;  /* 0x0000000002207229 */ /* 0x004fd00000000020 */
[----:B------:R-:W-:-:S14]  /*12610*/  DSETP.GEU.AND P0, PT, R32, RZ, PT ;  /* 0x000000ff2000722a */ /* 0x000fdc0003f0e000 */
[----:B------:R-:W-:Y:S05]  /*12620*/  @P0 BRA `(.L_x_279) ;  /* 0x0000000000380947 */ /* 0x000fea0003800000 */
[----:B------:R-:W-:Y:S02]  /*12630*/  R2UR UR4, R78 ;  /* 0x000000004e0472ca */ /* 0x000fe400000e0000 */
[----:B------:R-:W-:-:S13]  /*12640*/  R2UR UR5, R79 ;  /* 0x000000004f0572ca */ /* 0x000fda00000e0000 */
[----:B------:R-:W2:Y:S02]  /*12650*/  LDG.E.64 R2, desc[UR4][R40.64+-0x1388] ;  /* 0xffec780428027981 */ /* 0x000ea4000c1e1b00 */
[----:B--2---:R-:W-:-:S08]  /*12660*/  DADD R2, R36, R2 ;  /* 0x0000000024027229 */ /* 0x004fd00000000002 */
[----:B------:R-:W-:-:S14]  /*12670*/  DSETP.GEU.AND P0, PT, R2, RZ, PT ;  /* 0x000000ff0200722a */ /* 0x000fdc0003f0e000 */
[----:B------:R-:W-:Y:S05]  /*12680*/  @P0 BRA `(.L_x_279) ;  /* 0x0000000000200947 */ /* 0x000fea0003800000 */
[C---:B------:R-:W-:Y:S02]  /*12690*/  R2UR UR4, R78.reuse ;  /* 0x000000004e0472ca */ /* 0x040fe400000e0000 */
[C---:B------:R-:W-:Y:S02]  /*126a0*/  R2UR UR5, R79.reuse ;  /* 0x000000004f0572ca */ /* 0x040fe400000e0000 */
[----:B------:R-:W-:Y:S02]  /*126b0*/  R2UR UR8, R78 ;  /* 0x000000004e0872ca */ /* 0x000fe400000e0000 */
[----:B------:R-:W-:-:S09]  /*126c0*/  R2UR UR9, R79 ;  /* 0x000000004f0972ca */ /* 0x000fd200000e0000 */
[----:B------:R0:W-:Y:S04]  /*126d0*/  STG.E.64 desc[UR4][R68.64+0x2728], R108 ;  /* 0x0027286c44007986 */ /* 0x0001e8000c101b04 */
[----:B------:R0:W5:Y:S04]  /*126e0*/  LDG.E R38, desc[UR8][R66.64+0xcc] ;  /* 0x0000cc0842267981 */ /* 0x000168000c1e1900 */
[----:B------:R0:W-:Y:S04]  /*126f0*/  STG.E desc[UR4][R66.64+0xd0], R53 ;  /* 0x0000d03542007986 */ /* 0x0001e8000c101904 */
[----:B------:R0:W-:Y:S02]  /*12700*/  STG.E desc[UR8][R66.64+0xd4], R49 ;  /* 0x0000d43142007986 */ /* 0x0001e4000c101908 */
.L_x_279:
[----:B------:R-:W-:Y:S05]  /*12710*/  BSYNC.RECONVERGENT B0 ;  /* 0x0000000000007941 */ /* 0x000fea0003800200 */
.L_x_278:
[C---:B-----5:R-:W-:Y:S01]  /*12720*/  ISETP.GE.AND P0, PT, R49.reuse, R38, PT ;  /* 0x000000263100720c */ /* 0x060fe20003f06270 */
[----:B0-----:R-:W-:-:S12]  /*12730*/  VIADD R49, R49, 0x1 ;  /* 0x0000000131317836 */ /* 0x001fd80000000000 */
[----:B------:R-:W-:Y:S05]  /*12740*/  @!P0 BRA `(.L_x_280) ;  /* 0xffffffd0008c8947 */ /* 0x000fea000383ffff */
[----:B------:R-:W-:Y:S05]  /*12750*/  BSYNC.RECONVERGENT B2 ;  /* 0x0000000000027941 */ /* 0x000fea0003800200 */
.L_x_248:
[----:B------:R-:W-:Y:S02]  /*12760*/  R2UR UR4, R78 ;  /* 0x000000004e0472ca */ /* 0x000fe400000e0000 */
[----:B------:R-:W-:-:S13]  /*12770*/  R2UR UR5, R79 ;  /* 0x000000004f0572ca */ /* 0x000fda00000e0000 */
[----:B------:R0:W5:Y:S02]  /*12780*/  LDG.E R32, desc[UR4][R66.64+0xc8] ;  /* 0x0000c80442207981 */ /* 0x000164000c1e1900 */
.L_x_247:
[----:B------:R-:W-:Y:S05]  /*12790*/  BSYNC.RECONVERGENT B3 ;  /* 0x0000000000037941 */ /* 0x000fea0003800200 */
.L_x_246:
[C---:B-----5:R-:W-:Y:S01]  /*127a0*/  ISETP.GE.AND P0, PT, R53.reuse, R32, PT ;  /* 0x000000203500720c */ /* 0x060fe20003f06270 */
[----:B------:R-:W-:-:S12]  /*127b0*/  VIADD R53, R53, 0x1 ;  /* 0x0000000135357836 */ /* 0x000fd80000000000 */
[----:B------:R-:W-:Y:S05]  /*127c0*/  @!P0 BRA `(.L_x_281) ;  /* 0xffffffd0004c8947 */ /* 0x000fea000383ffff */
.L_x_245:
[----:B------:R-:W-:Y:S05]  /*127d0*/  BSYNC.RECONVERGENT B4 ;  /* 0x0000000000047941 */ /* 0x000fea0003800200 */
.L_x_244:
[----:B------:R-:W-:Y:S02]  /*127e0*/  R2UR UR4, R78 ;  /* 0x000000004e0472ca */ /* 0x000fe400000e0000 */
[----:B------:R-:W-:-:S13]  /*127f0*/  R2UR UR5, R79 ;  /* 0x000000004f0572ca */ /* 0x000fda00000e0000 */
[----:B---3--:R-:W3:Y:S01]  /*12800*/  LDG.E.64 R32, desc[UR4][R68.64+0x2728] ;  /* 0x0027280444207981 */ /* 0x008ee2000c1e1b00 */
[----:B------:R-:W-:Y:S02]  /*12810*/  IMAD.MOV.U32 R2, RZ, RZ, -0x800000 ;  /* 0xff800000ff027424 */ /* 0x000fe400078e00ff */
[----:B------:R-:W-:-:S06]  /*12820*/  IMAD.MOV.U32 R3, RZ, RZ, 0x41cdcd64 ;  /* 0x41cdcd64ff037424 */ /* 0x000fcc00078e00ff */
[----:B---3--:R-:W-:-:S14]  /*12830*/  DSETP.GT.AND P0, PT, |R32|, R2, PT ;  /* 0x000000022000722a */ /* 0x008fdc0003f04200 */
[C---:B------:R-:W-:Y:S02]  /*12840*/  @!P0 R2UR UR8, R78.reuse ;  /* 0x000000004e0882ca */ /* 0x040fe400000e0000 */
[C---:B------:R-:W-:Y:S02]  /*12850*/  @!P0 R2UR UR9, R79.reuse ;  /* 0x000000004f0982ca */ /* 0x040fe400000e0000 */
[----:B------:R-:W-:Y:S02]  /*12860*/  @!P0 R2UR UR4, R78 ;  /* 0x000000004e0482ca */ /* 0x000fe400000e0000 */
[----:B------:R-:W-:-:S09]  /*12870*/  @!P0 R2UR UR5, R79 ;  /* 0x000000004f0582ca */ /* 0x000fd200000e0000 */
[----:B------:R-:W3:Y:S04]  /*12880*/  @!P0 LDG.E R32, desc[UR8][R66.64+0xd4] ;  /* 0x0000d40842208981 */ /* 0x000ee8000c1e1900 */
[----:B------:R-:W5:Y:S01]  /*12890*/  @!P0 LDG.E R34, desc[UR4][R66.64+0xd0] ;  /* 0x0000d00442228981 */ /* 0x000f62000c1e1900 */
[C---:B------:R-:W-:Y:S01]  /*128a0*/  @P0 R2UR UR4, R78.reuse ;  /* 0x000000004e0402ca */ /* 0x040fe200000e0000 */
[----:B--2---:R-:W-:Y:S01]  /*128b0*/  @P0 IMAD.MOV.U32 R41, RZ, RZ, 0x1 ;  /* 0x00000001ff290424 */ /* 0x004fe200078e00ff */
[C---:B------:R-:W-:Y:S02]  /*128c0*/  @P0 R2UR UR5, R79.reuse ;  /* 0x000000004f0502ca */ /* 0x040fe400000e0000 */
[----:B------:R-:W-:Y:S02]  /*128d0*/  @P0 R2UR UR8, R78 ;  /* 0x000000004e0802ca */ /* 0x000fe400000e0000 */
[----:B------:R-:W-:-:S02]  /*128e0*/  @P0 R2UR UR9, R79 ;  /* 0x000000004f0902ca */ /* 0x000fc400000e0000 */
[C---:B------:R-:W-:Y:S02]  /*128f0*/  R2UR UR10, R78.reuse ;  /* 0x000000004e0a72ca */ /* 0x040fe400000e0000 */
[C---:B------:R-:W-:Y:S02]  /*12900*/  R2UR UR11, R79.reuse ;  /* 0x000000004f0b72ca */ /* 0x040fe400000e0000 */
[----:B------:R-:W-:Y:S02]  /*12910*/  R2UR UR12, R78 ;  /* 0x000000004e0c72ca */ /* 0x000fe400000e0000 */
[----:B------:R-:W-:Y:S01]  /*12920*/  R2UR UR13, R79 ;  /* 0x000000004f0d72ca */ /* 0x000fe200000e0000 */
[----:B------:R-:W-:Y:S04]  /*12930*/  @P0 STG.E desc[UR4][R66.64+0xd4], R41 ;  /* 0x0000d42942000986 */ /* 0x000fe8000c101904 */
[----:B------:R2:W-:Y:S01]  /*12940*/  @P0 STG.E desc[UR8][R66.64+0xd0], R41 ;  /* 0x0000d02942000986 */ /* 0x0005e2000c101908 */
[----:B---3--:R-:W-:Y:S01]  /*12950*/  @!P0 SHF.R.S32.HI R33, RZ, 0x1f, R32 ;  /* 0x0000001fff218819 */ /* 0x008fe20000011420 */
[----:B------:R-:W-:-:S02]  /*12960*/  @P0 IMAD.MOV.U32 R32, RZ, RZ, 0x1 ;  /* 0x00000001ff200424 */ /* 0x000fc400078e00ff */
[----:B------:R-:W-:Y:S01]  /*12970*/  @P0 IMAD.MOV.U32 R33, RZ, RZ, 0x0 ;  /* 0x00000000ff210424 */ /* 0x000fe200078e00ff */
[----:B-----5:R-:W-:Y:S01]  /*12980*/  @!P0 SHF.R.S32.HI R35, RZ, 0x1f, R34 ;  /* 0x0000001fff238819 */ /* 0x020fe20000011422 */
[----:B------:R-:W-:Y:S01]  /*12990*/  @P0 IMAD.MOV.U32 R34, RZ, RZ, 0x1 ;  /* 0x00000001ff220424 */ /* 0x000fe200078e00ff */
[----:B------:R-:W-:Y:S01]  /*129a0*/  IADD3 R32, P2, PT, R32, R72, RZ ;  /* 0x0000004820207210 */ /* 0x000fe20007f5e0ff */
[----:B------:R-:W-:-:S03]  /*129b0*/  @P0 IMAD.MOV.U32 R35, RZ, RZ, 0x0 ;  /* 0x00000000ff230424 */ /* 0x000fc600078e00ff */
[----:B------:R-:W-:Y:S01]  /*129c0*/  IADD3 R34, P1, PT, R34, R72, RZ ;  /* 0x0000004822227210 */ /* 0x000fe20007f3e0ff */
[----:B------:R-:W-:-:S04]  /*129d0*/  IMAD.X R33, R33, 0x1, R73, P2 ;  /* 0x0000000121217824 */ /* 0x000fc800010e0649 */
[----:B------:R-:W-:Y:S01]  /*129e0*/  IMAD.X R35, R35, 0x1, R73, P1 ;  /* 0x0000000123237824 */ /* 0x000fe200008e0649 */
[----:B------:R-:W3:Y:S04]  /*129f0*/  LDG.E.U8 R43, desc[UR12][R32.64+0x1b] ;  /* 0x00001b0c202b7981 */ /* 0x000ee8000c1e1100 */
[----:B------:R-:W5:Y:S01]  /*12a00*/  LDG.E.U8 R42, desc[UR10][R34.64] ;  /* 0x0000000a222a7981 */ /* 0x000f62000c1e1100 */
[----:B------:R-:W-:Y:S01]  /*12a10*/  BSSY.RECONVERGENT B1, `(.L_x_282) ;  /* 0x000027b000017945 */ /* 0x000fe20003800200 */
[----:B---3--:R-:W-:Y:S02]  /*12a20*/  PRMT R37, R43, 0x8880, RZ ;  /* 0x000088802b257816 */ /* 0x008fe400000000ff */
[----:B-----5:R-:W-:-:S05]  /*12a30*/  PRMT R38, R42, 0x8880, RZ ;  /* 0x000088802a267816 */ /* 0x020fca00000000ff */
[----:B------:R-:W-:-:S05]  /*12a40*/  IMAD.IADD R37, R38, 0x1, R37 ;  /* 0x0000000126257824 */ /* 0x000fca00078e0225 */
[----:B------:R-:W-:-:S13]  /*12a50*/  ISETP.NE.AND P0, PT, R37, 0x3, PT ;  /* 0x000000032500780c */ /* 0x000fda0003f05270 */
[----:B------:R-:W-:Y:S02]  /*12a60*/  @P0 R2UR UR4, R78 ;  /* 0x000000004e0402ca */ /* 0x000fe400000e0000 */
[----:B------:R-:W-:Y:S01]  /*12a70*/  @P0 R2UR UR5, R79 ;  /* 0x000000004f0502ca */ /* 0x000fe200000e0000 */
[----:B------:R-:W-:Y:S02]  /*12a80*/  @P0 IMAD.MOV.U32 R36, RZ, RZ, 0x0 ;  /* 0x00000000ff240424 */ /* 0x000fe400078e00ff */
[----:B------:R-:W-:Y:S02]  /*12a90*/  @P0 IMAD.MOV.U32 R37, RZ, RZ, -0x40100000 ;  /* 0xbff00000ff250424 */ /* 0x000fe400078e00ff */
[----:B------:R-:W-:Y:S02]  /*12aa0*/  @P0 IMAD.MOV.U32 R40, RZ, RZ, 0x0 ;  /* 0x00000000ff280424 */ /* 0x000fe400078e00ff */
[----:B--2---:R-:W-:-:S06]  /*12ab0*/  @P0 IMAD.MOV.U32 R41, RZ, RZ, 0x7ff00000 ;  /* 0x7ff00000ff290424 */ /* 0x004fcc00078e00ff */
[----:B------:R2:W-:Y:S01]  /*12ac0*/  @P0 STG.E.64 desc[UR4][R68.64+0x2710], R36 ;  /* 0x0027102444000986 */ /* 0x0005e2000c101b04 */
[----:B------:R-:W-:Y:S05]  /*12ad0*/  @P0 BRA `(.L_x_283) ;  /* 0x0000002400b80947 */ /* 0x000fea0003800000 */
[C---:B------:R-:W-:Y:S02]  /*12ae0*/  R2UR UR8, R78.reuse ;  /* 0x000000004e0872ca */ /* 0x040fe400000e0000 */
[C---:B------:R-:W-:Y:S02]  /*12af0*/  R2UR UR9, R79.reuse ;  /* 0x000000004f0972ca */ /* 0x040fe400000e0000 */
[----:B------:R-:W-:Y:S02]  /*12b00*/  R2UR UR4, R78 ;  /* 0x000000004e0472ca */ /* 0x000fe400000e0000 */
[----:B------:R-:W-:-:S09]  /*12b10*/  R2UR UR5, R79 ;  /* 0x000000004f0572ca */ /* 0x000fd200000e0000 */
[----:B--2---:R-:W2:Y:S04]  /*12b20*/  LDG.E.U8 R37, desc[UR8][R34.64+0x1] ;  /* 0x0000010822257981 */ /* 0x004ea8000c1e1100 */
[----:B------:R-:W3:Y:S01]  /*12b30*/  LDG.E.S8 R36, desc[UR4][R32.64+0x1c] ;  /* 0x00001c0420247981 */ /* 0x000ee2000c1e1300 */
[C---:B------:R-:W-:Y:S01]  /*12b40*/  PRMT R40, R43.reuse, 0x3340, RZ ;  /* 0x000033402b287816 */ /* 0x040fe200000000ff */
        /* <DEDUP_REMOVED lines=12> */
[----:B--2---:R-:W-:-:S02]  /*12c10*/  PRMT R37, R42, 0x3340, R37 ;  /* 0x000033402a257816 */ /* 0x004fc40000000025 */
[----:B------:R-:W-:Y:S02]  /*12c20*/  LEA R42, R38, 0x10000, 0x3 ;  /* 0x00010000262a7811 */ /* 0x000fe400078e18ff */
[----:B------:R-:W-:Y:S02]  /*12c30*/  PRMT R37, R37, 0x5410, R40 ;  /* 0x0000541025257816 */ /* 0x000fe40000000028 */
[----:B------:R-:W2:Y:S03]  /*12c40*/  LDC.64 R48, c[0x3][R42+-0x4e30] ;  /* 0x00ec74002a307b82 */ /* 0x000ea60000000a00 */
[----:B---3--:R-:W-:-:S04]  /*12c50*/  IDP.4A.S8.U8 R36, R37, UR4, R36 ;  /* 0x0000000425247c26 */ /* 0x008fc80008000224 */
[----:B------:R-:W-:-:S04]  /*12c60*/  IMAD R36, R36, 0x8, R57 ;  /* 0x0000000824247824 */ /* 0x000fc800078e0239 */
[----:B------:R-:W-:-:S04]  /*12c70*/  VIADD R43, R36, 0x10000 ;  /* 0x00010000242b7836 */ /* 0x000fc80000000000 */
        /* <DEDUP_REMOVED lines=15> */
[----:B------:R-:W-:Y:S01]  /*12d70*/  R2UR UR4, R78 ;  /* 0x000000004e0472ca */ /* 0x000fe200000e0000 */
[----:B------:R-:W-:-:S04]  /*12d80*/  IMAD R38, R38, 0x8, R57 ;  /* 0x0000000826267824 */ /* 0x000fc800078e0239 */
[----:B------:R-:W-:-:S04]  /*12d90*/  VIADD R53, R38, 0x10000 ;  /* 0x0001000026357836 */ /* 0x000fc80000000000 */
        /* <DEDUP_REMOVED lines=42> */
[----:B------:R-:W-:Y:S01]  /*13040*/  R2UR UR4, R78 ;  /* 0x000000004e0472ca */ /* 0x000fe200000e0000 */
[----:B------:R-:W0:Y:S01]  /*13050*/  LDC.64 R40, c[0x3][R38+0x4e20] ;  /* 0x00d3880026287b82 */ /* 0x000e220000000a00 */
[C---:B------:R-:W-:Y:S02]  /*13060*/  R2UR UR5, R79.reuse ;  /* 0x000000004f0572ca */ /* 0x040fe400000e0000 */
[----:B------:R-:W-:Y:S02]  /*13070*/  LEA R56, R36, 0x10000, 0x3 ;  /* 0x0001000024387811 */ /* 0x000fe400078e18ff */
[C---:B------:R-:W-:Y:S02]  /*13080*/  R2UR UR8, R78.reuse ;  /* 0x000000004e0872ca */ /* 0x040fe400000e0000 */
[----:B------:R-:W-:Y:S01]  /*13090*/  R2UR UR9, R79 ;  /* 0x000000004f0972ca */ /* 0x000fe200000e0000 */
[----:B------:R-:W0:Y:S01]  /*130a0*/  LDC.64 R36, c[0x3][R56+-0x4e30] ;  /* 0x00ec740038247b82 */ /* 0x000e220000000a00 */
[----:B------:R-:W-:-:S02]  /*130b0*/  R2UR UR12, R78 ;  /* 0x000000004e0c72ca */ /* 0x000fc400000e0000 */
[C---:B------:R-:W-:Y:S02]  /*130c0*/  R2UR UR13, R79.reuse ;  /* 0x000000004f0d72ca */ /* 0x040fe400000e0000 */
[C---:B------:R-:W-:Y:S02]  /*130d0*/  R2UR UR10, R78.reuse ;  /* 0x000000004e0a72ca */ /* 0x040fe400000e0000 */
[C---:B------:R-:W-:Y:S01]  /*130e0*/  R2UR UR11, R79.reuse ;  /* 0x000000004f0b72ca */ /* 0x040fe200000e0000 */
[----:B------:R-:W2:Y:S01]  /*130f0*/  LDC.64 R44, c[0x3][R42+0x55f0] ;  /* 0x00d57c002a2c7b82 */ /* 0x000ea20000000a00 */
[----:B------:R-:W-:Y:S02]  /*13100*/  R2UR UR14, R78 ;  /* 0x000000004e0e72ca */ /* 0x000fe400000e0000 */
[----:B------:R-:W-:Y:S01]  /*13110*/  R2UR UR15, R79 ;  /* 0x000000004f0f72ca */ /* 0x000fe200000e0000 */
[----:B0-----:R-:W-:-:S08]  /*13120*/  DADD R36, R36, R40 ;  /* 0x0000000024247229 */ /* 0x001fd00000000028 */
[----:B--2---:R-:W-:Y:S02]  /*13130*/  DADD R44, R36, R44 ;  /* 0x00000000242c7229 */ /* 0x004fe4000000002c */
        /* <DEDUP_REMOVED lines=14> */
[----:B------:R-:W-:Y:S02]  /*13220*/  IMAD R53, R53, 0x8, R57 ;  /* 0x0000000835357824 */ /* 0x000fe400078e0239 */
        /* <DEDUP_REMOVED lines=48> */
.L_x_287:
[----:B------:R-:W-:Y:S05]  /*13530*/  BSYNC.RECONVERGENT B2 ;  /* 0x0000000000027941 */ /* 0x000fea0003800200 */
.L_x_286:
        /* <DEDUP_REMOVED lines=31> */
.L_x_290:
[----:B------:R-:W-:Y:S05]  /*13730*/  BSYNC.RECONVERGENT B2 ;  /* 0x0000000000027941 */ /* 0x000fea0003800200 */
.L_x_289:
        /* <DEDUP_REMOVED lines=19> */
.L_x_288:
        /* <DEDUP_REMOVED lines=13> */
.L_x_285:
[----:B------:R-:W-:Y:S05]  /*13940*/  BSYNC.RECONVERGENT B0 ;  /* 0x0000000000007941 */ /* 0x000fea0003800200 */
.L_x_284:
[C---:B------:R-:W-:Y:S02]  /*13950*/  R2UR UR10, R78.reuse ;  /* 0x000000004e0a72ca */ /* 0x040fe400000e0000 */
[C---:B------:R-:W-:Y:S02]  /*13960*/  R2UR UR11, R79.reuse ;  /* 0x000000004f0b72ca */ /* 0x040fe400000e0000 */
[C---:B------:R-:W-:Y:S02]  /*13970*/  R2UR UR4, R78.reuse ;  /* 0x000000004e0472ca */ /* 0x040fe400000e0000 */
[C---:B------:R-:W-:Y:S02]  /*13980*/  R2UR UR5, R79.reuse ;  /* 0x000000004f0572ca */ /* 0x040fe400000e0000 */
[----:B------:R-:W-:Y:S02]  /*13990*/  R2UR UR8, R78 ;  /* 0x000000004e0872ca */ /* 0x000fe400000e0000 */
[----:B------:R-:W-:-:S05]  /*139a0*/  R2UR UR9, R79 ;  /* 0x000000004f0972ca */ /* 0x000fca00000e0000 */
[----:B------:R-:W4:Y:S04]  /*139b0*/  LDG.E.U8 R38, desc[UR10][R32.64+0x1b] ;  /* 0x00001b0a20267981 */ /* 0x000f28000c1e1100 */
[----:B0--3--:R-:W3:Y:S04]  /*139c0*/  LDG.E.S8 R41, desc[UR4][R34.64] ;  /* 0x0000000422297981 */ /* 0x009ee8000c1e1300 */
[----:B------:R-:W3:Y:S01]  /*139d0*/  LDG.E.S8 R36, desc[UR8][R34.64+0x1] ;  /* 0x0000010822247981 */ /* 0x000ee2000c1e1300 */
[----:B------:R-:W-:Y:S01]  /*139e0*/  IMAD.MOV.U32 R55, RZ, RZ, 0x519 ;  /* 0x00000519ff377424 */ /* 0x000fe200078e00ff */
[----:B------:R-:W-:Y:S05]  /*139f0*/  BMOV.32.CLEAR RZ, B0 ;  /* 0x0000000000ff7355 */ /* 0x000fea0000100000 */
[----:B------:R-:W-:Y:S01]  /*13a00*/  IMAD.MOV.U32 R59, RZ, RZ, 0x50 ;  /* 0x00000050ff3b7424 */ /* 0x000fe200078e00ff */
[----:B------:R-:W-:Y:S01]  /*13a10*/  BSSY.RECONVERGENT B0, `(.L_x_291) ;  /* 0x0000096000007945 */ /* 0x000fe20003800200 */
[----:B------:R-:W-:-:S02]  /*13a20*/  IMAD.MOV.U32 R56, RZ, RZ, -0x800000 ;  /* 0xff800000ff387424 */ /* 0x000fc400078e00ff */
[----:B------:R-:W-:Y:S01]  /*13a30*/  IMAD.MOV.U32 R57, RZ, RZ, 0x41cdcd64 ;  /* 0x41cdcd64ff397424 */ /* 0x000fe200078e00ff */
[----:B----4-:R-:W-:Y:S02]  /*13a40*/  PRMT R37, R38, 0x8880, RZ ;  /* 0x0000888026257816 */ /* 0x010fe400000000ff */
[----:B---3--:R-:W-:-:S05]  /*13a50*/  PRMT R36, R41, 0x5410, R36 ;  /* 0x0000541029247816 */ /* 0x008fca0000000024 */
[----:B------:R-:W-:-:S04]  /*13a60*/  IDP.2A.LO.S16.U8 R36, R36, R55, R37 ;  /* 0x0000003724247226 */ /* 0x000fc80000001225 */
[----:B------:R-:W-:-:S04]  /*13a70*/  IMAD R40, R36, 0x8, R59 ;  /* 0x0000000824287824 */ /* 0x000fc800078e023b */
[----:B------:R-:W0:Y:S02]  /*13a80*/  LDC.64 R36, c[0x3][R40+0x5208] ;  /* 0x00d4820028247b82 */ /* 0x000e240000000a00 */
[----:B0-----:R-:W-:-:S14]  /*13a90*/  DSETP.GEU.AND P0, PT, |R36|, R56, PT ;  /* 0x000000382400722a */ /* 0x001fdc0003f0e200 */
        /* <DEDUP_REMOVED lines=8> */
[----:B------:R-:W0:Y:S01]  /*13b20*/  LDC.64 R36, c[0x3][R40+0x4e20] ;  /* 0x00d3880028247b82 */ /* 0x000e220000000a00 */
[C---:B------:R-:W-:Y:S02]  /*13b30*/  R2UR UR8, R78.reuse ;  /* 0x000000004e0872ca */ /* 0x040fe400000e0000 */
[C---:B------:R-:W-:Y:S02]  /*13b40*/  R2UR UR9, R79.reuse ;  /* 0x000000004f0972ca */ /* 0x040fe400000e0000 */
[----:B------:R-:W-:Y:S02]  /*13b50*/  R2UR UR12, R78 ;  /* 0x000000004e0c72ca */ /* 0x000fe400000e0000 */
[----:B------:R-:W-:Y:S01]  /*13b60*/  R2UR UR13, R79 ;  /* 0x000000004f0d72ca */ /* 0x000fe200000e0000 */
[----:B------:R-:W0:Y:S02]  /*13b70*/  LDC.64 R44, c[0x3][R53+-0x4e30] ;  /* 0x00ec7400352c7b82 */ /* 0x000e240000000a00 */
[----:B0-----:R-:W-:Y:S01]  /*13b80*/  DADD R44, R44, R36 ;  /* 0x000000002c2c7229 */ /* 0x001fe20000000024 */
[----:B------:R-:W3:Y:S06]  /*13b90*/  LDG.E.64 R36, desc[UR4][R68.64+0x2720] ;  /* 0x0027200444247981 */ /* 0x000eec000c1e1b00 */
[----:B------:R0:W-:Y:S04]  /*13ba0*/  STG.E.64 desc[UR4][R68.64+0x2740], R44 ;  /* 0x0027402c44007986 */ /* 0x0001e8000c101b04 */
[----:B------:R-:W4:Y:S04]  /*13bb0*/  LDG.E.U8 R41, desc[UR10][R32.64+0x1b] ;  /* 0x00001b0a20297981 */ /* 0x000f28000c1e1100 */
[----:B------:R-:W5:Y:S04]  /*13bc0*/  LDG.E.S8 R38, desc[UR8][R34.64] ;  /* 0x0000000822267981 */ /* 0x000f68000c1e1300 */
[----:B------:R-:W5:Y:S01]  /*13bd0*/  LDG.E.S8 R43, desc[UR12][R34.64+0x1] ;  /* 0x0000010c222b7981 */ /* 0x000f62000c1e1300 */
[----:B------:R-:W-:Y:S01]  /*13be0*/  UMOV UR4, 0xcccccccd ;  /* 0xcccccccd00047882 */ /* 0x000fe20000000000 */
[----:B------:R-:W-:Y:S01]  /*13bf0*/  UMOV UR5, 0x4016cccc ;  /* 0x4016cccc00057882 */ /* 0x000fe20000000000 */
[----:B------:R-:W-:Y:S01]  /*13c00*/  BSSY.RECONVERGENT B2, `(.L_x_293) ;  /* 0x0000036000027945 */ /* 0x000fe20003800200 */
[----:B----4-:R-:W-:-:S02]  /*13c10*/  PRMT R42, R41, 0x8880, RZ ;  /* 0x00008880292a7816 */ /* 0x010fc400000000ff */
[----:B------:R-:W-:-:S03]  /*13c20*/  PRMT R58, R41, 0x8880, RZ ;  /* 0x00008880293a7816 */ /* 0x000fc600000000ff */
[----:B------:R-:W-:Y:S02]  /*13c30*/  IMAD.MOV.U32 R41, RZ, RZ, R42 ;  /* 0x000000ffff297224 */ /* 0x000fe400078e002a */
[----:B------:R-:W-:Y:S01]  /*13c40*/  IMAD.MOV.U32 R42, RZ, RZ, R58 ;  /* 0x000000ffff2a7224 */ /* 0x000fe200078e003a */
[C---:B-----5:R-:W-:Y:S01]  /*13c50*/  PRMT R43, R38.reuse, 0x5410, R43 ;  /* 0x00005410262b7816 */ /* 0x060fe2000000002b */
[----:B------:R-:W-:-:S04]  /*13c60*/  IMAD R41, R38, 0x5, R41 ;  /* 0x0000000526297824 */ /* 0x000fc800078e0229 */
[----:B------:R-:W-:Y:S01]  /*13c70*/  IDP.2A.LO.S16.U8 R42, R43, R55, R42 ;  /* 0x000000372b2a7226 */ /* 0x000fe2000000122a */
[----:B------:R-:W-:-:S03]  /*13c80*/  LEA R55, R41, 0x10000, 0x3 ;  /* 0x0001000029377811 */ /* 0x000fc600078e18ff */
[----:B------:R-:W-:Y:S02]  /*13c90*/  IMAD R38, R42, 0x8, R59 ;  /* 0x000000082a267824 */ /* 0x000fe400078e023b */
[----:B------:R-:W4:Y:S08]  /*13ca0*/  LDC.64 R42, c[0x3][R55+-0x4d68] ;  /* 0x00eca600372a7b82 */ /* 0x000f300000000a00 */
[----:B------:R-:W4:Y:S02]  /*13cb0*/  LDC.64 R40, c[0x3][R38+0x5208] ;  /* 0x00d4820026287b82 */ /* 0x000f240000000a00 */
        /* <DEDUP_REMOVED lines=39> */
[----:B-12---:R-:W-:Y:S05]  /*13f30*/  CALL.REL.NOINC `($__internal_0_$__cuda_sm20_div_rn_f64_full) ;  /* 0x0000135800587944 */ /* 0x006fea0003c00000 */
[----:B------:R-:W-:Y:S02]  /*13f40*/  IMAD.MOV.U32 R40, RZ, RZ, R108 ;  /* 0x000000ffff287224 */ /* 0x000fe400078e006c */
[----:B------:R-:W-:-:S07]  /*13f50*/  IMAD.MOV.U32 R41, RZ, RZ, R109 ;  /* 0x000000ffff297224 */ /* 0x000fce00078e006d */
.L_x_294:
[----:B------:R-:W-:Y:S05]  /*13f60*/  BSYNC.RECONVERGENT B2 ;  /* 0x0000000000027941 */ /* 0x000fea0003800200 */
.L_x_293:
        /* <DEDUP_REMOVED lines=21> */
[----:B--2---:R-:W-:-:S08]  /*140c0*/  DMUL R108, R124, R36 ;  /* 0x000000247c6c7228 */ /* 0x004fd00000000000 */
        /* <DEDUP_REMOVED lines=9> */
.L_x_297:
[----:B------:R-:W-:Y:S05]  /*14160*/  BSYNC.RECONVERGENT B2 ;  /* 0x0000000000027941 */ /* 0x000fea0003800200 */
.L_x_296:
        /* <DEDUP_REMOVED lines=19> */
.L_x_295:
        /* <DEDUP_REMOVED lines=13> */
.L_x_292:
[----:B------:R-:W-:Y:S05]  /*14370*/  BSYNC.RECONVERGENT B0 ;  /* 0x0000000000007941 */ /* 0x000fea0003800200 */
.L_x_291:
[C---:B------:R-:W-:Y:S02]  /*14380*/  R2UR UR4, R78.reuse ;  /* 0x000000004e0472ca */ /* 0x040fe400000e0000 */
[C---:B------:R-:W-:Y:S02]  /*14390*/  R2UR UR5, R79.reuse ;  /* 0x000000004f0572ca */ /* 0x040fe400000e0000 */
[C---:B------:R-:W-:Y:S02]  /*143a0*/  R2UR UR8, R78.reuse ;  /* 0x000000004e0872ca */ /* 0x040fe400000e0000 */
[C---:B------:R-:W-:Y:S02]  /*143b0*/  R2UR UR9, R79.reuse ;  /* 0x000000004f0972ca */ /* 0x040fe400000e0000 */
[----:B------:R-:W-:Y:S02]  /*143c0*/  R2UR UR10, R78 ;  /* 0x000000004e0a72ca */ /* 0x000fe400000e0000 */
[----:B------:R-:W-:-:S05]  /*143d0*/  R2UR UR11, R79 ;  /* 0x000000004f0b72ca */ /* 0x000fca00000e0000 */
[----:B---34-:R-:W3:Y:S04]  /*143e0*/  LDG.E.S8 R40, desc[UR4][R34.64] ;  /* 0x0000000422287981 */ /* 0x018ee8000c1e1300 */
[----:B------:R-:W3:Y:S04]  /*143f0*/  LDG.E.S8 R41, desc[UR8][R32.64+0x1b] ;  /* 0x00001b0820297981 */ /* 0x000ee8000c1e1300 */
[----:B------:R-:W4:Y:S01]  /*14400*/  LDG.E.S8 R36, desc[UR10][R32.64+0x1c] ;  /* 0x00001c0a20247981 */ /* 0x000f22000c1e1300 */
[----:B------:R-:W-:Y:S01]  /*14410*/  IMAD.MOV.U32 R53, RZ, RZ, 0x519 ;  /* 0x00000519ff357424 */ /* 0x000fe200078e00ff */
[----:B------:R-:W-:Y:S05]  /*14420*/  BMOV.32.CLEAR RZ, B0 ;  /* 0x0000000000ff7355 */ /* 0x000fea0000100000 */
[----:B------:R-:W-:Y:S01]  /*14430*/  IMAD.MOV.U32 R59, RZ, RZ, 0x50 ;  /* 0x00000050ff3b7424 */ /* 0x000fe200078e00ff */
[----:B------:R-:W-:Y:S01]  /*14440*/  BSSY.RECONVERGENT B0, `(.L_x_298) ;  /* 0x0000094000007945 */ /* 0x000fe20003800200 */
[----:B------:R-:W-:-:S02]  /*14450*/  IMAD.MOV.U32 R56, RZ, RZ, -0x800000 ;  /* 0xff800000ff387424 */ /* 0x000fc400078e00ff */
[----:B------:R-:W-:Y:S01]  /*14460*/  IMAD.MOV.U32 R57, RZ, RZ, 0x41cdcd64 ;  /* 0x41cdcd64ff397424 */ /* 0x000fe200078e00ff */
[----:B---3--:R-:W-:-:S05]  /*14470*/  PRMT R37, R40, 0x5410, R41 ;  /* 0x0000541028257816 */ /* 0x008fca0000000029 */
[----:B----4-:R-:W-:-:S04]  /*14480*/  IDP.2A.LO.S16.U8 R36, R37, R53, R36 ;  /* 0x0000003525247226 */ /* 0x010fc80000001224 */
[----:B------:R-:W-:-:S04]  /*14490*/  IMAD R38, R36, 0x8, R59 ;  /* 0x0000000824267824 */ /* 0x000fc800078e023b */
[----:B------:R-:W3:Y:S02]  /*144a0*/  LDC.64 R36, c[0x3][R38+0x59d8] ;  /* 0x00d6760026247b82 */ /* 0x000ee40000000a00 */
[----:B---3--:R-:W-:-:S14]  /*144b0*/  DSETP.GEU.AND P0, PT, |R36|, R56, PT ;  /* 0x000000382400722a */ /* 0x008fdc0003f0e200 */
[----:B------:R-:W-:Y:S05]  /*144c0*/  @!P0 BRA `(.L_x_299) ;  /* 0x0000000000108947 */ /* 0x000fea0003800000 */
[----:B------:R-:W-:Y:S02]  /*144d0*/  R2UR UR4, R78 ;  /* 0x000000004e0472ca */ /* 0x000fe400000e0000 */
[----:B------:R-:W-:-:S13]  /*144e0*/  R2UR UR5, R79 ;  /* 0x000000004f0572ca */ /* 0x000fda00000e0000 */
[----:B------:R4:W5:Y:S01]  /*144f0*/  LDG.E.64 R44, desc[UR4][R68.64+0x2720] ;  /* 0x00272004442c7981 */ /* 0x000962000c1e1b00 */
[----:B------:R-:W-:Y:S05]  /*14500*/  BRA `(.L_x_300) ;  /* 0x00000008001c7947 */ /* 0x000fea0003800000 */
.L_x_299:
[----:B------:R-:W-:Y:S01]  /*14510*/  IMAD R36, R40, 0x5, R41 ;  /* 0x0000000528247824 */ /* 0x000fe200078e0229 */
[----:B------:R-:W-:Y:S02]  /*14520*/  R2UR UR4, R78 ;  /* 0x000000004e0472ca */ /* 0x000fe400000e0000 */
[C---:B------:R-:W-:Y:S02]  /*14530*/  R2UR UR5, R79.reuse ;  /* 0x000000004f0572ca */ /* 0x040fe400000e0000 */
[----:B------:R-:W-:Y:S02]  /*14540*/  LEA R55, R36, 0x10000, 0x3 ;  /* 0x0001000024377811 */ /* 0x000fe400078e18ff */
[----:B------:R-:W3:Y:S01]  /*14550*/  LDC.64 R36, c[0x3][R38+0x55f0] ;  /* 0x00d57c0026247b82 */ /* 0x000ee20000000a00 */
[----:B------:R-:W-:Y:S02]  /*14560*/  R2UR UR8, R78 ;  /* 0x000000004e0872ca */ /* 0x000fe400000e0000 */
[----:B------:R-:W-:-:S02]  /*14570*/  R2UR UR9, R79 ;  /* 0x000000004f0972ca */ /* 0x000fc400000e0000 */
[C---:B------:R-:W-:Y:S02]  /*14580*/  R2UR UR10, R78.reuse ;  /* 0x000000004e0a72ca */ /* 0x040fe400000e0000 */
[C---:B------:R-:W-:Y:S01]  /*14590*/  R2UR UR11, R79.reuse ;  /* 0x000000004f0b72ca */ /* 0x040fe200000e0000 */
[----:B------:R-:W3:Y:S01]  /*145a0*/  LDC.64 R42, c[0x3][R55+-0x4e30] ;  /* 0x00ec7400372a7b82 */ /* 0x000ee20000000a00 */
[----:B------:R-:W-:Y:S01]  /*145b0*/  R2UR UR12, R78 ;  /* 0x000000004e0c72ca */ /* 0x000fe200000e0000 */
[----:B------:R-:W4:Y:S01]  /*145c0*/  LDG.E.64 R44, desc[UR4][R68.64+0x2720] ;  /* 0x00272004442c7981 */ /* 0x000f22000c1e1b00 */
[----:B------:R-:W-:Y:S01]  /*145d0*/  R2UR UR13, R79 ;  /* 0x000000004f0d72ca */ /* 0x000fe200000e0000 */
[----:B---3--:R-:W-:-:S07]  /*145e0*/  DADD R42, R42, R36 ;  /* 0x000000002a2a7229 */ /* 0x008fce0000000024 */
[----:B------:R3:W-:Y:S04]  /*145f0*/  STG.E.64 desc[UR4][R68.64+0x2740], R42 ;  /* 0x0027402a44007986 */ /* 0x0007e8000c101b04 */
[----:B------:R-:W5:Y:S04]  /*14600*/  LDG.E.S8 R36, desc[UR8][R34.64] ;  /* 0x0000000822247981 */ /* 0x000f68000c1e1300 */
[----:B------:R-:W5:Y:S04]  /*14610*/  LDG.E.S8 R37, desc[UR10][R32.64+0x1b] ;  /* 0x00001b0a20257981 */ /* 0x000f68000c1e1300 */
[----:B------:R-:W2:Y:S01]  /*14620*/  LDG.E.S8 R41, desc[UR12][R32.64+0x1c] ;  /* 0x00001c0c20297981 */ /* 0x000ea2000c1e1300 */
[----:B------:R-:W-:Y:S01]  /*14630*/  UMOV UR4, 0xcccccccd ;  /* 0xcccccccd00047882 */ /* 0x000fe20000000000 */
[----:B------:R-:W-:Y:S01]  /*14640*/  UMOV UR5, 0x4016cccc ;  /* 0x4016cccc00057882 */ /* 0x000fe20000000000 */
[----:B------:R-:W-:Y:S01]  /*14650*/  BSSY.RECONVERGENT B2, `(.L_x_301) ;  /* 0x0000032000027945 */ /* 0x000fe20003800200 */
[C-C-:B-----5:R-:W-:Y:S01]  /*14660*/  IMAD R40, R36.reuse, 0x5, R37.reuse ;  /* 0x0000000524287824 */ /* 0x160fe200078e0225 */
[----:B------:R-:W-:-:S05]  /*14670*/  PRMT R36, R36, 0x5410, R37 ;  /* 0x0000541024247816 */ /* 0x000fca0000000025 */
[----:B--2---:R-:W-:Y:S01]  /*14680*/  IDP.2A.LO.S16.U8 R36, R36, R53, R41 ;  /* 0x0000003524247226 */ /* 0x004fe20000001229 */
[----:B------:R-:W-:-:S03]  /*14690*/  LEA R60, R40, 0x10000, 0x3 ;  /* 0x00010000283c7811 */ /* 0x000fc600078e18ff */
[----:B------:R-:W-:Y:S01]  /*146a0*/  IMAD R53, R36, 0x8, R59 ;  /* 0x0000000824357824 */ /* 0x000fe200078e023b */
[----:B------:R-:W2:Y:S08]  /*146b0*/  LDC.64 R40, c[0x3][R60+-0x4d68] ;  /* 0x00eca6003c287b82 */ /* 0x000eb00000000a00 */
[----:B------:R-:W2:Y:S02]  /*146c0*/  LDC.64 R36, c[0x3][R53+0x59d8] ;  /* 0x00d6760035247b82 */ /* 0x000ea40000000a00 */
[----:B--2---:R-:W-:-:S08]  /*146d0*/  DADD R40, R40, R36 ;  /* 0x0000000028287229 */ /* 0x004fd00000000024 */
[----:B------:R-:W-:-:S14]  /*146e0*/  DSETP.GT.AND P0, PT, |R40|, R56, PT ;  /* 0x000000382800722a */ /* 0x000fdc0003f04200 */
[----:B---3--:R-:W-:Y:S02]  /*146f0*/  @P0 IMAD.MOV.U32 R42, RZ, RZ, 0x0 ;  /* 0x00000000ff2a0424 */ /* 0x008fe400078e00ff */
        /* <DEDUP_REMOVED lines=39> */
.L_x_302:
[----:B------:R-:W-:Y:S05]  /*14970*/  BSYNC.RECONVERGENT B2 ;  /* 0x0000000000027941 */ /* 0x000fea0003800200 */
.L_x_301:
        /* <DEDUP_REMOVED lines=31> */
.L_x_305:
[----:B------:R-:W-:Y:S05]  /*14b70*/  BSYNC.RECONVERGENT B2 ;  /* 0x0000000000027941 */ /* 0x000fea0003800200 */
.L_x_304:
        /* <DEDUP_REMOVED lines=19> */
.L_x_303:
        /* <DEDUP_REMOVED lines=13> */
.L_x_300:
[----:B------:R-:W-:Y:S05]  /*14d80*/  BSYNC.RECONVERGENT B0 ;  /* 0x0000000000007941 */ /* 0x000fea0003800200 */
.L_x_298:
[C---:B------:R-:W-:Y:S02]  /*14d90*/  R2UR UR4, R78.reuse ;  /* 0x000000004e0472ca */ /* 0x040fe400000e0000 */
[C---:B------:R-:W-:Y:S02]  /*14da0*/  R2UR UR5, R79.reuse ;  /* 0x000000004f0572ca */ /* 0x040fe400000e0000 */
[----:B------:R-:W-:Y:S02]  /*14db0*/  R2UR UR8, R78 ;  /* 0x000000004e0872ca */ /* 0x000fe400000e0000 */
[----:B------:R-:W-:-:S09]  /*14dc0*/  R2UR UR9, R79 ;  /* 0x000000004f0972ca */ /* 0x000fd200000e0000 */
[----:B--23--:R-:W2:Y:S04]  /*14dd0*/  LDG.E.S8 R36, desc[UR4][R34.64] ;  /* 0x0000000422247981 */ /* 0x00cea8000c1e1300 */
[----:B------:R-:W2:Y:S01]  /*14de0*/  LDG.E.S8 R37, desc[UR8][R32.64+0x1b] ;  /* 0x00001b0820257981 */ /* 0x000ea2000c1e1300 */
[----:B------:R-:W-:Y:S02]  /*14df0*/  R2UR UR10, R78 ;  /* 0x000000004e0a72ca */ /* 0x000fe400000e0000 */
[----:B------:R-:W-:Y:S01]  /*14e00*/  R2UR UR11, R79 ;  /* 0x000000004f0b72ca */ /* 0x000fe200000e0000 */
[----:B--2---:R-:W-:-:S05]  /*14e10*/  IMAD R36, R36, 0x5, R37 ;  /* 0x0000000524247824 */ /* 0x004fca00078e0225 */
[----:B------:R-:W-:-:S06]  /*14e20*/  LEA R36, R36, 0x10000, 0x3 ;  /* 0x0001000024247811 */ /* 0x000fcc00078e18ff */
[----:B------:R-:W2:Y:S02]  /*14e30*/  LDC.64 R36, c[0x3][R36+-0x4e30] ;  /* 0x00ec740024247b82 */ /* 0x000ea40000000a00 */
[----:B--2---:R2:W-:Y:S04]  /*14e40*/  STG.E.64 desc[UR4][R68.64+0x2740], R36 ;  /* 0x0027402444007986 */ /* 0x0045e8000c101b04 */
[----:B------:R-:W3:Y:S04]  /*14e50*/  LDG.E.S8 R38, desc[UR8][R34.64] ;  /* 0x0000000822267981 */ /* 0x000ee8000c1e1300 */
[----:B------:R-:W3:Y:S01]  /*14e60*/  LDG.E.S8 R43, desc[UR10][R32.64+0x1b] ;  /* 0x00001b0a202b7981 */ /* 0x000ee2000c1e1300 */
        /* <DEDUP_REMOVED lines=9> */
[----:B---3--:R-:W-:-:S04]  /*14f00*/  IMAD R38, R38, 0x5, R43 ;  /* 0x0000000526267824 */ /* 0x008fc800078e022b */
[----:B------:R-:W3:Y:S01]  /*14f10*/  MUFU.RCP64H R43, R111 ;  /* 0x0000006f002b7308 */ /* 0x000ee20000001800 */
[----:B------:R-:W-:-:S04]  /*14f20*/  LEA R38, R38, 0x10000, 0x3 ;  /* 0x0001000026267811 */ /* 0x000fc800078e18ff */
[----:B------:R-:W1:Y:S01]  /*14f30*/  LDC.64 R40, c[0x3][R38+-0x4d68] ;  /* 0x00eca60026287b82 */ /* 0x000e620000000a00 */
[----:B---3--:R-:W-:-:S08]  /*14f40*/  DFMA R44, -R110, R42, 1 ;  /* 0x3ff000006e2c742b */ /* 0x008fd0000000012a */
[----:B------:R-:W-:-:S08]  /*14f50*/  DFMA R44, R44, R44, R44 ;  /* 0x0000002c2c2c722b */ /* 0x000fd0000000002c */
[----:B------:R-:W-:-:S08]  /*14f60*/  DFMA R44, R42, R44, R42 ;  /* 0x0000002c2a2c722b */ /* 0x000fd0000000002a */
[----:B------:R-:W-:-:S08]  /*14f70*/  DFMA R32, -R110, R44, 1 ;  /* 0x3ff000006e20742b */ /* 0x000fd0000000012c */
[----:B------:R-:W-:Y:S02]  /*14f80*/  DFMA R32, R44, R32, R44 ;  /* 0x000000202c20722b */ /* 0x000fe4000000002c */
[----:B-1----:R-:W-:Y:S01]  /*14f90*/  DADD R124, R40, 200 ;  /* 0x40690000287c7429 */ /* 0x002fe20000000000 */
[----:B------:R2:W-:Y:S07]  /*14fa0*/  STG.E.64 desc[UR4][R68.64+0x2750], R40 ;  /* 0x0027502844007986 */ /* 0x0005ee000c101b04 */
[----:B0-----:R-:W-:-:S02]  /*14fb0*/  DMUL R108, R124, R32 ;  /* 0x000000207c6c7228 */ /* 0x001fc40000000000 */
        /* <DEDUP_REMOVED lines=9> */
[----:B----4-:R-:W-:Y:S05]  /*15050*/  CALL.REL.NOINC `($__internal_0_$__cuda_sm20_div_rn_f64_full) ;  /* 0x0000134800107944 */ /* 0x010fea0003c00000 */
.L_x_307:
[----:B------:R-:W-:Y:S05]  /*15060*/  BSYNC.RECONVERGENT B0 ;  /* 0x0000000000007941 */ /* 0x000fea0003800200 */
.L_x_306:
        /* <DEDUP_REMOVED lines=9> */
[C---:B------:R-:W-:Y:S01]  /*15100*/  @!P0 R2UR UR4, R78.reuse ;  /* 0x000000004e0482ca */ /* 0x040fe200000e0000 */
[----:B------:R-:W-:Y:S01]  /*15110*/  @P0 IMAD.MOV.U32 R40, RZ, RZ, R46 ;  /* 0x000000ffff280224 */ /* 0x000fe200078e002e */
[C---:B------:R-:W-:Y:S01]  /*15120*/  @!P0 R2UR UR5, R79.reuse ;  /* 0x000000004f0582ca */ /* 0x040fe200000e0000 */
[----:B------:R-:W-:Y:S01]  /*15130*/  @P0 IMAD.MOV.U32 R41, RZ, RZ, R47 ;  /* 0x000000ffff290224 */ /* 0x000fe200078e002f */
[----:B------:R-:W-:Y:S02]  /*15140*/  @P0 R2UR UR8, R78 ;  /* 0x000000004e0802ca */ /* 0x000fe400000e0000 */
[----:B------:R-:W-:-:S09]  /*15150*/  @P0 R2UR UR9, R79 ;  /* 0x000000004f0902ca */ /* 0x000fd200000e0000 */
[----:B------:R3:W-:Y:S04]  /*15160*/  @!P0 STG.E.64 desc[UR4][R68.64+0x2710], R36 ;  /* 0x0027102444008986 */ /* 0x0007e8000c101b04 */
[----:B------:R3:W-:Y:S01]  /*15170*/  @P0 STG.E.64 desc[UR8][R68.64+0x2710], R48 ;  /* 0x0027103044000986 */ /* 0x0007e2000c101b08 */
[----:B------:R-:W-:Y:S05]  /*15180*/  BRA `(.L_x_283) ;  /* 0x00000000000c7947 */ /* 0x000fea0003800000 */
.L_x_308:
[----:B------:R-:W-:Y:S02]  /*15190*/  R2UR UR4, R78 ;  /* 0x000000004e0472ca */ /* 0x000fe400000e0000 */
[----:B------:R-:W-:-:S13]  /*151a0*/  R2UR UR5, R79 ;  /* 0x000000004f0572ca */ /* 0x000fda00000e0000 */
[----:B------:R1:W-:Y:S02]  /*151b0*/  STG.E.64 desc[UR4][R68.64+0x2710], R36 ;  /* 0x0027102444007986 */ /* 0x0003e4000c101b04 */
.L_x_283:
[----:B------:R-:W-:Y:S05]  /*151c0*/  BSYNC.RECONVERGENT B1 ;  /* 0x0000000000017941 */ /* 0x000fea0003800200 */
.L_x_282:
[C---:B------:R-:W-:Y:S02]  /*151d0*/  R2UR UR4, R78.reuse ;  /* 0x000000004e0472ca */ /* 0x040fe400000e0000 */
[C---:B------:R-:W-:Y:S02]  /*151e0*/  R2UR UR5, R79.reuse ;  /* 0x000000004f0572ca */ /* 0x040fe400000e0000 */
[----:B------:R-:W-:Y:S02]  /*151f0*/  R2UR UR8, R78 ;  /* 0x000000004e0872ca */ /* 0x000fe400000e0000 */
[----:B------:R-:W-:-:S09]  /*15200*/  R2UR UR9, R79 ;  /* 0x000000004f0972ca */ /* 0x000fd200000e0000 */
[----:B------:R0:W-:Y:S04]  /*15210*/  STG.E.64 desc[UR4][R68.64+0x2718], R40 ;  /* 0x0027182844007986 */ /* 0x0001e8000c101b04 */
[----:B------:R-:W5:Y:S01]  /*15220*/  LDG.E R32, desc[UR8][R66.64+0xc8] ;  /* 0x0000c80842207981 */ /* 0x000f62000c1e1900 */
[----:B------:R-:W-:Y:S05]  /*15230*/  BMOV.32.CLEAR RZ, B0 ;  /* 0x0000000000ff7355 */ /* 0x000fea0000100000 */
[----:B------:R-:W-:Y:S01]  /*15240*/  BSSY.RECONVERGENT B0, `(.L_x_309) ;  /* 0x000000e000007945 */ /* 0x000fe20003800200 */
[----:B-----5:R-:W-:-:S13]  /*15250*/  ISETP.GE.AND P0, PT, R32, 0x1, PT ;  /* 0x000000012000780c */ /* 0x020fda0003f06270 */
[----:B0-----:R-:W-:Y:S05]  /*15260*/  @!P0 BRA `(.L_x_310) ;  /* 0x00000000002c8947 */ /* 0x001fea0003800000 */
[----:B------:R-:W-:-:S07]  /*15270*/  IMAD.MOV.U32 R35, RZ, RZ, RZ ;  /* 0x000000ffff237224 */ /* 0x000fce00078e00ff */
.L_x_311:
[C---:B------:R-:W-:Y:S01]  /*15280*/  R2UR UR4, R78.reuse ;  /* 0x000000004e0472ca */ /* 0x040fe200000e0000 */
[----:B------:R-:W-:Y:S01]  /*15290*/  IMAD.WIDE.U32 R32, R35, 0x4, R66 ;  /* 0x0000000423207825 */ /* 0x000fe200078e0042 */
[C---:B------:R-:W-:Y:S02]  /*152a0*/  R2UR UR5, R79.reuse ;  /* 0x000000004f0572ca */ /* 0x040fe400000e0000 */
[----:B------:R-:W-:Y:S02]  /*152b0*/  R2UR UR8, R78 ;  /* 0x000000004e0872ca */ /* 0x000fe400000e0000 */
[----:B------:R-:W-:-:S09]  /*152c0*/  R2UR UR9, R79 ;  /* 0x000000004f0972ca */ /* 0x000fd200000e0000 */
[----:B------:R0:W-:Y:S04]  /*152d0*/  STG.E desc[UR4][R32.64], RZ ;  /* 0x000000ff20007986 */ /* 0x0001e8000c101904 */
[----:B------:R-:W5:Y:S01]  /*152e0*/  LDG.E R34, desc[UR8][R66.64+0xc8] ;  /* 0x0000c80842227981 */ /* 0x000f62000c1e1900 */
[----:B------:R-:W-:-:S05]  /*152f0*/  VIADD R35, R35, 0x1 ;  /* 0x0000000123237836 */ /* 0x000fca0000000000 */
[----:B-----5:R-:W-:-:S13]  /*15300*/  ISETP.GE.AND P0, PT, R35, R34, PT ;  /* 0x000000222300720c */ /* 0x020fda0003f06270 */
[----:B0-----:R-:W-:Y:S05]  /*15310*/  @!P0 BRA `(.L_x_311) ;  /* 0xfffffffc00d88947 */ /* 0x001fea000383ffff */
.L_x_310:
[----:B------:R-:W-:Y:S05]  /*15320*/  BSYNC.RECONVERGENT B0 ;  /* 0x0000000000007941 */ /* 0x000fea0003800200 */
.L_x_309:
[----:B------:R-:W-:Y:S02]  /*15330*/  R2UR UR4, R78 ;  /* 0x000000004e0472ca */ /* 0x000fe400000e0000 */
[----:B------:R-:W-:-:S13]  /*15340*/  R2UR UR5, R79 ;  /* 0x000000004f0572ca */ /* 0x000fda00000e0000 */
[----:B------:R-:W5:Y:S01]  /*15350*/  LDG.E R35, desc[UR4][R66.64+0xcc] ;  /* 0x0000cc0442237981 */ /* 0x000f62000c1e1900 */
[----:B------:R-:W-:Y:S05]  /*15360*/  BMOV.32.CLEAR RZ, B0 ;  /* 0x0000000000ff7355 */ /* 0x000fea0000100000 */
[----:B------:R-:W-:Y:S01]  /*15370*/  BSSY.RECONVERGENT B0, `(.L_x_312) ;  /* 0x0000011000007945 */ /* 0x000fe20003800200 */
[----:B-----5:R-:W-:-:S13]  /*15380*/  ISETP.GE.AND P0, PT, R35, 0x1, PT ;  /* 0x000000012300780c */ /* 0x020fda0003f06270 */
[----:B------:R-:W-:Y:S05]  /*15390*/  @!P0 BRA `(.L_x_313) ;  /* 0x0000000000388947 */ /* 0x000fea0003800000 */
[----:B------:R-:W-:Y:S01]  /*153a0*/  BSSY.RECONVERGENT B1, `(.L_x_314) ;  /* 0x000000c000017945 */ /* 0x000fe20003800200 */
[----:B------:R-:W-:-:S07]  /*153b0*/  IMAD.MOV.U32 R35, RZ, RZ, RZ ;  /* 0x000000ffff237224 */ /* 0x000fce00078e00ff */
.L_x_315:
        /* <DEDUP_REMOVED lines=10> */
[----:B------:R-:W-:Y:S05]  /*15460*/  BSYNC.RECONVERGENT B1 ;  /* 0x0000000000017941 */ /* 0x000fea0003800200 */
.L_x_314:
[----:B------:R-:W-:-:S07]  /*15470*/  IMAD.MOV.U32 R35, RZ, RZ, R34 ;  /* 0x000000ffff237224 */ /* 0x000fce00078e0022 */
.L_x_313:
[----:B------:R-:W-:Y:S05]  /*15480*/  BSYNC.RECONVERGENT B0 ;  /* 0x0000000000007941 */ /* 0x000fea0003800200 */
.L_x_312:
[C---:B------:R-:W-:Y:S01]  /*15490*/  R2UR UR4, R78.reuse ;  /* 0x000000004e0472ca */ /* 0x040fe200000e0000 */
[----:B------:R-:W0:Y:S01]  /*154a0*/  LDC.64 R32, c[0x0][0x3a8] ;  /* 0x0000ea00ff207b82 */ /* 0x000e220000000a00 */
[C---:B------:R-:W-:Y:S02]  /*154b0*/  R2UR UR5, R79.reuse ;  /* 0x000000004f0572ca */ /* 0x040fe400000e0000 */
[----:B------:R-:W-:Y:S02]  /*154c0*/  R2UR UR8, R78 ;  /* 0x000000004e0872ca */ /* 0x000fe400000e0000 */
[----:B------:R-:W-:-:S09]  /*154d0*/  R2UR UR9, R79 ;  /* 0x000000004f0972ca */ /* 0x000fd200000e0000 */
[----:B---3--:R-:W1:Y:S04]  /*154e0*/  LDG.E R49, desc[UR4][R66.64+0xd0] ;  /* 0x0000d00442317981 */ /* 0x008e68000c1e1900 */
[----:B------:R-:W3:Y:S01]  /*154f0*/  LDG.E R48, desc[UR8][R66.64+0xd4] ;  /* 0x0000d40842307981 */ /* 0x000ee2000c1e1900 */
[----:B-12---:R-:W-:-:S04]  /*15500*/  VIADD R37, R49, 0xffffffff ;  /* 0xffffffff31257836 */ /* 0x006fc80000000000 */
[----:B------:R-:W-:-:S04]  /*15510*/  IMAD R35, R37, R35, R30 ;  /* 0x0000002325237224 */ /* 0x000fc800078e021e */
[----:B---3--:R-:W-:-:S04]  /*15520*/  IMAD.IADD R35, R48, 0x1, R35 ;  /* 0x0000000130237824 */ /* 0x008fc800078e0223 */
[----:B0-----:R-:W-:-:S06]  /*15530*/  IMAD.WIDE R32, R35, 0x8, R32 ;  /* 0x0000000823207825 */ /* 0x001fcc00078e0220 */
[----:B------:R-:W2:Y:S01]  /*15540*/  LDG.E.64 R32, desc[UR4][R32.64] ;  /* 0x0000000420207981 */ /* 0x000ea2000c1e1b00 */
[----:B------:R-:W-:Y:S01]  /*15550*/  BSSY.RECONVERGENT B4, `(.L_x_316) ;  /* 0x00006e9000047945 */ /* 0x000fe20003800200 */
[----:B------:R-:W-:Y:S01]  /*15560*/  CS2R R34, SRZ ;  /* 0x0000000000227805 */ /* 0x000fe2000001ff00 */
[----:B--2---:R-:W-:-:S14]  /*15570*/  DSETP.GEU.AND P0, PT, |R32|, R2, PT ;  /* 0x000000022000722a */ /* 0x004fdc0003f0e200 */
[----:B------:R-:W-:Y:S05]  /*15580*/  @P0 BRA `(.L_x_317) ;  /* 0x0000006c00940947 */ /* 0x000fea0003800000 */
[----:B------:R-:W0:Y:S01]  /*15590*/  LDC.64 R32, c[0x0][0x3b0] ;  /* 0x0000ec00ff207b82 */ /* 0x000e220000000a00 */
[C---:B------:R-:W-:Y:S01]  /*155a0*/  R2UR UR4, R78.reuse ;  /* 0x000000004e0472ca */ /* 0x040fe200000e0000 */
[----:B------:R-:W-:Y:S01]  /*155b0*/  IMAD.IADD R3, R27, 0x1, R48 ;  /* 0x000000011b037824 */ /* 0x000fe200078e0230 */
[C---:B------:R-:W-:Y:S01]  /*155c0*/  R2UR UR5, R79.reuse ;  /* 0x000000004f0572ca */ /* 0x040fe200000e0000 */
[----:B------:R-:W-:Y:S01]  /*155d0*/  BSSY.RECONVERGENT B3, `(.L_x_318) ;  /* 0x0000643000037945 */ /* 0x000fe20003800200 */
[----:B------:R-:W-:Y:S02]  /*155e0*/  R2UR UR8, R78 ;  /* 0x000000004e0872ca */ /* 0x000fe400000e0000 */
[----:B------:R-:W-:Y:S01]  /*155f0*/  R2UR UR9, R79 ;  /* 0x000000004f0972ca */ /* 0x000fe200000e0000 */
[----:B0-----:R-:W-:-:S04]  /*15600*/  IMAD.WIDE R32, R3, 0x4, R32 ;  /* 0x0000000403207825 */ /* 0x001fc800078e0220 */
[----:B------:R-:W-:-:S05]  /*15610*/  IMAD.WIDE R2, R37, 0x4, R66 ;  /* 0x0000000425027825 */ /* 0x000fca00078e0242 */
[----:B------:R0:W-:Y:S04]  /*15620*/  STG.E desc[UR4][R2.64], R48 ;  /* 0x0000003002007986 */ /* 0x0001e8000c101904 */
[----:B------:R0:W-:Y:S02]  /*15630*/  STG.E desc[UR8][R32.64], R49 ;  /* 0x0000003120007986 */ /* 0x0001e4000c101908 */
.L_x_383:
[----:B-1----:R-:W1:Y:S01]  /*15640*/  LDCU.64 UR4, c[0x0][0x3b8] ;  /* 0x00007700ff0477ac */ /* 0x002e620008000a00 */
[----:B------:R-:W-:Y:S01]  /*15650*/  R2UR UR8, R78 ;  /* 0x000000004e0872ca */ /* 0x000fe200000e0000 */
[----:B0--3--:R-:W-:Y:S01]  /*15660*/  IMAD.IADD R3, R26, 0x1, R48 ;  /* 0x000000011a037824 */ /* 0x009fe200078e0230 */
[C---:B------:R-:W-:Y:S01]  /*15670*/  R2UR UR9, R79.reuse ;  /* 0x000000004f0972ca */ /* 0x040fe200000e0000 */
[----:B------:R-:W-:Y:S01]  /*15680*/  IMAD.MOV.U32 R58, RZ, RZ, 0x0 ;  /* 0x00000000ff3a7424 */ /* 0x000fe200078e00ff */
[C---:B------:R-:W-:Y:S01]  /*15690*/  R2UR UR10, R78.reuse ;  /* 0x000000004e0a72ca */ /* 0x040fe200000e0000 */
[----:B------:R-:W-:Y:S01]  /*156a0*/  IMAD.MOV.U32 R59, RZ, RZ, -0x40100000 ;  /* 0xbff00000ff3b7424 */ /* 0x000fe200078e00ff */
[C---:B------:R-:W-:Y:S01]  /*156b0*/  R2UR UR11, R79.reuse ;  /* 0x000000004f0b72ca */ /* 0x040fe200000e0000 */
[----:B------:R-:W-:Y:S01]  /*156c0*/  IMAD.MOV.U32 R56, RZ, RZ, 0x0 ;  /* 0x00000000ff387424 */ /* 0x000fe200078e00ff */
[----:B------:R-:W-:Y:S01]  /*156d0*/  R2UR UR12, R78 ;  /* 0x000000004e0c72ca */ /* 0x000fe200000e0000 */
[----:B------:R-:W-:Y:S01]  /*156e0*/  IMAD.MOV.U32 R57, RZ, RZ, 0x7ff00000 ;  /* 0x7ff00000ff397424 */ /* 0x000fe200078e00ff */
[----:B------:R-:W-:-:S02]  /*156f0*/  R2UR UR13, R79 ;  /* 0x000000004f0d72ca */ /* 0x000fc400000e0000 */
[----:B------:R-:W-:Y:S02]  /*15700*/  R2UR UR14, R78 ;  /* 0x000000004e0e72ca */ /* 0x000fe400000e0000 */
[----:B------:R-:W-:Y:S01]  /*15710*/  R2UR UR15, R79 ;  /* 0x000000004f0f72ca */ /* 0x000fe200000e0000 */
[----:B------:R0:W-:Y:S01]  /*15720*/  STG.E.64 desc[UR8][R68.64+0x2738], R58 ;  /* 0x0027383a44007986 */ /* 0x0001e2000c101b08 */
[----:B------:R-:W-:Y:S02]  /*15730*/  IADD3 R32, P0, PT, R49, R72, RZ ;  /* 0x0000004831207210 */ /* 0x000fe40007f1e0ff */
[----:B-1----:R-:W-:Y:S01]  /*15740*/  IADD3 R2, P1, PT, R3, UR4, RZ ;  /* 0x0000000403027c10 */ /* 0x002fe2000ff3e0ff */
[----:B------:R0:W-:Y:S01]  /*15750*/  STG.E.64 desc[UR10][R68.64+0x2740], R56 ;  /* 0x0027403844007986 */ /* 0x0001e2000c101b0a */
[----:B------:R-:W-:Y:S02]  /*15760*/  LEA.HI.X.SX32 R33, R49, R73, 0x1, P0 ;  /* 0x0000004931217211 */ /* 0x000fe400000f0eff */
[----:B------:R-:W-:-:S03]  /*15770*/  LEA.HI.X.SX32 R3, R3, UR5, 0x1, P1 ;  /* 0x0000000503037c11 */ /* 0x000fc600088f0eff */
[----:B--2---:R-:W2:Y:S04]  /*15780*/  LDG.E.U8 R37, desc[UR12][R32.64] ;  /* 0x0000000c20257981 */ /* 0x004ea8000c1e1100 */
[----:B------:R-:W3:Y:S01]  /*15790*/  LDG.E.U8 R41, desc[UR14][R2.64] ;  /* 0x0000000e02297981 */ /* 0x000ee2000c1e1100 */
[----:B------:R-:W-:Y:S01]  /*157a0*/  BSSY.RECONVERGENT B1, `(.L_x_319) ;  /* 0x0000261000017945 */ /* 0x000fe20003800200 */
[----:B--2---:R-:W-:Y:S02]  /*157b0*/  PRMT R34, R37, 0x8880, RZ ;  /* 0x0000888025227816 */ /* 0x004fe400000000ff */
[----:B---3--:R-:W-:-:S05]  /*157c0*/  PRMT R35, R41, 0x8880, RZ ;  /* 0x0000888029237816 */ /* 0x008fca00000000ff */
[----:B------:R-:W-:-:S05]  /*157d0*/  IMAD.IADD R35, R34, 0x1, R35 ;  /* 0x0000000122237824 */ /* 0x000fca00078e0223 */
[----:B------:R-:W-:-:S13]  /*157e0*/  ISETP.NE.AND P0, PT, R35, 0x3, PT ;  /* 0x000000032300780c */ /* 0x000fda0003f05270 */
[----:B0-----:R-:W-:Y:S05]  /*157f0*/  @!P0 BRA `(.L_x_320) ;  /* 0x0000000000488947 */ /* 0x001fea0003800000 */
[----:B------:R-:W-:Y:S01]  /*15800*/  R2UR UR4, R78 ;  /* 0x000000004e0472ca */ /* 0x000fe200000e0000 */
[----:B------:R-:W0:Y:S01]  /*15810*/  LDC.64 R40, c[0x0][0x3a8] ;  /* 0x0000ea00ff287b82 */ /* 0x000e220000000a00 */
[----:B------:R-:W-:-:S13]  /*15820*/  R2UR UR5, R79 ;  /* 0x000000004f0572ca */ /* 0x000fda00000e0000 */
[----:B------:R-:W2:Y:S01]  /*15830*/  LDG.E R35, desc[UR4][R66.64+0xcc] ;  /* 0x0000cc0442237981 */ /* 0x000ea2000c1e1900 */
[----:B------:R-:W-:Y:S01]  /*15840*/  VIADD R34, R49, 0xffffffff ;  /* 0xffffffff31227836 */ /* 0x000fe20000000000 */
[----:B------:R-:W-:Y:S01]  /*15850*/  R2UR UR8, R78 ;  /* 0x000000004e0872ca */ /* 0x000fe200000e0000 */
[----:B------:R-:W-:Y:S01]  /*15860*/  IMAD.IADD R43, R29, 0x1, R48 ;  /* 0x000000011d2b7824 */ /* 0x000fe200078e0230 */
[----:B------:R-:W-:-:S03]  /*15870*/  R2UR UR9, R79 ;  /* 0x000000004f0972ca */ /* 0x000fc600000e0000 */
[----:B--2---:R-:W-:-:S04]  /*15880*/  IMAD R35, R34, R35, R43 ;  /* 0x0000002322237224 */ /* 0x004fc800078e022b */
[----:B0-----:R-:W-:-:S05]  /*15890*/  IMAD.WIDE R36, R35, 0x8, R40 ;  /* 0x0000000823247825 */ /* 0x001fca00078e0228 */
[----:B------:R0:W-:Y:S04]  /*158a0*/  STG.E.64 desc[UR4][R36.64], R58 ;  /* 0x0000003a24007986 */ /* 0x0001e8000c101b04 */
[----:B------:R-:W2:Y:S02]  /*158b0*/  LDG.E R35, desc[UR8][R66.64+0xcc] ;  /* 0x0000cc0842237981 */ /* 0x000ea4000c1e1900 */
[----:B--2---:R-:W-:-:S04]  /*158c0*/  IMAD R35, R34, R35, R43 ;  /* 0x0000002322237224 */ /* 0x004fc800078e022b */
[----:B------:R-:W-:-:S04]  /*158d0*/  VIADD R35, R35, 0xfffffd8f ;  /* 0xfffffd8f23237836 */ /* 0x000fc80000000000 */
[----:B------:R-:W-:-:S05]  /*158e0*/  IMAD.WIDE R40, R35, 0x8, R40 ;  /* 0x0000000823287825 */ /* 0x000fca00078e0228 */
[----:B------:R0:W-:Y:S04]  /*158f0*/  STG.E.64 desc[UR4][R40.64], R56 ;  /* 0x0000003828007986 */ /* 0x0001e8000c101b04 */
[----:B------:R0:W5:Y:S01]  /*15900*/  LDG.E.64 R34, desc[UR8][R68.64+0x2738] ;  /* 0x0027380844227981 */ /* 0x000162000c1e1b00 */
[----:B------:R-:W-:Y:S05]  /*15910*/  BRA `(.L_x_321) ;  /* 0x0000002400247947 */ /* 0x000fea0003800000 */
.L_x_320:
[C---:B------:R-:W-:Y:S02]  /*15920*/  R2UR UR8, R78.reuse ;  /* 0x000000004e0872ca */ /* 0x040fe400000e0000 */
[C---:B------:R-:W-:Y:S02]  /*15930*/  R2UR UR9, R79.reuse ;  /* 0x000000004f0972ca */ /* 0x040fe400000e0000 */
[----:B------:R-:W-:Y:S02]  /*15940*/  R2UR UR4, R78 ;  /* 0x000000004e0472ca */ /* 0x000fe400000e0000 */
[----:B------:R-:W-:-:S09]  /*15950*/  R2UR UR5, R79 ;  /* 0x000000004f0572ca */ /* 0x000fd200000e0000 */
[----:B------:R-:W2:Y:S04]  /*15960*/  LDG.E.U8 R36, desc[UR8][R2.64+-0x1] ;  /* 0xffffff0802247981 */ /* 0x000ea8000c1e1100 */
[----:B------:R-:W3:Y:S01]  /*15970*/  LDG.E.S8 R35, desc[UR4][R32.64+-0x1] ;  /* 0xffffff0420237981 */ /* 0x000ee2000c1e1300 */
[----:B------:R-:W-:Y:S01]  /*15980*/  PRMT R37, R37, 0x3340, RZ ;  /* 0x0000334025257816 */ /* 0x000fe200000000ff */
[----:B------:R-:W-:Y:S01]  /*15990*/  UMOV UR4, 0x57d19 ;  /* 0x00057d1900047882 */ /* 0x000fe20000000000 */
        /* <DEDUP_REMOVED lines=9> */
[----:B--2---:R-:W-:Y:S02]  /*15a30*/  PRMT R36, R36, 0x3340, R41 ;  /* 0x0000334024247816 */ /* 0x004fe40000000029 */
[----:B------:R-:W-:Y:S02]  /*15a40*/  PRMT R41, R41, 0x8880, RZ ;  /* 0x0000888029297816 */ /* 0x000fe400000000ff */
[----:B------:R-:W-:-:S03]  /*15a50*/  PRMT R36, R36, 0x5410, R37 ;  /* 0x0000541024247816 */ /* 0x000fc60000000025 */
[----:B------:R-:W-:Y:S02]  /*15a60*/  IMAD.MOV.U32 R37, RZ, RZ, R41 ;  /* 0x000000ffff257224 */ /* 0x000fe400078e0029 */
[----:B---3--:R-:W-:Y:S02]  /*15a70*/  IDP.4A.S8.U8 R35, R36, UR4, R35 ;  /* 0x0000000424237c26 */ /* 0x008fe40008000223 */
[----:B------:R-:W-:Y:S02]  /*15a80*/  IMAD R34, R34, 0x5, R37 ;  /* 0x0000000522227824 */ /* 0x000fe400078e0225 */
[----:B------:R-:W-:-:S03]  /*15a90*/  IMAD R35, R35, 0x8, R63 ;  /* 0x0000000823237824 */ /* 0x000fc600078e023f */
[----:B------:R-:W-:Y:S01]  /*15aa0*/  LEA R40, R34, 0x10000, 0x3 ;  /* 0x0001000022287811 */ /* 0x000fe200078e18ff */
[----:B------:R-:W-:-:S03]  /*15ab0*/  VIADD R41, R35, 0x10000 ;  /* 0x0001000023297836 */ /* 0x000fc60000000000 */
[----:B------:R-:W0:Y:S08]  /*15ac0*/  LDC.64 R46, c[0x3][R40+-0x4e30] ;  /* 0x00ec7400282e7b82 */ /* 0x000e300000000a00 */
[----:B------:R-:W0:Y:S02]  /*15ad0*/  LDC.64 R34, c[0x3][R41+-0x7590] ;  /* 0x00e29c0029227b82 */ /* 0x000e240000000a00 */
[----:B0-----:R-:W-:-:S07]  /*15ae0*/  DADD R46, R46, R34 ;  /* 0x000000002e2e7229 */ /* 0x001fce0000000022 */
[----:B------:R-:W-:Y:S04]  /*15af0*/  STG.E.64 desc[UR8][R68.64+0x2748], R46 ;  /* 0x0027482e44007986 */ /* 0x000fe8000c101b08 */
[----:B------:R-:W2:Y:S04]  /*15b00*/  LDG.E.U8 R35, desc[UR12][R2.64] ;  /* 0x0000000c02237981 */ /* 0x000ea8000c1e1100 */
[----:B------:R-:W2:Y:S04]  /*15b10*/  LDG.E.U8 R38, desc[UR16][R2.64+-0x1] ;  /* 0xffffff1002267981 */ /* 0x000ea8000c1e1100 */
[----:B------:R-:W3:Y:S04]  /*15b20*/  LDG.E.S8 R34, desc[UR10][R32.64] ;  /* 0x0000000a20227981 */ /* 0x000ee8000c1e1300 */
[----:B------:R-:W5:Y:S01]  /*15b30*/  LDG.E.S8 R36, desc[UR14][R32.64+-0x1] ;  /* 0xffffff0e20247981 */ /* 0x000f62000c1e1300 */
[----:B--2---:R-:W-:-:S02]  /*15b40*/  PRMT R38, R38, 0x3340, R35 ;  /* 0x0000334026267816 */ /* 0x004fc40000000023 */
[----:B------:R-:W-:Y:S02]  /*15b50*/  PRMT R35, R35, 0x8880, RZ ;  /* 0x0000888023237816 */ /* 0x000fe400000000ff */
[----:B---3--:R-:W-:-:S03]  /*15b60*/  PRMT R37, R34, 0x3340, RZ ;  /* 0x0000334022257816 */ /* 0x008fc600000000ff */
[----:B------:R-:W-:Y:S01]  /*15b70*/  IMAD R34, R34, 0x5, R35 ;  /* 0x0000000522227824 */ /* 0x000fe200078e0223 */
[----:B------:R-:W-:-:S04]  /*15b80*/  PRMT R37, R38, 0x5410, R37 ;  /* 0x0000541026257816 */ /* 0x000fc80000000025 */
[----:B------:R-:W-:Y:S01]  /*15b90*/  LEA R40, R34, 0x10000, 0x3 ;  /* 0x0001000022287811 */ /* 0x000fe200078e18ff */
[----:B-----5:R-:W-:Y:S01]  /*15ba0*/  IDP.4A.S8.U8 R36, R37, UR4, R36 ;  /* 0x0000000425247c26 */ /* 0x020fe20008000224 */
[----:B------:R-:W-:Y:S02]  /*15bb0*/  R2UR UR4, R78 ;  /* 0x000000004e0472ca */ /* 0x000fe400000e0000 */
[----:B------:R-:W0:Y:S01]  /*15bc0*/  LDC.64 R44, c[0x3][R40+-0x4d68] ;  /* 0x00eca600282c7b82 */ /* 0x000e220000000a00 */
[----:B------:R-:W-:-:S04]  /*15bd0*/  IMAD R36, R36, 0x8, R63 ;  /* 0x0000000824247824 */ /* 0x000fc800078e023f */
[----:B------:R-:W-:-:S04]  /*15be0*/  VIADD R42, R36, 0x10000 ;  /* 0x00010000242a7836 */ /* 0x000fc80000000000 */
[----:B------:R-:W0:Y:S02]  /*15bf0*/  LDC.64 R34, c[0x3][R42+-0x6208] ;  /* 0x00e77e002a227b82 */ /* 0x000e240000000a00 */
[----:B0-----:R-:W-:Y:S01]  /*15c00*/  DADD R44, R44, R34 ;  /* 0x000000002c2c7229 */ /* 0x001fe20000000022 */
[----:B------:R-:W-:Y:S02]  /*15c10*/  IMAD.MOV.U32 R34, RZ, RZ, -0x800000 ;  /* 0xff800000ff227424 */ /* 0x000fe400078e00ff */
[----:B------:R-:W-:-:S04]  /*15c20*/  IMAD.MOV.U32 R35, RZ, RZ, 0x41cdcd64 ;  /* 0x41cdcd64ff237424 */ /* 0x000fc800078e00ff */
[----:B------:R0:W-:Y:S02]  /*15c30*/  STG.E.64 desc[UR4][R68.64+0x2750], R44 ;  /* 0x0027502c44007986 */ /* 0x0001e4000c101b04 */
[----:B------:R-:W-:-:S14]  /*15c40*/  DSETP.GT.AND P0, PT, |R44|, R34, PT ;  /* 0x000000222c00722a */ /* 0x000fdc0003f04200 */
[C---:B------:R-:W-:Y:S02]  /*15c50*/  @P0 R2UR UR8, R78.reuse ;  /* 0x000000004e0802ca */ /* 0x040fe400000e0000 */
[C---:B------:R-:W-:Y:S02]  /*15c60*/  @P0 R2UR UR9, R79.reuse ;  /* 0x000000004f0902ca */ /* 0x040fe400000e0000 */
[----:B------:R-:W-:Y:S02]  /*15c70*/  @P0 R2UR UR10, R78 ;  /* 0x000000004e0a02ca */ /* 0x000fe400000e0000 */
[----:B------:R-:W-:-:S09]  /*15c80*/  @P0 R2UR UR11, R79 ;  /* 0x000000004f0b02ca */ /* 0x000fd200000e0000 */
[----:B------:R1:W-:Y:S04]  /*15c90*/  @P0 STG.E.64 desc[UR8][R68.64+0x2750], R56 ;  /* 0x0027503844000986 */ /* 0x0003e8000c101b08 */
[----:B------:R1:W-:Y:S04]  /*15ca0*/  @P0 STG.E.64 desc[UR10][R68.64+0x2748], R58 ;  /* 0x0027483a44000986 */ /* 0x0003e8000c101b0a */
[----:B------:R-:W2:Y:S04]  /*15cb0*/  LDG.E.U8 R38, desc[UR16][R32.64] ;  /* 0x0000001020267981 */ /* 0x000ea8000c1e1100 */
[----:B------:R-:W3:Y:S04]  /*15cc0*/  LDG.E.S8 R41, desc[UR12][R2.64] ;  /* 0x0000000c02297981 */ /* 0x000ee8000c1e1300 */
[----:B------:R-:W3:Y:S01]  /*15cd0*/  LDG.E.S8 R36, desc[UR14][R2.64+-0x1] ;  /* 0xffffff0e02247981 */ /* 0x000ee2000c1e1300 */
[----:B------:R-:W-:Y:S01]  /*15ce0*/  IMAD.MOV.U32 R64, RZ, RZ, 0x1905 ;  /* 0x00001905ff407424 */ /* 0x000fe200078e00ff */
[----:B------:R-:W-:Y:S05]  /*15cf0*/  BMOV.32.CLEAR RZ, B0 ;  /* 0x0000000000ff7355 */ /* 0x000fea0000100000 */
[----:B------:R-:W-:Y:S01]  /*15d00*/  BSSY.RECONVERGENT B0, `(.L_x_322) ;  /* 0x00001bc000007945 */ /* 0x000fe20003800200 */
[----:B0-----:R-:W-:-:S02]  /*15d10*/  @P0 IMAD.MOV.U32 R44, RZ, RZ, 0x0 ;  /* 0x00000000ff2c0424 */ /* 0x001fc400078e00ff */
[----:B------:R-:W-:Y:S02]  /*15d20*/  @P0 IMAD.MOV.U32 R45, RZ, RZ, 0x7ff00000 ;  /* 0x7ff00000ff2d0424 */ /* 0x000fe400078e00ff */
[----:B------:R-:W-:Y:S02]  /*15d30*/  @P0 IMAD.MOV.U32 R46, RZ, RZ, 0x0 ;  /* 0x00000000ff2e0424 */ /* 0x000fe400078e00ff */
[----:B------:R-:W-:Y:S01]  /*15d40*/  @P0 IMAD.MOV.U32 R47, RZ, RZ, -0x40100000 ;  /* 0xbff00000ff2f0424 */ /* 0x000fe200078e00ff */
[C---:B--2---:R-:W-:Y:S02]  /*15d50*/  PRMT R37, R38.reuse, 0x8880, RZ ;  /* 0x0000888026257816 */ /* 0x044fe400000000ff */
[----:B------:R-:W-:Y:S02]  /*15d60*/  PRMT R38, R38, 0x8880, RZ ;  /* 0x0000888026267816 */ /* 0x000fe400000000ff */
[----:B---3--:R-:W-:-:S05]  /*15d70*/  PRMT R36, R36, 0x5410, R41 ;  /* 0x0000541024247816 */ /* 0x008fca0000000029 */
[----:B------:R-:W-:-:S04]  /*15d80*/  IDP.2A.LO.S16.U8 R36, R36, R64, R37 ;  /* 0x0000004024247226 */ /* 0x000fc80000001225 */
[----:B------:R-:W-:-:S04]  /*15d90*/  IMAD R53, R36, 0x8, R63 ;  /* 0x0000000824357824 */ /* 0x000fc800078e023f */
[----:B------:R-:W0:Y:S02]  /*15da0*/  LDC.64 R36, c[0x3][R53+0x5208] ;  /* 0x00d4820035247b82 */ /* 0x000e240000000a00 */
[----:B0-----:R-:W-:-:S14]  /*15db0*/  DSETP.GEU.AND P1, PT, |R36|, R34, PT ;  /* 0x000000222400722a */ /* 0x001fdc0003f2e200 */
[----:B-1----:R-:W-:Y:S05]  /*15dc0*/  @P1 BRA `(.L_x_323) ;  /* 0x0000001000741947 */ /* 0x002fea0003800000 */
        /* <DEDUP_REMOVED lines=17> */
[----:B------:R-:W1:Y:S01]  /*15ee0*/  LDC.64 R40, c[0x3][R53+0x4e20] ;  /* 0x00d3880035287b82 */ /* 0x000e620000000a00 */
[----:B------:R-:W-:-:S02]  /*15ef0*/  R2UR UR11, R79 ;  /* 0x000000004f0b72ca */ /* 0x000fc400000e0000 */
[C---:B------:R-:W-:Y:S02]  /*15f00*/  R2UR UR12, R78.reuse ;  /* 0x000000004e0c72ca */ /* 0x040fe400000e0000 */
[C---:B------:R-:W-:Y:S02]  /*15f10*/  R2UR UR13, R79.reuse ;  /* 0x000000004f0d72ca */ /* 0x040fe400000e0000 */
[C---:B------:R-:W-:Y:S01]  /*15f20*/  R2UR UR8, R78.reuse ;  /* 0x000000004e0872ca */ /* 0x040fe200000e0000 */
[----:B------:R-:W1:Y:S01]  /*15f30*/  LDC.64 R36, c[0x3][R61+-0x4e30] ;  /* 0x00ec74003d247b82 */ /* 0x000e620000000a00 */
[C---:B------:R-:W-:Y:S02]  /*15f40*/  R2UR UR9, R79.reuse ;  /* 0x000000004f0972ca */ /* 0x040fe400000e0000 */
[----:B------:R-:W-:Y:S02]  /*15f50*/  R2UR UR14, R78 ;  /* 0x000000004e0e72ca */ /* 0x000fe400000e0000 */
[----:B------:R-:W-:Y:S01]  /*15f60*/  R2UR UR15, R79 ;  /* 0x000000004f0f72ca */ /* 0x000fe200000e0000 */
[----:B-1----:R-:W-:-:S08]  /*15f70*/  DADD R40, R36, R40 ;  /* 0x0000000024287229 */ /* 0x002fd00000000028 */
[----:B0-----:R-:W-:Y:S01]  /*15f80*/  DADD R40, R40, R42 ;  /* 0x0000000028287229 */ /* 0x001fe2000000002a */
[----:B------:R-:W2:Y:S06]  /*15f90*/  LDG.E.64 R42, desc[UR4][R68.64+0x2720] ;  /* 0x00272004442a7981 */ /* 0x000eac000c1e1b00 */
[----:B------:R0:W-:Y:S04]  /*15fa0*/  STG.E.64 desc[UR4][R68.64+0x2760], R40 ;  /* 0x0027602844007986 */ /* 0x0001e8000c101b04 */
[----:B------:R-:W3:Y:S04]  /*15fb0*/  LDG.E.S8 R37, desc[UR10][R2.64] ;  /* 0x0000000a02257981 */ /* 0x000ee8000c1e1300 */
[----:B------:R-:W3:Y:S04]  /*15fc0*/  LDG.E.S8 R60, desc[UR12][R2.64+-0x1] ;  /* 0xffffff0c023c7981 */ /* 0x000ee8000c1e1300 */
[----:B------:R-:W5:Y:S04]  /*15fd0*/  LDG.E.S8 R36, desc[UR8][R32.64] ;  /* 0x0000000820247981 */ /* 0x000f68000c1e1300 */
[----:B------:R-:W4:Y:S01]  /*15fe0*/  LDG.E.S8 R55, desc[UR14][R32.64+-0x1] ;  /* 0xffffff0e20377981 */ /* 0x000f22000c1e1300 */
[----:B------:R-:W-:Y:S01]  /*15ff0*/  UMOV UR4, 0xcccccccd ;  /* 0xcccccccd00047882 */ /* 0x000fe20000000000 */
[----:B------:R-:W-:Y:S01]  /*16000*/  UMOV UR5, 0x4016cccc ;  /* 0x4016cccc00057882 */ /* 0x000fe20000000000 */
[----:B------:R-:W-:Y:S01]  /*16010*/  BSSY.RECONVERGENT B2, `(.L_x_325) ;  /* 0x0000033000027945 */ /* 0x000fe20003800200 */
[--C-:B---3--:R-:W-:Y:S01]  /*16020*/  PRMT R53, R60, 0x5410, R37.reuse ;  /* 0x000054103c357816 */ /* 0x108fe20000000025 */
[----:B-----5:R-:W-:-:S04]  /*16030*/  IMAD R38, R36, 0x5, R37 ;  /* 0x0000000524267824 */ /* 0x020fc800078e0225 */
[----:B------:R-:W-:Y:S02]  /*16040*/  IDP.2A.LO.S16.U8 R36, R53, R64, R36 ;  /* 0x0000004035247226 */ /* 0x000fe40000001224 */
[----:B------:R-:W-:Y:S01]  /*16050*/  IMAD R60, R37, 0x18, R38 ;  /* 0x00000018253c7824 */ /* 0x000fe200078e0226 */
[----:B------:R-:W-:Y:S01]  /*16060*/  LEA R53, R38, 0x10000, 0x3 ;  /* 0x0001000026357811 */ /* 0x000fe200078e18ff */
[----:B------:R-:W-:Y:S02]  /*16070*/  IMAD R38, R36, 0x8, R63 ;  /* 0x0000000824267824 */ /* 0x000fe400078e023f */
[----:B----4-:R-:W-:Y:S01]  /*16080*/  IMAD.IADD R55, R55, 0x1, R60 ;  /* 0x0000000137377824 */ /* 0x010fe200078e023c */
[----:B------:R-:W1:Y:S03]  /*16090*/  LDC.64 R36, c[0x3][R53+-0x4d68] ;  /* 0x00eca60035247b82 */ /* 0x000e660000000a00 */
[----:B------:R-:W-:-:S05]  /*160a0*/  IMAD.SHL.U32 R62, R55, 0x8, RZ ;  /* 0x00000008373e7824 */ /* 0x000fca00078e00ff */
[----:B------:R-:W1:Y:S08]  /*160b0*/  LDC.64 R60, c[0x3][R38+0x5208] ;  /* 0x00d48200263c7b82 */ /* 0x000e700000000a00 */
[----:B------:R-:W3:Y:S01]  /*160c0*/  LDC.64 R62, c[0x3][R62+0x5a28] ;  /* 0x00d68a003e3e7b82 */ /* 0x000ee20000000a00 */
[----:B-1----:R-:W-:-:S08]  /*160d0*/  DADD R36, R36, R60 ;  /* 0x0000000024247229 */ /* 0x002fd0000000003c */
        /* <DEDUP_REMOVED lines=35> */
[----:B------:R-:W-:Y:S05]  /*16310*/  CALL.REL.NOINC `($__internal_0_$__cuda_sm20_div_rn_f64_full) ;  /* 0x0000133400607944 */ /* 0x000fea0003c00000 */
[----:B------:R-:W-:Y:S02]  /*16320*/  IMAD.MOV.U32 R34, RZ, RZ, R108 ;  /* 0x000000ffff227224 */ /* 0x000fe400078e006c */
[----:B------:R-:W-:-:S07]  /*16330*/  IMAD.MOV.U32 R35, RZ, RZ, R109 ;  /* 0x000000ffff237224 */ /* 0x000fce00078e006d */
.L_x_326:
[----:B------:R-:W-:Y:S05]  /*16340*/  BSYNC.RECONVERGENT B2 ;  /* 0x0000000000027941 */ /* 0x000fea0003800200 */
.L_x_325:
        /* <DEDUP_REMOVED lines=30> */
[----:B------:R-:W-:Y:S05]  /*16530*/  CALL.REL.NOINC `($__internal_0_$__cuda_sm20_div_rn_f64_full) ;  /* 0x0000133000d87944 */ /* 0x000fea0003c00000 */
.L_x_329:
[----:B------:R-:W-:Y:S05]  /*16540*/  BSYNC.RECONVERGENT B2 ;  /* 0x0000000000027941 */ /* 0x000fea0003800200 */
.L_x_328:
        /* <DEDUP_REMOVED lines=19> */
.L_x_327:
        /* <DEDUP_REMOVED lines=14> */
.L_x_324:
        /* <DEDUP_REMOVED lines=26> */
[----:B------:R-:W1:Y:S08]  /*16900*/  LDC.64 R36, c[0x3][R55+-0x4d68] ;  /* 0x00eca60037247b82 */ /* 0x000e700000000a00 */
[----:B------:R-:W1:Y:S02]  /*16910*/  LDC.64 R60, c[0x3][R38+0x5208] ;  /* 0x00d48200263c7b82 */ /* 0x000e640000000a00 */
[----:B-1----:R-:W-:-:S08]  /*16920*/  DADD R36, R36, R60 ;  /* 0x0000000024247229 */ /* 0x002fd0000000003c */
        /* <DEDUP_REMOVED lines=34> */
[----:B----4-:R-:W-:Y:S05]  /*16b50*/  CALL.REL.NOINC `($__internal_0_$__cuda_sm20_div_rn_f64_full) ;  /* 0x0000132c00507944 */ /* 0x010fea0003c00000 */
[----:B------:R-:W-:Y:S02]  /*16b60*/  IMAD.MOV.U32 R34, RZ, RZ, R108 ;  /* 0x000000ffff227224 */ /* 0x000fe400078e006c */
[----:B------:R-:W-:-:S07]  /*16b70*/  IMAD.MOV.U32 R35, RZ, RZ, R109 ;  /* 0x000000ffff237224 */ /* 0x000fce00078e006d */
.L_x_332:
[----:B------:R-:W-:Y:S05]  /*16b80*/  BSYNC.RECONVERGENT B2 ;  /* 0x0000000000027941 */ /* 0x000fea0003800200 */
.L_x_331:
        /* <DEDUP_REMOVED lines=31> */
.L_x_335:
[----:B------:R-:W-:Y:S05]  /*16d80*/  BSYNC.RECONVERGENT B2 ;  /* 0x0000000000027941 */ /* 0x000fea0003800200 */
.L_x_334:
        /* <DEDUP_REMOVED lines=19> */
.L_x_333:
        /* <DEDUP_REMOVED lines=14> */
.L_x_323:
        /* <DEDUP_REMOVED lines=15> */
.L_x_336:
        /* <DEDUP_REMOVED lines=66> */
.L_x_338:
[----:B------:R-:W-:Y:S05]  /*174b0*/  BSYNC.RECONVERGENT B2 ;  /* 0x0000000000027941 */ /* 0x000fea0003800200 */
.L_x_337:
        /* <DEDUP_REMOVED lines=31> */
.L_x_341:
[----:B------:R-:W-:Y:S05]  /*176b0*/  BSYNC.RECONVERGENT B2 ;  /* 0x0000000000027941 */ /* 0x000fea0003800200 */
.L_x_340:
        /* <DEDUP_REMOVED lines=19> */
.L_x_339:
        /* <DEDUP_REMOVED lines=13> */
.L_x_330:
[----:B------:R-:W-:Y:S05]  /*178c0*/  BSYNC.RECONVERGENT B0 ;  /* 0x0000000000007941 */ /* 0x000fea0003800200 */
.L_x_322:
[C---:B------:R-:W-:Y:S02]  /*178d0*/  R2UR UR4, R78.reuse ;  /* 0x000000004e0472ca */ /* 0x040fe400000e0000 */
[C---:B------:R-:W-:Y:S02]  /*178e0*/  R2UR UR5, R79.reuse ;  /* 0x000000004f0572ca */ /* 0x040fe400000e0000 */
[----:B------:R-:W-:Y:S02]  /*178f0*/  R2UR UR8, R78 ;  /* 0x000000004e0872ca */ /* 0x000fe400000e0000 */
[----:B------:R-:W-:-:S09]  /*17900*/  R2UR UR9, R79 ;  /* 0x000000004f0972ca */ /* 0x000fd200000e0000 */
[----:B01-3--:R-:W3:Y:S04]  /*17910*/  LDG.E.S8 R34, desc[UR4][R32.64] ;  /* 0x0000000420227981 */ /* 0x00bee8000c1e1300 */
[----:B------:R-:W3:Y:S01]  /*17920*/  LDG.E.S8 R35, desc[UR8][R2.64] ;  /* 0x0000000802237981 */ /* 0x000ee2000c1e1300 */
[----:B------:R-:W-:Y:S02]  /*17930*/  R2UR UR10, R78 ;  /* 0x000000004e0a72ca */ /* 0x000fe400000e0000 */
[----:B------:R-:W-:Y:S01]  /*17940*/  R2UR UR11, R79 ;  /* 0x000000004f0b72ca */ /* 0x000fe200000e0000 */
[----:B---3--:R-:W-:-:S05]  /*17950*/  IMAD R34, R34, 0x5, R35 ;  /* 0x0000000522227824 */ /* 0x008fca00078e0223 */
[----:B------:R-:W-:-:S06]  /*17960*/  LEA R34, R34, 0x10000, 0x3 ;  /* 0x0001000022227811 */ /* 0x000fcc00078e18ff */
[----:B------:R-:W0:Y:S02]  /*17970*/  LDC.64 R34, c[0x3][R34+-0x4e30] ;  /* 0x00ec740022227b82 */ /* 0x000e240000000a00 */
[----:B0-----:R0:W-:Y:S04]  /*17980*/  STG.E.64 desc[UR4][R68.64+0x2760], R34 ;  /* 0x0027602244007986 */ /* 0x0011e8000c101b04 */
        /* <DEDUP_REMOVED lines=12> */
[----:B------:R-:W1:Y:S01]  /*17a50*/  MUFU.RCP64H R41, R111 ;  /* 0x0000006f00297308 */ /* 0x000e620000001800 */
[----:B------:R-:W-:-:S06]  /*17a60*/  LEA R36, R38, 0x10000, 0x3 ;  /* 0x0001000026247811 */ /* 0x000fcc00078e18ff */
[----:B------:R-:W3:Y:S01]  /*17a70*/  LDC.64 R36, c[0x3][R36+-0x4d68] ;  /* 0x00eca60024247b82 */ /* 0x000ee20000000a00 */
[----:B-1----:R-:W-:-:S08]  /*17a80*/  DFMA R42, -R110, R40, 1 ;  /* 0x3ff000006e2a742b */ /* 0x002fd00000000128 */
[----:B------:R-:W-:-:S08]  /*17a90*/  DFMA R42, R42, R42, R42 ;  /* 0x0000002a2a2a722b */ /* 0x000fd0000000002a */
[----:B------:R-:W-:-:S08]  /*17aa0*/  DFMA R42, R40, R42, R40 ;  /* 0x0000002a282a722b */ /* 0x000fd00000000028 */
[----:B------:R-:W-:-:S08]  /*17ab0*/  DFMA R40, -R110, R42, 1 ;  /* 0x3ff000006e28742b */ /* 0x000fd0000000012a */
[----:B------:R-:W-:Y:S02]  /*17ac0*/  DFMA R40, R42, R40, R42 ;  /* 0x000000282a28722b */ /* 0x000fe4000000002a */
[----:B---3--:R-:W-:Y:S01]  /*17ad0*/  DADD R124, R36, 200 ;  /* 0x40690000247c7429 */ /* 0x008fe20000000000 */
[----:B------:R0:W-:Y:S07]  /*17ae0*/  STG.E.64 desc[UR4][R68.64+0x2768], R36 ;  /* 0x0027682444007986 */ /* 0x0001ee000c101b04 */
[----:B--2-4-:R-:W-:-:S02]  /*17af0*/  DMUL R108, R124, R40 ;  /* 0x000000287c6c7228 */ /* 0x014fc40000000000 */
        /* <DEDUP_REMOVED lines=9> */
[----:B------:R-:W-:Y:S05]  /*17b90*/  CALL.REL.NOINC `($__internal_0_$__cuda_sm20_div_rn_f64_full) ;  /* 0x0000131c00407944 */ /* 0x000fea0003c00000 */
.L_x_343:
[----:B------:R-:W-:Y:S05]  /*17ba0*/  BSYNC.RECONVERGENT B0 ;  /* 0x0000000000007941 */ /* 0x000fea0003800200 */
.L_x_342:
[----:B------:R-:W-:Y:S02]  /*17bb0*/  R2UR UR4, R78 ;  /* 0x000000004e0472ca */ /* 0x000fe400000e0000 */
[----:B------:R-:W-:-:S13]  /*17bc0*/  R2UR UR5, R79 ;  /* 0x000000004f0572ca */ /* 0x000fda00000e0000 */
[----:B------:R0:W-:Y:S01]  /*17bd0*/  STG.E.64 desc[UR4][R68.64+0x2770], R108 ;  /* 0x0027706c44007986 */ /* 0x0001e2000c101b04 */
[----:B------:R-:W-:Y:S01]  /*17be0*/  UMOV UR4, 0xff800000 ;  /* 0xff80000000047882 */ /* 0x000fe20000000000 */
[----:B------:R-:W-:Y:S02]  /*17bf0*/  UMOV UR5, 0x41cdcd64 ;  /* 0x41cdcd6400057882 */ /* 0x000fe40000000000 */
[----:B------:R-:W-:-:S14]  /*17c00*/  DSETP.GEU.AND P0, PT, |R44|, UR4, PT ;  /* 0x000000042c007e2a */ /* 0x000fdc000bf0e200 */
[----:B0-----:R-:W-:Y:S05]  /*17c10*/  @P0 BRA `(.L_x_344) ;  /* 0x00000000004c0947 */ /* 0x001fea0003800000 */
        /* <DEDUP_REMOVED lines=19> */
.L_x_344:
[C---:B------:R-:W-:Y:S02]  /*17d50*/  R2UR UR8, R78.reuse ;  /* 0x000000004e0872ca */ /* 0x040fe400000e0000 */
[C---:B------:R-:W-:Y:S02]  /*17d60*/  R2UR UR9, R79.reuse ;  /* 0x000000004f0972ca */ /* 0x040fe400000e0000 */
[----:B------:R-:W-:Y:S02]  /*17d70*/  R2UR UR4, R78 ;  /* 0x000000004e0472ca */ /* 0x000fe400000e0000 */
[----:B------:R-:W-:-:S09]  /*17d80*/  R2UR UR5, R79 ;  /* 0x000000004f0572ca */ /* 0x000fd200000e0000 */
[----:B------:R1:W-:Y:S04]  /*17d90*/  STG.E.64 desc[UR8][R68.64+0x2740], R36 ;  /* 0x0027402444007986 */ /* 0x0003e8000c101b08 */
[----:B------:R1:W-:Y:S02]  /*17da0*/  STG.E.64 desc[UR4][R68.64+0x2738], R34 ;  /* 0x0027382244007986 */ /* 0x0003e4000c101b04 */
.L_x_321:
[----:B------:R-:W-:Y:S05]  /*17db0*/  BSYNC.RECONVERGENT B1 ;  /* 0x0000000000017941 */ /* 0x000fea0003800200 */
.L_x_319:
[----:B------:R-:W-:Y:S01]  /*17dc0*/  R2UR UR4, R78 ;  /* 0x000000004e0472ca */ /* 0x000fe200000e0000 */
[----:B0-----:R-:W0:Y:S01]  /*17dd0*/  LDC.64 R40, c[0x0][0x3a8] ;  /* 0x0000ea00ff287b82 */ /* 0x001e220000000a00 */
[----:B------:R-:W-:-:S13]  /*17de0*/  R2UR UR5, R79 ;  /* 0x000000004f0572ca */ /* 0x000fda00000e0000 */
[----:B------:R-:W3:Y:S01]  /*17df0*/  LDG.E R58, desc[UR4][R66.64+0xcc] ;  /* 0x0000cc04423a7981 */ /* 0x000ee2000c1e1900 */
[----:B------:R-:W-:Y:S02]  /*17e00*/  VIADD R55, R49, 0xffffffff ;  /* 0xffffffff31377836 */ /* 0x000fe40000000000 */
[----:B------:R-:W-:Y:S02]  /*17e10*/  IMAD.IADD R60, R29, 0x1, R48 ;  /* 0x000000011d3c7824 */ /* 0x000fe400078e0230 */
[----:B---3--:R-:W-:-:S04]  /*17e20*/  IMAD R53, R55, R58, RZ ;  /* 0x0000003a37357224 */ /* 0x008fc800078e02ff */
[----:B------:R-:W-:-:S04]  /*17e30*/  IMAD.IADD R57, R53, 0x1, R60 ;  /* 0x0000000135397824 */ /* 0x000fc800078e023c */
[----:B0-----:R-:W-:-:S05]  /*17e40*/  IMAD.WIDE R56, R57, 0x8, R40 ;  /* 0x0000000839387825 */ /* 0x001fca00078e0228 */
[----:B------:R-:W3:Y:S01]  /*17e50*/  LDG.E.64 R42, desc[UR4][R56.64] ;  /* 0x00000004382a7981 */ /* 0x000ee2000c1e1b00 */
[----:B--2--5:R-:W-:Y:S01]  /*17e60*/  IMAD.MOV.U32 R47, RZ, RZ, R34 ;  /* 0x000000ffff2f7224 */ /* 0x024fe200078e0022 */
[----:B------:R-:W-:Y:S05]  /*17e70*/  BMOV.32.CLEAR RZ, B0 ;  /* 0x0000000000ff7355 */ /* 0x000fea0000100000 */
[----:B------:R-:W-:Y:S01]  /*17e80*/  IMAD.MOV.U32 R59, RZ, RZ, R35 ;  /* 0x000000ffff3b7224 */ /* 0x000fe200078e0023 */
[----:B------:R-:W-:Y:S01]  /*17e90*/  BSSY.RELIABLE B0, `(.L_x_345) ;  /* 0x0000021000007945 */ /* 0x000fe20003800100 */
[----:B-1----:R-:W-:Y:S02]  /*17ea0*/  IMAD.MOV.U32 R36, RZ, RZ, -0x771c970f ;  /* 0x88e368f1ff247424 */ /* 0x002fe400078e00ff */
[----:B------:R-:W-:Y:S01]  /*17eb0*/  IMAD.MOV.U32 R37, RZ, RZ, 0x3ee4f8b5 ;  /* 0x3ee4f8b5ff257424 */ /* 0x000fe200078e00ff */
[----:B---3--:R-:W-:-:S02]  /*17ec0*/  DSETP.MAX.AND P1, P2, |R42|, |R34|, PT ;  /* 0x400000222a00722a */ /* 0x008fc40003a2f200 */
[----:B------:R-:W-:Y:S01]  /*17ed0*/  DADD R44, R42, -R34 ;  /* 0x000000002a2c7229 */ /* 0x000fe20000000822 */
[----:B------:R-:W-:-:S03]  /*17ee0*/  IMAD.MOV.U32 R34, RZ, RZ, R43 ;  /* 0x000000ffff227224 */ /* 0x000fc600078e002b */
[----:B------:R-:W-:Y:S01]  /*17ef0*/  SEL R42, R42, R47, P1 ;  /* 0x0000002f2a2a7207 */ /* 0x000fe20000800000 */
[----:B------:R-:W-:Y:S01]  /*17f00*/  IMAD.MOV.U32 R35, RZ, RZ, 0x41cdcd64 ;  /* 0x41cdcd64ff237424 */ /* 0x000fe200078e00ff */
[----:B------:R-:W-:Y:S02]  /*17f10*/  FSEL R61, |R34|, |R59|, P1 ;  /* 0x4000003b223d7208 */ /* 0x000fe40000800200 */
[----:B------:R-:W-:Y:S01]  /*17f20*/  DSETP.GEU.AND P0, PT, |R44|, R36, PT ;  /* 0x000000242c00722a */ /* 0x000fe20003f0e200 */
[----:B------:R-:W-:-:S03]  /*17f30*/  IMAD.MOV.U32 R34, RZ, RZ, -0x800000 ;  /* 0xff800000ff227424 */ /* 0x000fc600078e00ff */
[----:B------:R-:W-:-:S05]  /*17f40*/  @P2 LOP3.LUT R61, R59, 0x80000, RZ, 0xfc, !PT ;  /* 0x000800003b3d2812 */ /* 0x000fca00078efcff */
[----:B------:R-:W-:-:S06]  /*17f50*/  IMAD.MOV.U32 R43, RZ, RZ, R61 ;  /* 0x000000ffff2b7224 */ /* 0x000fcc00078e003d */
[----:B------:R-:W-:-:S14]  /*17f60*/  DSETP.GT.OR P0, PT, R42, R34, P0 ;  /* 0x000000222a00722a */ /* 0x000fdc0000704400 */
[----:B------:R-:W-:Y:S05]  /*17f70*/  @P0 BRA `(.L_x_346) ;  /* 0x0000000000480947 */ /* 0x000fea0003800000 */
[C---:B------:R-:W-:Y:S02]  /*17f80*/  R2UR UR4, R78.reuse ;  /* 0x000000004e0472ca */ /* 0x040fe400000e0000 */
[C---:B------:R-:W-:Y:S02]  /*17f90*/  R2UR UR5, R79.reuse ;  /* 0x000000004f0572ca */ /* 0x040fe400000e0000 */
[----:B------:R-:W-:Y:S02]  /*17fa0*/  R2UR UR8, R78 ;  /* 0x000000004e0872ca */ /* 0x000fe400000e0000 */
[----:B------:R-:W-:-:S09]  /*17fb0*/  R2UR UR9, R79 ;  /* 0x000000004f0972ca */ /* 0x000fd200000e0000 */
[----:B------:R-:W2:Y:S04]  /*17fc0*/  LDG.E.64 R42, desc[UR4][R56.64+-0x1388] ;  /* 0xffec7804382a7981 */ /* 0x000ea8000c1e1b00 */
[----:B------:R-:W3:Y:S01]  /*17fd0*/  LDG.E.64 R46, desc[UR8][R68.64+0x2740] ;  /* 0x00274008442e7981 */ /* 0x000ee2000c1e1b00 */
[----:B--2---:R-:W-:Y:S01]  /*17fe0*/  IMAD.MOV.U32 R38, RZ, RZ, R43 ;  /* 0x000000ffff267224 */ /* 0x004fe200078e002b */
[C-C-:B---3--:R-:W-:Y:S01]  /*17ff0*/  DSETP.MAX.AND P0, P1, |R42|.reuse, |R46|.reuse, PT ;  /* 0x4000002e2a00722a */ /* 0x148fe2000390f200 */
[----:B------:R-:W-:Y:S01]  /*18000*/  IMAD.MOV.U32 R59, RZ, RZ, R47 ;  /* 0x000000ffff3b7224 */ /* 0x000fe200078e002f */
[----:B------:R-:W-:-:S04]  /*18010*/  DADD R44, R42, -R46 ;  /* 0x000000002a2c7229 */ /* 0x000fc8000000082e */
[----:B------:R-:W-:Y:S02]  /*18020*/  FSEL R61, |R38|, |R59|, P0 ;  /* 0x4000003b263d7208 */ /* 0x000fe40000000200 */
[----:B------:R-:W-:Y:S02]  /*18030*/  SEL R42, R42, R46, P0 ;  /* 0x0000002e2a2a7207 */ /* 0x000fe40000000000 */
[----:B------:R-:W-:-:S04]  /*18040*/  DSETP.GEU.AND P0, PT, |R44|, R36, PT ;  /* 0x000000242c00722a */ /* 0x000fc80003f0e200 */
[----:B------:R-:W-:-:S05]  /*18050*/  @P1 LOP3.LUT R61, R59, 0x80000, RZ, 0xfc, !PT ;  /* 0x000800003b3d1812 */ /* 0x000fca00078efcff */
[----:B------:R-:W-:-:S06]  /*18060*/  IMAD.MOV.U32 R43, RZ, RZ, R61 ;  /* 0x000000ffff2b7224 */ /* 0x000fcc00078e003d */
[----:B------:R-:W-:-:S14]  /*18070*/  DSETP.LEU.AND P1, PT, R42, R34, PT ;  /* 0x000000222a00722a */ /* 0x000fdc0003f2b000 */
[----:B------:R-:W-:Y:S05]  /*18080*/  @!P0 BREAK.RELIABLE P1, B0 ;  /* 0x0000000000008942 */ /* 0x000fea0000800100 */
[----:B------:R-:W-:Y:S05]  /*18090*/  @!P0 BRA P1, `(.L_x_347) ;  /* 0x0000003800588947 */ /* 0x000fea0000800000 */
.L_x_346:
[----:B------:R-:W-:Y:S05]  /*180a0*/  BSYNC.RELIABLE B0 ;  /* 0x0000000000007941 */ /* 0x000fea0003800100 */
.L_x_345:
[----:B------:R-:W-:Y:S01]  /*180b0*/  VIMNMX R38, PT, PT, R49, R48, PT ;  /* 0x0000003031267248 */ /* 0x000fe20003fe0100 */
[----:B------:R-:W-:Y:S05]  /*180c0*/  BMOV.32.CLEAR RZ, B0 ;  /* 0x0000000000ff7355 */ /* 0x000fea0000100000 */
[----:B------:R-:W-:Y:S01]  /*180d0*/  R2UR UR4, R78 ;  /* 0x000000004e0472ca */ /* 0x000fe200000e0000 */
[----:B------:R-:W-:Y:S01]  /*180e0*/  BSSY.RECONVERGENT B0, `(.L_x_348) ;  /* 0x000003e000007945 */ /* 0x000fe20003800200 */
[----:B------:R-:W-:Y:S02]  /*180f0*/  R2UR UR5, R79 ;  /* 0x000000004f0572ca */ /* 0x000fe400000e0000 */
[----:B------:R-:W-:-:S02]  /*18100*/  ISETP.GE.AND P1, PT, R38, 0x2, PT ;  /* 0x000000022600780c */ /* 0x000fc40003f26270 */
[----:B------:R-:W-:-:S09]  /*18110*/  PLOP3.LUT P0, PT, PT, PT, PT, 0x80, 0x8 ;  /* 0x000000000008781c */ /* 0x000fd20003f0f070 */
[----:B------:R0:W-:Y:S02]  /*18120*/  STG.E desc[UR4][R66.64+0xe4], RZ ;  /* 0x0000e4ff42007986 */ /* 0x0001e4000c101904 */
[----:B------:R-:W-:Y:S05]  /*18130*/  @!P1 BRA `(.L_x_349) ;  /* 0x0000000000e09947 */ /* 0x000fea0003800000 */
[C---:B------:R-:W-:Y:S02]  /*18140*/  R2UR UR10, R78.reuse ;  /* 0x000000004e0a72ca */ /* 0x040fe400000e0000 */
[C---:B------:R-:W-:Y:S02]  /*18150*/  R2UR UR11, R79.reuse ;  /* 0x000000004f0b72ca */ /* 0x040fe400000e0000 */
[C---:B------:R-:W-:Y:S02]  /*18160*/  R2UR UR8, R78.reuse ;  /* 0x000000004e0872ca */ /* 0x040fe400000e0000 */
[C---:B------:R-:W-:Y:S02]  /*18170*/  R2UR UR9, R79.reuse ;  /* 0x000000004f0972ca */ /* 0x040fe400000e0000 */
[----:B------:R-:W-:Y:S02]  /*18180*/  R2UR UR12, R78 ;  /* 0x000000004e0c72ca */ /* 0x000fe400000e0000 */
[----:B------:R-:W-:-:S02]  /*18190*/  R2UR UR13, R79 ;  /* 0x000000004f0d72ca */ /* 0x000fc400000e0000 */
[----:B------:R-:W-:Y:S02]  /*181a0*/  IADD3 R44, P1, PT, R49, R72, RZ ;  /* 0x00000048312c7210 */ /* 0x000fe40007f3e0ff */
[----:B------:R-:W-:Y:S01]  /*181b0*/  R2UR UR4, R78 ;  /* 0x000000004e0472ca */ /* 0x000fe200000e0000 */
[----:B------:R-:W2:Y:S01]  /*181c0*/  LDG.E.U8 R33, desc[UR10][R32.64] ;  /* 0x0000000a20217981 */ /* 0x000ea2000c1e1100 */
[----:B------:R-:W-:Y:S01]  /*181d0*/  R2UR UR5, R79 ;  /* 0x000000004f0572ca */ /* 0x000fe200000e0000 */
[----:B------:R-:W-:-:S05]  /*181e0*/  IMAD.X R45, RZ, RZ, R73, P1 ;  /* 0x000000ffff2d7224 */ /* 0x000fca00008e0649 */
[----:B------:R-:W2:Y:S04]  /*181f0*/  LDG.E.U8 R44, desc[UR8][R44.64+-0x1] ;  /* 0xffffff082c2c7981 */ /* 0x000ea8000c1e1100 */
[----:B------:R-:W3:Y:S04]  /*18200*/  LDG.E.U8 R46, desc[UR12][R2.64+-0x1] ;  /* 0xffffff0c022e7981 */ /* 0x000ee8000c1e1100 */
[----:B------:R-:W5:Y:S01]  /*18210*/  LDG.E.S8 R38, desc[UR4][R2.64] ;  /* 0x0000000402267981 */ /* 0x000f62000c1e1300 */
[----:B------:R-:W-:-:S05]  /*18220*/  IADD3 R42, PT, PT, R60, R53, -R58 ;  /* 0x000000353c2a7210 */ /* 0x000fca0007ffe83a */
[----:B------:R-:W-:-:S04]  /*18230*/  VIADD R43, R42, 0xffffffff ;  /* 0xffffffff2a2b7836 */ /* 0x000fc80000000000 */
[----:B------:R-:W-:Y:S02]  /*18240*/  IMAD.WIDE R42, R43, 0x8, R40 ;  /* 0x000000082b2a7825 */ /* 0x000fe400078e0228 */
[----:B------:R-:W4:Y:S04]  /*18250*/  LDG.E.64 R40, desc[UR4][R56.64] ;  /* 0x0000000438287981 */ /* 0x000f28000c1e1b00 */
[----:B------:R-:W4:Y:S01]  /*18260*/  LDG.E.64 R42, desc[UR8][R42.64] ;  /* 0x000000082a2a7981 */ /* 0x000f22000c1e1b00 */
[----:B------:R-:W-:Y:S01]  /*18270*/  UMOV UR4, 0x57d19 ;  /* 0x00057d1900047882 */ /* 0x000fe20000000000 */
[----:B--2---:R-:W-:Y:S02]  /*18280*/  PRMT R33, R33, 0x3340, R44 ;  /* 0x0000334021217816 */ /* 0x004fe4000000002c */
[----:B---3--:R-:W-:-:S04]  /*18290*/  PRMT R46, R46, 0x3340, RZ ;  /* 0x000033402e2e7816 */ /* 0x008fc800000000ff */
[----:B------:R-:W-:-:S05]  /*182a0*/  PRMT R33, R33, 0x5410, R46 ;  /* 0x0000541021217816 */ /* 0x000fca000000002e */
[----:B-----5:R-:W-:Y:S01]  /*182b0*/  IDP.4A.S8.U8 R33, R33, UR4, R38 ;  /* 0x0000000421217c26 */ /* 0x020fe20008000226 */
[----:B------:R-:W-:-:S04]  /*182c0*/  UMOV UR4, 0x50 ;  /* 0x0000005000047882 */ /* 0x000fc80000000000 */
[----:B------:R-:W-:-:S04]  /*182d0*/  LEA R38, R33, UR4, 0x3 ;  /* 0x0000000421267c11 */ /* 0x000fc8000f8e18ff */
[----:B------:R-:W4:Y:S02]  /*182e0*/  LDC.64 R2, c[0x3][R38] ;  /* 0x00c0000026027b82 */ /* 0x000f240000000a00 */
[----:B----4-:R-:W-:-:S08]  /*182f0*/  DADD R2, R2, R42 ;  /* 0x0000000002027229 */ /* 0x010fd0000000002a */
[C-C-:B------:R-:W-:Y:S01]  /*18300*/  DSETP.MAX.AND P2, P3, |R40|.reuse, |R2|.reuse, PT ;  /* 0x400000022800722a */ /* 0x140fe20003b4f200 */
[----:B------:R-:W-:Y:S01]  /*18310*/  IMAD.MOV.U32 R42, RZ, RZ, R41 ;  /* 0x000000ffff2a7224 */ /* 0x000fe200078e0029 */
[----:B------:R-:W-:Y:S01]  /*18320*/  DADD R32, R40, -R2 ;  /* 0x0000000028207229 */ /* 0x000fe20000000802 */
[----:B------:R-:W-:-:S05]  /*18330*/  IMAD.MOV.U32 R41, RZ, RZ, R3 ;  /* 0x000000ffff297224 */ /* 0x000fca00078e0003 */
[----:B------:R-:W-:-:S06]  /*18340*/  FSEL R43, |R42|, |R41|, P2 ;  /* 0x400000292a2b7208 */ /* 0x000fcc0001000200 */
[----:B------:R-:W-:Y:S01]  /*18350*/  @P3 LOP3.LUT R43, R41, 0x80000, RZ, 0xfc, !PT ;  /* 0x00080000292b3812 */ /* 0x000fe200078efcff */
[----:B------:R-:W-:Y:S01]  /*18360*/  DSETP.GEU.AND P1, PT, |R32|, R36, PT ;  /* 0x000000242000722a */ /* 0x000fe20003f2e200 */
[----:B------:R-:W-:-:S03]  /*18370*/  SEL R2, R40, R2, P2 ;  /* 0x0000000228027207 */ /* 0x000fc60001000000 */
[----:B------:R-:W-:-:S06]  /*18380*/  IMAD.MOV.U32 R3, RZ, RZ, R43 ;  /* 0x000000ffff037224 */ /* 0x000fcc00078e002b */
[----:B------:R-:W-:-:S14]  /*18390*/  DSETP.GT.OR P1, PT, R2, R34, P1 ;  /* 0x000000220200722a */ /* 0x000fdc0000f24400 */
[----:B------:R-:W-:Y:S05]  /*183a0*/  @P1 BRA `(.L_x_349) ;  /* 0x0000000000441947 */ /* 0x000fea0003800000 */
[----:B------:R-:W1:Y:S01]  /*183b0*/  LDC.64 R32, c[0x0][0x3b0] ;  /* 0x0000ec00ff207b82 */ /* 0x000e620000000a00 */
[----:B------:R-:W-:Y:S01]  /*183c0*/  R2UR UR4, R78 ;  /* 0x000000004e0472ca */ /* 0x000fe200000e0000 */
[----:B------:R-:W-:Y:S01]  /*183d0*/  VIADD R48, R48, 0xffffffff ;  /* 0xffffffff30307836 */ /* 0x000fe20000000000 */
[----:B------:R-:W-:Y:S01]  /*183e0*/  R2UR UR5, R79 ;  /* 0x000000004f0572ca */ /* 0x000fe200000e0000 */
[----:B------:R-:W-:Y:S01]  /*183f0*/  IMAD.WIDE R2, R49, 0x4, R66 ;  /* 0x0000000431027825 */ /* 0x000fe200078e0242 */
[C---:B------:R-:W-:Y:S02]  /*18400*/  R2UR UR8, R78.reuse ;  /* 0x000000004e0872ca */ /* 0x040fe400000e0000 */
[----:B------:R-:W-:Y:S01]  /*18410*/  R2UR UR9, R79 ;  /* 0x000000004f0972ca */ /* 0x000fe200000e0000 */
[----:B------:R-:W-:Y:S01]  /*18420*/  IMAD.IADD R35, R27, 0x1, R48 ;  /* 0x000000011b237824 */ /* 0x000fe200078e0230 */
[----:B------:R-:W-:Y:S01]  /*18430*/  R2UR UR10, R78 ;  /* 0x000000004e0a72ca */ /* 0x000fe200000e0000 */
[----:B------:R-:W-:Y:S01]  /*18440*/  IMAD.MOV.U32 R49, RZ, RZ, R55 ;  /* 0x000000ffff317224 */ /* 0x000fe200078e0037 */
[----:B------:R-:W-:-:S02]  /*18450*/  R2UR UR11, R79 ;  /* 0x000000004f0b72ca */ /* 0x000fc400000e0000 */
[----:B------:R-:W-:-:S03]  /*18460*/  PLOP3.LUT P0, PT, PT, PT, PT, 0x8, 0x80 ;  /* 0x000000000080781c */ /* 0x000fc60003f0e170 */
[----:B------:R2:W-:Y:S01]  /*18470*/  STG.E desc[UR4][R2.64+-0x8], R48 ;  /* 0xfffff83002007986 */ /* 0x0005e2000c101904 */
[----:B-1----:R-:W-:-:S04]  /*18480*/  IMAD.WIDE R32, R35, 0x4, R32 ;  /* 0x0000000423207825 */ /* 0x002fc800078e0220 */
[----:B------:R-:W-:Y:S01]  /*18490*/  IMAD.MOV.U32 R35, RZ, RZ, 0x1 ;  /* 0x00000001ff237424 */ /* 0x000fe200078e00ff */
[----:B------:R2:W-:Y:S04]  /*184a0*/  STG.E desc[UR8][R32.64], R55 ;  /* 0x0000003720007986 */ /* 0x0005e8000c101908 */
[----:B------:R2:W-:Y:S02]  /*184b0*/  STG.E desc[UR10][R66.64+0xe4], R35 ;  /* 0x0000e42342007986 */ /* 0x0005e4000c10190a */
.L_x_349:
[----:B------:R-:W-:Y:S05]  /*184c0*/  BSYNC.RECONVERGENT B0 ;  /* 0x0000000000007941 */ /* 0x000fea0003800200 */
.L_x_348:
[----:B------:R-:W-:Y:S01]  /*184d0*/  R2UR UR4, R78 ;  /* 0x000000004e0472ca */ /* 0x000fe200000e0000 */
[----:B--2---:R-:W-:Y:S01]  /*184e0*/  IMAD.MOV.U32 R3, RZ, RZ, 0x3 ;  /* 0x00000003ff037424 */ /* 0x004fe200078e00ff */
[----:B------:R-:W-:Y:S01]  /*184f0*/  R2UR UR5, R79 ;  /* 0x000000004f0572ca */ /* 0x000fe200000e0000 */
[----:B------:R-:W-:-:S12]  /*18500*/  BSSY.RECONVERGENT B2, `(.L_x_350) ;  /* 0x000034e000027945 */ /* 0x000fd80003800200 */
[----:B------:R1:W-:Y:S01]  /*18510*/  STG.E desc[UR4][R66.64+0xd8], R3 ;  /* 0x0000d80342007986 */ /* 0x0003e2000c101904 */
[----:B------:R-:W-:Y:S05]  /*18520*/  @!P0 BRA `(.L_x_351) ;  /* 0x00000034002c8947 */ /* 0x000fea0003800000 */
[----:B-1----:R-:W-:-:S07]  /*18530*/  IMAD.MOV.U32 R3, RZ, RZ, 0x3 ;  /* 0x00000003ff037424 */ /* 0x002fce00078e00ff */
.L_x_382:
[----:B------:R-:W-:-:S13]  /*18540*/  ISETP.GT.AND P0, PT, R3, 0x20, PT ;  /* 0x000000200300780c */ /* 0x000fda0003f04270 */
[----:B--23--:R-:W-:Y:S05]  /*18550*/  @P0 BRA `(.L_x_351) ;  /* 0x0000003400200947 */ /* 0x00cfea0003800000 */
[----:B------:R-:W-:Y:S01]  /*18560*/  IADD3 R33, PT, PT, R48, 0x1, -R3 ;  /* 0x0000000130217810 */ /* 0x000fe20007ffe803 */
[----:B------:R-:W-:Y:S01]  /*18570*/  VIADD R46, R49, 0xffffffff ;  /* 0xffffffff312e7836 */ /* 0x000fe20000000000 */
[----:B------:R-:W-:Y:S01]  /*18580*/  R2UR UR4, R78 ;  /* 0x000000004e0472ca */ /* 0x000fe200000e0000 */
[----:B------:R-:W-:Y:S01]  /*18590*/  IMAD.IADD R45, R30, 0x1, R48 ;  /* 0x000000011e2d7824 */ /* 0x000fe200078e0230 */
[----:B------:R-:W-:Y:S01]  /*185a0*/  ISETP.GT.AND P0, PT, R33, RZ, PT ;  /* 0x000000ff2100720c */ /* 0x000fe20003f04270 */
[----:B------:R-:W-:Y:S01]  /*185b0*/  IMAD.MOV.U32 R37, RZ, RZ, R46 ;  /* 0x000000ffff257224 */ /* 0x000fe200078e002e */
[----:B------:R-:W-:Y:S01]  /*185c0*/  R2UR UR5, R79 ;  /* 0x000000004f0572ca */ /* 0x000fe200000e0000 */
[----:B------:R-:W-:Y:S01]  /*185d0*/  BSSY.RECONVERGENT B1, `(.L_x_352) ;  /* 0x000033a000017945 */ /* 0x000fe20003800200 */
[----:B------:R-:W-:Y:S01]  /*185e0*/  R2UR UR8, R78 ;  /* 0x000000004e0872ca */ /* 0x000fe200000e0000 */
[----:B------:R-:W-:Y:S01]  /*185f0*/  VIADD R44, R45, 0x271 ;  /* 0x000002712d2c7836 */ /* 0x000fe20000000000 */
[----:B------:R-:W-:-:S02]  /*18600*/  R2UR UR9, R79 ;  /* 0x000000004f0972ca */ /* 0x000fc400000e0000 */
[CC--:B------:R-:W-:Y:S02]  /*18610*/  IADD3 R34, P1, PT, R48.reuse, R72.reuse, RZ ;  /* 0x0000004830227210 */ /* 0x0c0fe40007f3e0ff */
[----:B------:R-:W-:Y:S02]  /*18620*/  IADD3 R2, P2, PT, R49, R72, RZ ;  /* 0x0000004831027210 */ /* 0x000fe40007f5e0ff */
[----:B------:R-:W-:Y:S01]  /*18630*/  LEA.HI.X.SX32 R35, R48, R73, 0x1, P1 ;  /* 0x0000004930237211 */ /* 0x000fe200008f0eff */
[----:B------:R-:W-:Y:S01]  /*18640*/  @!P0 IMAD.MOV.U32 R41, RZ, RZ, 0x1 ;  /* 0x00000001ff298424 */ /* 0x000fe200078e00ff */
[C---:B------:R-:W-:Y:S01]  /*18650*/  @!P0 R2UR UR12, R78.reuse ;  /* 0x000000004e0c82ca */ /* 0x040fe200000e0000 */
[----:B------:R-:W-:Y:S01]  /*18660*/  STG.E desc[UR4][R66.64+0xdc], R46 ;  /* 0x0000dc2e42007986 */ /* 0x000fe2000c101904 */
[C---:B------:R-:W-:Y:S02]  /*18670*/  @!P0 R2UR UR13, R79.reuse ;  /* 0x000000004f0d82ca */ /* 0x040fe400000e0000 */
[----:B------:R-:W-:Y:S01]  /*18680*/  @!P0 R2UR UR10, R78 ;  /* 0x000000004e0a82ca */ /* 0x000fe200000e0000 */
[----:B------:R1:W-:Y:S01]  /*18690*/  STG.E desc[UR8][R66.64+0xe0], R33 ;  /* 0x0000e02142007986 */ /* 0x0003e2000c101908 */
[----:B------:R-:W-:-:S02]  /*186a0*/  @!P0 R2UR UR11, R79 ;  /* 0x000000004f0b82ca */ /* 0x000fc400000e0000 */
[----:B------:R-:W-:Y:S02]  /*186b0*/  @!P0 IADD3 R37, PT, PT, R33, -0x1, R46 ;  /* 0xffffffff21258810 */ /* 0x000fe40007ffe02e */
[----:B------:R-:W-:-:S05]  /*186c0*/  LEA.HI.X.SX32 R3, R49, R73, 0x1, P2 ;  /* 0x0000004931037211 */ /* 0x000fca00010f0eff */
[----:B------:R2:W-:Y:S01]  /*186d0*/  @!P0 STG.E desc[UR12][R66.64+0xe0], R41 ;  /* 0x0000e02942008986 */ /* 0x0005e2000c10190c */
[----:B-1----:R-:W-:-:S03]  /*186e0*/  @!P0 IMAD.MOV.U32 R33, RZ, RZ, 0x1 ;  /* 0x00000001ff218424 */ /* 0x002fc600078e00ff */
[----:B------:R2:W-:Y:S04]  /*186f0*/  @!P0 STG.E desc[UR10][R66.64+0xdc], R37 ;  /* 0x0000dc2542008986 */ /* 0x0005e8000c10190a */
.L_x_381:
[----:B------:R-:W-:-:S04]  /*18700*/  ISETP.GE.AND P0, PT, R33, R48, PT ;  /* 0x000000302100720c */ /* 0x000fc80003f06270 */
[----:B------:R-:W-:-:S13]  /*18710*/  ISETP.LT.OR P0, PT, R37, 0x1, P0 ;  /* 0x000000012500780c */ /* 0x000fda0000701670 */
[----:B-1----:R-:W-:Y:S05]  /*18720*/  @P0 BRA `(.L_x_353) ;  /* 0x0000003000900947 */ /* 0x002fea0003800000 */
        /* <DEDUP_REMOVED lines=12> */
[----:B------:R1:W-:Y:S04]  /*187f0*/  STG.E.64 desc[UR4][R68.64+0x2738], R56 ;  /* 0x0027383844007986 */ /* 0x0003e8000c101b04 */
[----:B------:R1:W-:Y:S04]  /*18800*/  STG.E.64 desc[UR8][R68.64+0x2740], R58 ;  /* 0x0027403a44007986 */ /* 0x0003e8000c101b08 */
[----:B--2---:R-:W2:Y:S04]  /*18810*/  LDG.E R37, desc[UR10][R66.64+0xdc] ;  /* 0x0000dc0a42257981 */ /* 0x004ea8000c1e1900 */
[----:B------:R-:W3:Y:S01]  /*18820*/  LDG.E R33, desc[UR12][R66.64+0xe0] ;  /* 0x0000e00c42217981 */ /* 0x000ee2000c1e1900 */
[----:B------:R-:W-:Y:S01]  /*18830*/  R2UR UR14, R78 ;  /* 0x000000004e0e72ca */ /* 0x000fe200000e0000 */
[----:B------:R-:W-:Y:S01]  /*18840*/  IMAD.MOV.U32 R40, RZ, RZ, 0x0 ;  /* 0x00000000ff287424 */ /* 0x000fe200078e00ff */
[----:B------:R-:W-:Y:S01]  /*18850*/  R2UR UR15, R79 ;  /* 0x000000004f0f72ca */ /* 0x000fe200000e0000 */
[----:B------:R-:W-:Y:S01]  /*18860*/  IMAD.MOV.U32 R41, RZ, RZ, -0x3f56d000 ;  /* 0xc0a93000ff297424 */ /* 0x000fe200078e00ff */
[----:B------:R1:W-:Y:S01]  /*18870*/  STG.E.64 desc[UR8][R68.64+0x2760], RZ ;  /* 0x002760ff44007986 */ /* 0x0003e2000c101b08 */
[----:B------:R-:W-:Y:S05]  /*18880*/  BMOV.32.CLEAR RZ, B0 ;  /* 0x0000000000ff7355 */ /* 0x000fea0000100000 */
[----:B------:R1:W-:Y:S01]  /*18890*/  STG.E.64 desc[UR4][R68.64+0x2758], R40 ;  /* 0x0027582844007986 */ /* 0x0003e2000c101b04 */
[----:B------:R-:W-:Y:S01]  /*188a0*/  BSSY.RECONVERGENT B0, `(.L_x_354) ;  /* 0x00002c2000007945 */ /* 0x000fe20003800200 */
[----:B--2---:R-:W-:-:S02]  /*188b0*/  LOP3.LUT R32, RZ, R37, RZ, 0x33, !PT ;  /* 0x00000025ff207212 */ /* 0x004fc400078e33ff */
[----:B---3--:R-:W-:-:S03]  /*188c0*/  LOP3.LUT R43, RZ, R33, RZ, 0x33, !PT ;  /* 0x00000021ff2b7212 */ /* 0x008fc600078e33ff */
[----:B------:R-:W-:Y:S02]  /*188d0*/  IMAD.IADD R47, R49, 0x1, R32 ;  /* 0x00000001312f7824 */ /* 0x000fe400078e0220 */
[----:B------:R-:W-:-:S03]  /*188e0*/  IMAD.IADD R43, R48, 0x1, R43 ;  /* 0x00000001302b7824 */ /* 0x000fc600078e022b */
        /* <DEDUP_REMOVED lines=21> */
[----:B-1----:R1:W5:Y:S04]  /*18a40*/  @!P1 LDG.E.64 R40, desc[UR4][R68.64+0x2760] ;  /* 0x0027600444289981 */ /* 0x002368000c1e1b00 */
        /* <DEDUP_REMOVED lines=15> */
[----:B------:R-:W-:-:S03]  /*18b40*/  R2UR UR5, R79 ;  /* 0x000000004f0572ca */ /* 0x000fc600000e0000 */
[----:B------:R-:W3:Y:S10]  /*18b50*/  LDG.E.U8 R38, desc[UR12][R60.64+0x1b] ;  /* 0x00001b0c3c267981 */ /* 0x000ef4000c1e1100 */
[----:B------:R-:W4:Y:S01]  /*18b60*/  LDG.E.S8 R32, desc[UR4][R34.64+0x1b] ;  /* 0x00001b0422207981 */ /* 0x000f22000c1e1300 */
[----:B------:R-:W-:Y:S01]  /*18b70*/  UMOV UR4, 0x5197d ;  /* 0x0005197d00047882 */ /* 0x000fe20000000000 */
[----:B------:R-:W-:-:S02]  /*18b80*/  R2UR UR16, R78 ;  /* 0x000000004e1072ca */ /* 0x000fc400000e0000 */
[C---:B------:R-:W-:Y:S02]  /*18b90*/  R2UR UR17, R79.reuse ;  /* 0x000000004f1172ca */ /* 0x040fe400000e0000 */
[----:B------:R-:W-:Y:S02]  /*18ba0*/  R2UR UR14, R78 ;  /* 0x000000004e0e72ca */ /* 0x000fe400000e0000 */
[----:B------:R-:W-:Y:S02]  /*18bb0*/  R2UR UR15, R79 ;  /* 0x000000004f0f72ca */ /* 0x000fe400000e0000 */
[----:B--2---:R-:W-:Y:S02]  /*18bc0*/  PRMT R36, R36, 0x3340, R41 ;  /* 0x0000334024247816 */ /* 0x004fe40000000029 */
        /* <DEDUP_REMOVED lines=28> */
.L_x_358:
[----:B------:R-:W-:Y:S05]  /*18d90*/  BSYNC.RECONVERGENT B5 ;  /* 0x0000000000057941 */ /* 0x000fea0003800200 */
.L_x_357:
[----:B------:R-:W-:Y:S01]  /*18da0*/  R2UR UR4, R78 ;  /* 0x000000004e0472ca */ /* 0x000fe200000e0000 */
[----:B------:R-:W3:Y:S01]  /*18db0*/  LDC.64 R60, c[0x0][0x3a8] ;  /* 0x0000ea00ff3c7b82 */ /* 0x000ee20000000a00 */
[----:B------:R-:W-:-:S13]  /*18dc0*/  R2UR UR5, R79 ;  /* 0x000000004f0572ca */ /* 0x000fda00000e0000 */
[----:B------:R-:W4:Y:S01]  /*18dd0*/  LDG.E R47, desc[UR4][R66.64+0xcc] ;  /* 0x0000cc04422f7981 */ /* 0x000f22000c1e1900 */
[----:B------:R-:W-:Y:S02]  /*18de0*/  VIADD R38, R37, 0xffffffff ;  /* 0xffffffff25267836 */ /* 0x000fe40000000000 */
[----:B------:R-:W-:-:S04]  /*18df0*/  IMAD.IADD R53, R30, 0x1, R33 ;  /* 0x000000011e357824 */ /* 0x000fc800078e0221 */
[----:B----4-:R-:W-:-:S04]  /*18e00*/  IMAD R33, R38, R47, R53 ;  /* 0x0000002f26217224 */ /* 0x010fc800078e0235 */
[----:B---3--:R-:W-:-:S06]  /*18e10*/  IMAD.WIDE R32, R33, 0x8, R60 ;  /* 0x0000000821207825 */ /* 0x008fcc00078e023c */
[----:B------:R-:W3:Y:S01]  /*18e20*/  LDG.E.64 R32, desc[UR4][R32.64] ;  /* 0x0000000420207981 */ /* 0x000ee2000c1e1b00 */
[----:B------:R-:W-:Y:S02]  /*18e30*/  R2UR UR8, R78 ;  /* 0x000000004e0872ca */ /* 0x000fe400000e0000 */
[----:B------:R-:W-:Y:S01]  /*18e40*/  R2UR UR9, R79 ;  /* 0x000000004f0972ca */ /* 0x000fe200000e0000 */
[----:B---3-5:R-:W-:Y:S01]  /*18e50*/  DADD R36, R32, R40 ;  /* 0x0000000020247229 */ /* 0x028fe20000000028 */
[----:B------:R-:W3:Y:S06]  /*18e60*/  LDG.E.64 R32, desc[UR4][R68.64+0x2720] ;  /* 0x0027200444207981 */ /* 0x000eec000c1e1b00 */
[----:B------:R4:W-:Y:S05]  /*18e70*/  STG.E.64 desc[UR4][R68.64+0x2760], R36 ;  /* 0x0027602444007986 */ /* 0x0009ea000c101b04 */
[----:B------:R-:W2:Y:S02]  /*18e80*/  LDG.E R40, desc[UR8][R66.64+0xcc] ;  /* 0x0000cc0842287981 */ /* 0x000ea4000c1e1900 */
[----:B--2---:R-:W-:-:S04]  /*18e90*/  IMAD R40, R38, R40, R53 ;  /* 0x0000002826287224 */ /* 0x004fc800078e0235 */
[----:B------:R-:W-:-:S04]  /*18ea0*/  VIADD R41, R40, 0x271 ;  /* 0x0000027128297836 */ /* 0x000fc80000000000 */
[----:B------:R-:W-:-:S06]  /*18eb0*/  IMAD.WIDE R40, R41, 0x8, R60 ;  /* 0x0000000829287825 */ /* 0x000fcc00078e023c */
[----:B------:R-:W2:Y:S01]  /*18ec0*/  LDG.E.64 R40, desc[UR4][R40.64] ;  /* 0x0000000428287981 */ /* 0x000ea2000c1e1b00 */
[----:B------:R-:W-:Y:S01]  /*18ed0*/  UMOV UR4, 0xff800000 ;  /* 0xff80000000047882 */ /* 0x000fe20000000000 */
[----:B------:R-:W-:Y:S02]  /*18ee0*/  UMOV UR5, 0x41cdcd64 ;  /* 0x41cdcd6400057882 */ /* 0x000fe40000000000 */
[----:B------:R-:W-:Y:S01]  /*18ef0*/  DSETP.GT.AND P1, PT, |R36|, UR4, PT ;  /* 0x0000000424007e2a */ /* 0x000fe2000bf24200 */
[----:B------:R-:W-:Y:S01]  /*18f00*/  UMOV UR4, 0xcccccccd ;  /* 0xcccccccd00047882 */ /* 0x000fe20000000000 */
[----:B------:R-:W-:-:S12]  /*18f10*/  UMOV UR5, 0x4016cccc ;  /* 0x4016cccc00057882 */ /* 0x000fd80000000000 */
[----:B----4-:R-:W-:Y:S02]  /*18f20*/  @P1 IMAD.MOV.U32 R36, RZ, RZ, 0x0 ;  /* 0x00000000ff241424 */ /* 0x010fe400078e00ff */
[----:B------:R-:W-:-:S06]  /*18f30*/  @P1 IMAD.MOV.U32 R37, RZ, RZ, 0x7ff00000 ;  /* 0x7ff00000ff251424 */ /* 0x000fcc00078e00ff */
[----:B------:R-:W-:-:S10]  /*18f40*/  DADD R124, R36, 200 ;  /* 0x40690000247c7429 */ /* 0x000fd40000000000 */
[----:B------:R-:W-:Y:S01]  /*18f50*/  FSETP.GEU.AND P2, PT, |R125|, 6.5827683646048100446e-37, PT ;  /* 0x036000007d00780b */ /* 0x000fe20003f4e200 */
[----:B------:R-:W-:Y:S01]  /*18f60*/  BSSY.RECONVERGENT B5, `(.L_x_359) ;  /* 0x000001e000057945 */ /* 0x000fe20003800200 */
[----:B--2---:R-:W-:-:S07]  /*18f70*/  DADD R42, R40, R42 ;  /* 0x00000000282a7229 */ /* 0x004fce000000002a */
[----:B------:R2:W-:Y:S02]  /*18f80*/  STG.E.64 desc[UR8][R68.64+0x2758], R42 ;  /* 0x0027582a44007986 */ /* 0x0005e4000c101b08 */
[----:B--2---:R-:W-:Y:S02]  /*18f90*/  @P1 IMAD.MOV.U32 R42, RZ, RZ, 0x0 ;  /* 0x00000000ff2a1424 */ /* 0x004fe400078e00ff */
[----:B------:R-:W-:-:S06]  /*18fa0*/  @P1 IMAD.MOV.U32 R43, RZ, RZ, -0x40100000 ;  /* 0xbff00000ff2b1424 */ /* 0x000fcc00078e00ff */
[----:B------:R-:W-:-:S08]  /*18fb0*/  DADD R60, R42, -UR4 ;  /* 0x800000042a3c7e29 */ /* 0x000fd00008000000 */
[----:B---3--:R-:W-:-:S06]  /*18fc0*/  DADD R110, R60, R32 ;  /* 0x000000003c6e7229 */ /* 0x008fcc0000000020 */
        /* <DEDUP_REMOVED lines=9> */
[C---:B------:R-:W-:Y:S02]  /*19060*/  @P1 R2UR UR4, R78.reuse ;  /* 0x000000004e0412ca */ /* 0x040fe400000e0000 */
[C---:B------:R-:W-:Y:S02]  /*19070*/  @P1 R2UR UR5, R79.reuse ;  /* 0x000000004f0512ca */ /* 0x040fe400000e0000 */
[----:B------:R-:W-:Y:S02]  /*19080*/  @P1 R2UR UR8, R78 ;  /* 0x000000004e0812ca */ /* 0x000fe400000e0000 */
[----:B------:R-:W-:Y:S01]  /*19090*/  @P1 R2UR UR9, R79 ;  /* 0x000000004f0912ca */ /* 0x000fe200000e0000 */
[----:B------:R-:W-:-:S10]  /*190a0*/  DFMA R108, R40, R60, R108 ;  /* 0x0000003c286c722b */ /* 0x000fd4000000006c */
[----:B------:R-:W-:Y:S01]  /*190b0*/  FFMA R38, RZ, R111, R109 ;  /* 0x0000006fff267223 */ /* 0x000fe2000000006d */
[----:B------:R2:W-:Y:S04]  /*190c0*/  @P1 STG.E.64 desc[UR4][R68.64+0x2760], R58 ;  /* 0x0027603a44001986 */ /* 0x0005e8000c101b04 */
[----:B------:R2:W-:Y:S01]  /*190d0*/  @P1 STG.E.64 desc[UR8][R68.64+0x2758], R56 ;  /* 0x0027583844001986 */ /* 0x0005e2000c101b08 */
[----:B------:R-:W-:-:S13]  /*190e0*/  FSETP.GT.AND P1, PT, |R38|, 1.469367938527859385e-39, PT ;  /* 0x001000002600780b */ /* 0x000fda0003f24200 */
[----:B--2---:R-:W-:Y:S05]  /*190f0*/  @P1 BRA P2, `(.L_x_360) ;  /* 0x0000000000101947 */ /* 0x004fea0001000000 */
[----:B------:R-:W-:Y:S05]  /*19100*/  BMOV.32.CLEAR RZ, B11 ;  /* 0x000000000bff7355 */ /* 0x000fea0000100000 */
[----:B------:R-:W-:Y:S01]  /*19110*/  IMAD.MOV.U32 R126, RZ, RZ, R124 ;  /* 0x000000ffff7e7224 */ /* 0x000fe200078e007c */
[----:B------:R-:W-:-:S07]  /*19120*/  MOV R38, 0x19140 ;  /* 0x0001914000267802 */ /* 0x000fce0000000f00 */
[----:B01----:R-:W-:Y:S05]  /*19130*/  CALL.REL.NOINC `($__internal_0_$__cuda_sm20_div_rn_f64_full) ;  /* 0x0000130400d87944 */ /* 0x003fea0003c00000 */
.L_x_360:
[----:B------:R-:W-:Y:S05]  /*19140*/  BSYNC.RECONVERGENT B5 ;  /* 0x0000000000057941 */ /* 0x000fea0003800200 */
.L_x_359:
[C---:B------:R-:W-:Y:S01]  /*19150*/  R2UR UR4, R78.reuse ;  /* 0x000000004e0472ca */ /* 0x040fe200000e0000 */
[----:B------:R-:W2:Y:S01]  /*19160*/  LDC.64 R40, c[0x0][0x3a8] ;  /* 0x0000ea00ff287b82 */ /* 0x000ea20000000a00 */
[C---:B------:R-:W-:Y:S02]  /*19170*/  R2UR UR5, R79.reuse ;  /* 0x000000004f0572ca */ /* 0x040fe400000e0000 */
[----:B------:R-:W-:Y:S02]  /*19180*/  R2UR UR8, R78 ;  /* 0x000000004e0872ca */ /* 0x000fe400000e0000 */
[----:B------:R-:W-:-:S09]  /*19190*/  R2UR UR9, R79 ;  /* 0x000000004f0972ca */ /* 0x000fd200000e0000 */
[----:B------:R3:W-:Y:S04]  /*191a0*/  STG.E.64 desc[UR4][R68.64+0x2748], R108 ;  /* 0x0027486c44007986 */ /* 0x0007e8000c101b04 */
[----:B------:R-:W4:Y:S02]  /*191b0*/  LDG.E R38, desc[UR8][R66.64+0xcc] ;  /* 0x0000cc0842267981 */ /* 0x000f24000c1e1900 */
        /* <DEDUP_REMOVED lines=18> */
[----:B---3--:R-:W-:-:S08]  /*192e0*/  DMUL R108, R124, R32 ;  /* 0x000000207c6c7228 */ /* 0x008fd00000000000 */
        /* <DEDUP_REMOVED lines=8> */
[----:B01----:R-:W-:Y:S05]  /*19370*/  CALL.REL.NOINC `($__internal_0_$__cuda_sm20_div_rn_f64_full) ;  /* 0x0000130400487944 */ /* 0x003fea0003c00000 */
.L_x_362:
[----:B------:R-:W-:Y:S05]  /*19380*/  BSYNC.RECONVERGENT B5 ;  /* 0x0000000000057941 */ /* 0x000fea0003800200 */
.L_x_361:
[C---:B------:R-:W-:Y:S02]  /*19390*/  R2UR UR4, R78.reuse ;  /* 0x000000004e0472ca */ /* 0x040fe400000e0000 */
[C---:B------:R-:W-:Y:S02]  /*193a0*/  R2UR UR5, R79.reuse ;  /* 0x000000004f0572ca */ /* 0x040fe400000e0000 */
[C---:B------:R-:W-:Y:S02]  /*193b0*/  R2UR UR10, R78.reuse ;  /* 0x000000004e0a72ca */ /* 0x040fe400000e0000 */
[C---:B------:R-:W-:Y:S02]  /*193c0*/  R2UR UR11, R79.reuse ;  /* 0x000000004f0b72ca */ /* 0x040fe400000e0000 */
[----:B------:R-:W-:Y:S02]  /*193d0*/  R2UR UR8, R78 ;  /* 0x000000004e0872ca */ /* 0x000fe400000e0000 */
[----:B------:R-:W-:-:S05]  /*193e0*/  R2UR UR9, R79 ;  /* 0x000000004f0972ca */ /* 0x000fca00000e0000 */
[----:B------:R4:W-:Y:S04]  /*193f0*/  STG.E.64 desc[UR4][R68.64+0x2750], R108 ;  /* 0x0027506c44007986 */ /* 0x0009e8000c101b04 */
[----:B------:R4:W-:Y:S04]  /*19400*/  STG.E.64 desc[UR10][R68.64+0x2740], R36 ;  /* 0x0027402444007986 */ /* 0x0009e8000c101b0a */
[----:B------:R4:W-:Y:S01]  /*19410*/  STG.E.64 desc[UR8][R68.64+0x2738], R42 ;  /* 0x0027382a44007986 */ /* 0x0009e2000c101b08 */
[----:B------:R-:W-:Y:S05]  /*19420*/  BRA `(.L_x_363) ;  /* 0x0000002000247947 */ /* 0x000fea0003800000 */
.L_x_356:
[C---:B------:R-:W-:Y:S02]  /*19430*/  R2UR UR4, R78.reuse ;  /* 0x000000004e0472ca */ /* 0x040fe400000e0000 */
[C---:B------:R-:W-:Y:S02]  /*19440*/  R2UR UR5, R79.reuse ;  /* 0x000000004f0572ca */ /* 0x040fe400000e0000 */
[----:B------:R-:W-:Y:S02]  /*19450*/  R2UR UR8, R78 ;  /* 0x000000004e0872ca */ /* 0x000fe400000e0000 */
[----:B------:R-:W-:Y:S02]  /*19460*/  R2UR UR9, R79 ;  /* 0x000000004f0972ca */ /* 0x000fe400000e0000 */
[-C--:B------:R-:W-:Y:S02]  /*19470*/  IADD3 R62, P1, PT, R37, R72.reuse, RZ ;  /* 0x00000048253e7210 */ /* 0x080fe40007f3e0ff */
[----:B------:R-:W-:-:S02]  /*19480*/  IADD3 R64, P2, PT, R33, R72, RZ ;  /* 0x0000004821407210 */ /* 0x000fc40007f5e0ff */
[C---:B------:R-:W-:Y:S02]  /*19490*/  R2UR UR10, R78.reuse ;  /* 0x000000004e0a72ca */ /* 0x040fe400000e0000 */
[C---:B------:R-:W-:Y:S02]  /*194a0*/  R2UR UR11, R79.reuse ;  /* 0x000000004f0b72ca */ /* 0x040fe400000e0000 */
[----:B------:R-:W-:Y:S02]  /*194b0*/  R2UR UR12, R78 ;  /* 0x000000004e0c72ca */ /* 0x000fe400000e0000 */
[----:B------:R-:W-:Y:S02]  /*194c0*/  R2UR UR13, R79 ;  /* 0x000000004f0d72ca */ /* 0x000fe400000e0000 */
[-C--:B------:R-:W-:Y:S02]  /*194d0*/  LEA.HI.X.SX32 R63, R37, R73.reuse, 0x1, P1 ;  /* 0x00000049253f7211 */ /* 0x080fe400008f0eff */
[----:B------:R-:W-:-:S03]  /*194e0*/  LEA.HI.X.SX32 R65, R33, R73, 0x1, P2 ;  /* 0x0000004921417211 */ /* 0x000fc600010f0eff */
[----:B------:R-:W2:Y:S04]  /*194f0*/  LDG.E.S8 R32, desc[UR4][R62.64] ;  /* 0x000000043e207981 */ /* 0x000ea8000c1e1300 */
[----:B-1----:R-:W2:Y:S04]  /*19500*/  LDG.E.S8 R41, desc[UR8][R64.64+0x1b] ;  /* 0x00001b0840297981 */ /* 0x002ea8000c1e1300 */
[----:B------:R-:W3:Y:S04]  /*19510*/  LDG.E.S8 R36, desc[UR10][R2.64] ;  /* 0x0000000a02247981 */ /* 0x000ee8000c1e1300 */
[----:B------:R-:W3:Y:S01]  /*19520*/  LDG.E.S8 R43, desc[UR12][R34.64+0x1b] ;  /* 0x00001b0c222b7981 */ /* 0x000ee2000c1e1300 */
[----:B------:R-:W-:-:S02]  /*19530*/  UMOV UR4, 0x50 ;  /* 0x0000005000047882 */ /* 0x000fc40000000000 */
[----:B------:R-:W-:-:S04]  /*19540*/  LEA R75, R75, UR4, 0x3 ;  /* 0x000000044b4b7c11 */ /* 0x000fc8000f8e18ff */
[----:B------:R-:W1:Y:S01]  /*19550*/  LDC.64 R60, c[0x3][R75+0x6270] ;  /* 0x00d89c004b3c7b82 */ /* 0x000e620000000a00 */
[----:B--2---:R-:W-:-:S05]  /*19560*/  IMAD R32, R32, 0x5, R41 ;  /* 0x0000000520207824 */ /* 0x004fca00078e0229 */
[----:B------:R-:W-:Y:S01]  /*19570*/  LEA R38, R32, 0x10000, 0x3 ;  /* 0x0001000020267811 */ /* 0x000fe200078e18ff */
[----:B---3--:R-:W-:-:S03]  /*19580*/  IMAD R36, R36, 0x5, R43 ;  /* 0x0000000524247824 */ /* 0x008fc600078e022b */
[----:B------:R-:W1:Y:S02]  /*19590*/  LDC.64 R40, c[0x3][R38+-0x4d68] ;  /* 0x00eca60026287b82 */ /* 0x000e640000000a00 */
[----:B------:R-:W-:-:S06]  /*195a0*/  LEA R42, R36, 0x10000, 0x3 ;  /* 0x00010000242a7811 */ /* 0x000fcc00078e18ff */
[----:B------:R-:W2:Y:S01]  /*195b0*/  LDC.64 R42, c[0x3][R42+-0x4d68] ;  /* 0x00eca6002a2a7b82 */ /* 0x000ea20000000a00 */
[----:B-1----:R-:W-:-:S07]  /*195c0*/  DADD R40, R60, R40 ;  /* 0x000000003c287229 */ /* 0x002fce0000000028 */
[----:B------:R-:W1:Y:S01]  /*195d0*/  LDC.64 R60, c[0x0][0x3a8] ;  /* 0x0000ea00ff3c7b82 */ /* 0x000e620000000a00 */
[----:B--2---:R-:W-:-:S07]  /*195e0*/  DADD R40, R40, R42 ;  /* 0x0000000028287229 */ /* 0x004fce000000002a */
[----:B------:R2:W-:Y:S04]  /*195f0*/  STG.E.64 desc[UR8][R68.64+0x2760], R40 ;  /* 0x0027602844007986 */ /* 0x0005e8000c101b08 */
[----:B------:R-:W3:Y:S01]  /*19600*/  LDG.E R32, desc[UR10][R66.64+0xcc] ;  /* 0x0000cc0a42207981 */ /* 0x000ee2000c1e1900 */
[----:B------:R-:W-:Y:S02]  /*19610*/  VIADD R55, R37, 0xffffffff ;  /* 0xffffffff25377836 */ /* 0x000fe40000000000 */
[----:B------:R-:W-:-:S04]  /*19620*/  IMAD.IADD R80, R30, 0x1, R33 ;  /* 0x000000011e507824 */ /* 0x000fc800078e0221 */
[----:B---3--:R-:W-:-:S04]  /*19630*/  IMAD R33, R55, R32, R80 ;  /* 0x0000002037217224 */ /* 0x008fc800078e0250 */
[----:B-1----:R-:W-:-:S06]  /*19640*/  IMAD.WIDE R32, R33, 0x8, R60 ;  /* 0x0000000821207825 */ /* 0x002fcc00078e023c */
[----:B------:R-:W3:Y:S01]  /*19650*/  LDG.E.64 R32, desc[UR8][R32.64] ;  /* 0x0000000820207981 */ /* 0x000ee2000c1e1b00 */
[C---:B------:R-:W-:Y:S02]  /*19660*/  R2UR UR14, R78.reuse ;  /* 0x000000004e0e72ca */ /* 0x040fe400000e0000 */
[C---:B------:R-:W-:Y:S02]  /*19670*/  R2UR UR15, R79.reuse ;  /* 0x000000004f0f72ca */ /* 0x040fe400000e0000 */
[C---:B------:R-:W-:Y:S02]  /*19680*/  R2UR UR16, R78.reuse ;  /* 0x000000004e1072ca */ /* 0x040fe400000e0000 */
[C---:B------:R-:W-:Y:S02]  /*19690*/  R2UR UR17, R79.reuse ;  /* 0x000000004f1172ca */ /* 0x040fe400000e0000 */
[----:B------:R-:W-:Y:S02]  /*196a0*/  R2UR UR18, R78 ;  /* 0x000000004e1272ca */ /* 0x000fe400000e0000 */
[----:B------:R-:W-:Y:S01]  /*196b0*/  R2UR UR19, R79 ;  /* 0x000000004f1372ca */ /* 0x000fe200000e0000 */
[----:B---3--:R-:W-:-:S07]  /*196c0*/  DADD R36, R40, R32 ;  /* 0x0000000028247229 */ /* 0x008fce0000000020 */
[----:B------:R1:W-:Y:S04]  /*196d0*/  STG.E.64 desc[UR8][R68.64+0x2760], R36 ;  /* 0x0027602444007986 */ /* 0x0003e8000c101b08 */
[----:B------:R-:W3:Y:S04]  /*196e0*/  LDG.E.S8 R62, desc[UR12][R62.64] ;  /* 0x0000000c3e3e7981 */ /* 0x000ee8000c1e1300 */
[----:B------:R-:W3:Y:S04]  /*196f0*/  LDG.E.S8 R65, desc[UR14][R64.64+0x1b] ;  /* 0x00001b0e40417981 */ /* 0x000ee8000c1e1300 */
[----:B------:R-:W5:Y:S04]  /*19700*/  LDG.E R32, desc[UR10][R66.64+0xf4] ;  /* 0x0000f40a42207981 */ /* 0x000f68000c1e1900 */
[----:B--2---:R-:W2:Y:S04]  /*19710*/  LDG.E.S8 R40, desc[UR16][R2.64] ;  /* 0x0000001002287981 */ /* 0x004ea8000c1e1300 */
[----:B------:R-:W2:Y:S01]  /*19720*/  LDG.E.S8 R41, desc[UR18][R34.64+0x1b] ;  /* 0x00001b1222297981 */ /* 0x000ea2000c1e1300 */
[----:B---3--:R-:W-:Y:S01]  /*19730*/  IMAD R33, R62, 0x5, R65 ;  /* 0x000000053e217824 */ /* 0x008fe200078e0241 */
[----:B-----5:R-:W-:-:S04]  /*19740*/  LEA R38, R32, UR4, 0x3 ;  /* 0x0000000420267c11 */ /* 0x020fc8000f8e18ff */
[----:B------:R-:W-:Y:S02]  /*19750*/  LEA R47, R33, 0x10000, 0x3 ;  /* 0x00010000212f7811 */ /* 0x000fe400078e18ff */
[----:B------:R-:W3:Y:S01]  /*19760*/  LDC.64 R32, c[0x3][R38+0x5fa0] ;  /* 0x00d7e80026207b82 */ /* 0x000ee20000000a00 */
[----:B------:R-:W-:Y:S01]  /*19770*/  R2UR UR4, R78 ;  /* 0x000000004e0472ca */ /* 0x000fe200000e0000 */
[----:B--2---:R-:W-:-:S06]  /*19780*/  IMAD R42, R40, 0x5, R41 ;  /* 0x00000005282a7824 */ /* 0x004fcc00078e0229 */
[----:B------:R-:W3:Y:S01]  /*19790*/  LDC.64 R40, c[0x3][R47+-0x4e30] ;  /* 0x00ec74002f287b82 */ /* 0x000ee20000000a00 */
[----:B------:R-:W-:-:S07]  /*197a0*/  LEA R53, R42, 0x10000, 0x3 ;  /* 0x000100002a357811 */ /* 0x000fce00078e18ff */
[----:B------:R-:W2:Y:S01]  /*197b0*/  LDC.64 R42, c[0x3][R53+-0x4e30] ;  /* 0x00ec7400352a7b82 */ /* 0x000ea20000000a00 */
[----:B---3--:R-:W-:-:S08]  /*197c0*/  DADD R32, R32, R40 ;  /* 0x0000000020207229 */ /* 0x008fd00000000028 */
[----:B--2---:R-:W-:-:S07]  /*197d0*/  DADD R42, R32, R42 ;  /* 0x00000000202a7229 */ /* 0x004fce000000002a */
[----:B------:R2:W-:Y:S04]  /*197e0*/  STG.E.64 desc[UR4][R68.64+0x2758], R42 ;  /* 0x0027582a44007986 */ /* 0x0005e8000c101b04 */
[----:B------:R-:W3:Y:S02]  /*197f0*/  LDG.E R32, desc[UR8][R66.64+0xcc] ;  /* 0x0000cc0842207981 */ /* 0x000ee4000c1e1900 */
[----:B---3--:R-:W-:-:S04]  /*19800*/  IMAD R32, R55, R32, R80 ;  /* 0x0000002037207224 */ /* 0x008fc800078e0250 */
[----:B------:R-:W-:Y:S02]  /*19810*/  VIADD R41, R32, 0x271 ;  /* 0x0000027120297836 */ /* 0x000fe40000000000 */
[----:B------:R-:W3:Y:S02]  /*19820*/  LDG.E.64 R32, desc[UR4][R68.64+0x2720] ;  /* 0x0027200444207981 */ /* 0x000ee4000c1e1b00 */
[----:B------:R-:W-:-:S06]  /*19830*/  IMAD.WIDE R40, R41, 0x8, R60 ;  /* 0x0000000829287825 */ /* 0x000fcc00078e023c */
[----:B------:R-:W2:Y:S01]  /*19840*/  LDG.E.64 R40, desc[UR4][R40.64] ;  /* 0x0000000428287981 */ /* 0x000ea2000c1e1b00 */
[----:B------:R-:W-:Y:S01]  /*19850*/  UMOV UR4, 0xff800000 ;  /* 0xff80000000047882 */ /* 0x000fe20000000000 */
[----:B------:R-:W-:Y:S02]  /*19860*/  UMOV UR5, 0x41cdcd64 ;  /* 0x41cdcd6400057882 */ /* 0x000fe40000000000 */
[----:B------:R-:W-:Y:S01]  /*19870*/  DSETP.GT.AND P1, PT, |R36|, UR4, PT ;  /* 0x0000000424007e2a */ /* 0x000fe2000bf24200 */
[----:B------:R-:W-:Y:S01]  /*19880*/  UMOV UR4, 0xcccccccd ;  /* 0xcccccccd00047882 */ /* 0x000fe20000000000 */
[----:B------:R-:W-:-:S12]  /*19890*/  UMOV UR5, 0x4016cccc ;  /* 0x4016cccc00057882 */ /* 0x000fd80000000000 */
[----:B-1----:R-:W-:Y:S02]  /*198a0*/  @P1 IMAD.MOV.U32 R36, RZ, RZ, 0x0 ;  /* 0x00000000ff241424 */ /* 0x002fe400078e00ff */
[----:B------:R-:W-:-:S06]  /*198b0*/  @P1 IMAD.MOV.U32 R37, RZ, RZ, 0x7ff00000 ;  /* 0x7ff00000ff251424 */ /* 0x000fcc00078e00ff */
[----:B------:R-:W-:-:S10]  /*198c0*/  DADD R124, R36, 200 ;  /* 0x40690000247c7429 */ /* 0x000fd40000000000 */
[----:B------:R-:W-:Y:S01]  /*198d0*/  FSETP.GEU.AND P2, PT, |R125|, 6.5827683646048100446e-37, PT ;  /* 0x036000007d00780b */ /* 0x000fe20003f4e200 */
[----:B------:R-:W-:Y:S01]  /*198e0*/  BSSY.RECONVERGENT B5, `(.L_x_364) ;  /* 0x000001e000057945 */ /* 0x000fe20003800200 */
[----:B--2---:R-:W-:-:S07]  /*198f0*/  DADD R42, R42, R40 ;  /* 0x000000002a2a7229 */ /* 0x004fce0000000028 */
[----:B------:R1:W-:Y:S02]  /*19900*/  STG.E.64 desc[UR8][R68.64+0x2758], R42 ;  /* 0x0027582a44007986 */ /* 0x0003e4000c101b08 */
[----:B-1----:R-:W-:Y:S02]  /*19910*/  @P1 IMAD.MOV.U32 R42, RZ, RZ, 0x0 ;  /* 0x00000000ff2a1424 */ /* 0x002fe400078e00ff */
[----:B------:R-:W-:-:S06]  /*19920*/  @P1 IMAD.MOV.U32 R43, RZ, RZ, -0x40100000 ;  /* 0xbff00000ff2b1424 */ /* 0x000fcc00078e00ff */
[----:B------:R-:W-:-:S08]  /*19930*/  DADD R110, R42, -UR4 ;  /* 0x800000042a6e7e29 */ /* 0x000fd00008000000 */
[----:B---3--:R-:W-:-:S06]  /*19940*/  DADD R110, R110, R32 ;  /* 0x000000006e6e7229 */ /* 0x008fcc0000000020 */
[----:B------:R-:W1:Y:S01]  /*19950*/  MUFU.RCP64H R41, R111 ;  /* 0x0000006f00297308 */ /* 0x000e620000001800 */
[----:B------:R-:W-:-:S06]  /*19960*/  IMAD.MOV.U32 R40, RZ, RZ, 0x1 ;  /* 0x00000001ff287424 */ /* 0x000fcc00078e00ff */
[----:B-1----:R-:W-:-:S08]  /*19970*/  DFMA R60, -R110, R40, 1 ;  /* 0x3ff000006e3c742b */ /* 0x002fd00000000128 */
[----:B------:R-:W-:-:S08]  /*19980*/  DFMA R60, R60, R60, R60 ;  /* 0x0000003c3c3c722b */ /* 0x000fd0000000003c */
[----:B------:R-:W-:-:S08]  /*19990*/  DFMA R60, R40, R60, R40 ;  /* 0x0000003c283c722b */ /* 0x000fd00000000028 */
[----:B------:R-:W-:-:S08]  /*199a0*/  DFMA R40, -R110, R60, 1 ;  /* 0x3ff000006e28742b */ /* 0x000fd0000000013c */
[----:B------:R-:W-:-:S08]  /*199b0*/  DFMA R40, R60, R40, R60 ;  /* 0x000000283c28722b */ /* 0x000fd0000000003c */
[----:B----4-:R-:W-:-:S08]  /*199c0*/  DMUL R108, R124, R40 ;  /* 0x000000287c6c7228 */ /* 0x010fd00000000000 */
        /* <DEDUP_REMOVED lines=10> */
[----:B-1----:R-:W-:Y:S05]  /*19a70*/  @P1 BRA P2, `(.L_x_365) ;  /* 0x0000000000101947 */ /* 0x002fea0001000000 */
[----:B------:R-:W-:Y:S05]  /*19a80*/  BMOV.32.CLEAR RZ, B11 ;  /* 0x000000000bff7355 */ /* 0x000fea0000100000 */
[----:B------:R-:W-:Y:S01]  /*19a90*/  IMAD.MOV.U32 R126, RZ, RZ, R124 ;  /* 0x000000ffff7e7224 */ /* 0x000fe200078e007c */
[----:B------:R-:W-:-:S07]  /*19aa0*/  MOV R38, 0x19ac0 ;  /* 0x00019ac000267802 */ /* 0x000fce0000000f00 */
[----:B0-----:R-:W-:Y:S05]  /*19ab0*/  CALL.REL.NOINC `($__internal_0_$__cuda_sm20_div_rn_f64_full) ;  /* 0x000012fc00787944 */ /* 0x001fea0003c00000 */
.L_x_365:
[----:B------:R-:W-:Y:S05]  /*19ac0*/  BSYNC.RECONVERGENT B5 ;  /* 0x0000000000057941 */ /* 0x000fea0003800200 */
.L_x_364:
[C---:B------:R-:W-:Y:S01]  /*19ad0*/  R2UR UR4, R78.reuse ;  /* 0x000000004e0472ca */ /* 0x040fe200000e0000 */
[----:B------:R-:W1:Y:S01]  /*19ae0*/  LDC.64 R40, c[0x0][0x3a8] ;  /* 0x0000ea00ff287b82 */ /* 0x000e620000000a00 */
[C---:B------:R-:W-:Y:S02]  /*19af0*/  R2UR UR5, R79.reuse ;  /* 0x000000004f0572ca */ /* 0x040fe400000e0000 */
[----:B------:R-:W-:Y:S02]  /*19b00*/  R2UR UR8, R78 ;  /* 0x000000004e0872ca */ /* 0x000fe400000e0000 */
[----:B------:R-:W-:-:S09]  /*19b10*/  R2UR UR9, R79 ;  /* 0x000000004f0972ca */ /* 0x000fd200000e0000 */
[----:B------:R2:W-:Y:S04]  /*19b20*/  STG.E.64 desc[UR4][R68.64+0x2748], R108 ;  /* 0x0027486c44007986 */ /* 0x0005e8000c101b04 */
[----:B------:R-:W3:Y:S02]  /*19b30*/  LDG.E R38, desc[UR8][R66.64+0xcc] ;  /* 0x0000cc0842267981 */ /* 0x000ee4000c1e1900 */
[----:B---3--:R-:W-:-:S04]  /*19b40*/  IMAD R47, R46, R38, R45 ;  /* 0x000000262e2f7224 */ /* 0x008fc800078e022d */
[----:B-1----:R-:W-:-:S05]  /*19b50*/  IMAD.WIDE R40, R47, 0x8, R40 ;  /* 0x000000082f287825 */ /* 0x002fca00078e0228 */
        /* <DEDUP_REMOVED lines=9> */
[----:B------:R-:W1:Y:S01]  /*19bf0*/  MUFU.RCP64H R33, R111 ;  /* 0x0000006f00217308 */ /* 0x000e620000001800 */
[----:B------:R-:W-:Y:S01]  /*19c00*/  FSETP.GEU.AND P2, PT, |R125|, 6.5827683646048100446e-37, PT ;  /* 0x036000007d00780b */ /* 0x000fe20003f4e200 */
[----:B-1----:R-:W-:-:S08]  /*19c10*/  DFMA R58, -R110, R32, 1 ;  /* 0x3ff000006e3a742b */ /* 0x002fd00000000120 */
        /* <DEDUP_REMOVED lines=13> */
[----:B0-----:R-:W-:Y:S05]  /*19cf0*/  CALL.REL.NOINC `($__internal_0_$__cuda_sm20_div_rn_f64_full) ;  /* 0x000012f800e87944 */ /* 0x001fea0003c00000 */
.L_x_367:
[----:B------:R-:W-:Y:S05]  /*19d00*/  BSYNC.RECONVERGENT B5 ;  /* 0x0000000000057941 */ /* 0x000fea0003800200 */
.L_x_366:
        /* <DEDUP_REMOVED lines=10> */
.L_x_355:
        /* <DEDUP_REMOVED lines=10> */
[C---:B------:R-:W-:Y:S01]  /*19e50*/  R2UR UR11, R79.reuse ;  /* 0x000000004f0b72ca */ /* 0x040fe200000e0000 */
[----:B-1----:R-:W2:Y:S01]  /*19e60*/  LDG.E.U8 R47, desc[UR16][R34.64+0x1b] ;  /* 0x00001b10222f7981 */ /* 0x002ea2000c1e1100 */
[C---:B------:R-:W-:Y:S02]  /*19e70*/  R2UR UR20, R78.reuse ;  /* 0x000000004e1472ca */ /* 0x040fe400000e0000 */
[C---:B------:R-:W-:Y:S01]  /*19e80*/  R2UR UR21, R79.reuse ;  /* 0x000000004f1572ca */ /* 0x040fe200000e0000 */
[----:B------:R-:W2:Y:S01]  /*19e90*/  LDG.E.U8 R62, desc[UR18][R34.64+0x1a] ;  /* 0x00001a12223e7981 */ /* 0x000ea2000c1e1100 */
[----:B------:R-:W-:Y:S02]  /*19ea0*/  R2UR UR12, R78 ;  /* 0x000000004e0c72ca */ /* 0x000fe400000e0000 */
[----:B------:R-:W-:-:S02]  /*19eb0*/  R2UR UR13, R79 ;  /* 0x000000004f0d72ca */ /* 0x000fc400000e0000 */
[-C--:B------:R-:W-:Y:S02]  /*19ec0*/  IADD3 R60, P1, PT, R37, R72.reuse, RZ ;  /* 0x00000048253c7210 */ /* 0x080fe40007f3e0ff */
[----:B------:R-:W-:Y:S02]  /*19ed0*/  IADD3 R40, P2, PT, R33, R72, RZ ;  /* 0x0000004821287210 */ /* 0x000fe40007f5e0ff */
[-C--:B------:R-:W-:Y:S02]  /*19ee0*/  LEA.HI.X.SX32 R61, R37, R73.reuse, 0x1, P1 ;  /* 0x00000049253d7211 */ /* 0x080fe400008f0eff */
[----:B------:R-:W-:Y:S01]  /*19ef0*/  LEA.HI.X.SX32 R41, R33, R73, 0x1, P2 ;  /* 0x0000004921297211 */ /* 0x000fe200010f0eff */
[----:B------:R-:W3:Y:S01]  /*19f00*/  LDG.E.U8 R53, desc[UR20][R2.64] ;  /* 0x0000001402357981 */ /* 0x000ee2000c1e1100 */
[C---:B------:R-:W-:Y:S02]  /*19f10*/  R2UR UR4, R78.reuse ;  /* 0x000000004e0472ca */ /* 0x040fe400000e0000 */
[----:B------:R-:W-:Y:S01]  /*19f20*/  R2UR UR5, R79 ;  /* 0x000000004f0572ca */ /* 0x000fe200000e0000 */
[----:B------:R-:W5:Y:S01]  /*19f30*/  LDG.E.U8 R36, desc[UR8][R60.64+0x1] ;  /* 0x000001083c247981 */ /* 0x000f62000c1e1100 */
[----:B------:R-:W-:-:S02]  /*19f40*/  R2UR UR14, R78 ;  /* 0x000000004e0e72ca */ /* 0x000fc400000e0000 */
[----:B------:R-:W-:Y:S01]  /*19f50*/  R2UR UR15, R79 ;  /* 0x000000004f0f72ca */ /* 0x000fe200000e0000 */
        /* <DEDUP_REMOVED lines=8> */
[----:B---3--:R-:W-:Y:S02]  /*19fe0*/  PRMT R62, R53, 0x3340, RZ ;  /* 0x00003340353e7816 */ /* 0x008fe400000000ff */
[----:B-----5:R-:W-:Y:S02]  /*19ff0*/  PRMT R36, R43, 0x3340, R36 ;  /* 0x000033402b247816 */ /* 0x020fe40000000024 */
[----:B----4-:R-:W-:Y:S02]  /*1a000*/  PRMT R43, R38, 0x3340, RZ ;  /* 0x00003340262b7816 */ /* 0x010fe400000000ff */
[----:B------:R-:W-:Y:S02]  /*1a010*/  PRMT R47, R47, 0x5410, R62 ;  /* 0x000054102f2f7816 */ /* 0x000fe4000000003e */
[----:B------:R-:W-:-:S03]  /*1a020*/  PRMT R43, R36, 0x5410, R43 ;  /* 0x00005410242b7816 */ /* 0x000fc6000000002b */
[----:B------:R-:W-:Y:S02]  /*1a030*/  IDP.4A.S8.U8 R42, R47, UR6, R42 ;  /* 0x000000062f2a7c26 */ /* 0x000fe4000800022a */
[----:B------:R-:W-:-:S03]  /*1a040*/  IDP.4A.S8.U8 R32, R43, UR4, R32 ;  /* 0x000000042b207c26 */ /* 0x000fc60008000220 */
[----:B------:R-:W-:Y:S02]  /*1a050*/  LEA R38, R42, UR5, 0x3 ;  /* 0x000000052a267c11 */ /* 0x000fe4000f8e18ff */
[----:B------:R-:W-:Y:S02]  /*1a060*/  LEA R36, R32, UR5, 0x3 ;  /* 0x0000000520247c11 */ /* 0x000fe4000f8e18ff */
[----:B------:R-:W1:Y:S08]  /*1a070*/  LDC.64 R62, c[0x3][R38+0x2710] ;  /* 0x00c9c400263e7b82 */ /* 0x000e700000000a00 */
[----:B------:R-:W1:Y:S02]  /*1a080*/  LDC.64 R42, c[0x3][R36+0x2710] ;  /* 0x00c9c400242a7b82 */ /* 0x000e640000000a00 */
[----:B-1----:R-:W-:-:S06]  /*1a090*/  DADD R42, R42, R62 ;  /* 0x000000002a2a7229 */ /* 0x002fcc000000003e */
[----:B------:R-:W1:Y:S01]  /*1a0a0*/  LDC.64 R62, c[0x0][0x3a8] ;  /* 0x0000ea00ff3e7b82 */ /* 0x000e620000000a00 */
[----:B------:R2:W-:Y:S04]  /*1a0b0*/  STG.E.64 desc[UR8][R68.64+0x2758], R42 ;  /* 0x0027582a44007986 */ /* 0x0005e8000c101b08 */
[----:B------:R-:W3:Y:S01]  /*1a0c0*/  LDG.E R32, desc[UR10][R66.64+0xcc] ;  /* 0x0000cc0a42207981 */ /* 0x000ee2000c1e1900 */
[----:B------:R-:W-:Y:S02]  /*1a0d0*/  VIADD R65, R37, 0xffffffff ;  /* 0xffffffff25417836 */ /* 0x000fe40000000000 */
[----:B------:R-:W-:-:S04]  /*1a0e0*/  IMAD.IADD R47, R29, 0x1, R33 ;  /* 0x000000011d2f7824 */ /* 0x000fc800078e0221 */
[----:B---3--:R-:W-:-:S04]  /*1a0f0*/  IMAD R33, R65, R32, R47 ;  /* 0x0000002041217224 */ /* 0x008fc800078e022f */
[----:B-1----:R-:W-:-:S06]  /*1a100*/  IMAD.WIDE R32, R33, 0x8, R62 ;  /* 0x0000000821207825 */ /* 0x002fcc00078e023e */
[----:B------:R-:W2:Y:S02]  /*1a110*/  LDG.E.64 R32, desc[UR8][R32.64] ;  /* 0x0000000820207981 */ /* 0x000ea4000c1e1b00 */
[----:B--2---:R-:W-:-:S07]  /*1a120*/  DADD R42, R42, R32 ;  /* 0x000000002a2a7229 */ /* 0x004fce0000000020 */
[----:B------:R1:W-:Y:S04]  /*1a130*/  STG.E.64 desc[UR8][R68.64+0x2758], R42 ;  /* 0x0027582a44007986 */ /* 0x0003e8000c101b08 */
[----:B------:R-:W2:Y:S04]  /*1a140*/  LDG.E.U8 R36, desc[UR10][R60.64+0x1] ;  /* 0x0000010a3c247981 */ /* 0x000ea8000c1e1100 */
[----:B------:R-:W2:Y:S04]  /*1a150*/  LDG.E.U8 R33, desc[UR12][R60.64] ;  /* 0x0000000c3c217981 */ /* 0x000ea8000c1e1100 */
[----:B------:R-:W3:Y:S04]  /*1a160*/  LDG.E.U8 R53, desc[UR16][R34.64+0x1b] ;  /* 0x00001b1022357981 */ /* 0x000ee8000c1e1100 */
[----:B------:R-:W3:Y:S04]  /*1a170*/  LDG.E.U8 R64, desc[UR18][R34.64+0x1a] ;  /* 0x00001a1222407981 */ /* 0x000ee8000c1e1100 */
[----:B------:R-:W4:Y:S04]  /*1a180*/  LDG.E.U8 R37, desc[UR14][R40.64+0x1b] ;  /* 0x00001b0e28257981 */ /* 0x000f28000c1e1100 */
[----:B------:R-:W5:Y:S04]  /*1a190*/  LDG.E.U8 R55, desc[UR20][R2.64] ;  /* 0x0000001402377981 */ /* 0x000f68000c1e1100 */
[----:B------:R-:W5:Y:S04]  /*1a1a0*/  LDG.E.S8 R32, desc[UR8][R40.64+0x1c] ;  /* 0x00001c0828207981 */ /* 0x000f68000c1e1300 */
[----:B------:R-:W5:Y:S01]  /*1a1b0*/  LDG.E.S8 R38, desc[UR10][R2.64+-0x1] ;  /* 0xffffff0a02267981 */ /* 0x000f62000c1e1300 */
[----:B--2---:R-:W-:-:S02]  /*1a1c0*/  PRMT R33, R33, 0x3340, R36 ;  /* 0x0000334021217816 */ /* 0x004fc40000000024 */
[----:B---3--:R-:W-:Y:S02]  /*1a1d0*/  PRMT R53, R64, 0x3340, R53 ;  /* 0x0000334040357816 */ /* 0x008fe40000000035 */
[----:B----4-:R-:W-:Y:S02]  /*1a1e0*/  PRMT R36, R37, 0x3340, RZ ;  /* 0x0000334025247816 */ /* 0x010fe400000000ff */
[----:B-----5:R-:W-:Y:S02]  /*1a1f0*/  PRMT R60, R55, 0x3340, RZ ;  /* 0x00003340373c7816 */ /* 0x020fe400000000ff */
[----:B------:R-:W-:Y:S02]  /*1a200*/  PRMT R33, R33, 0x5410, R36 ;  /* 0x0000541021217816 */ /* 0x000fe40000000024 */
[----:B------:R-:W-:-:S03]  /*1a210*/  PRMT R53, R53, 0x5410, R60 ;  /* 0x0000541035357816 */ /* 0x000fc6000000003c */
[----:B------:R-:W-:Y:S02]  /*1a220*/  IDP.4A.S8.U8 R32, R33, UR4, R32 ;  /* 0x0000000421207c26 */ /* 0x000fe40008000220 */
[----:B------:R-:W-:-:S03]  /*1a230*/  IDP.4A.S8.U8 R53, R53, UR6, R38 ;  /* 0x0000000635357c26 */ /* 0x000fc60008000226 */
[----:B------:R-:W-:Y:S02]  /*1a240*/  LEA R38, R32, UR5, 0x3 ;  /* 0x0000000520267c11 */ /* 0x000fe4000f8e18ff */
[----:B------:R-:W-:Y:S02]  /*1a250*/  LEA R53, R53, UR5, 0x3 ;  /* 0x0000000535357c11 */ /* 0x000fe4000f8e18ff */
[----:B------:R-:W2:Y:S08]  /*1a260*/  LDC.64 R32, c[0x3][R38+0x3a98] ;  /* 0x00cea60026207b82 */ /* 0x000eb00000000a00 */
[----:B------:R-:W2:Y:S01]  /*1a270*/  LDC.64 R36, c[0x3][R53+0x3a98] ;  /* 0x00cea60035247b82 */ /* 0x000ea20000000a00 */
[----:B------:R-:W-:-:S02]  /*1a280*/  R2UR UR4, R78 ;  /* 0x000000004e0472ca */ /* 0x000fc400000e0000 */
[----:B------:R-:W-:Y:S01]  /*1a290*/  R2UR UR5, R79 ;  /* 0x000000004f0572ca */ /* 0x000fe200000e0000 */
[----:B--2---:R-:W-:-:S12]  /*1a2a0*/  DADD R36, R32, R36 ;  /* 0x0000000020247229 */ /* 0x004fd80000000024 */
[----:B------:R2:W-:Y:S04]  /*1a2b0*/  STG.E.64 desc[UR4][R68.64+0x2760], R36 ;  /* 0x0027602444007986 */ /* 0x0005e8000c101b04 */
[----:B------:R-:W3:Y:S02]  /*1a2c0*/  LDG.E R32, desc[UR8][R66.64+0xcc] ;  /* 0x0000cc0842207981 */ /* 0x000ee4000c1e1900 */
[----:B---3--:R-:W-:-:S04]  /*1a2d0*/  IMAD R32, R65, R32, R47 ;  /* 0x0000002041207224 */ /* 0x008fc800078e022f */
[----:B------:R-:W-:-:S04]  /*1a2e0*/  VIADD R33, R32, 0xfffffd8f ;  /* 0xfffffd8f20217836 */ /* 0x000fc80000000000 */
[----:B------:R-:W-:Y:S02]  /*1a2f0*/  IMAD.WIDE R62, R33, 0x8, R62 ;  /* 0x00000008213e7825 */ /* 0x000fe400078e023e */
[----:B------:R-:W3:Y:S04]  /*1a300*/  LDG.E.64 R32, desc[UR4][R68.64+0x2720] ;  /* 0x0027200444207981 */ /* 0x000ee8000c1e1b00 */
[----:B------:R-:W4:Y:S01]  /*1a310*/  LDG.E.64 R62, desc[UR4][R62.64] ;  /* 0x000000043e3e7981 */ /* 0x000f22000c1e1b00 */
[----:B------:R-:W-:Y:S01]  /*1a320*/  UMOV UR4, 0xff800000 ;  /* 0xff80000000047882 */ /* 0x000fe20000000000 */
[----:B------:R-:W-:Y:S01]  /*1a330*/  UMOV UR5, 0x41cdcd64 ;  /* 0x41cdcd6400057882 */ /* 0x000fe20000000000 */
[----:B------:R-:W-:Y:S01]  /*1a340*/  BSSY.RECONVERGENT B5, `(.L_x_369) ;  /* 0x0000029000057945 */ /* 0x000fe20003800200 */
[----:B----4-:R-:W-:-:S08]  /*1a350*/  DADD R40, R36, R62 ;  /* 0x0000000024287229 */ /* 0x010fd0000000003e */
[----:B------:R-:W-:Y:S01]  /*1a360*/  DSETP.GT.AND P1, PT, |R40|, UR4, PT ;  /* 0x0000000428007e2a */ /* 0x000fe2000bf24200 */
[----:B------:R-:W-:Y:S01]  /*1a370*/  UMOV UR4, 0xcccccccd ;  /* 0xcccccccd00047882 */ /* 0x000fe20000000000 */
[----:B------:R-:W-:-:S12]  /*1a380*/  UMOV UR5, 0x4016cccc ;  /* 0x4016cccc00057882 */ /* 0x000fd80000000000 */
[----:B-1----:R-:W-:Y:S02]  /*1a390*/  @P1 IMAD.MOV.U32 R42, RZ, RZ, 0x0 ;  /* 0x00000000ff2a1424 */ /* 0x002fe400078e00ff */
[----:B------:R-:W-:-:S06]  /*1a3a0*/  @P1 IMAD.MOV.U32 R43, RZ, RZ, -0x40100000 ;  /* 0xbff00000ff2b1424 */ /* 0x000fcc00078e00ff */
[----:B------:R-:W-:-:S08]  /*1a3b0*/  DADD R110, R42, -UR4 ;  /* 0x800000042a6e7e29 */ /* 0x000fd00008000000 */
[----:B---3--:R-:W-:-:S06]  /*1a3c0*/  DADD R110, R110, R32 ;  /* 0x000000006e6e7229 */ /* 0x008fcc0000000020 */
[----:B--2---:R-:W1:Y:S01]  /*1a3d0*/  MUFU.RCP64H R37, R111 ;  /* 0x0000006f00257308 */ /* 0x004e620000001800 */
[----:B------:R-:W-:Y:S01]  /*1a3e0*/  IMAD.MOV.U32 R36, RZ, RZ, 0x1 ;  /* 0x00000001ff247424 */ /* 0x000fe200078e00ff */
[----:B------:R-:W-:Y:S02]  /*1a3f0*/  R2UR UR4, R78 ;  /* 0x000000004e0472ca */ /* 0x000fe400000e0000 */
[----:B------:R-:W-:-:S03]  /*1a400*/  R2UR UR5, R79 ;  /* 0x000000004f0572ca */ /* 0x000fc600000e0000 */
[----:B-1----:R-:W-:-:S08]  /*1a410*/  DFMA R60, -R110, R36, 1 ;  /* 0x3ff000006e3c742b */ /* 0x002fd00000000124 */
[----:B------:R-:W-:-:S08]  /*1a420*/  DFMA R60, R60, R60, R60 ;  /* 0x0000003c3c3c722b */ /* 0x000fd0000000003c */
[----:B------:R-:W-:Y:S01]  /*1a430*/  DFMA R60, R36, R60, R36 ;  /* 0x0000003c243c722b */ /* 0x000fe20000000024 */
[----:B------:R1:W-:Y:S07]  /*1a440*/  STG.E.64 desc[UR4][R68.64+0x2760], R40 ;  /* 0x0027602844007986 */ /* 0x0003ee000c101b04 */
[----:B------:R-:W-:Y:S01]  /*1a450*/  DFMA R36, -R110, R60, 1 ;  /* 0x3ff000006e24742b */ /* 0x000fe2000000013c */
[----:B-1----:R-:W-:Y:S02]  /*1a460*/  @P1 IMAD.MOV.U32 R40, RZ, RZ, 0x0 ;  /* 0x00000000ff281424 */ /* 0x002fe400078e00ff */
        /* <DEDUP_REMOVED lines=20> */
[----:B------:R-:W-:Y:S02]  /*1a5b0*/  IMAD.MOV.U32 R36, RZ, RZ, R108 ;  /* 0x000000ffff247224 */ /* 0x000fe400078e006c */
[----:B------:R-:W-:-:S07]  /*1a5c0*/  IMAD.MOV.U32 R37, RZ, RZ, R109 ;  /* 0x000000ffff257224 */ /* 0x000fce00078e006d */
.L_x_370:
[----:B------:R-:W-:Y:S05]  /*1a5d0*/  BSYNC.RECONVERGENT B5 ;  /* 0x0000000000057941 */ /* 0x000fea0003800200 */
.L_x_369:
        /* <DEDUP_REMOVED lines=34> */
[----:B0-----:R-:W-:Y:S05]  /*1a800*/  CALL.REL.NOINC `($__internal_0_$__cuda_sm20_div_rn_f64_full) ;  /* 0x000012f000247944 */ /* 0x001fea0003c00000 */
.L_x_372:
[----:B------:R-:W-:Y:S05]  /*1a810*/  BSYNC.RECONVERGENT B5 ;  /* 0x0000000000057941 */ /* 0x000fea0003800200 */
.L_x_371:
[----:B------:R-:W-:Y:S01]  /*1a820*/  R2UR UR4, R78 ;  /* 0x000000004e0472ca */ /* 0x000fe200000e0000 */
[----:B------:R-:W-:Y:S01]  /*1a830*/  DSETP.GE.AND P1, PT, R36, R108, PT ;  /* 0x0000006c2400722a */ /* 0x000fe20003f26000 */
[----:B------:R-:W-:-:S13]  /*1a840*/  R2UR UR5, R79 ;  /* 0x000000004f0572ca */ /* 0x000fda00000e0000 */
[----:B------:R1:W-:Y:S01]  /*1a850*/  STG.E.64 desc[UR4][R68.64+0x2750], R108 ;  /* 0x0027506c44007986 */ /* 0x0003e2000c101b04 */
[----:B------:R-:W-:Y:S05]  /*1a860*/  @P1 BRA `(.L_x_373) ;  /* 0x0000000000101947 */ /* 0x000fea0003800000 */
[----:B------:R-:W-:Y:S02]  /*1a870*/  R2UR UR4, R78 ;  /* 0x000000004e0472ca */ /* 0x000fe400000e0000 */
[----:B------:R-:W-:-:S13]  /*1a880*/  R2UR UR5, R79 ;  /* 0x000000004f0572ca */ /* 0x000fda00000e0000 */
[----:B------:R2:W5:Y:S01]  /*1a890*/  LDG.E.64 R42, desc[UR4][R68.64+0x2738] ;  /* 0x00273804442a7981 */ /* 0x000562000c1e1b00 */
[----:B------:R-:W-:Y:S05]  /*1a8a0*/  BRA `(.L_x_363) ;  /* 0x0000000c00047947 */ /* 0x000fea0003800000 */
.L_x_373:
[C---:B------:R-:W-:Y:S02]  /*1a8b0*/  R2UR UR8, R78.reuse ;  /* 0x000000004e0872ca */ /* 0x040fe400000e0000 */
[C---:B------:R-:W-:Y:S02]  /*1a8c0*/  R2UR UR9, R79.reuse ;  /* 0x000000004f0972ca */ /* 0x040fe400000e0000 */
[----:B------:R-:W-:Y:S02]  /*1a8d0*/  R2UR UR4, R78 ;  /* 0x000000004e0472ca */ /* 0x000fe400000e0000 */
[----:B------:R-:W-:-:S09]  /*1a8e0*/  R2UR UR5, R79 ;  /* 0x000000004f0572ca */ /* 0x000fd200000e0000 */
[----:B------:R3:W-:Y:S04]  /*1a8f0*/  STG.E.64 desc[UR8][R68.64+0x2740], R40 ;  /* 0x0027402844007986 */ /* 0x0007e8000c101b08 */
[----:B------:R3:W-:Y:S01]  /*1a900*/  STG.E.64 desc[UR4][R68.64+0x2738], R42 ;  /* 0x0027382a44007986 */ /* 0x0007e2000c101b04 */
[----:B------:R-:W-:Y:S05]  /*1a910*/  BRA `(.L_x_363) ;  /* 0x0000000800e87947 */ /* 0x000fea0003800000 */
.L_x_368:
[C---:B------:R-:W-:Y:S02]  /*1a920*/  R2UR UR8, R78.reuse ;  /* 0x000000004e0872ca */ /* 0x040fe400000e0000 */
[C---:B------:R-:W-:Y:S02]  /*1a930*/  R2UR UR9, R79.reuse ;  /* 0x000000004f0972ca */ /* 0x040fe400000e0000 */
[C---:B------:R-:W-:Y:S02]  /*1a940*/  R2UR UR10, R78.reuse ;  /* 0x000000004e0a72ca */ /* 0x040fe400000e0000 */
[C---:B------:R-:W-:Y:S02]  /*1a950*/  R2UR UR11, R79.reuse ;  /* 0x000000004f0b72ca */ /* 0x040fe400000e0000 */
[----:B------:R-:W-:Y:S02]  /*1a960*/  R2UR UR12, R78 ;  /* 0x000000004e0c72ca */ /* 0x000fe400000e0000 */
[----:B------:R-:W-:-:S02]  /*1a970*/  R2UR UR13, R79 ;  /* 0x000000004f0d72ca */ /* 0x000fc400000e0000 */
[-C--:B------:R-:W-:Y:S02]  /*1a980*/  IADD3 R42, P1, PT, R37, R72.reuse, RZ ;  /* 0x00000048252a7210 */ /* 0x080fe40007f3e0ff */
[----:B-1----:R-:W-:Y:S01]  /*1a990*/  IADD3 R40, P2, PT, R33, R72, RZ ;  /* 0x0000004821287210 */ /* 0x002fe20007f5e0ff */
        /* <DEDUP_REMOVED lines=13> */
[----:B------:R-:W-:Y:S01]  /*1aa70*/  R2UR UR19, R79 ;  /* 0x000000004f1372ca */ /* 0x000fe200000e0000 */
        /* <DEDUP_REMOVED lines=16> */
[----:B------:R-:W1:Y:S04]  /*1ab80*/  LDC.64 R60, c[0x3][R75+0x6180] ;  /* 0x00d860004b3c7b82 */ /* 0x000e680000000a00 */
[----:B------:R-:W-:-:S04]  /*1ab90*/  IDP.4A.S8.U8 R36, R36, UR6, R53 ;  /* 0x0000000624247c26 */ /* 0x000fc80008000235 */
[----:B------:R-:W1:Y:S01]  /*1aba0*/  LDC.64 R62, c[0x3][R62+0x76e8] ;  /* 0x00ddba003e3e7b82 */ /* 0x000e620000000a00 */
[----:B------:R-:W-:-:S07]  /*1abb0*/  LEA R38, R36, UR4, 0x3 ;  /* 0x0000000424267c11 */ /* 0x000fce000f8e18ff */
[----:B------:R-:W2:Y:S01]  /*1abc0*/  LDC.64 R64, c[0x3][R38+0x76e8] ;  /* 0x00ddba0026407b82 */ /* 0x000ea20000000a00 */
[----:B-1----:R-:W-:-:S08]  /*1abd0*/  DADD R60, R60, R62 ;  /* 0x000000003c3c7229 */ /* 0x002fd0000000003e */
[----:B--2---:R-:W-:Y:S02]  /*1abe0*/  DADD R64, R60, R64 ;  /* 0x000000003c407229 */ /* 0x004fe40000000040 */
[----:B------:R-:W1:Y:S05]  /*1abf0*/  LDC.64 R60, c[0x0][0x3a8] ;  /* 0x0000ea00ff3c7b82 */ /* 0x000e6a0000000a00 */
[----:B------:R2:W-:Y:S04]  /*1ac00*/  STG.E.64 desc[UR8][R68.64+0x2760], R64 ;  /* 0x0027604044007986 */ /* 0x0005e8000c101b08 */
[----:B------:R-:W3:Y:S01]  /*1ac10*/  LDG.E R32, desc[UR10][R66.64+0xcc] ;  /* 0x0000cc0a42207981 */ /* 0x000ee2000c1e1900 */
[----:B------:R-:W-:-:S02]  /*1ac20*/  VIADD R81, R37, 0xffffffff ;  /* 0xffffffff25517836 */ /* 0x000fc40000000000 */
[----:B------:R-:W-:-:S04]  /*1ac30*/  IMAD.IADD R82, R30, 0x1, R33 ;  /* 0x000000011e527824 */ /* 0x000fc800078e0221 */
[----:B---3--:R-:W-:-:S04]  /*1ac40*/  IMAD R33, R81, R32, R82 ;  /* 0x0000002051217224 */ /* 0x008fc800078e0252 */
[----:B-1----:R-:W-:-:S06]  /*1ac50*/  IMAD.WIDE R32, R33, 0x8, R60 ;  /* 0x0000000821207825 */ /* 0x002fcc00078e023c */
[----:B------:R-:W3:Y:S01]  /*1ac60*/  LDG.E.64 R32, desc[UR8][R32.64] ;  /* 0x0000000820207981 */ /* 0x000ee2000c1e1b00 */
[C---:B------:R-:W-:Y:S02]  /*1ac70*/  R2UR UR20, R78.reuse ;  /* 0x000000004e1472ca */ /* 0x040fe400000e0000 */
[C---:B------:R-:W-:Y:S02]  /*1ac80*/  R2UR UR21, R79.reuse ;  /* 0x000000004f1572ca */ /* 0x040fe400000e0000 */
[----:B------:R-:W-:Y:S02]  /*1ac90*/  R2UR UR22, R78 ;  /* 0x000000004e1672ca */ /* 0x000fe400000e0000 */
[----:B------:R-:W-:Y:S01]  /*1aca0*/  R2UR UR23, R79 ;  /* 0x000000004f1772ca */ /* 0x000fe200000e0000 */
[----:B---3--:R-:W-:-:S07]  /*1acb0*/  DADD R36, R64, R32 ;  /* 0x0000000040247229 */ /* 0x008fce0000000020 */
[----:B------:R1:W-:Y:S04]  /*1acc0*/  STG.E.64 desc[UR8][R68.64+0x2760], R36 ;  /* 0x0027602444007986 */ /* 0x0003e8000c101b08 */
[----:B------:R-:W3:Y:S04]  /*1acd0*/  LDG.E.U8 R38, desc[UR12][R42.64+0x1] ;  /* 0x0000010c2a267981 */ /* 0x000ee8000c1e1100 */
[----:B------:R-:W3:Y:S04]  /*1ace0*/  LDG.E.U8 R47, desc[UR14][R42.64] ;  /* 0x0000000e2a2f7981 */ /* 0x000ee8000c1e1100 */
[----:B------:R-:W4:Y:S04]  /*1acf0*/  LDG.E.U8 R53, desc[UR16][R40.64+0x1b] ;  /* 0x00001b1028357981 */ /* 0x000f28000c1e1100 */
[----:B------:R-:W5:Y:S04]  /*1ad00*/  LDG.E.U8 R62, desc[UR18][R34.64+0x1b] ;  /* 0x00001b12223e7981 */ /* 0x000f68000c1e1100 */
[----:B------:R-:W5:Y:S04]  /*1ad10*/  LDG.E.U8 R63, desc[UR20][R34.64+0x1a] ;  /* 0x00001a14223f7981 */ /* 0x000f68000c1e1100 */
[----:B--2---:R-:W2:Y:S04]  /*1ad20*/  LDG.E.U8 R64, desc[UR22][R2.64] ;  /* 0x0000001602407981 */ /* 0x004ea8000c1e1100 */
        /* <DEDUP_REMOVED lines=15> */
[----:B------:R-:W2:Y:S04]  /*1ae20*/  LDC.64 R32, c[0x3][R38+0x5eb0] ;  /* 0x00d7ac0026207b82 */ /* 0x000ea80000000a00 */
[----:B------:R-:W-:-:S04]  /*1ae30*/  LEA R42, R55, UR4, 0x3 ;  /* 0x00000004372a7c11 */ /* 0x000fc8000f8e18ff */
[----:B------:R-:W2:Y:S08]  /*1ae40*/  LDC.64 R40, c[0x3][R47+0x6360] ;  /* 0x00d8d8002f287b82 */ /* 0x000eb00000000a00 */
[----:B------:R-:W3:Y:S01]  /*1ae50*/  LDC.64 R42, c[0x3][R42+0x6360] ;  /* 0x00d8d8002a2a7b82 */ /* 0x000ee20000000a00 */
[----:B------:R-:W-:-:S05]  /*1ae60*/  IMAD.IADD R65, R65, 0x1, -R80 ;  /* 0x0000000141417824 */ /* 0x000fca00078e0a50 */
[----:B------:R-:W-:Y:S01]  /*1ae70*/  IABS R53, R65 ;  /* 0x0000004100357213 */ /* 0x000fe20000000000 */
[----:B------:R-:W-:Y:S01]  /*1ae80*/  UMOV UR4, 0x64b31d04 ;  /* 0x64b31d0400047882 */ /* 0x000fe20000000000 */
[----:B------:R-:W-:Y:S01]  /*1ae90*/  UMOV UR5, 0x3feef3e8 ;  /* 0x3feef3e800057882 */ /* 0x000fe20000000000 */
[----:B--2---:R-:W-:Y:S01]  /*1aea0*/  DADD R32, R32, R40 ;  /* 0x0000000020207229 */ /* 0x004fe20000000028 */
[----:B------:R-:W2:Y:S07]  /*1aeb0*/  I2F.F64 R40, R53 ;  /* 0x0000003500287312 */ /* 0x000eae0000201c00 */
[----:B---3--:R-:W-:-:S08]  /*1aec0*/  DADD R32, R32, R42 ;  /* 0x0000000020207229 */ /* 0x008fd0000000002a */
[----:B--2---:R-:W-:-:S07]  /*1aed0*/  DFMA R40, R40, -UR4, R32 ;  /* 0x8000000428287c2b */ /* 0x004fce0008000020 */
[----:B------:R-:W-:Y:S04]  /*1aee0*/  STG.E.64 desc[UR8][R68.64+0x2758], R40 ;  /* 0x0027582844007986 */ /* 0x000fe8000c101b08 */
[----:B------:R-:W2:Y:S01]  /*1aef0*/  LDG.E R32, desc[UR10][R66.64+0xcc] ;  /* 0x0000cc0a42207981 */ /* 0x000ea2000c1e1900 */
[----:B------:R-:W-:Y:S02]  /*1af00*/  R2UR UR4, R78 ;  /* 0x000000004e0472ca */ /* 0x000fe400000e0000 */
[----:B------:R-:W-:Y:S01]  /*1af10*/  R2UR UR5, R79 ;  /* 0x000000004f0572ca */ /* 0x000fe200000e0000 */
[----:B--2---:R-:W-:-:S04]  /*1af20*/  IMAD R32, R81, R32, R82 ;  /* 0x0000002051207224 */ /* 0x004fc800078e0252 */
[----:B------:R-:W-:-:S04]  /*1af30*/  VIADD R33, R32, 0x271 ;  /* 0x0000027120217836 */ /* 0x000fc80000000000 */
[----:B------:R-:W-:-:S04]  /*1af40*/  IMAD.WIDE R60, R33, 0x8, R60 ;  /* 0x00000008213c7825 */ /* 0x000fc800078e023c */
[----:B------:R-:W2:Y:S04]  /*1af50*/  LDG.E.64 R32, desc[UR4][R68.64+0x2720] ;  /* 0x0027200444207981 */ /* 0x000ea8000c1e1b00 */
[----:B------:R-:W3:Y:S01]  /*1af60*/  LDG.E.64 R60, desc[UR4][R60.64] ;  /* 0x000000043c3c7981 */ /* 0x000ee2000c1e1b00 */
        /* <DEDUP_REMOVED lines=10> */
[----:B---3--:R-:W-:-:S07]  /*1b010*/  DADD R42, R40, R60 ;  /* 0x00000000282a7229 */ /* 0x008fce000000003c */
[----:B------:R1:W-:Y:S02]  /*1b020*/  STG.E.64 desc[UR8][R68.64+0x2758], R42 ;  /* 0x0027582a44007986 */ /* 0x0003e4000c101b08 */
[----:B-1----:R-:W-:Y:S02]  /*1b030*/  @P1 IMAD.MOV.U32 R42, RZ, RZ, 0x0 ;  /* 0x00000000ff2a1424 */ /* 0x002fe400078e00ff */
[----:B------:R-:W-:-:S06]  /*1b040*/  @P1 IMAD.MOV.U32 R43, RZ, RZ, -0x40100000 ;  /* 0xbff00000ff2b1424 */ /* 0x000fcc00078e00ff */
[----:B------:R-:W-:-:S08]  /*1b050*/  DADD R110, R42, -UR4 ;  /* 0x800000042a6e7e29 */ /* 0x000fd00008000000 */
[----:B--2---:R-:W-:-:S06]  /*1b060*/  DADD R110, R110, R32 ;  /* 0x000000006e6e7229 */ /* 0x004fcc0000000020 */
[----:B------:R-:W1:Y:S01]  /*1b070*/  MUFU.RCP64H R41, R111 ;  /* 0x0000006f00297308 */ /* 0x000e620000001800 */
[----:B------:R-:W-:-:S06]  /*1b080*/  IMAD.MOV.U32 R40, RZ, RZ, 0x1 ;  /* 0x00000001ff287424 */ /* 0x000fcc00078e00ff */
[----:B-1----:R-:W-:-:S08]  /*1b090*/  DFMA R60, -R110, R40, 1 ;  /* 0x3ff000006e3c742b */ /* 0x002fd00000000128 */
        /* <DEDUP_REMOVED lines=20> */
.L_x_375:
[----:B------:R-:W-:Y:S05]  /*1b1e0*/  BSYNC.RECONVERGENT B5 ;  /* 0x0000000000057941 */ /* 0x000fea0003800200 */
.L_x_374:
        /* <DEDUP_REMOVED lines=35> */
.L_x_377:
[----:B------:R-:W-:Y:S05]  /*1b420*/  BSYNC.RECONVERGENT B5 ;  /* 0x0000000000057941 */ /* 0x000fea0003800200 */
.L_x_376:
        /* <DEDUP_REMOVED lines=8> */
[----:B------:R1:W-:Y:S02]  /*1b4b0*/  STG.E.64 desc[UR8][R68.64+0x2738], R42 ;  /* 0x0027382a44007986 */ /* 0x0003e4000c101b08 */
.L_x_363:
[----:B------:R-:W-:Y:S05]  /*1b4c0*/  BSYNC.RECONVERGENT B0 ;  /* 0x0000000000007941 */ /* 0x000fea0003800200 */
.L_x_354:
[----:B------:R-:W-:Y:S01]  /*1b4d0*/  R2UR UR4, R78 ;  /* 0x000000004e0472ca */ /* 0x000fe200000e0000 */
[----:B------:R-:W0:Y:S01]  /*1b4e0*/  LDC.64 R56, c[0x0][0x3a8] ;  /* 0x0000ea00ff387b82 */ /* 0x000e220000000a00 */
[----:B------:R-:W-:-:S13]  /*1b4f0*/  R2UR UR5, R79 ;  /* 0x000000004f0572ca */ /* 0x000fda00000e0000 */
[----:B------:R-:W2:Y:S02]  /*1b500*/  LDG.E R33, desc[UR4][R66.64+0xcc] ;  /* 0x0000cc0442217981 */ /* 0x000ea4000c1e1900 */
[----:B--2---:R-:W-:-:S04]  /*1b510*/  IMAD R33, R46, R33, R44 ;  /* 0x000000212e217224 */ /* 0x004fc800078e022c */
[----:B0-----:R-:W-:-:S05]  /*1b520*/  IMAD.WIDE R56, R33, 0x8, R56 ;  /* 0x0000000821387825 */ /* 0x001fca00078e0238 */
[----:B------:R-:W2:Y:S01]  /*1b530*/  LDG.E.64 R32, desc[UR4][R56.64] ;  /* 0x0000000438207981 */ /* 0x000ea2000c1e1b00 */
[----:B---3-5:R-:W-:Y:S01]  /*1b540*/  IMAD.MOV.U32 R41, RZ, RZ, R43 ;  /* 0x000000ffff297224 */ /* 0x028fe200078e002b */
[----:B------:R-:W-:Y:S05]  /*1b550*/  BMOV.32.CLEAR RZ, B0 ;  /* 0x0000000000ff7355 */ /* 0x000fea0000100000 */
[----:B------:R-:W-:Y:S01]  /*1b560*/  IMAD.MOV.U32 R58, RZ, RZ, -0x771c970f ;  /* 0x88e368f1ff3a7424 */ /* 0x000fe200078e00ff */
[----:B------:R-:W-:Y:S01]  /*1b570*/  BSSY.RELIABLE B0, `(.L_x_378) ;  /* 0x0000020000007945 */ /* 0x000fe20003800100 */
[----:B------:R-:W-:Y:S01]  /*1b580*/  IMAD.MOV.U32 R59, RZ, RZ, 0x3ee4f8b5 ;  /* 0x3ee4f8b5ff3b7424 */ /* 0x000fe200078e00ff */
[C-C-:B--2---:R-:W-:Y:S01]  /*1b590*/  DSETP.MAX.AND P2, P3, |R32|.reuse, |R42|.reuse, PT ;  /* 0x4000002a2000722a */ /* 0x144fe20003b4f200 */
[----:B------:R-:W-:Y:S01]  /*1b5a0*/  IMAD.MOV.U32 R38, RZ, RZ, R33 ;  /* 0x000000ffff267224 */ /* 0x000fe200078e0021 */
[----:B-1--4-:R-:W-:Y:S01]  /*1b5b0*/  DADD R36, R32, -R42 ;  /* 0x0000000020247229 */ /* 0x012fe2000000082a */
[----:B------:R-:W-:-:S03]  /*1b5c0*/  IMAD.MOV.U32 R43, RZ, RZ, 0x41cdcd64 ;  /* 0x41cdcd64ff2b7424 */ /* 0x000fc600078e00ff */
[----:B------:R-:W-:Y:S02]  /*1b5d0*/  FSEL R47, |R38|, |R41|, P2 ;  /* 0x40000029262f7208 */ /* 0x000fe40001000200 */
[----:B------:R-:W-:Y:S01]  /*1b5e0*/  SEL R32, R32, R42, P2 ;  /* 0x0000002a20207207 */ /* 0x000fe20001000000 */
[----:B------:R-:W-:Y:S01]  /*1b5f0*/  IMAD.MOV.U32 R42, RZ, RZ, -0x800000 ;  /* 0xff800000ff2a7424 */ /* 0x000fe200078e00ff */
[----:B------:R-:W-:-:S04]  /*1b600*/  DSETP.GEU.AND P1, PT, |R36|, R58, PT ;  /* 0x0000003a2400722a */ /* 0x000fc80003f2e200 */
        /* <DEDUP_REMOVED lines=11> */
[C-C-:B---3--:R-:W-:Y:S02]  /*1b6c0*/  DSETP.MAX.AND P2, P3, |R32|.reuse, |R40|.reuse, PT ;  /* 0x400000282000722a */ /* 0x148fe40003b4f200 */
[----:B------:R-:W-:Y:S01]  /*1b6d0*/  DADD R36, R32, -R40 ;  /* 0x0000000020247229 */ /* 0x000fe20000000828 */
[----:B------:R-:W-:-:S03]  /*1b6e0*/  IMAD.MOV.U32 R33, RZ, RZ, R41 ;  /* 0x000000ffff217224 */ /* 0x000fc600078e0029 */
[----:B------:R-:W-:Y:S02]  /*1b6f0*/  SEL R32, R32, R40, P2 ;  /* 0x0000002820207207 */ /* 0x000fe40001000000 */
[----:B------:R-:W-:Y:S02]  /*1b700*/  FSEL R47, |R38|, |R33|, P2 ;  /* 0x40000021262f7208 */ /* 0x000fe40001000200 */
[----:B------:R-:W-:-:S04]  /*1b710*/  DSETP.GEU.AND P1, PT, |R36|, R58, PT ;  /* 0x0000003a2400722a */ /* 0x000fc80003f2e200 */
[----:B------:R-:W-:-:S05]  /*1b720*/  @P3 LOP3.LUT R47, R33, 0x80000, RZ, 0xfc, !PT ;  /* 0x00080000212f3812 */ /* 0x000fca00078efcff */
[----:B------:R-:W-:-:S06]  /*1b730*/  IMAD.MOV.U32 R33, RZ, RZ, R47 ;  /* 0x000000ffff217224 */ /* 0x000fcc00078e002f */
[----:B------:R-:W-:-:S14]  /*1b740*/  DSETP.GT.OR P1, PT, R32, R42, P1 ;  /* 0x0000002a2000722a */ /* 0x000fdc0000f24400 */
[----:B------:R-:W-:Y:S05]  /*1b750*/  @!P1 BREAK.RELIABLE B0 ;  /* 0x0000000000009942 */ /* 0x000fea0003800100 */
[----:B------:R-:W-:Y:S05]  /*1b760*/  @!P1 BRA `(.L_x_380) ;  /* 0x00000000003c9947 */ /* 0x000fea0003800000 */
.L_x_379:
[----:B------:R-:W-:Y:S05]  /*1b770*/  BSYNC.RELIABLE B0 ;  /* 0x0000000000007941 */ /* 0x000fea0003800100 */
.L_x_378:
[C---:B------:R-:W-:Y:S02]  /*1b780*/  R2UR UR4, R78.reuse ;  /* 0x000000004e0472ca */ /* 0x040fe400000e0000 */
[C---:B------:R-:W-:Y:S02]  /*1b790*/  R2UR UR5, R79.reuse ;  /* 0x000000004f0572ca */ /* 0x040fe400000e0000 */
[----:B------:R-:W-:Y:S02]  /*1b7a0*/  R2UR UR8, R78 ;  /* 0x000000004e0872ca */ /* 0x000fe400000e0000 */
[----:B------:R-:W-:-:S09]  /*1b7b0*/  R2UR UR9, R79 ;  /* 0x000000004f0972ca */ /* 0x000fd200000e0000 */
[----:B------:R-:W2:Y:S04]  /*1b7c0*/  LDG.E R32, desc[UR4][R66.64+0xe4] ;  /* 0x0000e40442207981 */ /* 0x000ea8000c1e1900 */
[----:B------:R-:W3:Y:S04]  /*1b7d0*/  LDG.E R37, desc[UR4][R66.64+0xdc] ;  /* 0x0000dc0442257981 */ /* 0x000ee8000c1e1900 */
[----:B------:R-:W4:Y:S01]  /*1b7e0*/  LDG.E R33, desc[UR8][R66.64+0xe0] ;  /* 0x0000e00842217981 */ /* 0x000f22000c1e1900 */
[----:B--2---:R-:W-:Y:S01]  /*1b7f0*/  ISETP.NE.AND P1, PT, R32, RZ, PT ;  /* 0x000000ff2000720c */ /* 0x004fe20003f25270 */
[----:B---3--:R-:W-:-:S02]  /*1b800*/  VIADD R37, R37, 0xffffffff ;  /* 0xffffffff25257836 */ /* 0x008fc40000000000 */
[----:B----4-:R-:W-:-:S03]  /*1b810*/  VIADD R33, R33, 0x1 ;  /* 0x0000000121217836 */ /* 0x010fc60000000000 */
[----:B------:R1:W-:Y:S04]  /*1b820*/  STG.E desc[UR4][R66.64+0xdc], R37 ;  /* 0x0000dc2542007986 */ /* 0x0003e8000c101904 */
[----:B------:R1:W-:Y:S03]  /*1b830*/  STG.E desc[UR8][R66.64+0xe0], R33 ;  /* 0x0000e02142007986 */ /* 0x0003e6000c101908 */
[----:B------:R-:W-:Y:S05]  /*1b840*/  @!P1 BRA `(.L_x_381) ;  /* 0xffffffcc00ac9947 */ /* 0x000fea000383ffff */
[----:B------:R-:W-:Y:S05]  /*1b850*/  BRA `(.L_x_353) ;  /* 0x0000000000447947 */ /* 0x000fea0003800000 */
.L_x_380:
[C---:B------:R-:W-:Y:S01]  /*1b860*/  R2UR UR4, R78.reuse ;  /* 0x000000004e0472ca */ /* 0x040fe200000e0000 */
[----:B------:R-:W0:Y:S01]  /*1b870*/  LDC.64 R32, c[0x0][0x3b0] ;  /* 0x0000ec00ff207b82 */ /* 0x000e220000000a00 */
[C---:B------:R-:W-:Y:S02]  /*1b880*/  R2UR UR5, R79.reuse ;  /* 0x000000004f0572ca */ /* 0x040fe400000e0000 */
[----:B------:R-:W-:Y:S02]  /*1b890*/  R2UR UR8, R78 ;  /* 0x000000004e0872ca */ /* 0x000fe400000e0000 */
[----:B------:R-:W-:-:S09]  /*1b8a0*/  R2UR UR9, R79 ;  /* 0x000000004f0972ca */ /* 0x000fd200000e0000 */
[----:B------:R-:W2:Y:S04]  /*1b8b0*/  LDG.E R49, desc[UR4][R66.64+0xdc] ;  /* 0x0000dc0442317981 */ /* 0x000ea8000c1e1900 */
[----:B------:R-:W3:Y:S01]  /*1b8c0*/  LDG.E R48, desc[UR8][R66.64+0xe0] ;  /* 0x0000e00842307981 */ /* 0x000ee2000c1e1900 */
[----:B------:R-:W-:Y:S02]  /*1b8d0*/  R2UR UR10, R78 ;  /* 0x000000004e0a72ca */ /* 0x000fe400000e0000 */
[----:B------:R-:W-:Y:S01]  /*1b8e0*/  R2UR UR11, R79 ;  /* 0x000000004f0b72ca */ /* 0x000fe200000e0000 */
[----:B--2---:R-:W-:Y:S02]  /*1b8f0*/  IMAD.IADD R3, R28, 0x1, R49 ;  /* 0x000000011c037824 */ /* 0x004fe400078e0231 */
[----:B---3--:R-:W-:-:S02]  /*1b900*/  IMAD.IADD R35, R27, 0x1, R48 ;  /* 0x000000011b237824 */ /* 0x008fc400078e0230 */
[----:B0-----:R-:W-:-:S04]  /*1b910*/  IMAD.WIDE R2, R3, 0x4, R32 ;  /* 0x0000000403027825 */ /* 0x001fc800078e0220 */
[----:B------:R-:W-:Y:S01]  /*1b920*/  IMAD.WIDE R32, R35, 0x4, R32 ;  /* 0x0000000423207825 */ /* 0x000fe200078e0220 */
[----:B------:R1:W-:Y:S03]  /*1b930*/  STG.E desc[UR4][R2.64], R48 ;  /* 0x0000003002007986 */ /* 0x0003e6000c101904 */
[----:B------:R-:W-:Y:S01]  /*1b940*/  IMAD.MOV.U32 R35, RZ, RZ, 0x1 ;  /* 0x00000001ff237424 */ /* 0x000fe200078e00ff */
[----:B------:R1:W-:Y:S04]  /*1b950*/  STG.E desc[UR8][R32.64], R49 ;  /* 0x0000003120007986 */ /* 0x0003e8000c101908 */
[----:B------:R1:W-:Y:S02]  /*1b960*/  STG.E desc[UR10][R66.64+0xe4], R35 ;  /* 0x0000e42342007986 */ /* 0x0003e4000c10190a */
.L_x_353:
[----:B------:R-:W-:Y:S05]  /*1b970*/  BSYNC.RECONVERGENT B1 ;  /* 0x0000000000017941 */ /* 0x000fea0003800200 */
.L_x_352:
[----:B------:R-:W-:Y:S02]  /*1b980*/  R2UR UR4, R78 ;  /* 0x000000004e0472ca */ /* 0x000fe400000e0000 */
[----:B------:R-:W-:-:S13]  /*1b990*/  R2UR UR5, R79 ;  /* 0x000000004f0572ca */ /* 0x000fda00000e0000 */
[----:B-1----:R-:W3:Y:S02]  /*1b9a0*/  LDG.E R3, desc[UR4][R66.64+0xd8] ;  /* 0x0000d80442037981 */ /* 0x002ee4000c1e1900 */
[----:B---3--:R-:W-:-:S05]  /*1b9b0*/  VIADD R3, R3, 0x1 ;  /* 0x0000000103037836 */ /* 0x008fca0000000000 */
[----:B------:R3:W-:Y:S01]  /*1b9c0*/  STG.E desc[UR4][R66.64+0xd8], R3 ;  /* 0x0000d80342007986 */ /* 0x0007e2000c101904 */
[----:B------:R-:W-:Y:S05]  /*1b9d0*/  @P0 BRA `(.L_x_382) ;  /* 0xffffffc800d80947 */ /* 0x000fea000383ffff */
.L_x_351:
[----:B------:R-:W-:Y:S05]  /*1b9e0*/  BSYNC.RECONVERGENT B2 ;  /* 0x0000000000027941 */ /* 0x000fea0003800200 */
.L_x_350:
[----:B------:R-:W-:Y:S05]  /*1b9f0*/  BRA `(.L_x_383) ;  /* 0xffffff9c00107947 */ /* 0x000fea000383ffff */
.L_x_347:
[----:B------:R-:W-:Y:S05]  /*1ba00*/  BSYNC.RECONVERGENT B3 ;  /* 0x0000000000037941 */ /* 0x000fea0003800200 */
.L_x_318:
[----:B------:R-:W-:Y:S02]  /*1ba10*/  R2UR UR4, R78 ;  /* 0x000000004e0472ca */ /* 0x000fe400000e0000 */
[----:B------:R-:W-:-:S13]  /*1ba20*/  R2UR UR5, R79 ;  /* 0x000000004f0572ca */ /* 0x000fda00000e0000 */
[----:B------:R-:W2:Y:S01]  /*1ba30*/  LDG.E.64 R2, desc[UR4][R68.64+0x2728] ;  /* 0x0027280444027981 */ /* 0x000ea2000c1e1b00 */
[----:B------:R-:W-:Y:S05]  /*1ba40*/  BMOV.32.CLEAR RZ, B0 ;  /* 0x0000000000ff7355 */ /* 0x000fea0000100000 */
[----:B------:R-:W-:Y:S01]  /*1ba50*/  BSSY.RECONVERGENT B0, `(.L_x_384) ;  /* 0x0000078000007945 */ /* 0x000fe20003800200 */
[----:B--2---:R-:W-:Y:S01]  /*1ba60*/  DSETP.GT.AND P0, PT, |R2|, R34, PT ;  /* 0x000000220200722a */ /* 0x004fe20003f04200 */
[----:B------:R-:W-:Y:S02]  /*1ba70*/  IMAD.MOV.U32 R2, RZ, RZ, 0x0 ;  /* 0x00000000ff027424 */ /* 0x000fe400078e00ff */
[----:B------:R-:W-:-:S11]  /*1ba80*/  IMAD.MOV.U32 R3, RZ, RZ, 0x3fe00000 ;  /* 0x3fe00000ff037424 */ /* 0x000fd600078e00ff */
[----:B------:R-:W-:Y:S05]  /*1ba90*/  @P0 BRA `(.L_x_385) ;  /* 0x0000000400cc0947 */ /* 0x000fea0003800000 */
[C---:B------:R-:W-:Y:S02]  /*1baa0*/  R2UR UR4, R78.reuse ;  /* 0x000000004e0472ca */ /* 0x040fe400000e0000 */
[C---:B------:R-:W-:Y:S02]  /*1bab0*/  R2UR UR5, R79.reuse ;  /* 0x000000004f0572ca */ /* 0x040fe400000e0000 */
[----:B------:R-:W-:Y:S02]  /*1bac0*/  R2UR UR8, R78 ;  /* 0x000000004e0872ca */ /* 0x000fe400000e0000 */
[----:B------:R-:W-:-:S09]  /*1bad0*/  R2UR UR9, R79 ;  /* 0x000000004f0972ca */ /* 0x000fd200000e0000 */
[----:B------:R-:W2:Y:S04]  /*1bae0*/  LDG.E R2, desc[UR4][R66.64+0xd0] ;  /* 0x0000d00442027981 */ /* 0x000ea8000c1e1900 */
[----:B------:R-:W3:Y:S04]  /*1baf0*/  LDG.E R34, desc[UR4][R66.64+0xc8] ;  /* 0x0000c80442227981 */ /* 0x000ee8000c1e1900 */
[----:B------:R-:W4:Y:S01]  /*1bb00*/  LDG.E R3, desc[UR8][R66.64+0xd4] ;  /* 0x0000d40842037981 */ /* 0x000f22000c1e1900 */
[C---:B------:R-:W-:Y:S02]  /*1bb10*/  R2UR UR12, R78.reuse ;  /* 0x000000004e0c72ca */ /* 0x040fe400000e0000 */
[----:B------:R-:W-:Y:S01]  /*1bb20*/  R2UR UR13, R79 ;  /* 0x000000004f0d72ca */ /* 0x000fe200000e0000 */
[----:B------:R0:W5:Y:S01]  /*1bb30*/  LDG.E.64 R42, desc[UR8][R68.64+0x2718] ;  /* 0x00271808442a7981 */ /* 0x000162000c1e1b00 */
[----:B------:R-:W-:-:S02]  /*1bb40*/  R2UR UR10, R78 ;  /* 0x000000004e0a72ca */ /* 0x000fc400000e0000 */
[C---:B------:R-:W-:Y:S02]  /*1bb50*/  R2UR UR11, R79.reuse ;  /* 0x000000004f0b72ca */ /* 0x040fe400000e0000 */
[C---:B------:R-:W-:Y:S02]  /*1bb60*/  R2UR UR14, R78.reuse ;  /* 0x000000004e0e72ca */ /* 0x040fe400000e0000 */
[C---:B------:R-:W-:Y:S02]  /*1bb70*/  R2UR UR15, R79.reuse ;  /* 0x000000004f0f72ca */ /* 0x040fe400000e0000 */
[----:B------:R-:W-:Y:S02]  /*1bb80*/  R2UR UR16, R78 ;  /* 0x000000004e1072ca */ /* 0x000fe400000e0000 */
[----:B------:R-:W-:Y:S01]  /*1bb90*/  R2UR UR17, R79 ;  /* 0x000000004f1172ca */ /* 0x000fe200000e0000 */
[----:B------:R0:W5:Y:S01]  /*1bba0*/  LDG.E.64 R44, desc[UR12][R68.64+0x2710] ;  /* 0x0027100c442c7981 */ /* 0x000162000c1e1b00 */
[----:B------:R-:W-:Y:S01]  /*1bbb0*/  BSSY.RECONVERGENT B1, `(.L_x_386) ;  /* 0x000001d000017945 */ /* 0x000fe20003800200 */
[----:B------:R-:W-:-:S02]  /*1bbc0*/  IMAD.MOV.U32 R35, RZ, RZ, RZ ;  /* 0x000000ffff237224 */ /* 0x000fc400078e00ff */
[----:B--2---:R-:W-:-:S04]  /*1bbd0*/  VIADD R33, R2, 0xffffffff ;  /* 0xffffffff02217836 */ /* 0x004fc80000000000 */
[----:B------:R-:W-:Y:S01]  /*1bbe0*/  IMAD R2, R58, R33, R30 ;  /* 0x000000213a027224 */ /* 0x000fe200078e021e */
[----:B---3--:R-:W-:-:S03]  /*1bbf0*/  ISETP.GE.AND P0, PT, R34, 0x1, PT ;  /* 0x000000012200780c */ /* 0x008fc60003f06270 */
[----:B----4-:R-:W-:-:S04]  /*1bc00*/  IMAD.IADD R3, R3, 0x1, R2 ;  /* 0x0000000103037824 */ /* 0x010fc800078e0202 */
[----:B------:R-:W-:-:S05]  /*1bc10*/  IMAD.WIDE R40, R3, 0x8, R40 ;  /* 0x0000000803287825 */ /* 0x000fca00078e0228 */
[----:B------:R0:W5:Y:S04]  /*1bc20*/  LDG.E.64 R36, desc[UR4][R40.64] ;  /* 0x0000000428247981 */ /* 0x000168000c1e1b00 */
[----:B------:R0:W5:Y:S04]  /*1bc30*/  LDG.E.64 R32, desc[UR10][R40.64+0x1388] ;  /* 0x0013880a28207981 */ /* 0x000168000c1e1b00 */
[----:B------:R0:W-:Y:S04]  /*1bc40*/  STG.E desc[UR14][R66.64+0xdc], RZ ;  /* 0x0000dcff42007986 */ /* 0x0001e8000c10190e */
[----:B------:R0:W-:Y:S01]  /*1bc50*/  STG.E desc[UR16][R66.64+0xd8], RZ ;  /* 0x0000d8ff42007986 */ /* 0x0001e2000c101910 */
[----:B------:R-:W-:Y:S05]  /*1bc60*/  @!P0 BRA `(.L_x_387) ;  /* 0x0000000000448947 */ /* 0x000fea0003800000 */
[----:B------:R-:W-:Y:S02]  /*1bc70*/  IMAD.MOV.U32 R35, RZ, RZ, RZ ;  /* 0x000000ffff237224 */ /* 0x000fe400078e00ff */
[----:B0-----:R-:W-:-:S07]  /*1bc80*/  IMAD.MOV.U32 R41, RZ, RZ, RZ ;  /* 0x000000ffff297224 */ /* 0x001fce00078e00ff */
.L_x_388:
[----:B------:R-:W-:Y:S01]  /*1bc90*/  R2UR UR4, R78 ;  /* 0x000000004e0472ca */ /* 0x000fe200000e0000 */
[----:B------:R-:W-:Y:S01]  /*1bca0*/  IMAD.WIDE.U32 R2, R41, 0x4, R66 ;  /* 0x0000000429027825 */ /* 0x000fe200078e0042 */
[----:B------:R-:W-:-:S13]  /*1bcb0*/  R2UR UR5, R79 ;  /* 0x000000004f0572ca */ /* 0x000fda00000e0000 */
[----:B------:R-:W2:Y:S01]  /*1bcc0*/  LDG.E R2, desc[UR4][R2.64] ;  /* 0x0000000402027981 */ /* 0x000ea2000c1e1900 */
[----:B------:R-:W-:Y:S01]  /*1bcd0*/  VIADD R41, R41, 0x1 ;  /* 0x0000000129297836 */ /* 0x000fe20000000000 */
[----:B------:R-:W-:Y:S02]  /*1bce0*/  R2UR UR8, R78 ;  /* 0x000000004e0872ca */ /* 0x000fe400000e0000 */
[----:B------:R-:W-:-:S13]  /*1bcf0*/  R2UR UR9, R79 ;  /* 0x000000004f0972ca */ /* 0x000fda00000e0000 */
[----:B------:R1:W-:Y:S01]  /*1bd00*/  STG.E desc[UR8][R66.64+0xd8], R41 ;  /* 0x0000d82942007986 */ /* 0x0003e2000c101908 */
[----:B--2---:R-:W-:-:S13]  /*1bd10*/  ISETP.GE.AND P0, PT, R2, 0x1, PT ;  /* 0x000000010200780c */ /* 0x004fda0003f06270 */
[----:B------:R-:W-:Y:S01]  /*1bd20*/  @P0 R2UR UR4, R78 ;  /* 0x000000004e0402ca */ /* 0x000fe200000e0000 */
[----:B------:R-:W-:Y:S01]  /*1bd30*/  @P0 VIADD R35, R35, 0x1 ;  /* 0x0000000123230836 */ /* 0x000fe20000000000 */
[----:B------:R-:W-:-:S13]  /*1bd40*/  @P0 R2UR UR5, R79 ;  /* 0x000000004f0502ca */ /* 0x000fda00000e0000 */
[----:B------:R1:W-:Y:S01]  /*1bd50*/  @P0 STG.E desc[UR4][R66.64+0xdc], R35 ;  /* 0x0000dc2342000986 */ /* 0x0003e2000c101904 */
[----:B------:R-:W-:-:S13]  /*1bd60*/  ISETP.GE.AND P0, PT, R41, R34, PT ;  /* 0x000000222900720c */ /* 0x000fda0003f06270 */
[----:B-1----:R-:W-:Y:S05]  /*1bd70*/  @!P0 BRA `(.L_x_388) ;  /* 0xfffffffc00c48947 */ /* 0x002fea000383ffff */
.L_x_387:
[----:B------:R-:W-:Y:S05]  /*1bd80*/  BSYNC.RECONVERGENT B1 ;  /* 0x0000000000017941 */ /* 0x000fea0003800200 */
.L_x_386:
[----:B------:R-:W-:Y:S01]  /*1bd90*/  R2UR UR4, R78 ;  /* 0x000000004e0472ca */ /* 0x000fe200000e0000 */
[----:B------:R-:W-:Y:S01]  /*1bda0*/  BSSY.RECONVERGENT B1, `(.L_x_389) ;  /* 0x0000015000017945 */ /* 0x000fe20003800200 */
[----:B------:R-:W-:Y:S02]  /*1bdb0*/  R2UR UR5, R79 ;  /* 0x000000004f0572ca */ /* 0x000fe400000e0000 */
[----:B------:R-:W-:-:S11]  /*1bdc0*/  ISETP.GE.AND P0, PT, R58, 0x1, PT ;  /* 0x000000013a00780c */ /* 0x000fd60003f06270 */
[----:B------:R1:W-:Y:S02]  /*1bdd0*/  STG.E desc[UR4][R66.64+0xd8], RZ ;  /* 0x0000d8ff42007986 */ /* 0x0003e4000c101904 */
[----:B------:R-:W-:Y:S05]  /*1bde0*/  @!P0 BRA `(.L_x_390) ;  /* 0x0000000000408947 */ /* 0x000fea0003800000 */
[----:B0-----:R-:W-:-:S07]  /*1bdf0*/  IMAD.MOV.U32 R41, RZ, RZ, RZ ;  /* 0x000000ffff297224 */ /* 0x001fce00078e00ff */
.L_x_391:
        /* <DEDUP_REMOVED lines=14> */
[----:B---3--:R-:W-:Y:S05]  /*1bee0*/  @!P0 BRA `(.L_x_391) ;  /* 0xfffffffc00c48947 */ /* 0x008fea000383ffff */
.L_x_390:
[----:B------:R-:W-:Y:S05]  /*1bef0*/  BSYNC.RECONVERGENT B1 ;  /* 0x0000000000017941 */ /* 0x000fea0003800200 */
.L_x_389:
[C---:B------:R-:W-:Y:S02]  /*1bf00*/  R2UR UR4, R78.reuse ;  /* 0x000000004e0472ca */ /* 0x040fe400000e0000 */
[C---:B------:R-:W-:Y:S02]  /*1bf10*/  R2UR UR5, R79.reuse ;  /* 0x000000004f0572ca */ /* 0x040fe400000e0000 */
[----:B------:R-:W-:Y:S02]  /*1bf20*/  R2UR UR8, R78 ;  /* 0x000000004e0872ca */ /* 0x000fe400000e0000 */
[----:B------:R-:W-:Y:S02]  /*1bf30*/  R2UR UR9, R79 ;  /* 0x000000004f0972ca */ /* 0x000fe400000e0000 */
[----:B------:R-:W-:-:S04]  /*1bf40*/  LEA.HI R35, R35, R35, RZ, 0x1 ;  /* 0x0000002323237211 */ /* 0x000fc800078f08ff */
[----:B0-----:R-:W-:-:S05]  /*1bf50*/  LEA.HI.SX32 R41, R35, 0xffffffff, 0x1f ;  /* 0xffffffff23297811 */ /* 0x001fca00078ffaff */
[----:B------:R0:W-:Y:S04]  /*1bf60*/  STG.E desc[UR4][R66.64+0xdc], R41 ;  /* 0x0000dc2942007986 */ /* 0x0001e8000c101904 */
[----:B------:R-:W2:Y:S01]  /*1bf70*/  LDG.E.64 R34, desc[UR8][R68.64+0x2720] ;  /* 0x0027200844227981 */ /* 0x000ea2000c1e1b00 */
[----:B-----5:R-:W-:Y:S01]  /*1bf80*/  DADD R32, R32, R44 ;  /* 0x0000000020207229 */ /* 0x020fe2000000002c */
[----:B------:R-:W3:Y:S01]  /*1bf90*/  I2F.F64 R2, R41 ;  /* 0x0000002900027312 */ /* 0x000ee20000201c00 */
[----:B------:R-:W-:Y:S01]  /*1bfa0*/  UMOV UR4, 0xcccccccd ;  /* 0xcccccccd00047882 */ /* 0x000fe20000000000 */
[----:B------:R-:W-:Y:S01]  /*1bfb0*/  UMOV UR5, 0x4016cccc ;  /* 0x4016cccc00057882 */ /* 0x000fe20000000000 */
[----:B------:R-:W-:Y:S04]  /*1bfc0*/  BSSY.RECONVERGENT B1, `(.L_x_392) ;  /* 0x000001a000017945 */ /* 0x000fe80003800200 */
[----:B------:R-:W-:Y:S01]  /*1bfd0*/  DADD R32, R32, -UR4 ;  /* 0x8000000420207e29 */ /* 0x000fe20008000000 */
[----:B------:R-:W-:Y:S01]  /*1bfe0*/  UMOV UR4, 0x704ff434 ;  /* 0x704ff43400047882 */ /* 0x000fe20000000000 */
[----:B------:R-:W-:-:S06]  /*1bff0*/  UMOV UR5, 0x3fe0a2b1 ;  /* 0x3fe0a2b100057882 */ /* 0x000fcc0000000000 */
[----:B---3--:R-:W-:-:S08]  /*1c000*/  DFMA R2, R2, -UR4, R32 ;  /* 0x8000000402027c2b */ /* 0x008fd00008000020 */
[----:B--2---:R-:W-:Y:S01]  /*1c010*/  DADD R110, R2, R34 ;  /* 0x00000000026e7229 */ /* 0x004fe20000000022 */
[----:B------:R-:W-:-:S05]  /*1c020*/  IMAD.MOV.U32 R2, RZ, RZ, 0x1 ;  /* 0x00000001ff027424 */ /* 0x000fca00078e00ff */
[----:B------:R-:W2:Y:S02]  /*1c030*/  MUFU.RCP64H R3, R111 ;  /* 0x0000006f00037308 */ /* 0x000ea40000001800 */
[----:B--2---:R-:W-:-:S08]  /*1c040*/  DFMA R32, -R110, R2, 1 ;  /* 0x3ff000006e20742b */ /* 0x004fd00000000102 */
[----:B------:R-:W-:-:S08]  /*1c050*/  DFMA R32, R32, R32, R32 ;  /* 0x000000202020722b */ /* 0x000fd00000000020 */
[----:B------:R-:W-:Y:S02]  /*1c060*/  DFMA R32, R2, R32, R2 ;  /* 0x000000200220722b */ /* 0x000fe40000000002 */
[----:B------:R-:W-:-:S06]  /*1c070*/  DADD R2, R36, R42 ;  /* 0x0000000024027229 */ /* 0x000fcc000000002a */
[----:B------:R-:W-:Y:S02]  /*1c080*/  DFMA R34, -R110, R32, 1 ;  /* 0x3ff000006e22742b */ /* 0x000fe40000000120 */
[----:B------:R-:W-:-:S06]  /*1c090*/  DADD R124, R2, 200 ;  /* 0x40690000027c7429 */ /* 0x000fcc0000000000 */
[----:B------:R-:W-:-:S04]  /*1c0a0*/  DFMA R34, R32, R34, R32 ;  /* 0x000000222022722b */ /* 0x000fc80000000020 */
[----:B------:R-:W-:-:S04]  /*1c0b0*/  FSETP.GEU.AND P1, PT, |R125|, 6.5827683646048100446e-37, PT ;  /* 0x036000007d00780b */ /* 0x000fc80003f2e200 */
[----:B------:R-:W-:-:S08]  /*1c0c0*/  DMUL R108, R124, R34 ;  /* 0x000000227c6c7228 */ /* 0x000fd00000000000 */
        /* <DEDUP_REMOVED lines=9> */
.L_x_393:
[----:B------:R-:W-:Y:S05]  /*1c160*/  BSYNC.RECONVERGENT B1 ;  /* 0x0000000000017941 */ /* 0x000fea0003800200 */
.L_x_392:
[----:B------:R-:W-:Y:S01]  /*1c170*/  UMOV UR4, 0x66666666 ;  /* 0x6666666600047882 */ /* 0x000fe20000000000 */
[----:B------:R-:W-:Y:S01]  /*1c180*/  UMOV UR5, 0x40711266 ;  /* 0x4071126600057882 */ /* 0x000fe20000000000 */
[----:B------:R-:W-:Y:S01]  /*1c190*/  IMAD.MOV.U32 R32, RZ, RZ, 0x0 ;  /* 0x00000000ff207424 */ /* 0x000fe200078e00ff */
[----:B------:R-:W-:Y:S01]  /*1c1a0*/  DADD R2, R108, -UR4 ;  /* 0x800000046c027e29 */ /* 0x000fe20008000000 */
[----:B------:R-:W-:-:S07]  /*1c1b0*/  IMAD.MOV.U32 R33, RZ, RZ, 0x3fe00000 ;  /* 0x3fe00000ff217424 */ /* 0x000fce00078e00ff */
[----:B------:R-:W-:-:S11]  /*1c1c0*/  DFMA R2, R2, 100, R32 ;  /* 0x405900000202782b */ /* 0x000fd60000000020 */
.L_x_385:
[----:B------:R-:W-:Y:S05]  /*1c1d0*/  BSYNC.RECONVERGENT B0 ;  /* 0x0000000000007941 */ /* 0x000fea0003800200 */
.L_x_384:
[----:B------:R-:W0:Y:S01]  /*1c1e0*/  MUFU.RCP64H R33, 100 ;  /* 0x4059000000217908 */ /* 0x000e220000001800 */
[----:B------:R-:W-:Y:S01]  /*1c1f0*/  IMAD.MOV.U32 R36, RZ, RZ, 0x0 ;  /* 0x00000000ff247424 */ /* 0x000fe200078e00ff */
[----:B------:R-:W-:Y:S05]  /*1c200*/  BMOV.32.CLEAR RZ, B0 ;  /* 0x0000000000ff7355 */ /* 0x000fea0000100000 */
[----:B------:R-:W-:Y:S01]  /*1c210*/  IMAD.MOV.U32 R37, RZ, RZ, 0x40590000 ;  /* 0x40590000ff257424 */ /* 0x000fe200078e00ff */
[----:B------:R-:W2:Y:S01]  /*1c220*/  F2I.F64.TRUNC R2, R2 ;  /* 0x0000000200027311 */ /* 0x000ea2000030d100 */
[----:B------:R-:W-:Y:S01]  /*1c230*/  IMAD.MOV.U32 R32, RZ, RZ, 0x1 ;  /* 0x00000001ff207424 */ /* 0x000fe200078e00ff */
[----:B------:R-:W-:Y:S05]  /*1c240*/  BSSY.RECONVERGENT B0, `(.L_x_394) ;  /* 0x0000014000007945 */ /* 0x000fea0003800200 */
[----:B0-----:R-:W-:Y:S01]  /*1c250*/  DFMA R34, R32, -R36, 1 ;  /* 0x3ff000002022742b */ /* 0x001fe20000000824 */
[----:B--2---:R-:W0:Y:S07]  /*1c260*/  I2F.F64 R124, R2 ;  /* 0x00000002007c7312 */ /* 0x004e2e0000201c00 */
[----:B------:R-:W-:-:S08]  /*1c270*/  DFMA R34, R34, R34, R34 ;  /* 0x000000222222722b */ /* 0x000fd00000000022 */
[----:B------:R-:W-:Y:S01]  /*1c280*/  DFMA R34, R32, R34, R32 ;  /* 0x000000222022722b */ /* 0x000fe20000000020 */
[----:B0-----:R-:W-:-:S07]  /*1c290*/  FSETP.GEU.AND P1, PT, |R125|, 6.5827683646048100446e-37, PT ;  /* 0x036000007d00780b */ /* 0x001fce0003f2e200 */
[----:B------:R-:W-:-:S08]  /*1c2a0*/  DFMA R32, R34, -R36, 1 ;  /* 0x3ff000002220742b */ /* 0x000fd00000000824 */
[----:B------:R-:W-:-:S08]  /*1c2b0*/  DFMA R32, R34, R32, R34 ;  /* 0x000000202220722b */ /* 0x000fd00000000022 */
[----:B----4-:R-:W-:-:S08]  /*1c2c0*/  DMUL R108, R124, R32 ;  /* 0x000000207c6c7228 */ /* 0x010fd00000000000 */
[----:B------:R-:W-:-:S08]  /*1c2d0*/  DFMA R34, R108, -100, R124 ;  /* 0xc05900006c22782b */ /* 0x000fd0000000007c */
[----:B------:R-:W-:-:S10]  /*1c2e0*/  DFMA R108, R32, R34, R108 ;  /* 0x00000022206c722b */ /* 0x000fd4000000006c */
[----:B------:R-:W-:-:S05]  /*1c2f0*/  FFMA R32, RZ, 3.390625, R109 ;  /* 0x40590000ff207823 */ /* 0x000fca000000006d */
[----:B------:R-:W-:-:S13]  /*1c300*/  FSETP.GT.AND P0, PT, |R32|, 1.469367938527859385e-39, PT ;  /* 0x001000002000780b */ /* 0x000fda0003f04200 */
[----:B------:R-:W-:Y:S05]  /*1c310*/  @P0 BRA P1, `(.L_x_395) ;  /* 0x0000000000180947 */ /* 0x000fea0000800000 */
[----:B------:R-:W-:Y:S05]  /*1c320*/  BMOV.32.CLEAR RZ, B11 ;  /* 0x000000000bff7355 */ /* 0x000fea0000100000 */
[----:B------:R-:W-:Y:S01]  /*1c330*/  IMAD.MOV.U32 R126, RZ, RZ, R124 ;  /* 0x000000ffff7e7224 */ /* 0x000fe200078e007c */
[----:B------:R-:W-:Y:S01]  /*1c340*/  MOV R38, 0x1c380 ;  /* 0x0001c38000267802 */ /* 0x000fe20000000f00 */
[----:B------:R-:W-:Y:S02]  /*1c350*/  IMAD.MOV.U32 R110, RZ, RZ, RZ ;  /* 0x000000ffff6e7224 */ /* 0x000fe400078e00ff */
[----:B------:R-:W-:-:S07]  /*1c360*/  IMAD.MOV.U32 R111, RZ, RZ, 0x40590000 ;  /* 0x40590000ff6f7424 */ /* 0x000fce00078e00ff */
[----:B-1----:R-:W-:Y:S05]  /*1c370*/  CALL.REL.NOINC `($__internal_0_$__cuda_sm20_div_rn_f64_full) ;  /* 0x000012d400487944 */ /* 0x002fea0003c00000 */
.L_x_395:
[----:B------:R-:W-:Y:S05]  /*1c380*/  BSYNC.RECONVERGENT B0 ;  /* 0x0000000000007941 */ /* 0x000fea0003800200 */
.L_x_394:
[----:B------:R-:W-:Y:S01]  /*1c390*/  R2UR UR4, R78 ;  /* 0x000000004e0472ca */ /* 0x000fe200000e0000 */
[----:B------:R-:W-:Y:S01]  /*1c3a0*/  IMAD.MOV.U32 R34, RZ, RZ, R108 ;  /* 0x000000ffff227224 */ /* 0x000fe200078e006c */
[----:B------:R-:W-:Y:S01]  /*1c3b0*/  R2UR UR5, R79 ;  /* 0x000000004f0572ca */ /* 0x000fe200000e0000 */
[----:B------:R-:W-:-:S12]  /*1c3c0*/  IMAD.MOV.U32 R35, RZ, RZ, R109 ;  /* 0x000000ffff237224 */ /* 0x000fd800078e006d */
[----:B------:R0:W-:Y:S02]  /*1c3d0*/  STG.E.64 desc[UR4][R68.64+0x2730], R108 ;  /* 0x0027306c44007986 */ /* 0x0001e4000c101b04 */
.L_x_317:
[----:B------:R-:W-:Y:S05]  /*1c3e0*/  BSYNC.RECONVERGENT B4 ;  /* 0x0000000000047941 */ /* 0x000fea0003800200 */
.L_x_316:
[----:B------:R-:W-:-:S14]  /*1c3f0*/  DSETP.GT.AND P0, PT, R34, R76, PT ;  /* 0x0000004c2200722a */ /* 0x000fdc0003f04000 */
[----:B------:R-:W-:Y:S05]  /*1c400*/  @P0 BRA `(.L_x_23) ;  /* 0x0000058400180947 */ /* 0x000fea0003800000 */
[----:B------:R-:W2:Y:S01]  /*1c410*/  LDS R32, [R5+0xc] ;  /* 0x00000c0005207984 */ /* 0x000ea20000000800 */
[----:B------:R-:W3:Y:S01]  /*1c420*/  LDC.64 R2, c[0x0][0x388] ;  /* 0x0000e200ff027b82 */ /* 0x000ee20000000a00 */
[C---:B------:R-:W-:Y:S02]  /*1c430*/  R2UR UR4, R78.reuse ;  /* 0x000000004e0472ca */ /* 0x040fe400000e0000 */
[C---:B------:R-:W-:Y:S02]  /*1c440*/  R2UR UR5, R79.reuse ;  /* 0x000000004f0572ca */ /* 0x040fe400000e0000 */
[----:B------:R-:W-:Y:S02]  /*1c450*/  R2UR UR8, R78 ;  /* 0x000000004e0872ca */ /* 0x000fe400000e0000 */
[----:B------:R-:W-:-:S09]  /*1c460*/  R2UR UR9, R79 ;  /* 0x000000004f0972ca */ /* 0x000fd200000e0000 */
[----:B------:R0:W-:Y:S01]  /*1c470*/  STG.E.64 desc[UR4][R70.64], R34 ;  /* 0x0000002246007986 */ /* 0x0001e2000c101b04 */
[----:B--2---:R-:W-:-:S03]  /*1c480*/  IMAD R33, R32, 0xa, RZ ;  /* 0x0000000a20217824 */ /* 0x004fc600078e02ff */
[----:B------:R0:W2:Y:S01]  /*1c490*/  LDS R32, [R5+0x10] ;  /* 0x0000100005207984 */ /* 0x0000a20000000800 */
[----:B---3--:R-:W-:-:S05]  /*1c4a0*/  IMAD.WIDE R2, R33, 0x4, R2 ;  /* 0x0000000421027825 */ /* 0x008fca00078e0202 */
[----:B------:R-:W3:Y:S01]  /*1c4b0*/  LDG.E R36, desc[UR8][R2.64+0x4] ;  /* 0x0000040802247981 */ /* 0x000ee2000c1e1900 */
[----:B------:R-:W-:Y:S05]  /*1c4c0*/  BMOV.32.CLEAR RZ, B0 ;  /* 0x0000000000ff7355 */ /* 0x000fea0000100000 */
[----:B------:R0:W5:Y:S01]  /*1c4d0*/  LDG.E R33, desc[UR4][R2.64] ;  /* 0x0000000402217981 */ /* 0x000162000c1e1900 */
[----:B------:R-:W-:Y:S03]  /*1c4e0*/  BSSY.RECONVERGENT B0, `(.L_x_396) ;  /* 0x00000d9000007945 */ /* 0x000fe60003800200 */
[----:B------:R0:W-:Y:S01]  /*1c4f0*/  STG.E desc[UR4][R66.64+0xd8], RZ ;  /* 0x0000d8ff42007986 */ /* 0x0001e2000c101904 */
[----:B---3--:R-:W-:-:S04]  /*1c500*/  LOP3.LUT R37, R36, 0x80000001, RZ, 0xc0, !PT ;  /* 0x8000000124257812 */ /* 0x008fc800078ec0ff */
[----:B------:R-:W-:-:S13]  /*1c510*/  ISETP.NE.AND P0, PT, R37, 0x1, PT ;  /* 0x000000012500780c */ /* 0x000fda0003f05270 */
[----:B0-2---:R-:W-:Y:S05]  /*1c520*/  @!P0 BRA `(.L_x_397) ;  /* 0x0000000800748947 */ /* 0x005fea0003800000 */
[----:B------:R-:W-:-:S13]  /*1c530*/  ISETP.GE.AND P0, PT, R36, 0x2, PT ;  /* 0x000000022400780c */ /* 0x000fda0003f06270 */
[----:B------:R-:W-:Y:S05]  /*1c540*/  @!P0 BRA `(.L_x_398) ;  /* 0x0000000000ac8947 */ /* 0x000fea0003800000 */
[----:B------:R-:W-:Y:S01]  /*1c550*/  LEA.HI R34, R36, R36, RZ, 0x1 ;  /* 0x0000002424227211 */ /* 0x000fe200078f08ff */
[----:B-----5:R-:W-:Y:S02]  /*1c560*/  IMAD.IADD R38, R33, 0x1, R36 ;  /* 0x0000000121267824 */ /* 0x020fe400078e0224 */
[----:B------:R-:W-:Y:S01]  /*1c570*/  IMAD.MOV.U32 R41, RZ, RZ, RZ ;  /* 0x000000ffff297224 */ /* 0x000fe200078e00ff */
[----:B------:R-:W-:-:S07]  /*1c580*/  SHF.R.S32.HI R40, RZ, 0x1, R34 ;  /* 0x00000001ff287819 */ /* 0x000fce0000011422 */
.L_x_399:
        /* <DEDUP_REMOVED lines=12> */
[----:B------:R-:W2:Y:S04]  /*1c650*/  LDG.E.U8 R34, desc[UR8][R34.64] ;  /* 0x0000000822227981 */ /* 0x000ea8000c1e1100 */
[----:B------:R-:W3:Y:S01]  /*1c660*/  LDG.E.U8 R36, desc[UR10][R36.64] ;  /* 0x0000000a24247981 */ /* 0x000ee2000c1e1100 */
[----:B--2---:R-:W-:Y:S02]  /*1c670*/  ISETP.EQ.AND P1, PT, R34, 0x41, PT ;  /* 0x000000412200780c */ /* 0x004fe40003f22270 */
[----:B---3--:R-:W-:-:S13]  /*1c680*/  ISETP.NE.AND P0, PT, R36, 0x54, PT ;  /* 0x000000542400780c */ /* 0x008fda0003f05270 */
        /* <DEDUP_REMOVED lines=23> */
.L_x_398:
[----:B------:R-:W2:Y:S01]  /*1c800*/  LDC.64 R34, c[0x0][0x388] ;  /* 0x0000e200ff227b82 */ /* 0x000ea20000000a00 */
[----:B------:R-:W-:Y:S01]  /*1c810*/  R2UR UR4, R78 ;  /* 0x000000004e0472ca */ /* 0x000fe200000e0000 */
[----:B-----5:R-:W-:Y:S01]  /*1c820*/  IMAD R33, R32, 0xa, RZ ;  /* 0x0000000a20217824 */ /* 0x020fe200078e02ff */
[----:B------:R-:W-:-:S03]  /*1c830*/  R2UR UR5, R79 ;  /* 0x000000004f0572ca */ /* 0x000fc600000e0000 */
[----:B--2---:R-:W-:-:S10]  /*1c840*/  IMAD.WIDE R34, R33, 0x4, R34 ;  /* 0x0000000421227825 */ /* 0x004fd400078e0222 */
[----:B------:R-:W2:Y:S04]  /*1c850*/  LDG.E R36, desc[UR4][R34.64+0x4] ;  /* 0x0000040422247981 */ /* 0x000ea8000c1e1900 */
[----:B------:R3:W5:Y:S04]  /*1c860*/  LDG.E R33, desc[UR4][R34.64] ;  /* 0x0000000422217981 */ /* 0x000768000c1e1900 */
[----:B------:R3:W-:Y:S01]  /*1c870*/  STG.E desc[UR4][R66.64+0xd8], RZ ;  /* 0x0000d8ff42007986 */ /* 0x0007e2000c101904 */
[----:B--2---:R-:W-:-:S04]  /*1c880*/  LOP3.LUT R37, R36, 0x80000001, RZ, 0xc0, !PT ;  /* 0x8000000124257812 */ /* 0x004fc800078ec0ff */
[----:B------:R-:W-:-:S13]  /*1c890*/  ISETP.NE.AND P0, PT, R37, 0x1, PT ;  /* 0x000000012500780c */ /* 0x000fda0003f05270 */
[----:B---3--:R-:W-:Y:S05]  /*1c8a0*/  @!P0 BRA `(.L_x_397) ;  /* 0x0000000400948947 */ /* 0x008fea0003800000 */
[----:B------:R-:W-:-:S13]  /*1c8b0*/  ISETP.GE.AND P0, PT, R36, 0x2, PT ;  /* 0x000000022400780c */ /* 0x000fda0003f06270 */
[----:B------:R-:W-:Y:S05]  /*1c8c0*/  @!P0 BRA `(.L_x_400) ;  /* 0x0000000000ac8947 */ /* 0x000fea0003800000 */
[----:B------:R-:W-:Y:S01]  /*1c8d0*/  LEA.HI R34, R36, R36, RZ, 0x1 ;  /* 0x0000002424227211 */ /* 0x000fe200078f08ff */
[----:B-----5:R-:W-:Y:S02]  /*1c8e0*/  IMAD.IADD R38, R33, 0x1, R36 ;  /* 0x0000000121267824 */ /* 0x020fe400078e0224 */
[----:B0-----:R-:W-:Y:S01]  /*1c8f0*/  IMAD.MOV.U32 R41, RZ, RZ, RZ ;  /* 0x000000ffff297224 */ /* 0x001fe200078e00ff */
[----:B------:R-:W-:-:S07]  /*1c900*/  SHF.R.S32.HI R40, RZ, 0x1, R34 ;  /* 0x00000001ff287819 */ /* 0x000fce0000011422 */
.L_x_401:
        /* <DEDUP_REMOVED lines=12> */
[----:B--2---:R-:W2:Y:S04]  /*1c9d0*/  LDG.E.U8 R34, desc[UR8][R34.64] ;  /* 0x0000000822227981 */ /* 0x004ea8000c1e1100 */
        /* <DEDUP_REMOVED lines=26> */
.L_x_400:
[----:B------:R-:W3:Y:S01]  /*1cb80*/  MUFU.RCP64H R35, 2.2750682830810546875 ;  /* 0x4002335700237908 */ /* 0x000ee20000001800 */
        /* <DEDUP_REMOVED lines=14> */
[----:B---3--:R-:W-:Y:S01]  /*1cc70*/  DFMA R36, R34, -R36, 1 ;  /* 0x3ff000002224742b */ /* 0x008fe20000000824 */
[----:B------:R-:W-:-:S07]  /*1cc80*/  IMAD.MOV.U32 R49, RZ, RZ, 0x3fe62e42 ;  /* 0x3fe62e42ff317424 */ /* 0x000fce00078e00ff */
[----:B------:R-:W-:-:S08]  /*1cc90*/  DFMA R36, R36, R36, R36 ;  /* 0x000000242424722b */ /* 0x000fd00000000024 */
[----:B------:R-:W-:-:S08]  /*1cca0*/  DFMA R36, R34, R36, R34 ;  /* 0x000000242224722b */ /* 0x000fd00000000022 */
[----:B------:R-:W-:-:S08]  /*1ccb0*/  DMUL R34, R36, UR4 ;  /* 0x0000000424227c28 */ /* 0x000fd00008000000 */
[----:B------:R-:W-:-:S08]  /*1ccc0*/  DFMA R34, R36, UR4, R34 ;  /* 0x0000000424227c2b */ /* 0x000fd00008000022 */
[C---:B0-2---:R-:W-:Y:S02]  /*1ccd0*/  DMUL R40, R34.reuse, R34 ;  /* 0x0000002222287228 */ /* 0x045fe40000000000 */
        /* <DEDUP_REMOVED lines=34> */
.L_x_397:
[----:B------:R-:W2:Y:S01]  /*1cf00*/  MUFU.RCP64H R35, 2.2750682830810546875 ;  /* 0x4002335700237908 */ /* 0x000ea20000001800 */
        /* <DEDUP_REMOVED lines=14> */
[----:B--2---:R-:W-:Y:S01]  /*1cff0*/  DFMA R36, R34, -R36, 1 ;  /* 0x3ff000002224742b */ /* 0x004fe20000000824 */
[----:B------:R-:W-:-:S07]  /*1d000*/  IMAD.MOV.U32 R49, RZ, RZ, 0x3fe62e42 ;  /* 0x3fe62e42ff317424 */ /* 0x000fce00078e00ff */
[----:B------:R-:W-:-:S08]  /*1d010*/  DFMA R36, R36, R36, R36 ;  /* 0x000000242424722b */ /* 0x000fd00000000024 */
[----:B------:R-:W-:-:S08]  /*1d020*/  DFMA R36, R34, R36, R34 ;  /* 0x000000242224722b */ /* 0x000fd00000000022 */
[----:B------:R-:W-:-:S08]  /*1d030*/  DMUL R34, R36, UR4 ;  /* 0x0000000424227c28 */ /* 0x000fd00008000000 */
[----:B------:R-:W-:-:S08]  /*1d040*/  DFMA R34, R36, UR4, R34 ;  /* 0x0000000424227c2b */ /* 0x000fd00008000022 */
[C---:B0-----:R-:W-:Y:S02]  /*1d050*/  DMUL R40, R34.reuse, R34 ;  /* 0x0000002222287228 */ /* 0x041fe40000000000 */
        /* <DEDUP_REMOVED lines=32> */
[----:B------:R-:W-:-:S11]  /*1d260*/  DADD R34, R46, R34 ;  /* 0x000000002e227229 */ /* 0x000fd60000000022 */
.L_x_402:
[----:B------:R-:W-:Y:S05]  /*1d270*/  BSYNC.RECONVERGENT B0 ;  /* 0x0000000000007941 */ /* 0x000fea0003800200 */
.L_x_396:
        /* <DEDUP_REMOVED lines=9> */
[----:B------:R-:W3:Y:S01]  /*1d310*/  LDG.E R41, desc[UR10][R2.64+0x4] ;  /* 0x0000040a02297981 */ /* 0x000ee2000c1e1900 */
[----:B------:R-:W-:Y:S01]  /*1d320*/  R2UR UR4, R78 ;  /* 0x000000004e0472ca */ /* 0x000fe200000e0000 */
[----:B-----5:R-:W-:Y:S01]  /*1d330*/  IMAD R33, R32, 0xa, RZ ;  /* 0x0000000a20217824 */ /* 0x020fe200078e02ff */
[----:B------:R-:W-:-:S03]  /*1d340*/  R2UR UR5, R79 ;  /* 0x000000004f0572ca */ /* 0x000fc600000e0000 */
[----:B0-----:R-:W-:-:S10]  /*1d350*/  IMAD.WIDE R32, R33, 0x4, R36 ;  /* 0x0000000421207825 */ /* 0x001fd400078e0224 */
[----:B---3--:R2:W-:Y:S01]  /*1d360*/  STG.E desc[UR4][R66.64+0xc8], R41 ;  /* 0x0000c82942007986 */ /* 0x0085e2000c101904 */
[----:B------:R-:W0:Y:S03]  /*1d370*/  LDCU UR4, c[0x3][0x38] ;  /* 0x00c00700ff0477ac */ /* 0x000e260008000800 */
[----:B------:R-:W3:Y:S01]  /*1d380*/  LDG.E R37, desc[UR8][R32.64+0x4] ;  /* 0x0000040820257981 */ /* 0x000ee2000c1e1900 */
[----:B------:R-:W-:Y:S05]  /*1d390*/  BMOV.32.CLEAR RZ, B0 ;  /* 0x0000000000ff7355 */ /* 0x000fea0000100000 */
[----:B------:R-:W-:Y:S01]  /*1d3a0*/  BSSY.RECONVERGENT B0, `(.L_x_403) ;  /* 0x000005e000007945 */ /* 0x000fe20003800200 */
[----:B0-----:R-:W-:Y:S01]  /*1d3b0*/  UISETP.NE.AND UP0, UPT, UR4, URZ, UPT ;  /* 0x000000ff0400728c */ /* 0x001fe2000bf05270 */
[----:B---3--:R2:W-:Y:S08]  /*1d3c0*/  STG.E desc[UR8][R66.64+0xcc], R37 ;  /* 0x0000cc2542007986 */ /* 0x0085f0000c101908 */
[----:B------:R-:W-:Y:S05]  /*1d3d0*/  BRA.U !UP0, `(.L_x_404) ;  /* 0x0000000108bc7547 */ /* 0x000fea000b800000 */
[----:B------:R-:W-:Y:S01]  /*1d3e0*/  ISETP.GE.AND P0, PT, R41, 0x1, PT ;  /* 0x000000012900780c */ /* 0x000fe20003f06270 */
[----:B------:R-:W-:-:S12]  /*1d3f0*/  BSSY.RECONVERGENT B1, `(.L_x_405) ;  /* 0x000002c000017945 */ /* 0x000fd80003800200 */
[----:B------:R-:W-:Y:S05]  /*1d400*/  @!P0 BRA `(.L_x_406) ;  /* 0x0000000000a88947 */ /* 0x000fea0003800000 */
[----:B--2---:R-:W-:-:S07]  /*1d410*/  IMAD.MOV.U32 R37, RZ, RZ, 0x1 ;  /* 0x00000001ff257424 */ /* 0x004fce00078e00ff */
.L_x_412:
[C---:B------:R-:W-:Y:S02]  /*1d420*/  R2UR UR4, R78.reuse ;  /* 0x000000004e0472ca */ /* 0x040fe400000e0000 */
[C---:B------:R-:W-:Y:S02]  /*1d430*/  R2UR UR5, R79.reuse ;  /* 0x000000004f0572ca */ /* 0x040fe400000e0000 */
[----:B------:R-:W-:Y:S02]  /*1d440*/  R2UR UR8, R78 ;  /* 0x000000004e0872ca */ /* 0x000fe400000e0000 */
[----:B------:R-:W-:-:S09]  /*1d450*/  R2UR UR9, R79 ;  /* 0x000000004f0972ca */ /* 0x000fd200000e0000 */
[----:B------:R-:W2:Y:S01]  /*1d460*/  LDG.E R34, desc[UR4][R2.64] ;  /* 0x0000000402227981 */ /* 0x000ea2000c1e1900 */
[----:B------:R-:W0:Y:S03]  /*1d470*/  LDCU.64 UR4, c[0x0][0x380] ;  /* 0x00007000ff0477ac */ /* 0x000e260008000a00 */
[----:B------:R-:W2:Y:S02]  /*1d480*/  LDG.E R35, desc[UR8][R2.64+0x4] ;  /* 0x0000040802237981 */ /* 0x000ea4000c1e1900 */
[----:B--2---:R-:W-:-:S04]  /*1d490*/  IADD3 R35, PT, PT, R35, R34, -R37 ;  /* 0x0000002223237210 */ /* 0x004fc80007ffe825 */
[----:B0-----:R-:W-:-:S04]  /*1d4a0*/  IADD3 R34, P0, PT, R35, UR4, RZ ;  /* 0x0000000423227c10 */ /* 0x001fc8000ff1e0ff */
[----:B------:R-:W-:-:S05]  /*1d4b0*/  LEA.HI.X.SX32 R35, R35, UR5, 0x1, P0 ;  /* 0x0000000523237c11 */ /* 0x000fca00080f0eff */
[----:B------:R-:W2:Y:S01]  /*1d4c0*/  LDG.E.U8 R34, desc[UR8][R34.64] ;  /* 0x0000000822227981 */ /* 0x000ea2000c1e1100 */
[----:B------:R-:W-:Y:S01]  /*1d4d0*/  BSSY.RECONVERGENT B2, `(.L_x_407) ;  /* 0x0000012000027945 */ /* 0x000fe20003800200 */
[----:B------:R-:W-:Y:S02]  /*1d4e0*/  PRMT R36, RZ, 0x7610, R36 ;  /* 0x00007610ff247816 */ /* 0x000fe40000000024 */
[----:B--2---:R-:W-:-:S13]  /*1d4f0*/  ISETP.GT.AND P0, PT, R34, 0x46, PT ;  /* 0x000000462200780c */ /* 0x004fda0003f04270 */
[----:B------:R-:W-:Y:S05]  /*1d500*/  @P0 BRA `(.L_x_408) ;  /* 0x0000000000200947 */ /* 0x000fea0003800000 */
[----:B------:R-:W-:-:S13]  /*1d510*/  ISETP.NE.AND P0, PT, R34, 0x41, PT ;  /* 0x000000412200780c */ /* 0x000fda0003f05270 */
[----:B------:R-:W-:Y:S05]  /*1d520*/  @!P0 BRA `(.L_x_409) ;  /* 0x0000000000108947 */ /* 0x000fea0003800000 */
[----:B------:R-:W-:-:S13]  /*1d530*/  ISETP.NE.AND P0, PT, R34, 0x43, PT ;  /* 0x000000432200780c */ /* 0x000fda0003f05270 */
[----:B------:R-:W-:Y:S05]  /*1d540*/  @P0 BRA `(.L_x_410) ;  /* 0x0000000000240947 */ /* 0x000fea0003800000 */
[----:B------:R-:W-:Y:S01]  /*1d550*/  IMAD.MOV.U32 R36, RZ, RZ, 0x2 ;  /* 0x00000002ff247424 */ /* 0x000fe200078e00ff */
[----:B------:R-:W-:Y:S06]  /*1d560*/  BRA `(.L_x_411) ;  /* 0x0000000000207947 */ /* 0x000fec0003800000 */
.L_x_409:
[----:B------:R-:W-:Y:S01]  /*1d570*/  IMAD.MOV.U32 R36, RZ, RZ, 0x3 ;  /* 0x00000003ff247424 */ /* 0x000fe200078e00ff */
[----:B------:R-:W-:Y:S06]  /*1d580*/  BRA `(.L_x_411) ;  /* 0x0000000000187947 */ /* 0x000fec0003800000 */
.L_x_408:
[----:B------:R-:W-:-:S13]  /*1d590*/  ISETP.NE.AND P0, PT, R34, 0x54, PT ;  /* 0x000000542200780c */ /* 0x000fda0003f05270 */
[----:B------:R-:W-:Y:S05]  /*1d5a0*/  @!P0 BRA `(.L_x_411) ;  /* 0x0000000000108947 */ /* 0x000fea0003800000 */
[----:B------:R-:W-:Y:S01]  /*1d5b0*/  ISETP.NE.AND P0, PT, R34, 0x47, PT ;  /* 0x000000472200780c */ /* 0x000fe20003f05270 */
[----:B------:R-:W-:-:S12]  /*1d5c0*/  IMAD.MOV.U32 R36, RZ, RZ, 0x1 ;  /* 0x00000001ff247424 */ /* 0x000fd800078e00ff */
[----:B------:R-:W-:Y:S05]  /*1d5d0*/  @!P0 BRA `(.L_x_411) ;  /* 0x0000000000048947 */ /* 0x000fea0003800000 */
.L_x_410:
[----:B------:R-:W-:-:S07]  /*1d5e0*/  IMAD.MOV.U32 R36, RZ, RZ, 0x4 ;  /* 0x00000004ff247424 */ /* 0x000fce00078e00ff */
.L_x_411:
[----:B------:R-:W-:Y:S05]  /*1d5f0*/  BSYNC.RECONVERGENT B2 ;  /* 0x0000000000027941 */ /* 0x000fea0003800200 */
.L_x_407:
[C---:B------:R-:W-:Y:S02]  /*1d600*/  R2UR UR4, R78.reuse ;  /* 0x000000004e0472ca */ /* 0x040fe400000e0000 */
[C---:B------:R-:W-:Y:S02]  /*1d610*/  R2UR UR5, R79.reuse ;  /* 0x000000004f0572ca */ /* 0x040fe400000e0000 */
[----:B------:R-:W-:Y:S02]  /*1d620*/  R2UR UR8, R78 ;  /* 0x000000004e0872ca */ /* 0x000fe400000e0000 */
[----:B------:R-:W-:Y:S02]  /*1d630*/  R2UR UR9, R79 ;  /* 0x000000004f0972ca */ /* 0x000fe400000e0000 */
[----:B------:R-:W-:-:S05]  /*1d640*/  IADD3 R34, P0, PT, R37, R72, RZ ;  /* 0x0000004825227210 */ /* 0x000fca0007f1e0ff */
[----:B------:R-:W-:-:S05]  /*1d650*/  IMAD.X R35, RZ, RZ, R73, P0 ;  /* 0x000000ffff237224 */ /* 0x000fca00000e0649 */
[----:B------:R0:W-:Y:S04]  /*1d660*/  STG.E.U8 desc[UR4][R34.64], R36 ;  /* 0x0000002422007986 */ /* 0x0001e8000c101104 */
[----:B------:R-:W2:Y:S02]  /*1d670*/  LDG.E R38, desc[UR8][R66.64+0xc8] ;  /* 0x0000c80842267981 */ /* 0x000ea4000c1e1900 */
[C---:B--2---:R-:W-:Y:S01]  /*1d680*/  ISETP.GE.AND P0, PT, R37.reuse, R38, PT ;  /* 0x000000262500720c */ /* 0x044fe20003f06270 */
[----:B------:R-:W-:-:S12]  /*1d690*/  VIADD R37, R37, 0x1 ;  /* 0x0000000125257836 */ /* 0x000fd80000000000 */
[----:B0-----:R-:W-:Y:S05]  /*1d6a0*/  @!P0 BRA `(.L_x_412) ;  /* 0xfffffffc005c8947 */ /* 0x001fea000383ffff */
.L_x_406:
[----:B------:R-:W-:Y:S05]  /*1d6b0*/  BSYNC.RECONVERGENT B1 ;  /* 0x0000000000017941 */ /* 0x000fea0003800200 */
.L_x_405:
[----:B------:R-:W-:Y:S05]  /*1d6c0*/  BRA `(.L_x_413) ;  /* 0x0000000000ac7947 */ /* 0x000fea0003800000 */
.L_x_404:
[----:B------:R-:W-:-:S13]  /*1d6d0*/  ISETP.GE.AND P0, PT, R41, 0x1, PT ;  /* 0x000000012900780c */ /* 0x000fda0003f06270 */
[----:B------:R-:W-:Y:S05]  /*1d6e0*/  @!P0 BRA `(.L_x_413) ;  /* 0x0000000000a48947 */ /* 0x000fea0003800000 */
[----:B--2---:R-:W-:-:S07]  /*1d6f0*/  IMAD.MOV.U32 R37, RZ, RZ, 0x1 ;  /* 0x00000001ff257424 */ /* 0x004fce00078e00ff */
.L_x_419:
[----:B------:R-:W-:Y:S02]  /*1d700*/  R2UR UR4, R78 ;  /* 0x000000004e0472ca */ /* 0x000fe400000e0000 */
[----:B------:R-:W-:-:S13]  /*1d710*/  R2UR UR5, R79 ;  /* 0x000000004f0572ca */ /* 0x000fda00000e0000 */
[----:B------:R-:W2:Y:S01]  /*1d720*/  LDG.E R34, desc[UR4][R2.64] ;  /* 0x0000000402227981 */ /* 0x000ea2000c1e1900 */
[----:B------:R-:W0:Y:S01]  /*1d730*/  LDCU.64 UR4, c[0x0][0x380] ;  /* 0x00007000ff0477ac */ /* 0x000e220008000a00 */
[----:B------:R-:W-:Y:S02]  /*1d740*/  R2UR UR8, R78 ;  /* 0x000000004e0872ca */ /* 0x000fe400000e0000 */
[----:B------:R-:W-:Y:S02]  /*1d750*/  R2UR UR9, R79 ;  /* 0x000000004f0972ca */ /* 0x000fe400000e0000 */
[----:B--2---:R-:W-:-:S04]  /*1d760*/  IADD3 R35, PT, PT, R37, -0x1, R34 ;  /* 0xffffffff25237810 */ /* 0x004fc80007ffe022 */
[----:B0-----:R-:W-:-:S04]  /*1d770*/  IADD3 R34, P0, PT, R35, UR4, RZ ;  /* 0x0000000423227c10 */ /* 0x001fc8000ff1e0ff */
[----:B------:R-:W-:-:S05]  /*1d780*/  LEA.HI.X.SX32 R35, R35, UR5, 0x1, P0 ;  /* 0x0000000523237c11 */ /* 0x000fca00080f0eff */
[----:B------:R-:W2:Y:S01]  /*1d790*/  LDG.E.U8 R34, desc[UR8][R34.64] ;  /* 0x0000000822227981 */ /* 0x000ea2000c1e1100 */
[----:B------:R-:W-:Y:S01]  /*1d7a0*/  BSSY.RECONVERGENT B1, `(.L_x_414) ;  /* 0x0000012000017945 */ /* 0x000fe20003800200 */
[----:B--2---:R-:W-:-:S13]  /*1d7b0*/  ISETP.GT.AND P0, PT, R34, 0x46, PT ;  /* 0x000000462200780c */ /* 0x004fda0003f04270 */
        /* <DEDUP_REMOVED lines=8> */
.L_x_415:
[----:B------:R-:W-:Y:S01]  /*1d840*/  ISETP.NE.AND P0, PT, R34, 0x47, PT ;  /* 0x000000472200780c */ /* 0x000fe20003f05270 */
[----:B------:R-:W-:-:S12]  /*1d850*/  IMAD.MOV.U32 R36, RZ, RZ, 0x2 ;  /* 0x00000002ff247424 */ /* 0x000fd800078e00ff */
[----:B------:R-:W-:Y:S05]  /*1d860*/  @!P0 BRA `(.L_x_416) ;  /* 0x0000000000148947 */ /* 0x000fea0003800000 */
[----:B------:R-:W-:-:S13]  /*1d870*/  ISETP.NE.AND P0, PT, R34, 0x54, PT ;  /* 0x000000542200780c */ /* 0x000fda0003f05270 */
[----:B------:R-:W-:Y:S05]  /*1d880*/  @!P0 BRA `(.L_x_418) ;  /* 0x0000000000088947 */ /* 0x000fea0003800000 */
.L_x_417:
[----:B------:R-:W-:Y:S01]  /*1d890*/  IMAD.MOV.U32 R36, RZ, RZ, 0x4 ;  /* 0x00000004ff247424 */ /* 0x000fe200078e00ff */
[----:B------:R-:W-:Y:S06]  /*1d8a0*/  BRA `(.L_x_416) ;  /* 0x0000000000047947 */ /* 0x000fec0003800000 */
.L_x_418:
[----:B------:R-:W-:-:S07]  /*1d8b0*/  IMAD.MOV.U32 R36, RZ, RZ, 0x3 ;  /* 0x00000003ff247424 */ /* 0x000fce00078e00ff */
.L_x_416:
[----:B------:R-:W-:Y:S05]  /*1d8c0*/  BSYNC.RECONVERGENT B1 ;  /* 0x0000000000017941 */ /* 0x000fea0003800200 */
.L_x_414:
[C---:B------:R-:W-:Y:S02]  /*1d8d0*/  R2UR UR4, R78.reuse ;  /* 0x000000004e0472ca */ /* 0x040fe400000e0000 */
[C---:B------:R-:W-:Y:S02]  /*1d8e0*/  R2UR UR5, R79.reuse ;  /* 0x000000004f0572ca */ /* 0x040fe400000e0000 */
[----:B------:R-:W-:Y:S02]  /*1d8f0*/  R2UR UR8, R78 ;  /* 0x000000004e0872ca */ /* 0x000fe400000e0000 */
[----:B------:R-:W-:Y:S02]  /*1d900*/  R2UR UR9, R79 ;  /* 0x000000004f0972ca */ /* 0x000fe400000e0000 */
[----:B------:R-:W-:-:S04]  /*1d910*/  IADD3 R34, P0, PT, R37, R72, RZ ;  /* 0x0000004825227210 */ /* 0x000fc80007f1e0ff */
[----:B------:R-:W-:-:S05]  /*1d920*/  LEA.HI.X.SX32 R35, R37, R73, 0x1, P0 ;  /* 0x0000004925237211 */ /* 0x000fca00000f0eff */
[----:B------:R0:W-:Y:S04]  /*1d930*/  STG.E.U8 desc[UR4][R34.64], R36 ;  /* 0x0000002422007986 */ /* 0x0001e8000c101104 */
[----:B------:R-:W2:Y:S02]  /*1d940*/  LDG.E R38, desc[UR8][R66.64+0xc8] ;  /* 0x0000c80842267981 */ /* 0x000ea4000c1e1900 */
[C---:B--2---:R-:W-:Y:S01]  /*1d950*/  ISETP.GE.AND P0, PT, R37.reuse, R38, PT ;  /* 0x000000262500720c */ /* 0x044fe20003f06270 */
[----:B------:R-:W-:-:S12]  /*1d960*/  VIADD R37, R37, 0x1 ;  /* 0x0000000125257836 */ /* 0x000fd80000000000 */
[----:B0-----:R-:W-:Y:S05]  /*1d970*/  @!P0 BRA `(.L_x_419) ;  /* 0xfffffffc00608947 */ /* 0x001fea000383ffff */
.L_x_413:
[----:B------:R-:W-:Y:S05]  /*1d980*/  BSYNC.RECONVERGENT B0 ;  /* 0x0000000000007941 */ /* 0x000fea0003800200 */
.L_x_403:
[----:B------:R-:W-:Y:S01]  /*1d990*/  ISETP.NE.AND P0, PT, R39, RZ, PT ;  /* 0x000000ff2700720c */ /* 0x000fe20003f05270 */
[----:B------:R-:W-:Y:S05]  /*1d9a0*/  BMOV.32.CLEAR RZ, B0 ;  /* 0x0000000000ff7355 */ /* 0x000fea0000100000 */
[----:B------:R-:W-:Y:S07]  /*1d9b0*/  BSSY.RECONVERGENT B0, `(.L_x_420) ;  /* 0x0000066000007945 */ /* 0x000fee0003800200 */
[----:B------:R-:W-:Y:S05]  /*1d9c0*/  @!P0 BRA `(.L_x_421) ;  /* 0x0000000000c88947 */ /* 0x000fea0003800000 */
[----:B------:R-:W-:Y:S02]  /*1d9d0*/  R2UR UR4, R78 ;  /* 0x000000004e0472ca */ /* 0x000fe400000e0000 */
[----:B------:R-:W-:-:S13]  /*1d9e0*/  R2UR UR5, R79 ;  /* 0x000000004f0572ca */ /* 0x000fda00000e0000 */
[----:B------:R-:W3:Y:S02]  /*1d9f0*/  LDG.E R2, desc[UR4][R66.64+0xcc] ;  /* 0x0000cc0442027981 */ /* 0x000ee4000c1e1900 */
[----:B---3--:R-:W-:-:S13]  /*1da00*/  ISETP.GE.AND P0, PT, R2, 0x1, PT ;  /* 0x000000010200780c */ /* 0x008fda0003f06270 */
[----:B------:R-:W-:Y:S05]  /*1da10*/  @!P0 BRA `(.L_x_422) ;  /* 0x00000004007c8947 */ /* 0x000fea0003800000 */
[----:B------:R-:W-:Y:S01]  /*1da20*/  BSSY.RECONVERGENT B1, `(.L_x_423) ;  /* 0x000002a000017945 */ /* 0x000fe20003800200 */
[----:B--2---:R-:W-:-:S07]  /*1da30*/  IMAD.MOV.U32 R35, RZ, RZ, 0x1 ;  /* 0x00000001ff237424 */ /* 0x004fce00078e00ff */
.L_x_429:
        /* <DEDUP_REMOVED lines=20> */
.L_x_426:
[----:B------:R-:W-:Y:S01]  /*1db80*/  IMAD.MOV.U32 R34, RZ, RZ, 0x3 ;  /* 0x00000003ff227424 */ /* 0x000fe200078e00ff */
[----:B------:R-:W-:Y:S06]  /*1db90*/  BRA `(.L_x_428) ;  /* 0x0000000000187947 */ /* 0x000fec0003800000 */
.L_x_425:
[----:B------:R-:W-:-:S13]  /*1dba0*/  ISETP.NE.AND P0, PT, R2, 0x54, PT ;  /* 0x000000540200780c */ /* 0x000fda0003f05270 */
[----:B------:R-:W-:Y:S05]  /*1dbb0*/  @!P0 BRA `(.L_x_428) ;  /* 0x0000000000108947 */ /* 0x000fea0003800000 */
[----:B------:R-:W-:Y:S01]  /*1dbc0*/  ISETP.NE.AND P0, PT, R2, 0x47, PT ;  /* 0x000000470200780c */ /* 0x000fe20003f05270 */
[----:B------:R-:W-:-:S12]  /*1dbd0*/  IMAD.MOV.U32 R34, RZ, RZ, 0x1 ;  /* 0x00000001ff227424 */ /* 0x000fd800078e00ff */
[----:B------:R-:W-:Y:S05]  /*1dbe0*/  @!P0 BRA `(.L_x_428) ;  /* 0x0000000000048947 */ /* 0x000fea0003800000 */
.L_x_427:
[----:B------:R-:W-:-:S07]  /*1dbf0*/  IMAD.MOV.U32 R34, RZ, RZ, 0x4 ;  /* 0x00000004ff227424 */ /* 0x000fce00078e00ff */
.L_x_428:
[----:B------:R-:W-:Y:S05]  /*1dc00*/  BSYNC.RECONVERGENT B2 ;  /* 0x0000000000027941 */ /* 0x000fea0003800200 */
.L_x_424:
        /* <DEDUP_REMOVED lines=11> */
[----:B------:R-:W-:Y:S05]  /*1dcc0*/  BSYNC.RECONVERGENT B1 ;  /* 0x0000000000017941 */ /* 0x000fea0003800200 */
.L_x_423:
[----:B------:R-:W-:Y:S01]  /*1dcd0*/  IMAD.MOV.U32 R2, RZ, RZ, R36 ;  /* 0x000000ffff027224 */ /* 0x000fe200078e0024 */
[----:B------:R-:W-:Y:S06]  /*1dce0*/  BRA `(.L_x_422) ;  /* 0x0000000000c87947 */ /* 0x000fec0003800000 */
.L_x_421:
[----:B------:R-:W-:Y:S02]  /*1dcf0*/  R2UR UR4, R78 ;  /* 0x000000004e0472ca */ /* 0x000fe400000e0000 */
[----:B------:R-:W-:-:S13]  /*1dd00*/  R2UR UR5, R79 ;  /* 0x000000004f0572ca */ /* 0x000fda00000e0000 */
[----:B------:R-:W3:Y:S02]  /*1dd10*/  LDG.E R2, desc[UR4][R66.64+0xcc] ;  /* 0x0000cc0442027981 */ /* 0x000ee4000c1e1900 */
[----:B---3--:R-:W-:-:S13]  /*1dd20*/  ISETP.GE.AND P0, PT, R2, 0x1, PT ;  /* 0x000000010200780c */ /* 0x008fda0003f06270 */
[----:B------:R-:W-:Y:S05]  /*1dd30*/  @!P0 BRA `(.L_x_422) ;  /* 0x0000000000b48947 */ /* 0x000fea0003800000 */
[----:B------:R-:W-:Y:S01]  /*1dd40*/  BSSY.RECONVERGENT B1, `(.L_x_430) ;  /* 0x000002b000017945 */ /* 0x000fe20003800200 */
[----:B--2---:R-:W-:-:S07]  /*1dd50*/  IMAD.MOV.U32 R35, RZ, RZ, 0x1 ;  /* 0x00000001ff237424 */ /* 0x004fce00078e00ff */
.L_x_436:
        /* <DEDUP_REMOVED lines=21> */
.L_x_432:
[----:B------:R-:W-:Y:S01]  /*1deb0*/  ISETP.NE.AND P0, PT, R2, 0x47, PT ;  /* 0x000000470200780c */ /* 0x000fe20003f05270 */
[----:B------:R-:W-:-:S12]  /*1dec0*/  IMAD.MOV.U32 R34, RZ, RZ, 0x2 ;  /* 0x00000002ff227424 */ /* 0x000fd800078e00ff */
[----:B------:R-:W-:Y:S05]  /*1ded0*/  @!P0 BRA `(.L_x_433) ;  /* 0x0000000000148947 */ /* 0x000fea0003800000 */
[----:B------:R-:W-:-:S13]  /*1dee0*/  ISETP.NE.AND P0, PT, R2, 0x54, PT ;  /* 0x000000540200780c */ /* 0x000fda0003f05270 */
[----:B------:R-:W-:Y:S05]  /*1def0*/  @!P0 BRA `(.L_x_435) ;  /* 0x0000000000088947 */ /* 0x000fea0003800000 */
.L_x_434:
[----:B------:R-:W-:Y:S01]  /*1df00*/  IMAD.MOV.U32 R34, RZ, RZ, 0x4 ;  /* 0x00000004ff227424 */ /* 0x000fe200078e00ff */
[----:B------:R-:W-:Y:S06]  /*1df10*/  BRA `(.L_x_433) ;  /* 0x0000000000047947 */ /* 0x000fec0003800000 */
.L_x_435:
[----:B------:R-:W-:-:S07]  /*1df20*/  IMAD.MOV.U32 R34, RZ, RZ, 0x3 ;  /* 0x00000003ff227424 */ /* 0x000fce00078e00ff */
.L_x_433:
[----:B------:R-:W-:Y:S05]  /*1df30*/  BSYNC.RECONVERGENT B2 ;  /* 0x0000000000027941 */ /* 0x000fea0003800200 */
.L_x_431:
        /* <DEDUP_REMOVED lines=11> */
[----:B------:R-:W-:Y:S05]  /*1dff0*/  BSYNC.RECONVERGENT B1 ;  /* 0x0000000000017941 */ /* 0x000fea0003800200 */
.L_x_430:
[----:B------:R-:W-:-:S07]  /*1e000*/  IMAD.MOV.U32 R2, RZ, RZ, R36 ;  /* 0x000000ffff027224 */ /* 0x000fce00078e0024 */
.L_x_422:
[----:B------:R-:W-:Y:S05]  /*1e010*/  BSYNC.RECONVERGENT B0 ;  /* 0x0000000000007941 */ /* 0x000fea0003800200 */
.L_x_420:
[----:B------:R-:W0:Y:S01]  /*1e020*/  LDCU.64 UR4, c[0x0][0x3b8] ;  /* 0x00007700ff0477ac */ /* 0x000e220008000a00 */
[----:B------:R-:W-:Y:S01]  /*1e030*/  IMAD.IADD R3, R25, 0x1, R2 ;  /* 0x0000000119037824 */ /* 0x000fe200078e0202 */
[C---:B------:R-:W-:Y:S01]  /*1e040*/  R2UR UR8, R78.reuse ;  /* 0x000000004e0872ca */ /* 0x040fe200000e0000 */
[----:B--2---:R-:W-:Y:S01]  /*1e050*/  IMAD.MOV.U32 R35, RZ, RZ, 0x4 ;  /* 0x00000004ff237424 */ /* 0x004fe200078e00ff */
[C---:B------:R-:W-:Y:S02]  /*1e060*/  R2UR UR9, R79.reuse ;  /* 0x000000004f0972ca */ /* 0x040fe400000e0000 */
[C---:B------:R-:W-:Y:S02]  /*1e070*/  R2UR UR10, R78.reuse ;  /* 0x000000004e0a72ca */ /* 0x040fe400000e0000 */
[----:B------:R-:W-:Y:S02]  /*1e080*/  R2UR UR11, R79 ;  /* 0x000000004f0b72ca */ /* 0x000fe400000e0000 */
[----:B------:R-:W-:-:S02]  /*1e090*/  R2UR UR12, R78 ;  /* 0x000000004e0c72ca */ /* 0x000fc400000e0000 */
[----:B------:R-:W-:Y:S02]  /*1e0a0*/  R2UR UR13, R79 ;  /* 0x000000004f0d72ca */ /* 0x000fe400000e0000 */
[----:B0-----:R-:W-:-:S04]  /*1e0b0*/  IADD3 R2, P0, PT, R3, UR4, RZ ;  /* 0x0000000403027c10 */ /* 0x001fc8000ff1e0ff */
[----:B------:R-:W-:-:S05]  /*1e0c0*/  LEA.HI.X.SX32 R3, R3, UR5, 0x1, P0 ;  /* 0x0000000503037c11 */ /* 0x000fca00080f0eff */
[----:B------:R0:W-:Y:S02]  /*1e0d0*/  STG.E.U8 desc[UR8][R2.64], R35 ;  /* 0x0000002302007986 */ /* 0x0001e4000c101108 */
[----:B0-----:R-:W-:Y:S02]  /*1e0e0*/  IMAD.MOV.U32 R2, RZ, RZ, R72 ;  /* 0x000000ffff027224 */ /* 0x001fe400078e0048 */
[----:B------:R-:W-:-:S05]  /*1e0f0*/  IMAD.MOV.U32 R3, RZ, RZ, R73 ;  /* 0x000000ffff037224 */ /* 0x000fca00078e0049 */
[----:B------:R0:W-:Y:S04]  /*1e100*/  STG.E.U8 desc[UR10][R2.64+0x1b], R35 ;  /* 0x00001b2302007986 */ /* 0x0001e8000c10110a */
[----:B------:R-:W2:Y:S02]  /*1e110*/  LDG.E R33, desc[UR12][R66.64+0xc8] ;  /* 0x0000c80c42217981 */ /* 0x000ea4000c1e1900 */
[----:B--2---:R-:W-:-:S05]  /*1e120*/  IMAD.IADD R33, R24, 0x1, R33 ;  /* 0x0000000118217824 */ /* 0x004fca00078e0221 */
[----:B------:R-:W-:-:S04]  /*1e130*/  IADD3 R32, P0, PT, R33, UR4, RZ ;  /* 0x0000000421207c10 */ /* 0x000fc8000ff1e0ff */
[----:B------:R-:W-:-:S05]  /*1e140*/  LEA.HI.X.SX32 R33, R33, UR5, 0x1, P0 ;  /* 0x0000000521217c11 */ /* 0x000fca00080f0eff */
[----:B------:R0:W-:Y:S04]  /*1e150*/  STG.E.U8 desc[UR8][R32.64], R35 ;  /* 0x0000002320007986 */ /* 0x0001e8000c101108 */
[----:B------:R0:W-:Y:S04]  /*1e160*/  STG.E.U8 desc[UR10][R2.64], R35 ;  /* 0x0000002302007986 */ /* 0x0001e8000c10110a */
[----:B------:R-:W2:Y:S01]  /*1e170*/  LDG.E R34, desc[UR12][R66.64+0xc8] ;  /* 0x0000c80c42227981 */ /* 0x000ea2000c1e1900 */
[----:B------:R-:W-:Y:S01]  /*1e180*/  R2UR UR4, R78 ;  /* 0x000000004e0472ca */ /* 0x000fe200000e0000 */
[----:B------:R-:W-:Y:S01]  /*1e190*/  IMAD.MOV.U32 R37, RZ, RZ, 0x1 ;  /* 0x00000001ff257424 */ /* 0x000fe200078e00ff */
[----:B------:R-:W-:Y:S01]  /*1e1a0*/  R2UR UR5, R79 ;  /* 0x000000004f0572ca */ /* 0x000fe200000e0000 */
[----:B------:R-:W-:Y:S05]  /*1e1b0*/  BMOV.32.CLEAR RZ, B0 ;  /* 0x0000000000ff7355 */ /* 0x000fea0000100000 */
[----:B------:R-:W-:Y:S07]  /*1e1c0*/  BSSY.RECONVERGENT B0, `(.L_x_437) ;  /* 0x0000066000007945 */ /* 0x000fee0003800200 */
[----:B------:R0:W-:Y:S01]  /*1e1d0*/  STG.E desc[UR4][R66.64+0xd8], R37 ;  /* 0x0000d82542007986 */ /* 0x0001e2000c101904 */
[----:B--2---:R-:W-:-:S13]  /*1e1e0*/  ISETP.GE.AND P0, PT, R34, 0x1, PT ;  /* 0x000000012200780c */ /* 0x004fda0003f06270 */
[----:B0-----:R-:W-:Y:S05]  /*1e1f0*/  @!P0 BRA `(.L_x_438) ;  /* 0x0000000400888947 */ /* 0x001fea0003800000 */
[----:B------:R-:W-:Y:S02]  /*1e200*/  R2UR UR4, R78 ;  /* 0x000000004e0472ca */ /* 0x000fe400000e0000 */
[----:B------:R-:W-:-:S13]  /*1e210*/  R2UR UR5, R79 ;  /* 0x000000004f0572ca */ /* 0x000fda00000e0000 */
[----:B------:R0:W5:Y:S01]  /*1e220*/  LDG.E R37, desc[UR4][R66.64+0xcc] ;  /* 0x0000cc0442257981 */ /* 0x000162000c1e1900 */
[----:B------:R-:W-:-:S07]  /*1e230*/  IMAD.MOV.U32 R3, RZ, RZ, 0x1 ;  /* 0x00000001ff037424 */ /* 0x000fce00078e00ff */
.L_x_443:
[----:B------:R-:W-:Y:S01]  /*1e240*/  R2UR UR4, R78 ;  /* 0x000000004e0472ca */ /* 0x000fe200000e0000 */
[----:B--2---:R-:W-:Y:S01]  /*1e250*/  IMAD.MOV.U32 R33, RZ, RZ, 0x1 ;  /* 0x00000001ff217424 */ /* 0x004fe200078e00ff */
[----:B------:R-:W-:Y:S01]  /*1e260*/  R2UR UR5, R79 ;  /* 0x000000004f0572ca */ /* 0x000fe200000e0000 */
[----:B------:R-:W-:Y:S01]  /*1e270*/  BSSY.RECONVERGENT B1, `(.L_x_439) ;  /* 0x0000053000017945 */ /* 0x000fe20003800200 */
[----:B-----5:R-:W-:-:S11]  /*1e280*/  ISETP.GE.AND P0, PT, R37, 0x1, PT ;  /* 0x000000012500780c */ /* 0x020fd60003f06270 */
[----:B------:R2:W-:Y:S02]  /*1e290*/  STG.E desc[UR4][R66.64+0xdc], R33 ;  /* 0x0000dc2142007986 */ /* 0x0005e4000c101904 */
[----:B------:R-:W-:Y:S05]  /*1e2a0*/  @!P0 BRA `(.L_x_440) ;  /* 0x00000004003c8947 */ /* 0x000fea0003800000 */
[----:B------:R-:W-:Y:S01]  /*1e2b0*/  BSSY.RECONVERGENT B2, `(.L_x_441) ;  /* 0x0000048000027945 */ /* 0x000fe20003800200 */
[----:B------:R-:W-:-:S07]  /*1e2c0*/  IMAD.MOV.U32 R39, RZ, RZ, 0x1 ;  /* 0x00000001ff277424 */ /* 0x000fce00078e00ff */
.L_x_442:
[----:B------:R-:W-:Y:S01]  /*1e2d0*/  R2UR UR4, R78 ;  /* 0x000000004e0472ca */ /* 0x000fe200000e0000 */
[----:B---3--:R-:W3:Y:S01]  /*1e2e0*/  LDC.64 R34, c[0x0][0x3a8] ;  /* 0x0000ea00ff227b82 */ /* 0x008ee20000000a00 */
[----:B------:R-:W-:-:S13]  /*1e2f0*/  R2UR UR5, R79 ;  /* 0x000000004f0572ca */ /* 0x000fda00000e0000 */
[----:B------:R-:W5:Y:S01]  /*1e300*/  LDG.E R41, desc[UR4][R66.64+0xd8] ;  /* 0x0000d80442297981 */ /* 0x000f62000c1e1900 */
[----:B------:R-:W-:Y:S02]  /*1e310*/  R2UR UR8, R78 ;  /* 0x000000004e0872ca */ /* 0x000fe400000e0000 */
[----:B------:R-:W-:Y:S02]  /*1e320*/  R2UR UR9, R79 ;  /* 0x000000004f0972ca */ /* 0x000fe400000e0000 */
[----:B------:R-:W-:-:S04]  /*1e330*/  IADD3 R2, P1, PT, R39, R72, RZ ;  /* 0x0000004827027210 */ /* 0x000fc80007f3e0ff */
[----:B------:R-:W-:-:S07]  /*1e340*/  LEA.HI.X.SX32 R3, R39, R73, 0x1, P1 ;  /* 0x0000004927037211 */ /* 0x000fce00008f0eff */
[----:B------:R-:W4:Y:S01]  /*1e350*/  LDG.E.S8 R3, desc[UR8][R2.64+0x1b] ;  /* 0x00001b0802037981 */ /* 0x000f22000c1e1300 */
[----:B-----5:R-:W-:-:S04]  /*1e360*/  IADD3 R32, P0, PT, R41, R72, RZ ;  /* 0x0000004829207210 */ /* 0x020fc80007f1e0ff */
[----:B--2---:R-:W-:-:S05]  /*1e370*/  LEA.HI.X.SX32 R33, R41, R73, 0x1, P0 ;  /* 0x0000004929217211 */ /* 0x004fca00000f0eff */
[----:B------:R-:W4:Y:S02]  /*1e380*/  LDG.E.S8 R32, desc[UR4][R32.64] ;  /* 0x0000000420207981 */ /* 0x000f24000c1e1300 */
[----:B----4-:R-:W-:-:S05]  /*1e390*/  IMAD.IADD R36, R32, 0x1, R3 ;  /* 0x0000000120247824 */ /* 0x010fca00078e0203 */
[----:B------:R-:W-:Y:S01]  /*1e3a0*/  ISETP.NE.AND P0, PT, R36, 0x3, PT ;  /* 0x000000032400780c */ /* 0x000fe20003f05270 */
[----:B------:R-:W-:-:S04]  /*1e3b0*/  VIADD R36, R41, 0xffffffff ;  /* 0xffffffff29247836 */ /* 0x000fc80000000000 */
[----:B------:R-:W-:-:S04]  /*1e3c0*/  IMAD R36, R36, R37, R30 ;  /* 0x0000002524247224 */ /* 0x000fc800078e021e */
[----:B------:R-:W-:-:S04]  /*1e3d0*/  IMAD.IADD R39, R36, 0x1, R39 ;  /* 0x0000000124277824 */ /* 0x000fc800078e0227 */
[C---:B------:R-:W-:Y:S02]  /*1e3e0*/  @P0 R2UR UR4, R78.reuse ;  /* 0x000000004e0402ca */ /* 0x040fe400000e0000 */
[C---:B------:R-:W-:Y:S02]  /*1e3f0*/  @P0 R2UR UR5, R79.reuse ;  /* 0x000000004f0502ca */ /* 0x040fe400000e0000 */
[C---:B------:R-:W-:Y:S02]  /*1e400*/  @P0 R2UR UR8, R78.reuse ;  /* 0x000000004e0802ca */ /* 0x040fe400000e0000 */
[C---:B------:R-:W-:Y:S02]  /*1e410*/  @P0 R2UR UR9, R79.reuse ;  /* 0x000000004f0902ca */ /* 0x040fe400000e0000 */
[C---:B------:R-:W-:Y:S02]  /*1e420*/  @P0 R2UR UR10, R78.reuse ;  /* 0x000000004e0a02ca */ /* 0x040fe400000e0000 */
[----:B------:R-:W-:Y:S01]  /*1e430*/  @P0 R2UR UR11, R79 ;  /* 0x000000004f0b02ca */ /* 0x000fe200000e0000 */
[----:B---3--:R-:W-:Y:S01]  /*1e440*/  IMAD.WIDE R2, R39, 0x8, R34 ;  /* 0x0000000827027825 */ /* 0x008fe200078e0222 */
[----:B------:R-:W-:-:S02]  /*1e450*/  @P0 R2UR UR12, R78 ;  /* 0x000000004e0c02ca */ /* 0x000fc400000e0000 */
[----:B------:R-:W-:Y:S01]  /*1e460*/  @P0 R2UR UR13, R79 ;  /* 0x000000004f0d02ca */ /* 0x000fe200000e0000 */
[----:B------:R-:W-:Y:S02]  /*1e470*/  @P0 IMAD.MOV.U32 R32, RZ, RZ, 0x0 ;  /* 0x00000000ff200424 */ /* 0x000fe400078e00ff */
[----:B------:R-:W-:-:S05]  /*1e480*/  @P0 IMAD.MOV.U32 R33, RZ, RZ, 0x7ff00000 ;  /* 0x7ff00000ff210424 */ /* 0x000fca00078e00ff */
[----:B------:R2:W-:Y:S04]  /*1e490*/  @P0 STG.E.64 desc[UR4][R2.64], R32 ;  /* 0x0000002002000986 */ /* 0x0005e8000c101b04 */
[----:B------:R-:W3:Y:S04]  /*1e4a0*/  @P0 LDG.E R36, desc[UR8][R66.64+0xd8] ;  /* 0x0000d80842240981 */ /* 0x000ee8000c1e1900 */
[----:B------:R-:W4:Y:S04]  /*1e4b0*/  @P0 LDG.E R37, desc[UR10][R66.64+0xcc] ;  /* 0x0000cc0a42250981 */ /* 0x000f28000c1e1900 */
[----:B------:R-:W5:Y:S01]  /*1e4c0*/  @P0 LDG.E R38, desc[UR12][R66.64+0xdc] ;  /* 0x0000dc0c42260981 */ /* 0x000f62000c1e1900 */
[----:B------:R-:W-:-:S02]  /*1e4d0*/  @!P0 R2UR UR8, R78 ;  /* 0x000000004e0882ca */ /* 0x000fc400000e0000 */
[C---:B------:R-:W-:Y:S02]  /*1e4e0*/  @!P0 R2UR UR9, R79.reuse ;  /* 0x000000004f0982ca */ /* 0x040fe400000e0000 */
[C---:B------:R-:W-:Y:S02]  /*1e4f0*/  @!P0 R2UR UR10, R78.reuse ;  /* 0x000000004e0a82ca */ /* 0x040fe400000e0000 */
[C---:B------:R-:W-:Y:S02]  /*1e500*/  @!P0 R2UR UR11, R79.reuse ;  /* 0x000000004f0b82ca */ /* 0x040fe400000e0000 */
[C---:B------:R-:W-:Y:S02]  /*1e510*/  @!P0 R2UR UR12, R78.reuse ;  /* 0x000000004e0c82ca */ /* 0x040fe400000e0000 */
[----:B------:R-:W-:Y:S02]  /*1e520*/  @!P0 R2UR UR13, R79 ;  /* 0x000000004f0d82ca */ /* 0x000fe400000e0000 */
[----:B------:R-:W-:-:S02]  /*1e530*/  @!P0 R2UR UR14, R78 ;  /* 0x000000004e0e82ca */ /* 0x000fc400000e0000 */
[----:B------:R-:W-:Y:S01]  /*1e540*/  @!P0 R2UR UR15, R79 ;  /* 0x000000004f0f82ca */ /* 0x000fe200000e0000 */
[----:B---3--:R-:W-:-:S04]  /*1e550*/  @P0 VIADD R36, R36, 0xffffffff ;  /* 0xffffffff24240836 */ /* 0x008fc80000000000 */
[----:B----4-:R-:W-:-:S04]  /*1e560*/  @P0 IMAD R37, R36, R37, R29 ;  /* 0x0000002524250224 */ /* 0x010fc800078e021d */
[----:B-----5:R-:W-:Y:S02]  /*1e570*/  @P0 IMAD.IADD R39, R38, 0x1, R37 ;  /* 0x0000000126270824 */ /* 0x020fe400078e0225 */
[----:B------:R-:W-:Y:S02]  /*1e580*/  @P0 IMAD.MOV.U32 R36, RZ, RZ, 0x0 ;  /* 0x00000000ff240424 */ /* 0x000fe400078e00ff */
[----:B------:R-:W-:Y:S02]  /*1e590*/  @P0 IMAD.MOV.U32 R37, RZ, RZ, -0x40100000 ;  /* 0xbff00000ff250424 */ /* 0x000fe400078e00ff */
[----:B--2---:R-:W-:-:S05]  /*1e5a0*/  @P0 IMAD.WIDE R32, R39, 0x8, R34 ;  /* 0x0000000827200825 */ /* 0x004fca00078e0222 */
[----:B------:R-:W-:Y:S04]  /*1e5b0*/  @P0 STG.E.64 desc[UR4][R32.64], R36 ;  /* 0x0000002420000986 */ /* 0x000fe8000c101b04 */
[----:B------:R2:W-:Y:S04]  /*1e5c0*/  @!P0 STG.E.64 desc[UR8][R2.64], RZ ;  /* 0x000000ff02008986 */ /* 0x0005e8000c101b08 */
[----:B------:R-:W3:Y:S04]  /*1e5d0*/  @!P0 LDG.E R38, desc[UR10][R66.64+0xd8] ;  /* 0x0000d80a42268981 */ /* 0x000ee8000c1e1900 */
[----:B------:R-:W4:Y:S04]  /*1e5e0*/  @!P0 LDG.E R39, desc[UR12][R66.64+0xcc] ;  /* 0x0000cc0c42278981 */ /* 0x000f28000c1e1900 */
[----:B------:R-:W5:Y:S01]  /*1e5f0*/  @!P0 LDG.E R40, desc[UR14][R66.64+0xdc] ;  /* 0x0000dc0e42288981 */ /* 0x000f62000c1e1900 */
[----:B------:R-:W-:-:S02]  /*1e600*/  @!P0 R2UR UR4, R78 ;  /* 0x000000004e0482ca */ /* 0x000fc400000e0000 */
[C---:B------:R-:W-:Y:S01]  /*1e610*/  @!P0 R2UR UR5, R79.reuse ;  /* 0x000000004f0582ca */ /* 0x040fe200000e0000 */
[----:B------:R-:W-:Y:S02]  /*1e620*/  @!P0 IMAD.MOV.U32 R32, RZ, RZ, 0x0 ;  /* 0x00000000ff208424 */ /* 0x000fe400078e00ff */
[----:B------:R-:W-:Y:S01]  /*1e630*/  @!P0 IMAD.MOV.U32 R33, RZ, RZ, -0x3f56d000 ;  /* 0xc0a93000ff218424 */ /* 0x000fe200078e00ff */
[----:B------:R-:W-:Y:S02]  /*1e640*/  R2UR UR8, R78 ;  /* 0x000000004e0872ca */ /* 0x000fe400000e0000 */
[----:B------:R-:W-:Y:S01]  /*1e650*/  R2UR UR9, R79 ;  /* 0x000000004f0972ca */ /* 0x000fe200000e0000 */
[----:B---3--:R-:W-:-:S04]  /*1e660*/  @!P0 VIADD R38, R38, 0xffffffff ;  /* 0xffffffff26268836 */ /* 0x008fc80000000000 */
[----:B----4-:R-:W-:-:S04]  /*1e670*/  @!P0 IMAD R39, R38, R39, R29 ;  /* 0x0000002726278224 */ /* 0x010fc800078e021d */
[----:B-----5:R-:W-:-:S04]  /*1e680*/  @!P0 IMAD.IADD R39, R40, 0x1, R39 ;  /* 0x0000000128278824 */ /* 0x020fc800078e0227 */
[----:B------:R-:W-:-:S05]  /*1e690*/  @!P0 IMAD.WIDE R34, R39, 0x8, R34 ;  /* 0x0000000827228825 */ /* 0x000fca00078e0222 */
[----:B------:R3:W-:Y:S01]  /*1e6a0*/  @!P0 STG.E.64 desc[UR4][R34.64], R32 ;  /* 0x0000002022008986 */ /* 0x0007e2000c101b04 */
[----:B------:R-:W-:Y:S02]  /*1e6b0*/  R2UR UR4, R78 ;  /* 0x000000004e0472ca */ /* 0x000fe400000e0000 */
[----:B------:R-:W-:Y:S01]  /*1e6c0*/  R2UR UR5, R79 ;  /* 0x000000004f0572ca */ /* 0x000fe200000e0000 */
[----:B--2---:R-:W2:-:S12]  /*1e6d0*/  LDG.E R2, desc[UR8][R66.64+0xdc] ;  /* 0x0000dc0842027981 */ /* 0x004e98000c1e1900 */
[----:B------:R-:W4:Y:S01]  /*1e6e0*/  LDG.E R37, desc[UR4][R66.64+0xcc] ;  /* 0x0000cc0442257981 */ /* 0x000f22000c1e1900 */
[C---:B--2---:R-:W-:Y:S01]  /*1e6f0*/  VIADD R39, R2.reuse, 0x1 ;  /* 0x0000000102277836 */ /* 0x044fe20000000000 */
[----:B----4-:R-:W-:-:S04]  /*1e700*/  ISETP.GE.AND P0, PT, R2, R37, PT ;  /* 0x000000250200720c */ /* 0x010fc80003f06270 */
[----:B------:R3:W-:Y:S09]  /*1e710*/  STG.E desc[UR4][R66.64+0xdc], R39 ;  /* 0x0000dc2742007986 */ /* 0x0007f2000c101904 */
[----:B------:R-:W-:Y:S05]  /*1e720*/  @!P0 BRA `(.L_x_442) ;  /* 0xfffffff800e88947 */ /* 0x000fea000383ffff */
[----:B------:R-:W-:Y:S05]  /*1e730*/  BSYNC.RECONVERGENT B2 ;  /* 0x0000000000027941 */ /* 0x000fea0003800200 */
.L_x_441:
[C---:B------:R-:W-:Y:S02]  /*1e740*/  R2UR UR4, R78.reuse ;  /* 0x000000004e0472ca */ /* 0x040fe400000e0000 */
[C---:B------:R-:W-:Y:S02]  /*1e750*/  R2UR UR5, R79.reuse ;  /* 0x000000004f0572ca */ /* 0x040fe400000e0000 */
[----:B------:R-:W-:Y:S02]  /*1e760*/  R2UR UR8, R78 ;  /* 0x000000004e0872ca */ /* 0x000fe400000e0000 */
[----:B------:R-:W-:-:S09]  /*1e770*/  R2UR UR9, R79 ;  /* 0x000000004f0972ca */ /* 0x000fd200000e0000 */
[----:B------:R2:W5:Y:S04]  /*1e780*/  LDG.E R3, desc[UR4][R66.64+0xd8] ;  /* 0x0000d80442037981 */ /* 0x000568000c1e1900 */
[----:B---3--:R2:W5:Y:S02]  /*1e790*/  LDG.E R34, desc[UR8][R66.64+0xc8] ;  /* 0x0000c80842227981 */ /* 0x008564000c1e1900 */
.L_x_440:
[----:B------:R-:W-:Y:S05]  /*1e7a0*/  BSYNC.RECONVERGENT B1 ;  /* 0x0000000000017941 */ /* 0x000fea0003800200 */
.L_x_439:
[----:B------:R-:W-:Y:S01]  /*1e7b0*/  R2UR UR4, R78 ;  /* 0x000000004e0472ca */ /* 0x000fe200000e0000 */
[----:B--2--5:R-:W-:Y:S01]  /*1e7c0*/  VIADD R33, R3, 0x1 ;  /* 0x0000000103217836 */ /* 0x024fe20000000000 */
[----:B------:R-:W-:Y:S02]  /*1e7d0*/  R2UR UR5, R79 ;  /* 0x000000004f0572ca */ /* 0x000fe400000e0000 */
[----:B------:R-:W-:Y:S01]  /*1e7e0*/  ISETP.GE.AND P0, PT, R3, R34, PT ;  /* 0x000000220300720c */ /* 0x000fe20003f06270 */
[----:B------:R-:W-:-:S10]  /*1e7f0*/  IMAD.MOV.U32 R3, RZ, RZ, R33 ;  /* 0x000000ffff037224 */ /* 0x000fd400078e0021 */
[----:B------:R2:W-:Y:S02]  /*1e800*/  STG.E desc[UR4][R66.64+0xd8], R33 ;  /* 0x0000d82142007986 */ /* 0x0005e4000c101904 */
[----:B------:R-:W-:Y:S05]  /*1e810*/  @!P0 BRA `(.L_x_443) ;  /* 0xfffffff800888947 */ /* 0x000fea000383ffff */
.L_x_438:
[----:B------:R-:W-:Y:S05]  /*1e820*/  BSYNC.RECONVERGENT B0 ;  /* 0x0000000000007941 */ /* 0x000fea0003800200 */
.L_x_437:
[----:B------:R-:W-:Y:S01]  /*1e830*/  ISETP.GE.AND P0, PT, R34, 0x1, PT ;  /* 0x000000012200780c */ /* 0x000fe20003f06270 */
[----:B------:R-:W-:-:S12]  /*1e840*/  BSSY.RECONVERGENT B8, `(.L_x_444) ;  /* 0x0000702000087945 */ /* 0x000fd80003800200 */
[----:B------:R-:W-:Y:S05]  /*1e850*/  @!P0 BRA `(.L_x_445) ;  /* 0x0000007000008947 */ /* 0x000fea0003800000 */
[----:B------:R-:W-:Y:S02]  /*1e860*/  R2UR UR4, R78 ;  /* 0x000000004e0472ca */ /* 0x000fe400000e0000 */
[----:B------:R-:W-:-:S13]  /*1e870*/  R2UR UR5, R79 ;  /* 0x000000004f0572ca */ /* 0x000fda00000e0000 */
[----:B--2---:R2:W5:Y:S01]  /*1e880*/  LDG.E R33, desc[UR4][R66.64+0xcc] ;  /* 0x0000cc0442217981 */ /* 0x004562000c1e1900 */
[----:B------:R-:W-:-:S07]  /*1e890*/  IMAD.MOV.U32 R55, RZ, RZ, 0x1 ;  /* 0x00000001ff377424 */ /* 0x000fce00078e00ff */
.L_x_523:
[----:B------:R-:W-:Y:S01]  /*1e8a0*/  R2UR UR4, R78 ;  /* 0x000000004e0472ca */ /* 0x000fe200000e0000 */
[----:B0--3--:R-:W-:Y:S01]  /*1e8b0*/  IMAD.MOV.U32 R3, RZ, RZ, 0x1 ;  /* 0x00000001ff037424 */ /* 0x009fe200078e00ff */
[----:B------:R-:W-:Y:S01]  /*1e8c0*/  R2UR UR5, R79 ;  /* 0x000000004f0572ca */ /* 0x000fe200000e0000 */
[----:B------:R-:W-:Y:S01]  /*1e8d0*/  BSSY.RECONVERGENT B7, `(.L_x_446) ;  /* 0x00006f5000077945 */ /* 0x000fe20003800200 */
[----:B-----5:R-:W-:-:S11]  /*1e8e0*/  ISETP.GE.AND P0, PT, R33, 0x1, PT ;  /* 0x000000012100780c */ /* 0x020fd60003f06270 */
[----:B------:R3:W-:Y:S02]  /*1e8f0*/  STG.E desc[UR4][R66.64+0xe8], R3 ;  /* 0x0000e80342007986 */ /* 0x0007e4000c101904 */
[----:B------:R-:W-:Y:S05]  /*1e900*/  @!P0 BRA `(.L_x_447) ;  /* 0x0000006c00c48947 */ /* 0x000fea0003800000 */
[C---:B------:R-:W-:Y:S01]  /*1e910*/  IADD3 R34, P0, PT, R55.reuse, R72, RZ ;  /* 0x0000004837227210 */ /* 0x040fe20007f1e0ff */
[----:B------:R-:W-:Y:S01]  /*1e920*/  BSSY.RECONVERGENT B6, `(.L_x_448) ;  /* 0x00006ec000067945 */ /* 0x000fe20003800200 */
[C---:B------:R-:W-:Y:S02]  /*1e930*/  VIADD R53, R55.reuse, 0xffffffff ;  /* 0xffffffff37357836 */ /* 0x040fe40000000000 */
[----:B------:R-:W-:Y:S02]  /*1e940*/  VIADD R39, R55, 0xfffffffe ;  /* 0xfffffffe37277836 */ /* 0x000fe40000000000 */
[----:B------:R-:W-:Y:S02]  /*1e950*/  IMAD.MOV.U32 R43, RZ, RZ, 0x1 ;  /* 0x00000001ff2b7424 */ /* 0x000fe400078e00ff */
[----:B------:R-:W-:-:S07]  /*1e960*/  IMAD.X R35, RZ, RZ, R73, P0 ;  /* 0x000000ffff237224 */ /* 0x000fce00000e0649 */
.L_x_522:
[----:B---3--:R-:W5:Y:S01]  /*1e970*/  LDC.64 R40, c[0x0][0x3a8] ;  /* 0x0000ea00ff287b82 */ /* 0x008f620000000a00 */
[----:B------:R-:W-:Y:S01]  /*1e980*/  IMAD R2, R33, R53, R30 ;  /* 0x0000003521027224 */ /* 0x000fe200078e021e */
[----:B------:R-:W-:Y:S02]  /*1e990*/  R2UR UR4, R78 ;  /* 0x000000004e0472ca */ /* 0x000fe400000e0000 */
[----:B------:R-:W-:Y:S01]  /*1e9a0*/  R2UR UR5, R79 ;  /* 0x000000004f0572ca */ /* 0x000fe200000e0000 */
[----:B------:R-:W-:-:S04]  /*1e9b0*/  IMAD.IADD R37, R2, 0x1, R43 ;  /* 0x0000000102257824 */ /* 0x000fc800078e022b */
[----:B-----5:R-:W-:-:S08]  /*1e9c0*/  IMAD.WIDE R36, R37, 0x8, R40 ;  /* 0x0000000825247825 */ /* 0x020fd000078e0228 */
[----:B------:R-:W5:Y:S01]  /*1e9d0*/  LDG.E.64 R36, desc[UR4][R36.64] ;  /* 0x0000000424247981 */ /* 0x000f62000c1e1b00 */
[----:B------:R-:W-:Y:S01]  /*1e9e0*/  IMAD.MOV.U32 R2, RZ, RZ, -0x800000 ;  /* 0xff800000ff027424 */ /* 0x000fe200078e00ff */
[----:B------:R-:W-:Y:S01]  /*1e9f0*/  BSSY.RECONVERGENT B5, `(.L_x_449) ;  /* 0x00006d8000057945 */ /* 0x000fe20003800200 */
[----:B0--3--:R-:W-:Y:S02]  /*1ea00*/  IMAD.MOV.U32 R3, RZ, RZ, 0x41cdcd64 ;  /* 0x41cdcd64ff037424 */ /* 0x009fe400078e00ff */
[----:B------:R-:W-:-:S04]  /*1ea10*/  IMAD.MOV.U32 R32, RZ, RZ, R43 ;  /* 0x000000ffff207224 */ /* 0x000fc800078e002b */
[----:B-----5:R-:W-:-:S14]  /*1ea20*/  DSETP.GEU.AND P0, PT, |R36|, R2, PT ;  /* 0x000000022400722a */ /* 0x020fdc0003f0e200 */
        /* <DEDUP_REMOVED lines=13> */
[----:B------:R-:W5:Y:S04]  /*1eb00*/  LDG.E R43, desc[UR10][R66.64+0xe8] ;  /* 0x0000e80a422b7981 */ /* 0x000f68000c1e1900 */
[----:B------:R-:W2:Y:S01]  /*1eb10*/  LDG.E.U8 R42, desc[UR4][R34.64] ;  /* 0x00000004222a7981 */ /* 0x000ea2000c1e1100 */
[----:B-----5:R-:W-:-:S04]  /*1eb20*/  IADD3 R32, P0, PT, R43, R72, RZ ;  /* 0x000000482b207210 */ /* 0x020fc80007f1e0ff */
[----:B------:R-:W-:-:S05]  /*1eb30*/  LEA.HI.X.SX32 R33, R43, R73, 0x1, P0 ;  /* 0x000000492b217211 */ /* 0x000fca00000f0eff */
[----:B------:R-:W5:Y:S01]  /*1eb40*/  LDG.E.U8 R45, desc[UR8][R32.64+0x1b] ;  /* 0x00001b08202d7981 */ /* 0x000f62000c1e1100 */
[----:B--2---:R-:W-:Y:S01]  /*1eb50*/  PRMT R36, R42, 0x8880, RZ ;  /* 0x000088802a247816 */ /* 0x004fe200000000ff */
[----:B------:R-:W-:Y:S01]  /*1eb60*/  BSSY.RECONVERGENT B1, `(.L_x_451) ;  /* 0x000025a000017945 */ /* 0x000fe20003800200 */
[----:B-----5:R-:W-:-:S05]  /*1eb70*/  PRMT R37, R45, 0x8880, RZ ;  /* 0x000088802d257816 */ /* 0x020fca00000000ff */
[----:B------:R-:W-:-:S05]  /*1eb80*/  IMAD.IADD R37, R36, 0x1, R37 ;  /* 0x0000000124257824 */ /* 0x000fca00078e0225 */
[----:B------:R-:W-:-:S13]  /*1eb90*/  ISETP.NE.AND P0, PT, R37, 0x3, PT ;  /* 0x000000032500780c */ /* 0x000fda0003f05270 */
[----:B---3--:R-:W-:Y:S05]  /*1eba0*/  @!P0 BRA `(.L_x_452) ;  /* 0x0000000000408947 */ /* 0x008fea0003800000 */
[----:B------:R-:W-:Y:S02]  /*1ebb0*/  R2UR UR4, R78 ;  /* 0x000000004e0472ca */ /* 0x000fe400000e0000 */
[----:B------:R-:W-:-:S13]  /*1ebc0*/  R2UR UR5, R79 ;  /* 0x000000004f0572ca */ /* 0x000fda00000e0000 */
[----:B------:R-:W2:Y:S01]  /*1ebd0*/  LDG.E R32, desc[UR4][R66.64+0xcc] ;  /* 0x0000cc0442207981 */ /* 0x000ea2000c1e1900 */
[----:B------:R-:W-:Y:S01]  /*1ebe0*/  IMAD.IADD R36, R29, 0x1, R43 ;  /* 0x000000011d247824 */ /* 0x000fe200078e022b */
[----:B------:R-:W-:Y:S02]  /*1ebf0*/  R2UR UR8, R78 ;  /* 0x000000004e0872ca */ /* 0x000fe400000e0000 */
[----:B------:R-:W-:Y:S01]  /*1ec00*/  R2UR UR9, R79 ;  /* 0x000000004f0972ca */ /* 0x000fe200000e0000 */
[----:B--2---:R-:W-:-:S04]  /*1ec10*/  IMAD R33, R53, R32, R36 ;  /* 0x0000002035217224 */ /* 0x004fc800078e0224 */
        /* <DEDUP_REMOVED lines=9> */
.L_x_452:
        /* <DEDUP_REMOVED lines=42> */
[----:B------:R-:W2:Y:S01]  /*1ef50*/  LDC.64 R46, c[0x3][R40+-0x4d68] ;  /* 0x00eca600282e7b82 */ /* 0x000ea20000000a00 */
[----:B------:R-:W-:-:S04]  /*1ef60*/  IMAD R38, R38, 0x8, R80 ;  /* 0x0000000826267824 */ /* 0x000fc800078e0250 */
[----:B------:R-:W-:-:S04]  /*1ef70*/  VIADD R42, R38, 0x10000 ;  /* 0x00010000262a7836 */ /* 0x000fc80000000000 */
[----:B------:R-:W2:Y:S02]  /*1ef80*/  LDC.64 R36, c[0x3][R42+-0x6208] ;  /* 0x00e77e002a247b82 */ /* 0x000ea40000000a00 */
[----:B--2---:R-:W-:-:S07]  /*1ef90*/  DADD R46, R46, R36 ;  /* 0x000000002e2e7229 */ /* 0x004fce0000000024 */
        /* <DEDUP_REMOVED lines=18> */
[C---:B-----5:R-:W-:Y:S02]  /*1f0c0*/  PRMT R37, R38.reuse, 0x8880, RZ ;  /* 0x0000888026257816 */ /* 0x060fe400000000ff */
[----:B------:R-:W-:Y:S02]  /*1f0d0*/  PRMT R38, R38, 0x8880, RZ ;  /* 0x0000888026267816 */ /* 0x000fe400000000ff */
[----:B----4-:R-:W-:-:S05]  /*1f0e0*/  PRMT R36, R36, 0x5410, R41 ;  /* 0x0000541024247816 */ /* 0x010fca0000000029 */
[----:B------:R-:W-:-:S04]  /*1f0f0*/  IDP.2A.LO.S16.U8 R36, R36, R63, R37 ;  /* 0x0000003f24247226 */ /* 0x000fc80000001225 */
[----:B------:R-:W-:-:S04]  /*1f100*/  IMAD R60, R36, 0x8, R80 ;  /* 0x00000008243c7824 */ /* 0x000fc800078e0250 */
[----:B------:R-:W2:Y:S02]  /*1f110*/  LDC.64 R36, c[0x3][R60+0x5208] ;  /* 0x00d482003c247b82 */ /* 0x000ea40000000a00 */
[----:B--2---:R-:W-:-:S14]  /*1f120*/  DSETP.GEU.AND P1, PT, |R36|, R2, PT ;  /* 0x000000022400722a */ /* 0x004fdc0003f2e200 */
[----:B---3--:R-:W-:Y:S05]  /*1f130*/  @P1 BRA `(.L_x_455) ;  /* 0x0000001000741947 */ /* 0x008fea0003800000 */
        /* <DEDUP_REMOVED lines=8> */
[----:B------:R-:W2:Y:S02]  /*1f1c0*/  LDC.64 R36, c[0x3][R64+0x5a28] ;  /* 0x00d68a0040247b82 */ /* 0x000ea40000000a00 */
[----:B--2---:R-:W-:-:S14]  /*1f1d0*/  DSETP.GEU.AND P0, PT, |R36|, R2, PT ;  /* 0x000000022400722a */ /* 0x004fdc0003f0e200 */
[----:B------:R-:W-:Y:S05]  /*1f1e0*/  @P0 BRA `(.L_x_456) ;  /* 0x0000000800380947 */ /* 0x000fea0003800000 */
[----:B------:R-:W-:Y:S01]  /*1f1f0*/  IMAD R36, R41, -0x18, R38 ;  /* 0xffffffe829247824 */ /* 0x000fe200078e0226 */
[----:B------:R-:W2:Y:S01]  /*1f200*/  LDC.64 R42, c[0x3][R64+0x5640] ;  /* 0x00d59000402a7b82 */ /* 0x000ea20000000a00 */
[----:B------:R-:W-:Y:S02]  /*1f210*/  R2UR UR4, R78 ;  /* 0x000000004e0472ca */ /* 0x000fe400000e0000 */
[C---:B------:R-:W-:Y:S02]  /*1f220*/  R2UR UR5, R79.reuse ;  /* 0x000000004f0572ca */ /* 0x040fe400000e0000 */
[----:B------:R-:W-:Y:S02]  /*1f230*/  LEA R62, R36, 0x10000, 0x3 ;  /* 0x00010000243e7811 */ /* 0x000fe400078e18ff */
[----:B------:R-:W-:Y:S01]  /*1f240*/  R2UR UR10, R78 ;  /* 0x000000004e0a72ca */ /* 0x000fe200000e0000 */
[----:B------:R-:W3:Y:S01]  /*1f250*/  LDC.64 R40, c[0x3][R60+0x4e20] ;  /* 0x00d388003c287b82 */ /* 0x000ee20000000a00 */
[----:B------:R-:W-:-:S02]  /*1f260*/  R2UR UR11, R79 ;  /* 0x000000004f0b72ca */ /* 0x000fc400000e0000 */
[C---:B------:R-:W-:Y:S02]  /*1f270*/  R2UR UR12, R78.reuse ;  /* 0x000000004e0c72ca */ /* 0x040fe400000e0000 */
[C---:B------:R-:W-:Y:S02]  /*1f280*/  R2UR UR13, R79.reuse ;  /* 0x000000004f0d72ca */ /* 0x040fe400000e0000 */
[C---:B------:R-:W-:Y:S01]  /*1f290*/  R2UR UR8, R78.reuse ;  /* 0x000000004e0872ca */ /* 0x040fe200000e0000 */
[----:B------:R-:W3:Y:S01]  /*1f2a0*/  LDC.64 R36, c[0x3][R62+-0x4e30] ;  /* 0x00ec74003e247b82 */ /* 0x000ee20000000a00 */
[C---:B------:R-:W-:Y:S01]  /*1f2b0*/  R2UR UR9, R79.reuse ;  /* 0x000000004f0972ca */ /* 0x040fe200000e0000 */
[----:B------:R-:W4:Y:S01]  /*1f2c0*/  LDG.E.64 R44, desc[UR4][R68.64+0x2720] ;  /* 0x00272004442c7981 */ /* 0x000f22000c1e1b00 */
[----:B------:R-:W-:Y:S02]  /*1f2d0*/  R2UR UR14, R78 ;  /* 0x000000004e0e72ca */ /* 0x000fe400000e0000 */
[----:B------:R-:W-:Y:S01]  /*1f2e0*/  R2UR UR15, R79 ;  /* 0x000000004f0f72ca */ /* 0x000fe200000e0000 */
[----:B---3--:R-:W-:-:S08]  /*1f2f0*/  DADD R36, R36, R40 ;  /* 0x0000000024247229 */ /* 0x008fd00000000028 */
[----:B--2---:R-:W-:-:S07]  /*1f300*/  DADD R42, R36, R42 ;  /* 0x00000000242a7229 */ /* 0x004fce000000002a */
[----:B------:R2:W-:Y:S04]  /*1f310*/  STG.E.64 desc[UR4][R68.64+0x2760], R42 ;  /* 0x0027602a44007986 */ /* 0x0005e8000c101b04 */
[----:B------:R-:W3:Y:S04]  /*1f320*/  LDG.E.S8 R37, desc[UR10][R32.64+0x1b] ;  /* 0x00001b0a20257981 */ /* 0x000ee8000c1e1300 */
[----:B------:R-:W3:Y:S04]  /*1f330*/  LDG.E.S8 R40, desc[UR12][R32.64+0x1a] ;  /* 0x00001a0c20287981 */ /* 0x000ee8000c1e1300 */
[----:B------:R-:W5:Y:S04]  /*1f340*/  LDG.E.S8 R36, desc[UR8][R34.64] ;  /* 0x0000000822247981 */ /* 0x000f68000c1e1300 */
[----:B------:R-:W2:Y:S01]  /*1f350*/  LDG.E.S8 R61, desc[UR14][R34.64+-0x1] ;  /* 0xffffff0e223d7981 */ /* 0x000ea2000c1e1300 */
        /* <DEDUP_REMOVED lines=9> */
[----:B--2---:R-:W-:Y:S02]  /*1f3f0*/  IMAD.IADD R61, R61, 0x1, R36 ;  /* 0x000000013d3d7824 */ /* 0x004fe400078e0224 */
[----:B------:R-:W2:Y:S02]  /*1f400*/  LDC.64 R36, c[0x3][R63+-0x4d68] ;  /* 0x00eca6003f247b82 */ /* 0x000ea40000000a00 */
[----:B------:R-:W-:-:S06]  /*1f410*/  IMAD.SHL.U32 R62, R61, 0x8, RZ ;  /* 0x000000083d3e7824 */ /* 0x000fcc00078e00ff */
[----:B------:R-:W2:Y:S08]  /*1f420*/  LDC.64 R40, c[0x3][R38+0x5208] ;  /* 0x00d4820026287b82 */ /* 0x000eb00000000a00 */
[----:B------:R-:W3:Y:S01]  /*1f430*/  LDC.64 R60, c[0x3][R62+0x5a28] ;  /* 0x00d68a003e3c7b82 */ /* 0x000ee20000000a00 */
[----:B--2---:R-:W-:-:S08]  /*1f440*/  DADD R40, R36, R40 ;  /* 0x0000000024287229 */ /* 0x004fd00000000028 */
[----:B---3--:R-:W-:-:S08]  /*1f450*/  DADD R40, R40, R60 ;  /* 0x0000000028287229 */ /* 0x008fd0000000003c */
[----:B------:R-:W-:-:S14]  /*1f460*/  DSETP.GT.AND P0, PT, |R40|, R2, PT ;  /* 0x000000022800722a */ /* 0x000fdc0003f04200 */
[----:B------:R-:W-:Y:S02]  /*1f470*/  @P0 IMAD.MOV.U32 R42, RZ, RZ, 0x0 ;  /* 0x00000000ff2a0424 */ /* 0x000fe400078e00ff */
        /* <DEDUP_REMOVED lines=35> */
.L_x_458:
[----:B------:R-:W-:Y:S05]  /*1f6b0*/  BSYNC.RECONVERGENT B2 ;  /* 0x0000000000027941 */ /* 0x000fea0003800200 */
.L_x_457:
        /* <DEDUP_REMOVED lines=31> */
.L_x_461:
[----:B------:R-:W-:Y:S05]  /*1f8b0*/  BSYNC.RECONVERGENT B2 ;  /* 0x0000000000027941 */ /* 0x000fea0003800200 */
.L_x_460:
        /* <DEDUP_REMOVED lines=19> */
.L_x_459:
        /* <DEDUP_REMOVED lines=14> */
.L_x_456:
[----:B------:R-:W-:Y:S01]  /*1fad0*/  IMAD R38, R41, -0x18, R38 ;  /* 0xffffffe829267824 */ /* 0x000fe200078e0226 */
[----:B------:R-:W2:Y:S01]  /*1fae0*/  LDC.64 R36, c[0x3][R60+0x4e20] ;  /* 0x00d388003c247b82 */ /* 0x000ea20000000a00 */
[----:B------:R-:W-:Y:S02]  /*1faf0*/  R2UR UR4, R78 ;  /* 0x000000004e0472ca */ /* 0x000fe400000e0000 */
[C---:B------:R-:W-:Y:S02]  /*1fb00*/  R2UR UR5, R79.reuse ;  /* 0x000000004f0572ca */ /* 0x040fe400000e0000 */
[----:B------:R-:W-:Y:S02]  /*1fb10*/  LEA R61, R38, 0x10000, 0x3 ;  /* 0x00010000263d7811 */ /* 0x000fe400078e18ff */
[----:B------:R-:W-:Y:S02]  /*1fb20*/  R2UR UR10, R78 ;  /* 0x000000004e0a72ca */ /* 0x000fe400000e0000 */
[----:B------:R-:W2:Y:S01]  /*1fb30*/  LDC.64 R42, c[0x3][R61+-0x4e30] ;  /* 0x00ec74003d2a7b82 */ /* 0x000ea20000000a00 */
[----:B------:R-:W-:-:S02]  /*1fb40*/  R2UR UR11, R79 ;  /* 0x000000004f0b72ca */ /* 0x000fc400000e0000 */
[C---:B------:R-:W-:Y:S02]  /*1fb50*/  R2UR UR12, R78.reuse ;  /* 0x000000004e0c72ca */ /* 0x040fe400000e0000 */
[C---:B------:R-:W-:Y:S02]  /*1fb60*/  R2UR UR13, R79.reuse ;  /* 0x000000004f0d72ca */ /* 0x040fe400000e0000 */
[----:B------:R-:W-:Y:S01]  /*1fb70*/  R2UR UR8, R78 ;  /* 0x000000004e0872ca */ /* 0x000fe200000e0000 */
[----:B------:R-:W3:Y:S01]  /*1fb80*/  LDG.E.64 R44, desc[UR4][R68.64+0x2720] ;  /* 0x00272004442c7981 */ /* 0x000ee2000c1e1b00 */
[----:B------:R-:W-:Y:S01]  /*1fb90*/  R2UR UR9, R79 ;  /* 0x000000004f0972ca */ /* 0x000fe200000e0000 */
[----:B--2---:R-:W-:-:S07]  /*1fba0*/  DADD R42, R42, R36 ;  /* 0x000000002a2a7229 */ /* 0x004fce0000000024 */
[----:B------:R2:W-:Y:S04]  /*1fbb0*/  STG.E.64 desc[UR4][R68.64+0x2760], R42 ;  /* 0x0027602a44007986 */ /* 0x0005e8000c101b04 */
[----:B------:R-:W4:Y:S04]  /*1fbc0*/  LDG.E.S8 R37, desc[UR10][R32.64+0x1b] ;  /* 0x00001b0a20257981 */ /* 0x000f28000c1e1300 */
[----:B------:R-:W4:Y:S04]  /*1fbd0*/  LDG.E.S8 R38, desc[UR12][R32.64+0x1a] ;  /* 0x00001a0c20267981 */ /* 0x000f28000c1e1300 */
[----:B------:R-:W5:Y:S01]  /*1fbe0*/  LDG.E.S8 R36, desc[UR8][R34.64] ;  /* 0x0000000822247981 */ /* 0x000f62000c1e1300 */
[----:B------:R-:W-:Y:S01]  /*1fbf0*/  UMOV UR4, 0xcccccccd ;  /* 0xcccccccd00047882 */ /* 0x000fe20000000000 */
[----:B------:R-:W-:Y:S01]  /*1fc00*/  UMOV UR5, 0x4016cccc ;  /* 0x4016cccc00057882 */ /* 0x000fe20000000000 */
[----:B------:R-:W-:Y:S01]  /*1fc10*/  BSSY.RECONVERGENT B2, `(.L_x_463) ;  /* 0x000002e000027945 */ /* 0x000fe20003800200 */
[--C-:B----4-:R-:W-:Y:S01]  /*1fc20*/  PRMT R41, R38, 0x5410, R37.reuse ;  /* 0x0000541026297816 */ /* 0x110fe20000000025 */
[----:B-----5:R-:W-:-:S04]  /*1fc30*/  IMAD R37, R36, 0x5, R37 ;  /* 0x0000000524257824 */ /* 0x020fc800078e0225 */
[----:B------:R-:W-:Y:S01]  /*1fc40*/  IDP.2A.LO.S16.U8 R41, R41, R63, R36 ;  /* 0x0000003f29297226 */ /* 0x000fe20000001224 */
[----:B------:R-:W-:-:S03]  /*1fc50*/  LEA R62, R37, 0x10000, 0x3 ;  /* 0x00010000253e7811 */ /* 0x000fc600078e18ff */
[----:B------:R-:W-:Y:S02]  /*1fc60*/  IMAD R38, R41, 0x8, R80 ;  /* 0x0000000829267824 */ /* 0x000fe400078e0250 */
[----:B------:R-:W4:Y:S08]  /*1fc70*/  LDC.64 R40, c[0x3][R62+-0x4d68] ;  /* 0x00eca6003e287b82 */ /* 0x000f300000000a00 */
[----:B------:R-:W4:Y:S02]  /*1fc80*/  LDC.64 R36, c[0x3][R38+0x5208] ;  /* 0x00d4820026247b82 */ /* 0x000f240000000a00 */
[----:B----4-:R-:W-:-:S08]  /*1fc90*/  DADD R40, R40, R36 ;  /* 0x0000000028287229 */ /* 0x010fd00000000024 */
[----:B------:R-:W-:-:S14]  /*1fca0*/  DSETP.GT.AND P0, PT, |R40|, R2, PT ;  /* 0x000000022800722a */ /* 0x000fdc0003f04200 */
[----:B--2---:R-:W-:Y:S02]  /*1fcb0*/  @P0 IMAD.MOV.U32 R42, RZ, RZ, 0x0 ;  /* 0x00000000ff2a0424 */ /* 0x004fe400078e00ff */
[----:B------:R-:W-:-:S06]  /*1fcc0*/  @P0 IMAD.MOV.U32 R43, RZ, RZ, -0x40100000 ;  /* 0xbff00000ff2b0424 */ /* 0x000fcc00078e00ff */
[----:B------:R-:W-:-:S08]  /*1fcd0*/  DADD R36, R42, -UR4 ;  /* 0x800000042a247e29 */ /* 0x000fd00008000000 */
[----:B---3--:R-:W-:-:S06]  /*1fce0*/  DADD R110, R36, R44 ;  /* 0x00000000246e7229 */ /* 0x008fcc000000002c */
        /* <DEDUP_REMOVED lines=32> */
.L_x_464:
[----:B------:R-:W-:Y:S05]  /*1fef0*/  BSYNC.RECONVERGENT B2 ;  /* 0x0000000000027941 */ /* 0x000fea0003800200 */
.L_x_463:
        /* <DEDUP_REMOVED lines=31> */
.L_x_467:
[----:B------:R-:W-:Y:S05]  /*200f0*/  BSYNC.RECONVERGENT B2 ;  /* 0x0000000000027941 */ /* 0x000fea0003800200 */
.L_x_466:
        /* <DEDUP_REMOVED lines=19> */
.L_x_465:
        /* <DEDUP_REMOVED lines=14> */
.L_x_455:
        /* <DEDUP_REMOVED lines=10> */
[----:B------:R-:W-:Y:S05]  /*203b0*/  @!P0 BRA `(.L_x_468) ;  /* 0x0000000000108947 */ /* 0x000fea0003800000 */
[----:B------:R-:W-:Y:S02]  /*203c0*/  R2UR UR4, R78 ;  /* 0x000000004e0472ca */ /* 0x000fe400000e0000 */
[----:B------:R-:W-:-:S13]  /*203d0*/  R2UR UR5, R79 ;  /* 0x000000004f0572ca */ /* 0x000fda00000e0000 */
[----:B------:R2:W5:Y:S01]  /*203e0*/  LDG.E.64 R44, desc[UR4][R68.64+0x2720] ;  /* 0x00272004442c7981 */ /* 0x000562000c1e1b00 */
[----:B------:R-:W-:Y:S05]  /*203f0*/  BRA `(.L_x_462) ;  /* 0x00000008000c7947 */ /* 0x000fea0003800000 */
.L_x_468:
[----:B------:R-:W-:Y:S01]  /*20400*/  IMAD R36, R41, -0x18, R38 ;  /* 0xffffffe829247824 */ /* 0x000fe200078e0226 */
[----:B------:R-:W-:Y:S02]  /*20410*/  R2UR UR4, R78 ;  /* 0x000000004e0472ca */ /* 0x000fe400000e0000 */
[C---:B------:R-:W-:Y:S02]  /*20420*/  R2UR UR5, R79.reuse ;  /* 0x000000004f0572ca */ /* 0x040fe400000e0000 */
[----:B------:R-:W-:Y:S02]  /*20430*/  LEA R40, R36, 0x10000, 0x3 ;  /* 0x0001000024287811 */ /* 0x000fe400078e18ff */
[----:B------:R-:W2:Y:S01]  /*20440*/  LDC.64 R36, c[0x3][R60+0x5640] ;  /* 0x00d590003c247b82 */ /* 0x000ea20000000a00 */
[----:B------:R-:W-:Y:S02]  /*20450*/  R2UR UR10, R78 ;  /* 0x000000004e0a72ca */ /* 0x000fe400000e0000 */
[----:B------:R-:W-:-:S02]  /*20460*/  R2UR UR11, R79 ;  /* 0x000000004f0b72ca */ /* 0x000fc400000e0000 */
[----:B------:R-:W-:Y:S02]  /*20470*/  R2UR UR8, R78 ;  /* 0x000000004e0872ca */ /* 0x000fe400000e0000 */
[----:B------:R-:W-:Y:S01]  /*20480*/  R2UR UR9, R79 ;  /* 0x000000004f0972ca */ /* 0x000fe200000e0000 */
[----:B------:R-:W2:Y:S01]  /*20490*/  LDC.64 R42, c[0x3][R40+-0x4e30] ;  /* 0x00ec7400282a7b82 */ /* 0x000ea20000000a00 */
[----:B------:R-:W3:Y:S01]  /*204a0*/  LDG.E.64 R44, desc[UR4][R68.64+0x2720] ;  /* 0x00272004442c7981 */ /* 0x000ee2000c1e1b00 */
[----:B--2---:R-:W-:-:S07]  /*204b0*/  DADD R42, R42, R36 ;  /* 0x000000002a2a7229 */ /* 0x004fce0000000024 */
[----:B------:R2:W-:Y:S04]  /*204c0*/  STG.E.64 desc[UR4][R68.64+0x2760], R42 ;  /* 0x0027602a44007986 */ /* 0x0005e8000c101b04 */
[----:B------:R-:W4:Y:S04]  /*204d0*/  LDG.E.U8 R37, desc[UR10][R32.64+0x1b] ;  /* 0x00001b0a20257981 */ /* 0x000f28000c1e1100 */
[----:B------:R-:W5:Y:S04]  /*204e0*/  LDG.E.S8 R36, desc[UR8][R34.64] ;  /* 0x0000000822247981 */ /* 0x000f68000c1e1300 */
[----:B------:R-:W2:Y:S01]  /*204f0*/  LDG.E.S8 R38, desc[UR4][R34.64+-0x1] ;  /* 0xffffff0422267981 */ /* 0x000ea2000c1e1300 */
[----:B------:R-:W-:Y:S01]  /*20500*/  UMOV UR4, 0xcccccccd ;  /* 0xcccccccd00047882 */ /* 0x000fe20000000000 */
[----:B------:R-:W-:Y:S01]  /*20510*/  UMOV UR5, 0x4016cccc ;  /* 0x4016cccc00057882 */ /* 0x000fe20000000000 */
[----:B------:R-:W-:Y:S01]  /*20520*/  BSSY.RECONVERGENT B2, `(.L_x_469) ;  /* 0x0000030000027945 */ /* 0x000fe20003800200 */
[----:B----4-:R-:W-:-:S02]  /*20530*/  PRMT R41, R37, 0x8880, RZ ;  /* 0x0000888025297816 */ /* 0x010fc400000000ff */
[----:B------:R-:W-:-:S03]  /*20540*/  PRMT R37, R37, 0x8880, RZ ;  /* 0x0000888025257816 */ /* 0x000fc600000000ff */
[----:B-----5:R-:W-:-:S04]  /*20550*/  IMAD R36, R36, 0x5, R41 ;  /* 0x0000000524247824 */ /* 0x020fc800078e0229 */
[----:B------:R-:W-:-:S04]  /*20560*/  IMAD R37, R37, 0x18, R36 ;  /* 0x0000001825257824 */ /* 0x000fc800078e0224 */
[----:B--2---:R-:W-:Y:S01]  /*20570*/  IMAD.IADD R38, R38, 0x1, R37 ;  /* 0x0000000126267824 */ /* 0x004fe200078e0225 */
[----:B------:R-:W-:-:S03]  /*20580*/  LEA R62, R36, 0x10000, 0x3 ;  /* 0x00010000243e7811 */ /* 0x000fc600078e18ff */
[----:B------:R-:W-:Y:S01]  /*20590*/  IMAD.SHL.U32 R38, R38, 0x8, RZ ;  /* 0x0000000826267824 */ /* 0x000fe200078e00ff */
[----:B------:R-:W2:Y:S08]  /*205a0*/  LDC.64 R40, c[0x3][R62+-0x4d68] ;  /* 0x00eca6003e287b82 */ /* 0x000eb00000000a00 */
[----:B------:R-:W2:Y:S02]  /*205b0*/  LDC.64 R36, c[0x3][R38+0x5a28] ;  /* 0x00d68a0026247b82 */ /* 0x000ea40000000a00 */
[----:B--2---:R-:W-:-:S08]  /*205c0*/  DADD R40, R40, R36 ;  /* 0x0000000028287229 */ /* 0x004fd00000000024 */
[----:B------:R-:W-:-:S14]  /*205d0*/  DSETP.GT.AND P0, PT, |R40|, R2, PT ;  /* 0x000000022800722a */ /* 0x000fdc0003f04200 */
[----:B------:R-:W-:Y:S02]  /*205e0*/  @P0 IMAD.MOV.U32 R42, RZ, RZ, 0x0 ;  /* 0x00000000ff2a0424 */ /* 0x000fe400078e00ff */
        /* <DEDUP_REMOVED lines=35> */
.L_x_470:
[----:B------:R-:W-:Y:S05]  /*20820*/  BSYNC.RECONVERGENT B2 ;  /* 0x0000000000027941 */ /* 0x000fea0003800200 */
.L_x_469:
        /* <DEDUP_REMOVED lines=31> */
.L_x_473:
[----:B------:R-:W-:Y:S05]  /*20a20*/  BSYNC.RECONVERGENT B2 ;  /* 0x0000000000027941 */ /* 0x000fea0003800200 */
.L_x_472:
        /* <DEDUP_REMOVED lines=19> */
.L_x_471:
        /* <DEDUP_REMOVED lines=13> */
.L_x_462:
[----:B------:R-:W-:Y:S05]  /*20c30*/  BSYNC.RECONVERGENT B0 ;  /* 0x0000000000007941 */ /* 0x000fea0003800200 */
.L_x_454:
[C---:B------:R-:W-:Y:S02]  /*20c40*/  R2UR UR4, R78.reuse ;  /* 0x000000004e0472ca */ /* 0x040fe400000e0000 */
[C---:B------:R-:W-:Y:S02]  /*20c50*/  R2UR UR5, R79.reuse ;  /* 0x000000004f0572ca */ /* 0x040fe400000e0000 */
[----:B------:R-:W-:Y:S02]  /*20c60*/  R2UR UR8, R78 ;  /* 0x000000004e0872ca */ /* 0x000fe400000e0000 */
[----:B------:R-:W-:-:S09]  /*20c70*/  R2UR UR9, R79 ;  /* 0x000000004f0972ca */ /* 0x000fd200000e0000 */
[----:B--234-:R-:W2:Y:S04]  /*20c80*/  LDG.E.S8 R36, desc[UR4][R34.64] ;  /* 0x0000000422247981 */ /* 0x01cea8000c1e1300 */
        /* <DEDUP_REMOVED lines=21> */
[----:B------:R-:W4:Y:S01]  /*20de0*/  LDC.64 R40, c[0x3][R38+-0x4d68] ;  /* 0x00eca60026287b82 */ /* 0x000f220000000a00 */
[----:B---3--:R-:W-:-:S08]  /*20df0*/  DFMA R44, -R110, R42, 1 ;  /* 0x3ff000006e2c742b */ /* 0x008fd0000000012a */
[----:B------:R-:W-:-:S08]  /*20e00*/  DFMA R44, R44, R44, R44 ;  /* 0x0000002c2c2c722b */ /* 0x000fd0000000002c */
[----:B------:R-:W-:-:S08]  /*20e10*/  DFMA R44, R42, R44, R42 ;  /* 0x0000002c2a2c722b */ /* 0x000fd0000000002a */
[----:B------:R-:W-:-:S08]  /*20e20*/  DFMA R32, -R110, R44, 1 ;  /* 0x3ff000006e20742b */ /* 0x000fd0000000012c */
[----:B------:R-:W-:Y:S02]  /*20e30*/  DFMA R32, R44, R32, R44 ;  /* 0x000000202c20722b */ /* 0x000fe4000000002c */
[----:B----4-:R-:W-:Y:S01]  /*20e40*/  DADD R124, R40, 200 ;  /* 0x40690000287c7429 */ /* 0x010fe20000000000 */
[----:B------:R2:W-:Y:S07]  /*20e50*/  STG.E.64 desc[UR4][R68.64+0x2768], R40 ;  /* 0x0027682844007986 */ /* 0x0005ee000c101b04 */
[----:B------:R-:W-:-:S02]  /*20e60*/  DMUL R108, R124, R32 ;  /* 0x000000207c6c7228 */ /* 0x000fc40000000000 */
        /* <DEDUP_REMOVED lines=9> */
[----:B01----:R-:W-:Y:S05]  /*20f00*/  CALL.REL.NOINC `($__internal_0_$__cuda_sm20_div_rn_f64_full) ;  /* 0x0000128800647944 */ /* 0x003fea0003c00000 */
.L_x_475:
[----:B------:R-:W-:Y:S05]  /*20f10*/  BSYNC.RECONVERGENT B0 ;  /* 0x0000000000007941 */ /* 0x000fea0003800200 */
.L_x_474:
[----:B------:R-:W-:Y:S01]  /*20f20*/  R2UR UR4, R78 ;  /* 0x000000004e0472ca */ /* 0x000fe200000e0000 */
[----:B------:R-:W-:Y:S01]  /*20f30*/  DSETP.GEU.AND P0, PT, |R46|, R2, PT ;  /* 0x000000022e00722a */ /* 0x000fe20003f0e200 */
[----:B------:R-:W-:-:S13]  /*20f40*/  R2UR UR5, R79 ;  /* 0x000000004f0572ca */ /* 0x000fda00000e0000 */
[----:B------:R2:W-:Y:S01]  /*20f50*/  STG.E.64 desc[UR4][R68.64+0x2770], R108 ;  /* 0x0027706c44007986 */ /* 0x0005e2000c101b04 */
[----:B------:R-:W-:Y:S05]  /*20f60*/  @P0 BRA `(.L_x_476) ;  /* 0x00000000004c0947 */ /* 0x000fea0003800000 */
[----:B------:R-:W-:Y:S02]  /*20f70*/  R2UR UR4, R78 ;  /* 0x000000004e0472ca */ /* 0x000fe400000e0000 */
[----:B------:R-:W-:-:S13]  /*20f80*/  R2UR UR5, R79 ;  /* 0x000000004f0572ca */ /* 0x000fda00000e0000 */
[----:B------:R-:W3:Y:S02]  /*20f90*/  LDG.E.64 R32, desc[UR4][R68.64+0x2758] ;  /* 0x0027580444207981 */ /* 0x000ee4000c1e1b00 */
[----:B---3--:R-:W-:-:S14]  /*20fa0*/  DSETP.GEU.AND P0, PT, R32, R108, PT ;  /* 0x0000006c2000722a */ /* 0x008fdc0003f0e000 */
        /* <DEDUP_REMOVED lines=15> */
.L_x_476:
[C---:B------:R-:W-:Y:S02]  /*210a0*/  R2UR UR4, R78.reuse ;  /* 0x000000004e0472ca */ /* 0x040fe400000e0000 */
[C---:B------:R-:W-:Y:S02]  /*210b0*/  R2UR UR5, R79.reuse ;  /* 0x000000004f0572ca */ /* 0x040fe400000e0000 */
[----:B------:R-:W-:Y:S02]  /*210c0*/  R2UR UR8, R78 ;  /* 0x000000004e0872ca */ /* 0x000fe400000e0000 */
[----:B------:R-:W-:-:S09]  /*210d0*/  R2UR UR9, R79 ;  /* 0x000000004f0972ca */ /* 0x000fd200000e0000 */
[----:B------:R3:W-:Y:S04]  /*210e0*/  STG.E.64 desc[UR4][R68.64+0x2738], R36 ;  /* 0x0027382444007986 */ /* 0x0007e8000c101b04 */
[----:B------:R3:W-:Y:S02]  /*210f0*/  STG.E.64 desc[UR8][R68.64+0x2740], R40 ;  /* 0x0027402844007986 */ /* 0x0007e4000c101b08 */
.L_x_453:
[----:B------:R-:W-:Y:S05]  /*21100*/  BSYNC.RECONVERGENT B1 ;  /* 0x0000000000017941 */ /* 0x000fea0003800200 */
.L_x_451:
[----:B-----5:R-:W-:Y:S01]  /*21110*/  DSETP.GEU.AND P0, PT, |R40|, R2, PT ;  /* 0x000000022800722a */ /* 0x020fe20003f0e200 */
[----:B------:R-:W-:Y:S05]  /*21120*/  BMOV.32.CLEAR RZ, B0 ;  /* 0x0000000000ff7355 */ /* 0x000fea0000100000 */
[----:B------:R-:W-:Y:S08]  /*21130*/  BSSY.RECONVERGENT B0, `(.L_x_477) ;  /* 0x0000017000007945 */ /* 0x000ff00003800200 */
[----:B------:R-:W-:Y:S05]  /*21140*/  @P0 BRA `(.L_x_478) ;  /* 0x0000000000540947 */ /* 0x000fea0003800000 */
[C---:B------:R-:W-:Y:S01]  /*21150*/  R2UR UR4, R78.reuse ;  /* 0x000000004e0472ca */ /* 0x040fe200000e0000 */
[----:B---3--:R-:W3:Y:S01]  /*21160*/  LDC.64 R40, c[0x0][0x3a8] ;  /* 0x0000ea00ff287b82 */ /* 0x008ee20000000a00 */
[C---:B------:R-:W-:Y:S02]  /*21170*/  R2UR UR5, R79.reuse ;  /* 0x000000004f0572ca */ /* 0x040fe400000e0000 */
[----:B------:R-:W-:Y:S02]  /*21180*/  R2UR UR8, R78 ;  /* 0x000000004e0872ca */ /* 0x000fe400000e0000 */
[----:B------:R-:W-:-:S09]  /*21190*/  R2UR UR9, R79 ;  /* 0x000000004f0972ca */ /* 0x000fd200000e0000 */
[----:B--2---:R-:W2:Y:S04]  /*211a0*/  LDG.E R32, desc[UR4][R66.64+0xcc] ;  /* 0x0000cc0442207981 */ /* 0x004ea8000c1e1900 */
[----:B------:R-:W5:Y:S04]  /*211b0*/  LDG.E R33, desc[UR8][R66.64+0xe8] ;  /* 0x0000e80842217981 */ /* 0x000f68000c1e1900 */
[----:B------:R-:W4:Y:S01]  /*211c0*/  LDG.E.64 R2, desc[UR4][R68.64+0x2738] ;  /* 0x0027380444027981 */ /* 0x000f22000c1e1b00 */
[----:B------:R-:W-:Y:S02]  /*211d0*/  R2UR UR10, R78 ;  /* 0x000000004e0a72ca */ /* 0x000fe400000e0000 */
[----:B------:R-:W-:Y:S01]  /*211e0*/  R2UR UR11, R79 ;  /* 0x000000004f0b72ca */ /* 0x000fe200000e0000 */
[----:B--2---:R-:W-:-:S04]  /*211f0*/  IMAD R32, R53, R32, R29 ;  /* 0x0000002035207224 */ /* 0x004fc800078e021d */
[----:B-----5:R-:W-:-:S04]  /*21200*/  IMAD.IADD R33, R33, 0x1, R32 ;  /* 0x0000000121217824 */ /* 0x020fc800078e0220 */
[----:B---3--:R-:W-:-:S05]  /*21210*/  IMAD.WIDE R32, R33, 0x8, R40 ;  /* 0x0000000821207825 */ /* 0x008fca00078e0228 */
[----:B----4-:R2:W-:Y:S04]  /*21220*/  STG.E.64 desc[UR4][R32.64], R2 ;  /* 0x0000000220007986 */ /* 0x0105e8000c101b04 */
[----:B------:R-:W3:Y:S04]  /*21230*/  LDG.E R38, desc[UR8][R66.64+0xcc] ;  /* 0x0000cc0842267981 */ /* 0x000ee8000c1e1900 */
[----:B------:R-:W4:Y:S04]  /*21240*/  LDG.E R42, desc[UR10][R66.64+0xe8] ;  /* 0x0000e80a422a7981 */ /* 0x000f28000c1e1900 */
[----:B------:R-:W5:Y:S01]  /*21250*/  LDG.E.64 R36, desc[UR4][R68.64+0x2740] ;  /* 0x0027400444247981 */ /* 0x000f62000c1e1b00 */
[----:B---3--:R-:W-:-:S04]  /*21260*/  IMAD R43, R53, R38, R30 ;  /* 0x00000026352b7224 */ /* 0x008fc800078e021e */
[----:B----4-:R-:W-:-:S04]  /*21270*/  IMAD.IADD R43, R42, 0x1, R43 ;  /* 0x000000012a2b7824 */ /* 0x010fc800078e022b */
[----:B------:R-:W-:-:S05]  /*21280*/  IMAD.WIDE R40, R43, 0x8, R40 ;  /* 0x000000082b287825 */ /* 0x000fca00078e0228 */
[----:B-----5:R2:W-:Y:S02]  /*21290*/  STG.E.64 desc[UR4][R40.64], R36 ;  /* 0x0000002428007986 */ /* 0x0205e4000c101b04 */
.L_x_478:
[----:B------:R-:W-:Y:S05]  /*212a0*/  BSYNC.RECONVERGENT B0 ;  /* 0x0000000000007941 */ /* 0x000fea0003800200 */
.L_x_477:
[----:B------:R-:W-:Y:S02]  /*212b0*/  R2UR UR4, R78 ;  /* 0x000000004e0472ca */ /* 0x000fe400000e0000 */
[----:B------:R-:W-:-:S13]  /*212c0*/  R2UR UR5, R79 ;  /* 0x000000004f0572ca */ /* 0x000fda00000e0000 */
[----:B--2---:R-:W2:Y:S04]  /*212d0*/  LDG.E R32, desc[UR4][R66.64+0xe8] ;  /* 0x0000e80442207981 */ /* 0x004ea8000c1e1900 */
[----:B------:R0:W5:Y:S01]  /*212e0*/  LDG.E R33, desc[UR4][R66.64+0xcc] ;  /* 0x0000cc0442217981 */ /* 0x000162000c1e1900 */
[----:B--2---:R-:W-:-:S04]  /*212f0*/  ISETP.GE.AND P0, PT, R32, 0x2, PT ;  /* 0x000000022000780c */ /* 0x004fc80003f06270 */
[----:B------:R-:W-:-:S13]  /*21300*/  ISETP.LT.U32.OR P0, PT, R55, 0x2, !P0 ;  /* 0x000000023700780c */ /* 0x000fda0004701470 */
[----:B0-----:R-:W-:Y:S05]  /*21310*/  @P0 BRA `(.L_x_450) ;  /* 0x0000004400140947 */ /* 0x001fea0003800000 */
[----:B---3--:R-:W0:Y:S01]  /*21320*/  LDC.64 R40, c[0x0][0x3a8] ;  /* 0x0000ea00ff287b82 */ /* 0x008e220000000a00 */
        /* <DEDUP_REMOVED lines=45> */
.L_x_480:
[----:B------:R-:W-:Y:S05]  /*21600*/  BSYNC.RECONVERGENT B0 ;  /* 0x0000000000007941 */ /* 0x000fea0003800200 */
.L_x_479:
        /* <DEDUP_REMOVED lines=57> */
[----:B------:R-:W3:Y:S04]  /*219a0*/  LDG.E R48, desc[UR8][R66.64+0xcc] ;  /* 0x0000cc0842307981 */ /* 0x000ee8000c1e1900 */
[----:B------:R-:W5:Y:S04]  /*219b0*/  LDG.E.U8 R47, desc[UR8][R34.64] ;  /* 0x00000008222f7981 */ /* 0x000f68000c1e1100 */
[----:B------:R-:W5:Y:S04]  /*219c0*/  LDG.E.U8 R56, desc[UR10][R34.64+-0x1] ;  /* 0xffffff0a22387981 */ /* 0x000f68000c1e1100 */
[----:B------:R-:W4:Y:S04]  /*219d0*/  LDG.E.U8 R57, desc[UR12][R58.64] ;  /* 0x0000000c3a397981 */ /* 0x000f28000c1e1100 */
[----:B------:R-:W2:Y:S01]  /*219e0*/  LDG.E.S8 R45, desc[UR4][R58.64+0x1] ;  /* 0x000001043a2d7981 */ /* 0x000ea2000c1e1300 */
[----:B---3--:R-:W-:-:S04]  /*219f0*/  IMAD R49, R39, R48, R64 ;  /* 0x0000003027317224 */ /* 0x008fc800078e0240 */
[----:B------:R-:W-:-:S06]  /*21a00*/  IMAD.WIDE R48, R49, 0x8, R60 ;  /* 0x0000000831307825 */ /* 0x000fcc00078e023c */
[----:B------:R-:W3:Y:S01]  /*21a10*/  LDG.E.64 R48, desc[UR4][R48.64] ;  /* 0x0000000430307981 */ /* 0x000ee2000c1e1b00 */
[----:B-----5:R-:W-:Y:S02]  /*21a20*/  PRMT R47, R56, 0x3340, R47 ;  /* 0x00003340382f7816 */ /* 0x020fe4000000002f */
[----:B----4-:R-:W-:-:S04]  /*21a30*/  PRMT R56, R57, 0x3340, RZ ;  /* 0x0000334039387816 */ /* 0x010fc800000000ff */
[----:B------:R-:W-:-:S05]  /*21a40*/  PRMT R56, R47, 0x5410, R56 ;  /* 0x000054102f387816 */ /* 0x000fca0000000038 */
[----:B--2---:R-:W-:-:S04]  /*21a50*/  IDP.4A.S8.U8 R45, R56, R65, R45 ;  /* 0x00000041382d7226 */ /* 0x004fc8000000022d */
[----:B------:R-:W-:-:S04]  /*21a60*/  IMAD R45, R45, 0x8, R75 ;  /* 0x000000082d2d7824 */ /* 0x000fc800078e024b */
[----:B------:R-:W3:Y:S02]  /*21a70*/  LDC.64 R56, c[0x3][R45+0x1388] ;  /* 0x00c4e2002d387b82 */ /* 0x000ee40000000a00 */
[----:B---3--:R-:W-:Y:S01]  /*21a80*/  DADD R56, R48, R56 ;  /* 0x0000000030387229 */ /* 0x008fe20000000038 */
[----:B------:R-:W-:Y:S10]  /*21a90*/  BRA `(.L_x_484) ;  /* 0x0000000000287947 */ /* 0x000ff40003800000 */
.L_x_483:
[----:B------:R-:W-:Y:S05]  /*21aa0*/  BSYNC.RELIABLE B1 ;  /* 0x0000000000017941 */ /* 0x000fea0003800100 */
.L_x_482:
        /* <DEDUP_REMOVED lines=9> */
.L_x_484:
[----:B------:R-:W-:Y:S05]  /*21b40*/  BSYNC.RECONVERGENT B0 ;  /* 0x0000000000007941 */ /* 0x000fea0003800200 */
.L_x_481:
        /* <DEDUP_REMOVED lines=28> */
.L_x_486:
[----:B------:R-:W-:Y:S05]  /*21d10*/  BSYNC.RECONVERGENT B0 ;  /* 0x0000000000007941 */ /* 0x000fea0003800200 */
.L_x_485:
        /* <DEDUP_REMOVED lines=44> */
[----:B------:R-:W4:Y:S01]  /*21fe0*/  LDG.E.64 R36, desc[UR8][R68.64+0x2770] ;  /* 0x0027700844247981 */ /* 0x000f22000c1e1b00 */
[----:B--2---:R-:W-:-:S04]  /*21ff0*/  IMAD R43, R53, R38, R46 ;  /* 0x00000026352b7224 */ /* 0x004fc800078e022e */
[----:B------:R-:W-:-:S05]  /*22000*/  IMAD.WIDE R40, R43, 0x8, R40 ;  /* 0x000000082b287825 */ /* 0x000fca00078e0228 */
[----:B----4-:R3:W-:Y:S01]  /*22010*/  STG.E.64 desc[UR4][R40.64], R36 ;  /* 0x0000002428007986 */ /* 0x0107e2000c101b04 */
[----:B------:R-:W-:Y:S05]  /*22020*/  BRA `(.L_x_489) ;  /* 0x0000000000487947 */ /* 0x000fea0003800000 */
.L_x_488:
        /* <DEDUP_REMOVED lines=14> */
[----:B------:R-:W4:Y:S01]  /*22110*/  LDG.E.64 R32, desc[UR8][R68.64+0x2768] ;  /* 0x0027680844207981 */ /* 0x000f22000c1e1b00 */
[----:B---3--:R-:W-:-:S04]  /*22120*/  IMAD R41, R53, R38, R46 ;  /* 0x0000002635297224 */ /* 0x008fc800078e022e */
[----:B------:R-:W-:-:S05]  /*22130*/  IMAD.WIDE R36, R41, 0x8, R36 ;  /* 0x0000000829247825 */ /* 0x000fca00078e0224 */
[----:B----4-:R2:W-:Y:S02]  /*22140*/  STG.E.64 desc[UR4][R36.64], R32 ;  /* 0x0000002024007986 */ /* 0x0105e4000c101b04 */
.L_x_489:
[----:B------:R-:W-:Y:S05]  /*22150*/  BSYNC.RECONVERGENT B0 ;  /* 0x0000000000007941 */ /* 0x000fea0003800200 */
.L_x_487:
[----:B------:R-:W-:Y:S01]  /*22160*/  R2UR UR4, R78 ;  /* 0x000000004e0472ca */ /* 0x000fe200000e0000 */
[----:B0-23--:R-:W-:Y:S01]  /*22170*/  IMAD.MOV.U32 R3, RZ, RZ, 0x3 ;  /* 0x00000003ff037424 */ /* 0x00dfe200078e00ff */
[----:B------:R-:W-:Y:S01]  /*22180*/  R2UR UR5, R79 ;  /* 0x000000004f0572ca */ /* 0x000fe200000e0000 */
[----:B------:R-:W-:Y:S01]  /*22190*/  BSSY.RECONVERGENT B4, `(.L_x_490) ;  /* 0x0000357000047945 */ /* 0x000fe20003800200 */
[----:B------:R-:W-:-:S11]  /*221a0*/  IMAD.MOV.U32 R2, RZ, RZ, 0x3 ;  /* 0x00000003ff027424 */ /* 0x000fd600078e00ff */
[----:B------:R0:W-:Y:S02]  /*221b0*/  STG.E desc[UR4][R66.64+0xd8], R3 ;  /* 0x0000d80342007986 */ /* 0x0001e4000c101904 */
.L_x_521:
        /* <DEDUP_REMOVED lines=25> */
.L_x_520:
[----:B------:R-:W-:Y:S02]  /*22350*/  R2UR UR4, R78 ;  /* 0x000000004e0472ca */ /* 0x000fe400000e0000 */
[----:B------:R-:W-:-:S13]  /*22360*/  R2UR UR5, R79 ;  /* 0x000000004f0572ca */ /* 0x000fda00000e0000 */
[----:B--2---:R-:W2:Y:S02]  /*22370*/  LDG.E R2, desc[UR4][R66.64+0xe8] ;  /* 0x0000e80442027981 */ /* 0x004ea4000c1e1900 */
[----:B--2---:R-:W-:-:S13]  /*22380*/  ISETP.GE.AND P0, PT, R33, R2, PT ;  /* 0x000000022100720c */ /* 0x004fda0003f06270 */
[----:B---3--:R-:W-:Y:S05]  /*22390*/  @P0 BRA `(.L_x_494) ;  /* 0x0000003000a80947 */ /* 0x008fea0003800000 */
        /* <DEDUP_REMOVED lines=32> */
[----:B------:R-:W4:Y:S01]  /*225a0*/  LDG.E R43, desc[UR14][R66.64+0xe8] ;  /* 0x0000e80e422b7981 */ /* 0x000f22000c1e1900 */
        /* <DEDUP_REMOVED lines=9> */
[----:B----4-:R-:W-:-:S03]  /*22640*/  IMAD.IADD R38, R43, 0x1, R38 ;  /* 0x000000012b267824 */ /* 0x010fc600078e0226 */
        /* <DEDUP_REMOVED lines=76> */
.L_x_501:
[----:B------:R-:W-:Y:S05]  /*22b10*/  BSYNC.RECONVERGENT B10 ;  /* 0x00000000000a7941 */ /* 0x000fea0003800200 */
.L_x_500:
        /* <DEDUP_REMOVED lines=57> */
.L_x_503:
[----:B------:R-:W-:Y:S05]  /*22eb0*/  BSYNC.RECONVERGENT B10 ;  /* 0x00000000000a7941 */ /* 0x000fea0003800200 */
.L_x_502:
        /* <DEDUP_REMOVED lines=36> */
.L_x_505:
[----:B------:R-:W-:Y:S05]  /*23100*/  BSYNC.RECONVERGENT B10 ;  /* 0x00000000000a7941 */ /* 0x000fea0003800200 */
.L_x_504:
        /* <DEDUP_REMOVED lines=12> */
.L_x_499:
        /* <DEDUP_REMOVED lines=46> */
[----:B------:R-:W4:Y:S04]  /*234b0*/  LDG.E R36, desc[UR10][R66.64+0xf4] ;  /* 0x0000f40a42247981 */ /* 0x000f28000c1e1900 */
[----:B------:R-:W5:Y:S04]  /*234c0*/  LDG.E.S8 R65, desc[UR18][R64.64+0x1b] ;  /* 0x00001b1240417981 */ /* 0x000f68000c1e1300 */
[----:B------:R-:W5:Y:S01]  /*234d0*/  LDG.E.S8 R42, desc[UR16][R34.64] ;  /* 0x00000010222a7981 */ /* 0x000f62000c1e1300 */
[----:B---3--:R-:W-:Y:S01]  /*234e0*/  IMAD R37, R60, 0x5, R63 ;  /* 0x000000053c257824 */ /* 0x008fe200078e023f */
[----:B----4-:R-:W-:-:S04]  /*234f0*/  LEA R38, R36, UR4, 0x3 ;  /* 0x0000000424267c11 */ /* 0x010fc8000f8e18ff */
[----:B------:R-:W-:Y:S02]  /*23500*/  LEA R58, R37, 0x10000, 0x3 ;  /* 0x00010000253a7811 */ /* 0x000fe400078e18ff */
[----:B------:R-:W3:Y:S01]  /*23510*/  LDC.64 R36, c[0x3][R38+0x5fa0] ;  /* 0x00d7e80026247b82 */ /* 0x000ee20000000a00 */
[----:B-----5:R-:W-:-:S07]  /*23520*/  IMAD R42, R42, 0x5, R65 ;  /* 0x000000052a2a7824 */ /* 0x020fce00078e0241 */
        /* <DEDUP_REMOVED lines=52> */
.L_x_508:
[----:B------:R-:W-:Y:S05]  /*23870*/  BSYNC.RECONVERGENT B10 ;  /* 0x00000000000a7941 */ /* 0x000fea0003800200 */
.L_x_507:
        /* <DEDUP_REMOVED lines=36> */
.L_x_510:
[----:B------:R-:W-:Y:S05]  /*23ac0*/  BSYNC.RECONVERGENT B10 ;  /* 0x00000000000a7941 */ /* 0x000fea0003800200 */
.L_x_509:
        /* <DEDUP_REMOVED lines=12> */
.L_x_498:
        /* <DEDUP_REMOVED lines=16> */
[-C--:B------:R-:W-:Y:S02]  /*23c90*/  IADD3 R56, P2, PT, R43, R72.reuse, RZ ;  /* 0x000000482b387210 */ /* 0x080fe40007f5e0ff */
[----:B0-----:R-:W-:Y:S02]  /*23ca0*/  IADD3 R48, P1, PT, R37, R72, RZ ;  /* 0x0000004825307210 */ /* 0x001fe40007f3e0ff */
        /* <DEDUP_REMOVED lines=11> */
[----:B------:R-:W4:Y:S04]  /*23d60*/  LDG.E.U8 R40, desc[UR12][R48.64+0x1b] ;  /* 0x00001b0c30287981 */ /* 0x000f28000c1e1100 */
[----:B------:R-:W5:Y:S04]  /*23d70*/  LDG.E.U8 R62, desc[UR20][R34.64] ;  /* 0x00000014223e7981 */ /* 0x000f68000c1e1100 */
[----:B------:R-:W5:Y:S04]  /*23d80*/  LDG.E.S8 R36, desc[UR4][R48.64+0x1c] ;  /* 0x00001c0430247981 */ /* 0x000f68000c1e1300 */
[----:B------:R-:W5:Y:S01]  /*23d90*/  LDG.E.S8 R42, desc[UR14][R34.64+-0x1] ;  /* 0xffffff0e222a7981 */ /* 0x000f62000c1e1300 */
[----:B------:R-:W-:Y:S01]  /*23da0*/  UMOV UR4, 0x5197d ;  /* 0x0005197d00047882 */ /* 0x000fe20000000000 */
[----:B------:R-:W-:Y:S01]  /*23db0*/  UMOV UR6, 0x57d19 ;  /* 0x00057d1900067882 */ /* 0x000fe20000000000 */
[----:B------:R-:W-:Y:S01]  /*23dc0*/  UMOV UR5, 0x50 ;  /* 0x0000005000057882 */ /* 0x000fe20000000000 */
        /* <DEDUP_REMOVED lines=93> */
.L_x_513:
[----:B------:R-:W-:Y:S05]  /*243a0*/  BSYNC.RECONVERGENT B10 ;  /* 0x00000000000a7941 */ /* 0x000fea0003800200 */
.L_x_512:
        /* <DEDUP_REMOVED lines=36> */
.L_x_515:
[----:B------:R-:W-:Y:S05]  /*245f0*/  BSYNC.RECONVERGENT B10 ;  /* 0x00000000000a7941 */ /* 0x000fea0003800200 */
.L_x_514:
        /* <DEDUP_REMOVED lines=16> */
.L_x_511:
[C---:B------:R-:W-:Y:S02]  /*24700*/  R2UR UR8, R78.reuse ;  /* 0x000000004e0872ca */ /* 0x040fe400000e0000 */
[C---:B------:R-:W-:Y:S02]  /*24710*/  R2UR UR9, R79.reuse ;  /* 0x000000004f0972ca */ /* 0x040fe400000e0000 */
[C---:B------:R-:W-:Y:S02]  /*24720*/  R2UR UR10, R78.reuse ;  /* 0x000000004e0a72ca */ /* 0x040fe400000e0000 */
[C---:B------:R-:W-:Y:S02]  /*24730*/  R2UR UR11, R79.reuse ;  /* 0x000000004f0b72ca */ /* 0x040fe400000e0000 */
[----:B------:R-:W-:Y:S02]  /*24740*/  R2UR UR12, R78 ;  /* 0x000000004e0c72ca */ /* 0x000fe400000e0000 */
[----:B------:R-:W-:-:S02]  /*24750*/  R2UR UR13, R79 ;  /* 0x000000004f0d72ca */ /* 0x000fc400000e0000 */
[-C--:B------:R-:W-:Y:S02]  /*24760*/  IADD3 R58, P0, PT, R41, R72.reuse, RZ ;  /* 0x00000048293a7210 */ /* 0x080fe40007f1e0ff */
[----:B------:R-:W-:Y:S01]  /*24770*/  IADD3 R56, P1, PT, R37, R72, RZ ;  /* 0x0000004825387210 */ /* 0x000fe20007f3e0ff */
[----:B------:R-:W2:Y:S01]  /*24780*/  LDG.E.S8 R42, desc[UR8][R34.64+-0x1] ;  /* 0xffffff08222a7981 */ /* 0x000ea2000c1e1300 */
[-C--:B------:R-:W-:Y:S02]  /*24790*/  LEA.HI.X.SX32 R59, R41, R73.reuse, 0x1, P0 ;  /* 0x00000049293b7211 */ /* 0x080fe400000f0eff */
[----:B0-----:R-:W-:Y:S02]  /*247a0*/  LEA.HI.X.SX32 R57, R37, R73, 0x1, P1 ;  /* 0x0000004925397211 */ /* 0x001fe400008f0eff */
[----:B------:R-:W-:Y:S01]  /*247b0*/  R2UR UR14, R78 ;  /* 0x000000004e0e72ca */ /* 0x000fe200000e0000 */
[----:B------:R-:W3:Y:S01]  /*247c0*/  LDG.E.U8 R38, desc[UR8][R58.64+0x1] ;  /* 0x000001083a267981 */ /* 0x000ee2000c1e1100 */
[----:B------:R-:W-:-:S02]  /*247d0*/  R2UR UR15, R79 ;  /* 0x000000004f0f72ca */ /* 0x000fc400000e0000 */
[C---:B------:R-:W-:Y:S01]  /*247e0*/  R2UR UR16, R78.reuse ;  /* 0x000000004e1072ca */ /* 0x040fe200000e0000 */
[----:B------:R-:W3:Y:S01]  /*247f0*/  LDG.E.U8 R61, desc[UR10][R58.64] ;  /* 0x0000000a3a3d7981 */ /* 0x000ee2000c1e1100 */
[C---:B------:R-:W-:Y:S02]  /*24800*/  R2UR UR17, R79.reuse ;  /* 0x000000004f1172ca */ /* 0x040fe400000e0000 */
[C---:B------:R-:W-:Y:S01]  /*24810*/  R2UR UR4, R78.reuse ;  /* 0x000000004e0472ca */ /* 0x040fe200000e0000 */
[----:B------:R-:W4:Y:S01]  /*24820*/  LDG.E.U8 R40, desc[UR12][R56.64+0x1b] ;  /* 0x00001b0c38287981 */ /* 0x000f22000c1e1100 */
[C---:B------:R-:W-:Y:S02]  /*24830*/  R2UR UR5, R79.reuse ;  /* 0x000000004f0572ca */ /* 0x040fe400000e0000 */
[----:B------:R-:W-:Y:S02]  /*24840*/  R2UR UR18, R78 ;  /* 0x000000004e1272ca */ /* 0x000fe400000e0000 */
[----:B------:R-:W-:-:S02]  /*24850*/  R2UR UR19, R79 ;  /* 0x000000004f1372ca */ /* 0x000fc400000e0000 */
[----:B------:R-:W-:-:S04]  /*24860*/  IADD3 R48, P2, PT, R43, R72, RZ ;  /* 0x000000482b307210 */ /* 0x000fc80007f5e0ff */
[----:B------:R-:W-:-:S03]  /*24870*/  LEA.HI.X.SX32 R49, R43, R73, 0x1, P2 ;  /* 0x000000492b317211 */ /* 0x000fc600010f0eff */
[----:B------:R-:W5:Y:S04]  /*24880*/  LDG.E.S8 R36, desc[UR4][R56.64+0x1c] ;  /* 0x00001c0438247981 */ /* 0x000f68000c1e1300 */
        /* <DEDUP_REMOVED lines=8> */
[----:B----4-:R-:W-:-:S04]  /*24910*/  PRMT R61, R40, 0x3340, RZ ;  /* 0x00003340283d7816 */ /* 0x010fc800000000ff */
[----:B------:R-:W-:-:S05]  /*24920*/  PRMT R61, R38, 0x5410, R61 ;  /* 0x00005410263d7816 */ /* 0x000fca000000003d */
[----:B-----5:R-:W-:Y:S01]  /*24930*/  IDP.4A.S8.U8 R36, R61, UR5, R36 ;  /* 0x000000053d247c26 */ /* 0x020fe20008000224 */
[----:B--2---:R-:W-:Y:S02]  /*24940*/  PRMT R60, R63, 0x3340, R60 ;  /* 0x000033403f3c7816 */ /* 0x004fe4000000003c */
[----:B------:R-:W-:Y:S02]  /*24950*/  PRMT R63, R62, 0x3340, RZ ;  /* 0x000033403e3f7816 */ /* 0x000fe400000000ff */
[----:B------:R-:W-:Y:S02]  /*24960*/  LEA R62, R36, UR4, 0x3 ;  /* 0x00000004243e7c11 */ /* 0x000fe4000f8e18ff */
[----:B------:R-:W-:Y:S02]  /*24970*/  PRMT R63, R60, 0x5410, R63 ;  /* 0x000054103c3f7816 */ /* 0x000fe4000000003f */
[----:B------:R-:W0:Y:S03]  /*24980*/  LDC.64 R60, c[0x3][R75+0x6180] ;  /* 0x00d860004b3c7b82 */ /* 0x000e260000000a00 */
[----:B------:R-:W-:-:S05]  /*24990*/  IDP.4A.S8.U8 R42, R63, UR6, R42 ;  /* 0x000000063f2a7c26 */ /* 0x000fca000800022a */
        /* <DEDUP_REMOVED lines=24> */
[----:B------:R-:W2:Y:S04]  /*24b20*/  LDG.E.S8 R37, desc[UR10][R56.64+0x1c] ;  /* 0x00001c0a38257981 */ /* 0x000ea8000c1e1300 */
        /* <DEDUP_REMOVED lines=74> */
.L_x_517:
[----:B------:R-:W-:Y:S05]  /*24fd0*/  BSYNC.RECONVERGENT B10 ;  /* 0x00000000000a7941 */ /* 0x000fea0003800200 */
.L_x_516:
        /* <DEDUP_REMOVED lines=36> */
.L_x_519:
[----:B------:R-:W-:Y:S05]  /*25220*/  BSYNC.RECONVERGENT B10 ;  /* 0x00000000000a7941 */ /* 0x000fea0003800200 */
.L_x_518:
        /* <DEDUP_REMOVED lines=10> */
.L_x_506:
[----:B------:R-:W-:Y:S05]  /*252d0*/  BSYNC.RECONVERGENT B0 ;  /* 0x0000000000007941 */ /* 0x000fea0003800200 */
.L_x_497:
        /* <DEDUP_REMOVED lines=10> */
[----:B0-2-4-:R-:W-:Y:S01]  /*25380*/  @!P0 IMAD.MOV.U32 R36, RZ, RZ, 0x0 ;  /* 0x00000000ff248424 */ /* 0x015fe200078e00ff */
        /* <DEDUP_REMOVED lines=13> */
[----:B------:R-:W4:Y:S04]  /*25460*/  @!P1 LDG.E R32, desc[UR10][R66.64+0xcc] ;  /* 0x0000cc0a42209981 */ /* 0x000f28000c1e1900 */
[----:B------:R-:W5:Y:S01]  /*25470*/  @!P1 LDG.E R33, desc[UR12][R66.64+0xe8] ;  /* 0x0000e80c42219981 */ /* 0x000f62000c1e1900 */
[C---:B------:R-:W-:Y:S02]  /*25480*/  @!P1 R2UR UR4, R78.reuse ;  /* 0x000000004e0492ca */ /* 0x040fe400000e0000 */
[C---:B------:R-:W-:Y:S02]  /*25490*/  @!P1 R2UR UR5, R79.reuse ;  /* 0x000000004f0592ca */ /* 0x040fe400000e0000 */
[----:B------:R-:W-:Y:S02]  /*254a0*/  @!P1 R2UR UR8, R78 ;  /* 0x000000004e0892ca */ /* 0x000fe400000e0000 */
[----:B------:R-:W-:Y:S01]  /*254b0*/  @!P1 R2UR UR9, R79 ;  /* 0x000000004f0992ca */ /* 0x000fe200000e0000 */
[----:B----4-:R-:W-:-:S04]  /*254c0*/  @!P1 IMAD R32, R53, R32, R30 ;  /* 0x0000002035209224 */ /* 0x010fc800078e021e */
[----:B-----5:R-:W-:-:S04]  /*254d0*/  @!P1 IMAD.IADD R33, R33, 0x1, R32 ;  /* 0x0000000121219824 */ /* 0x020fc800078e0220 */
[----:B0-----:R-:W-:-:S05]  /*254e0*/  @!P1 IMAD.WIDE R32, R33, 0x8, R40 ;  /* 0x0000000821209825 */ /* 0x001fca00078e0228 */
[----:B------:R0:W-:Y:S04]  /*254f0*/  @!P1 STG.E.64 desc[UR4][R32.64], R2 ;  /* 0x0000000220009986 */ /* 0x0001e8000c101b04 */
[----:B------:R-:W4:Y:S04]  /*25500*/  @!P1 LDG.E R38, desc[UR8][R66.64+0xcc] ;  /* 0x0000cc0842269981 */ /* 0x000f28000c1e1900 */
[----:B------:R-:W5:Y:S04]  /*25510*/  @!P1 LDG.E R42, desc[UR10][R66.64+0xe8] ;  /* 0x0000e80a422a9981 */ /* 0x000f68000c1e1900 */
[----:B--2---:R-:W2:Y:S01]  /*25520*/  @!P1 LDG.E.64 R36, desc[UR4][R68.64+0x2738] ;  /* 0x0027380444249981 */ /* 0x004ea2000c1e1b00 */
[----:B----4-:R-:W-:-:S04]  /*25530*/  @!P1 IMAD R43, R53, R38, R29 ;  /* 0x00000026352b9224 */ /* 0x010fc800078e021d */
[----:B-----5:R-:W-:-:S04]  /*25540*/  @!P1 IMAD.IADD R43, R42, 0x1, R43 ;  /* 0x000000012a2b9824 */ /* 0x020fc800078e022b */
[----:B------:R-:W-:-:S05]  /*25550*/  @!P1 IMAD.WIDE R40, R43, 0x8, R40 ;  /* 0x000000082b289825 */ /* 0x000fca00078e0228 */
[----:B--2---:R0:W-:Y:S02]  /*25560*/  @!P1 STG.E.64 desc[UR4][R40.64], R36 ;  /* 0x0000002428009986 */ /* 0x0041e4000c101b04 */
.L_x_496:
[----:B------:R-:W-:Y:S05]  /*25570*/  BSYNC.RECONVERGENT B1 ;  /* 0x0000000000017941 */ /* 0x000fea0003800200 */
.L_x_495:
[C---:B------:R-:W-:Y:S02]  /*25580*/  R2UR UR4, R78.reuse ;  /* 0x000000004e0472ca */ /* 0x040fe400000e0000 */
[C---:B------:R-:W-:Y:S02]  /*25590*/  R2UR UR5, R79.reuse ;  /* 0x000000004f0572ca */ /* 0x040fe400000e0000 */
[----:B------:R-:W-:Y:S02]  /*255a0*/  R2UR UR8, R78 ;  /* 0x000000004e0872ca */ /* 0x000fe400000e0000 */
[----:B------:R-:W-:-:S09]  /*255b0*/  R2UR UR9, R79 ;  /* 0x000000004f0972ca */ /* 0x000fd200000e0000 */
[----:B0-----:R-:W2:Y:S04]  /*255c0*/  LDG.E R2, desc[UR4][R66.64+0xdc] ;  /* 0x0000dc0442027981 */ /* 0x001ea8000c1e1900 */
[----:B------:R-:W4:Y:S01]  /*255d0*/  LDG.E R33, desc[UR8][R66.64+0xe0] ;  /* 0x0000e00842217981 */ /* 0x000f22000c1e1900 */
[C---:B--2---:R-:W-:Y:S01]  /*255e0*/  ISETP.GT.AND P0, PT, R2.reuse, 0x1, PT ;  /* 0x000000010200780c */ /* 0x044fe20003f04270 */
[----:B------:R-:W-:Y:S02]  /*255f0*/  VIADD R37, R2, 0xffffffff ;  /* 0xffffffff02257836 */ /* 0x000fe40000000000 */
[----:B----4-:R-:W-:-:S03]  /*25600*/  VIADD R33, R33, 0x1 ;  /* 0x0000000121217836 */ /* 0x010fc60000000000 */
[----:B------:R2:W-:Y:S04]  /*25610*/  STG.E desc[UR4][R66.64+0xdc], R37 ;  /* 0x0000dc2542007986 */ /* 0x0005e8000c101904 */
[----:B------:R2:W-:Y:S03]  /*25620*/  STG.E desc[UR8][R66.64+0xe0], R33 ;  /* 0x0000e02142007986 */ /* 0x0005e6000c101908 */
[----:B------:R-:W-:Y:S05]  /*25630*/  @P0 BRA `(.L_x_520) ;  /* 0xffffffcc00440947 */ /* 0x000fea000383ffff */
.L_x_494:
[----:B------:R-:W-:Y:S05]  /*25640*/  BSYNC.RECONVERGENT B2 ;  /* 0x0000000000027941 */ /* 0x000fea0003800200 */
.L_x_493:
[----:B------:R-:W-:Y:S02]  /*25650*/  R2UR UR4, R78 ;  /* 0x000000004e0472ca */ /* 0x000fe400000e0000 */
[----:B------:R-:W-:-:S13]  /*25660*/  R2UR UR5, R79 ;  /* 0x000000004f0572ca */ /* 0x000fda00000e0000 */
[----:B------:R4:W5:Y:S02]  /*25670*/  LDG.E R2, desc[UR4][R66.64+0xd8] ;  /* 0x0000d80442027981 */ /* 0x000964000c1e1900 */
.L_x_492:
[----:B------:R-:W-:Y:S05]  /*25680*/  BSYNC.RECONVERGENT B3 ;  /* 0x0000000000037941 */ /* 0x000fea0003800200 */
.L_x_491:
        /* <DEDUP_REMOVED lines=8> */
.L_x_490:
[C---:B------:R-:W-:Y:S02]  /*25710*/  R2UR UR4, R78.reuse ;  /* 0x000000004e0472ca */ /* 0x040fe400000e0000 */
[C---:B------:R-:W-:Y:S02]  /*25720*/  R2UR UR5, R79.reuse ;  /* 0x000000004f0572ca */ /* 0x040fe400000e0000 */
[----:B------:R-:W-:Y:S02]  /*25730*/  R2UR UR8, R78 ;  /* 0x000000004e0872ca */ /* 0x000fe400000e0000 */
[----:B------:R-:W-:-:S09]  /*25740*/  R2UR UR9, R79 ;  /* 0x000000004f0972ca */ /* 0x000fd200000e0000 */
[----:B------:R0:W5:Y:S04]  /*25750*/  LDG.E R32, desc[UR4][R66.64+0xe8] ;  /* 0x0000e80442207981 */ /* 0x000168000c1e1900 */
[----:B--2---:R0:W5:Y:S02]  /*25760*/  LDG.E R33, desc[UR8][R66.64+0xcc] ;  /* 0x0000cc0842217981 */ /* 0x004164000c1e1900 */
.L_x_450:
[----:B------:R-:W-:Y:S05]  /*25770*/  BSYNC.RECONVERGENT B5 ;  /* 0x0000000000057941 */ /* 0x000fea0003800200 */
.L_x_449:
[----:B------:R-:W-:Y:S01]  /*25780*/  R2UR UR4, R78 ;  /* 0x000000004e0472ca */ /* 0x000fe200000e0000 */
[C---:B-----5:R-:W-:Y:S01]  /*25790*/  VIADD R43, R32.reuse, 0x1 ;  /* 0x00000001202b7836 */ /* 0x060fe20000000000 */
[----:B------:R-:W-:Y:S02]  /*257a0*/  R2UR UR5, R79 ;  /* 0x000000004f0572ca */ /* 0x000fe400000e0000 */
[----:B------:R-:W-:-:S11]  /*257b0*/  ISETP.GE.AND P0, PT, R32, R33, PT ;  /* 0x000000212000720c */ /* 0x000fd60003f06270 */
[----:B------:R0:W-:Y:S02]  /*257c0*/  STG.E desc[UR4][R66.64+0xe8], R43 ;  /* 0x0000e82b42007986 */ /* 0x0001e4000c101904 */
[----:B------:R-:W-:Y:S05]  /*257d0*/  @!P0 BRA `(.L_x_522) ;  /* 0xffffff9000648947 */ /* 0x000fea000383ffff */
[----:B------:R-:W-:Y:S05]  /*257e0*/  BSYNC.RECONVERGENT B6 ;  /* 0x0000000000067941 */ /* 0x000fea0003800200 */
.L_x_448:
[----:B------:R-:W-:Y:S02]  /*257f0*/  R2UR UR4, R78 ;  /* 0x000000004e0472ca */ /* 0x000fe400000e0000 */
[----:B------:R-:W-:-:S13]  /*25800*/  R2UR UR5, R79 ;  /* 0x000000004f0572ca */ /* 0x000fda00000e0000 */
[----:B------:R0:W5:Y:S02]  /*25810*/  LDG.E R34, desc[UR4][R66.64+0xc8] ;  /* 0x0000c80442227981 */ /* 0x000164000c1e1900 */
.L_x_447:
[----:B------:R-:W-:Y:S05]  /*25820*/  BSYNC.RECONVERGENT B7 ;  /* 0x0000000000077941 */ /* 0x000fea0003800200 */
.L_x_446:
[C---:B-----5:R-:W-:Y:S01]  /*25830*/  ISETP.GE.AND P0, PT, R55.reuse, R34, PT ;  /* 0x000000223700720c */ /* 0x060fe20003f06270 */
[----:B------:R-:W-:-:S12]  /*25840*/  VIADD R55, R55, 0x1 ;  /* 0x0000000137377836 */ /* 0x000fd80000000000 */
[----:B------:R-:W-:Y:S05]  /*25850*/  @!P0 BRA `(.L_x_523) ;  /* 0xffffff9000108947 */ /* 0x000fea000383ffff */
.L_x_445:
[----:B------:R-:W-:Y:S05]  /*25860*/  BSYNC.RECONVERGENT B8 ;  /* 0x0000000000087941 */ /* 0x000fea0003800200 */
.L_x_444:
[C---:B------:R-:W-:Y:S01]  /*25870*/  R2UR UR4, R78.reuse ;  /* 0x000000004e0472ca */ /* 0x040fe200000e0000 */
[----:B------:R-:W-:Y:S01]  /*25880*/  IMAD.MOV.U32 R2, RZ, RZ, 0x0 ;  /* 0x00000000ff027424 */ /* 0x000fe200078e00ff */
[C---:B------:R-:W-:Y:S01]  /*25890*/  R2UR UR5, R79.reuse ;  /* 0x000000004f0572ca */ /* 0x040fe200000e0000 */
[----:B0--3--:R-:W-:Y:S01]  /*258a0*/  IMAD.MOV.U32 R3, RZ, RZ, -0x100000 ;  /* 0xfff00000ff037424 */ /* 0x009fe200078e00ff */
[----:B------:R-:W-:Y:S02]  /*258b0*/  R2UR UR8, R78 ;  /* 0x000000004e0872ca */ /* 0x000fe400000e0000 */
[----:B------:R-:W-:-:S09]  /*258c0*/  R2UR UR9, R79 ;  /* 0x000000004f0972ca */ /* 0x000fd200000e0000 */
[----:B------:R0:W-:Y:S04]  /*258d0*/  STG.E.64 desc[UR4][R68.64+0x2728], R2 ;  /* 0x0027280244007986 */ /* 0x0001e8000c101b04 */
[----:B------:R-:W3:Y:S01]  /*258e0*/  LDG.E R35, desc[UR8][R66.64+0xc8] ;  /* 0x0000c80842237981 */ /* 0x000ee2000c1e1900 */
[C---:B------:R-:W-:Y:S02]  /*258f0*/  R2UR UR10, R78.reuse ;  /* 0x000000004e0a72ca */ /* 0x040fe400000e0000 */
[C---:B------:R-:W-:Y:S01]  /*25900*/  R2UR UR11, R79.reuse ;  /* 0x000000004f0b72ca */ /* 0x040fe200000e0000 */
[----:B------:R0:W-:Y:S01]  /*25910*/  STG.E desc[UR4][R66.64+0xd4], RZ ;  /* 0x0000d4ff42007986 */ /* 0x0001e2000c101904 */
[----:B------:R-:W-:Y:S02]  /*25920*/  R2UR UR12, R78 ;  /* 0x000000004e0c72ca */ /* 0x000fe400000e0000 */
[----:B------:R-:W-:Y:S01]  /*25930*/  R2UR UR13, R79 ;  /* 0x000000004f0d72ca */ /* 0x000fe200000e0000 */
[----:B---3--:R0:W-:Y:S08]  /*25940*/  STG.E desc[UR8][R66.64+0xd0], R35 ;  /* 0x0000d02342007986 */ /* 0x0081f0000c101908 */
[----:B------:R0:W-:Y:S04]  /*25950*/  STG.E.64 desc[UR10][R68.64+0x2728], R2 ;  /* 0x0027280244007986 */ /* 0x0001e8000c101b0a */
[----:B------:R-:W3:Y:S01]  /*25960*/  LDG.E R32, desc[UR12][R66.64+0xcc] ;  /* 0x0000cc0c42207981 */ /* 0x000ee2000c1e1900 */
[----:B------:R-:W-:Y:S01]  /*25970*/  BSSY.RECONVERGENT B3, `(.L_x_524) ;  /* 0x00002ea000037945 */ /* 0x000fe20003800200 */
[----:B--2---:R-:W-:Y:S01]  /*25980*/  IMAD.MOV.U32 R33, RZ, RZ, -0x100000 ;  /* 0xfff00000ff217424 */ /* 0x004fe200078e00ff */
[----:B---3--:R-:W-:Y:S01]  /*25990*/  ISETP.GE.AND P0, PT, R32, 0x1, PT ;  /* 0x000000012000780c */ /* 0x008fe20003f06270 */
[----:B------:R-:W-:-:S12]  /*259a0*/  IMAD.MOV.U32 R32, RZ, RZ, 0x0 ;  /* 0x00000000ff207424 */ /* 0x000fd800078e00ff */
[----:B0-----:R-:W-:Y:S05]  /*259b0*/  @!P0 BRA `(.L_x_525) ;  /* 0x0000002c00948947 */ /* 0x001fea0003800000 */
[C---:B------:R-:W-:Y:S01]  /*259c0*/  IADD3 R34, P0, PT, R35.reuse, R72, RZ ;  /* 0x0000004823227210 */ /* 0x040fe20007f1e0ff */
[----:B------:R-:W-:Y:S01]  /*259d0*/  BSSY.RECONVERGENT B2, `(.L_x_526) ;  /* 0x00002e0000027945 */ /* 0x000fe20003800200 */
[C---:B------:R-:W-:Y:S02]  /*259e0*/  VIADD R48, R35.reuse, 0xffffffff ;  /* 0xffffffff23307836 */ /* 0x040fe40000000000 */
[----:B------:R-:W-:Y:S01]  /*259f0*/  IMAD.MOV.U32 R39, RZ, RZ, 0x1 ;  /* 0x00000001ff277424 */ /* 0x000fe200078e00ff */
[----:B------:R-:W-:-:S08]  /*25a00*/  LEA.HI.X.SX32 R35, R35, R73, 0x1, P0 ;  /* 0x0000004923237211 */ /* 0x000fd000000f0eff */
.L_x_558:
[C---:B------:R-:W-:Y:S02]  /*25a10*/  R2UR UR4, R78.reuse ;  /* 0x000000004e0472ca */ /* 0x040fe400000e0000 */
[C---:B------:R-:W-:Y:S02]  /*25a20*/  R2UR UR5, R79.reuse ;  /* 0x000000004f0572ca */ /* 0x040fe400000e0000 */
[----:B------:R-:W-:Y:S02]  /*25a30*/  R2UR UR8, R78 ;  /* 0x000000004e0872ca */ /* 0x000fe400000e0000 */
[----:B------:R-:W-:Y:S02]  /*25a40*/  R2UR UR9, R79 ;  /* 0x000000004f0972ca */ /* 0x000fe400000e0000 */
[----:B------:R-:W-:-:S05]  /*25a50*/  IADD3 R32, P0, PT, R39, R72, RZ ;  /* 0x0000004827207210 */ /* 0x000fca0007f1e0ff */
[----:B------:R-:W-:Y:S02]  /*25a60*/  IMAD.X R33, RZ, RZ, R73, P0 ;  /* 0x000000ffff217224 */ /* 0x000fe400000e0649 */
[----:B------:R-:W2:Y:S04]  /*25a70*/  LDG.E.U8 R41, desc[UR4][R34.64] ;  /* 0x0000000422297981 */ /* 0x000ea8000c1e1100 */
        /* <DEDUP_REMOVED lines=11> */
[----:B------:R-:W-:Y:S02]  /*25b30*/  IMAD.MOV.U32 R3, RZ, RZ, -0x40100000 ;  /* 0xbff00000ff037424 */ /* 0x000fe400078e00ff */
[----:B------:R-:W-:Y:S02]  /*25b40*/  IMAD.MOV.U32 R36, RZ, RZ, 0x0 ;  /* 0x00000000ff247424 */ /* 0x000fe400078e00ff */
[----:B------:R-:W-:Y:S01]  /*25b50*/  IMAD.MOV.U32 R37, RZ, RZ, 0x7ff00000 ;  /* 0x7ff00000ff257424 */ /* 0x000fe200078e00ff */
[----:B------:R-:W-:Y:S06]  /*25b60*/  BRA `(.L_x_529) ;  /* 0x0000002400a47947 */ /* 0x000fec0003800000 */
.L_x_528:
        /* <DEDUP_REMOVED lines=41> */
[----:B------:R-:W0:Y:S01]  /*25e00*/  LDC.64 R44, c[0x3][R43+-0x4d68] ;  /* 0x00eca6002b2c7b82 */ /* 0x000e220000000a00 */
[----:B------:R-:W-:Y:S01]  /*25e10*/  IMAD.MOV.U32 R37, RZ, RZ, 0x41cdcd64 ;  /* 0x41cdcd64ff257424 */ /* 0x000fe200078e00ff */
[----:B------:R-:W-:Y:S01]  /*25e20*/  R2UR UR4, R78 ;  /* 0x000000004e0472ca */ /* 0x000fe200000e0000 */
[----:B------:R-:W-:-:S04]  /*25e30*/  IMAD R36, R36, 0x8, R59 ;  /* 0x0000000824247824 */ /* 0x000fc800078e023b */
[----:B------:R-:W-:Y:S02]  /*25e40*/  VIADD R49, R36, 0x10000 ;  /* 0x0001000024317836 */ /* 0x000fe40000000000 */
[----:B------:R-:W-:Y:S02]  /*25e50*/  IMAD.MOV.U32 R36, RZ, RZ, -0x800000 ;  /* 0xff800000ff247424 */ /* 0x000fe400078e00ff */
[----:B------:R-:W0:Y:S02]  /*25e60*/  LDC.64 R2, c[0x3][R49+-0x6208] ;  /* 0x00e77e0031027b82 */ /* 0x000e240000000a00 */
[----:B0-----:R-:W-:-:S07]  /*25e70*/  DADD R44, R44, R2 ;  /* 0x000000002c2c7229 */ /* 0x001fce0000000002 */
        /* <DEDUP_REMOVED lines=18> */
[----:B0-----:R-:W-:-:S02]  /*25fa0*/  @P0 IMAD.MOV.U32 R44, RZ, RZ, 0x0 ;  /* 0x00000000ff2c0424 */ /* 0x001fc400078e00ff */
[----:B------:R-:W-:Y:S02]  /*25fb0*/  @P0 IMAD.MOV.U32 R45, RZ, RZ, 0x7ff00000 ;  /* 0x7ff00000ff2d0424 */ /* 0x000fe400078e00ff */
[----:B------:R-:W-:Y:S02]  /*25fc0*/  @P0 IMAD.MOV.U32 R46, RZ, RZ, 0x0 ;  /* 0x00000000ff2e0424 */ /* 0x000fe400078e00ff */
[----:B------:R-:W-:Y:S01]  /*25fd0*/  @P0 IMAD.MOV.U32 R47, RZ, RZ, -0x40100000 ;  /* 0xbff00000ff2f0424 */ /* 0x000fe200078e00ff */
[----:B-----5:R-:W-:Y:S02]  /*25fe0*/  PRMT R43, R42, 0x8880, RZ ;  /* 0x000088802a2b7816 */ /* 0x020fe400000000ff */
[----:B----4-:R-:W-:-:S05]  /*25ff0*/  PRMT R38, R53, 0x5410, R38 ;  /* 0x0000541035267816 */ /* 0x010fca0000000026 */
[----:B------:R-:W-:-:S04]  /*26000*/  IDP.2A.LO.S16.U8 R38, R38, R58, R43 ;  /* 0x0000003a26267226 */ /* 0x000fc8000000122b */
[----:B------:R-:W-:-:S04]  /*26010*/  IMAD R38, R38, 0x8, R59 ;  /* 0x0000000826267824 */ /* 0x000fc800078e023b */
[----:B--2---:R-:W0:Y:S02]  /*26020*/  LDC.64 R2, c[0x3][R38+0x5208] ;  /* 0x00d4820026027b82 */ /* 0x004e240000000a00 */
[----:B0-----:R-:W-:-:S14]  /*26030*/  DSETP.GEU.AND P1, PT, |R2|, R36, PT ;  /* 0x000000240200722a */ /* 0x001fdc0003f2e200 */
[----:B---3--:R-:W-:Y:S05]  /*26040*/  @P1 BRA `(.L_x_531) ;  /* 0x00000008006c1947 */ /* 0x008fea0003800000 */
        /* <DEDUP_REMOVED lines=90> */
.L_x_533:
[----:B------:R-:W-:Y:S05]  /*265f0*/  BSYNC.RECONVERGENT B4 ;  /* 0x0000000000047941 */ /* 0x000fea0003800200 */
.L_x_532:
        /* <DEDUP_REMOVED lines=31> */
.L_x_536:
[----:B------:R-:W-:Y:S05]  /*267f0*/  BSYNC.RECONVERGENT B4 ;  /* 0x0000000000047941 */ /* 0x000fea0003800200 */
.L_x_535:
        /* <DEDUP_REMOVED lines=19> */
.L_x_534:
        /* <DEDUP_REMOVED lines=13> */
.L_x_531:
[----:B------:R-:W-:Y:S05]  /*26a00*/  BSYNC.RECONVERGENT B0 ;  /* 0x0000000000007941 */ /* 0x000fea0003800200 */
.L_x_530:
        /* <DEDUP_REMOVED lines=95> */
.L_x_540:
[----:B------:R-:W-:Y:S05]  /*27000*/  BSYNC.RECONVERGENT B4 ;  /* 0x0000000000047941 */ /* 0x000fea0003800200 */
.L_x_539:
        /* <DEDUP_REMOVED lines=31> */
.L_x_543:
[----:B------:R-:W-:Y:S05]  /*27200*/  BSYNC.RECONVERGENT B4 ;  /* 0x0000000000047941 */ /* 0x000fea0003800200 */
.L_x_542:
        /* <DEDUP_REMOVED lines=19> */
.L_x_541:
        /* <DEDUP_REMOVED lines=13> */
.L_x_538:
[----:B------:R-:W-:Y:S05]  /*27410*/  BSYNC.RECONVERGENT B0 ;  /* 0x0000000000007941 */ /* 0x000fea0003800200 */
.L_x_537:
        /* <DEDUP_REMOVED lines=25> */
.L_x_545:
        /* <DEDUP_REMOVED lines=70> */
.L_x_548:
[----:B------:R-:W-:Y:S05]  /*27a10*/  BSYNC.RECONVERGENT B4 ;  /* 0x0000000000047941 */ /* 0x000fea0003800200 */
.L_x_547:
        /* <DEDUP_REMOVED lines=31> */
.L_x_551:
[----:B------:R-:W-:Y:S05]  /*27c10*/  BSYNC.RECONVERGENT B4 ;  /* 0x0000000000047941 */ /* 0x000fea0003800200 */
.L_x_550:
        /* <DEDUP_REMOVED lines=19> */
.L_x_549:
        /* <DEDUP_REMOVED lines=13> */
.L_x_546:
[----:B------:R-:W-:Y:S05]  /*27e20*/  BSYNC.RECONVERGENT B0 ;  /* 0x0000000000007941 */ /* 0x000fea0003800200 */
.L_x_544:
[C---:B------:R-:W-:Y:S02]  /*27e30*/  R2UR UR4, R78.reuse ;  /* 0x000000004e0472ca */ /* 0x040fe400000e0000 */
[C---:B------:R-:W-:Y:S02]  /*27e40*/  R2UR UR5, R79.reuse ;  /* 0x000000004f0572ca */ /* 0x040fe400000e0000 */
[----:B------:R-:W-:Y:S02]  /*27e50*/  R2UR UR8, R78 ;  /* 0x000000004e0872ca */ /* 0x000fe400000e0000 */
[----:B------:R-:W-:-:S09]  /*27e60*/  R2UR UR9, R79 ;  /* 0x000000004f0972ca */ /* 0x000fd200000e0000 */
[----:B0-2---:R-:W2:Y:S04]  /*27e70*/  LDG.E.S8 R2, desc[UR4][R34.64] ;  /* 0x0000000422027981 */ /* 0x005ea8000c1e1300 */
        /* <DEDUP_REMOVED lines=21> */
[----:B------:R-:W1:Y:S01]  /*27fd0*/  LDC.64 R36, c[0x3][R38+-0x4d68] ;  /* 0x00eca60026247b82 */ /* 0x000e620000000a00 */
[----:B--2---:R-:W-:-:S08]  /*27fe0*/  DFMA R56, -R110, R40, 1 ;  /* 0x3ff000006e38742b */ /* 0x004fd00000000128 */
[----:B------:R-:W-:-:S08]  /*27ff0*/  DFMA R56, R56, R56, R56 ;  /* 0x000000383838722b */ /* 0x000fd00000000038 */
[----:B------:R-:W-:-:S08]  /*28000*/  DFMA R56, R40, R56, R40 ;  /* 0x000000382838722b */ /* 0x000fd00000000028 */
[----:B------:R-:W-:-:S08]  /*28010*/  DFMA R32, -R110, R56, 1 ;  /* 0x3ff000006e20742b */ /* 0x000fd00000000138 */
[----:B------:R-:W-:Y:S02]  /*28020*/  DFMA R32, R56, R32, R56 ;  /* 0x000000203820722b */ /* 0x000fe40000000038 */
[----:B-1----:R-:W-:Y:S01]  /*28030*/  DADD R124, R36, 200 ;  /* 0x40690000247c7429 */ /* 0x002fe20000000000 */
[----:B------:R0:W-:Y:S07]  /*28040*/  STG.E.64 desc[UR4][R68.64+0x2750], R36 ;  /* 0x0027502444007986 */ /* 0x0001ee000c101b04 */
[----:B----4-:R-:W-:-:S02]  /*28050*/  DMUL R108, R124, R32 ;  /* 0x000000207c6c7228 */ /* 0x010fc40000000000 */
        /* <DEDUP_REMOVED lines=9> */
[----:B---3--:R-:W-:Y:S05]  /*280f0*/  CALL.REL.NOINC `($__internal_0_$__cuda_sm20_div_rn_f64_full) ;  /* 0x0000121400e87944 */ /* 0x008fea0003c00000 */
.L_x_553:
[----:B------:R-:W-:Y:S05]  /*28100*/  BSYNC.RECONVERGENT B0 ;  /* 0x0000000000007941 */ /* 0x000fea0003800200 */
.L_x_552:
        /* <DEDUP_REMOVED lines=15> */
.L_x_529:
[----:B------:R-:W-:Y:S05]  /*28200*/  BSYNC.RECONVERGENT B1 ;  /* 0x0000000000017941 */ /* 0x000fea0003800200 */
.L_x_527:
        /* <DEDUP_REMOVED lines=9> */
[----:B------:R-:W2:Y:S01]  /*282a0*/  LDC.64 R40, c[0x0][0x3a8] ;  /* 0x0000ea00ff287b82 */ /* 0x000ea20000000a00 */
[----:B------:R-:W-:-:S05]  /*282b0*/  R2UR UR13, R79 ;  /* 0x000000004f0d72ca */ /* 0x000fca00000e0000 */
[----:B------:R0:W-:Y:S04]  /*282c0*/  STG.E.64 desc[UR8][R68.64+0x2710], R2 ;  /* 0x0027100244007986 */ /* 0x0001e8000c101b08 */
[----:B------:R0:W-:Y:S04]  /*282d0*/  STG.E.64 desc[UR10][R68.64+0x2718], R36 ;  /* 0x0027182444007986 */ /* 0x0001e8000c101b0a */
[----:B------:R-:W3:Y:S01]  /*282e0*/  LDG.E R32, desc[UR12][R66.64+0xcc] ;  /* 0x0000cc0c42207981 */ /* 0x000ee2000c1e1900 */
[----:B------:R-:W-:Y:S01]  /*282f0*/  IMAD.IADD R33, R30, 0x1, R39 ;  /* 0x000000011e217824 */ /* 0x000fe200078e0227 */
[----:B------:R-:W-:-:S02]  /*28300*/  R2UR UR4, R78 ;  /* 0x000000004e0472ca */ /* 0x000fc400000e0000 */
[----:B------:R-:W-:Y:S01]  /*28310*/  R2UR UR5, R79 ;  /* 0x000000004f0572ca */ /* 0x000fe200000e0000 */
[----:B---3--:R-:W-:-:S04]  /*28320*/  IMAD R45, R48, R32, R33 ;  /* 0x00000020302d7224 */ /* 0x008fc800078e0221 */
[----:B--2---:R-:W-:-:S08]  /*28330*/  IMAD.WIDE R40, R45, 0x8, R40 ;  /* 0x000000082d287825 */ /* 0x004fd000078e0228 */
        /* <DEDUP_REMOVED lines=29> */
.L_x_555:
[----:B------:R-:W-:Y:S05]  /*28510*/  BSYNC.RECONVERGENT B0 ;  /* 0x0000000000007941 */ /* 0x000fea0003800200 */
.L_x_554:
        /* <DEDUP_REMOVED lines=38> */
[----:B------:R0:W-:Y:S02]  /*28780*/  STG.E desc[UR4][R66.64+0xd4], R39 ;  /* 0x0000d42742007986 */ /* 0x0001e4000c101904 */
.L_x_557:
[----:B------:R-:W-:Y:S05]  /*28790*/  BSYNC.RECONVERGENT B0 ;  /* 0x0000000000007941 */ /* 0x000fea0003800200 */
.L_x_556:
[C---:B-----5:R-:W-:Y:S01]  /*287a0*/  ISETP.GE.AND P0, PT, R39.reuse, R38, PT ;  /* 0x000000262700720c */ /* 0x060fe20003f06270 */
[----:B0-----:R-:W-:-:S12]  /*287b0*/  VIADD R39, R39, 0x1 ;  /* 0x0000000127277836 */ /* 0x001fd80000000000 */
[----:B------:R-:W-:Y:S05]  /*287c0*/  @!P0 BRA `(.L_x_558) ;  /* 0xffffffd000908947 */ /* 0x000fea000383ffff */
[----:B------:R-:W-:Y:S05]  /*287d0*/  BSYNC.RECONVERGENT B2 ;  /* 0x0000000000027941 */ /* 0x000fea0003800200 */
.L_x_526:
[----:B------:R-:W-:Y:S02]  /*287e0*/  R2UR UR4, R78 ;  /* 0x000000004e0472ca */ /* 0x000fe400000e0000 */
[----:B------:R-:W-:-:S13]  /*287f0*/  R2UR UR5, R79 ;  /* 0x000000004f0572ca */ /* 0x000fda00000e0000 */
[----:B------:R0:W5:Y:S02]  /*28800*/  LDG.E.64 R32, desc[UR4][R68.64+0x2728] ;  /* 0x0027280444207981 */ /* 0x000164000c1e1b00 */
.L_x_525:
[----:B------:R-:W-:Y:S05]  /*28810*/  BSYNC.RECONVERGENT B3 ;  /* 0x0000000000037941 */ /* 0x000fea0003800200 */
.L_x_524:
[----:B------:R-:W-:Y:S02]  /*28820*/  IMAD.MOV.U32 R2, RZ, RZ, -0x800000 ;  /* 0xff800000ff027424 */ /* 0x000fe400078e00ff */
[----:B------:R-:W-:-:S06]  /*28830*/  IMAD.MOV.U32 R3, RZ, RZ, 0x41cdcd64 ;  /* 0x41cdcd64ff037424 */ /* 0x000fcc00078e00ff */
[----:B-----5:R-:W-:-:S14]  /*28840*/  DSETP.GT.AND P0, PT, |R32|, R2, PT ;  /* 0x000000022000722a */ /* 0x020fdc0003f04200 */
[C---:B------:R-:W-:Y:S02]  /*28850*/  @!P0 R2UR UR8, R78.reuse ;  /* 0x000000004e0882ca */ /* 0x040fe400000e0000 */
[C---:B------:R-:W-:Y:S02]  /*28860*/  @!P0 R2UR UR9, R79.reuse ;  /* 0x000000004f0982ca */ /* 0x040fe400000e0000 */
[----:B------:R-:W-:Y:S02]  /*28870*/  @!P0 R2UR UR4, R78 ;  /* 0x000000004e0482ca */ /* 0x000fe400000e0000 */
[----:B------:R-:W-:-:S09]  /*28880*/  @!P0 R2UR UR5, R79 ;  /* 0x000000004f0582ca */ /* 0x000fd200000e0000 */
[----:B------:R-:W2:Y:S04]  /*28890*/  @!P0 LDG.E R32, desc[UR8][R66.64+0xd4] ;  /* 0x0000d40842208981 */ /* 0x000ea8000c1e1900 */
[----:B------:R-:W3:Y:S01]  /*288a0*/  @!P0 LDG.E R34, desc[UR4][R66.64+0xd0] ;  /* 0x0000d00442228981 */ /* 0x000ee2000c1e1900 */
[C---:B------:R-:W-:Y:S01]  /*288b0*/  @P0 R2UR UR4, R78.reuse ;  /* 0x000000004e0402ca */ /* 0x040fe200000e0000 */
[----:B------:R-:W-:Y:S01]  /*288c0*/  @P0 IMAD.MOV.U32 R39, RZ, RZ, 0x1 ;  /* 0x00000001ff270424 */ /* 0x000fe200078e00ff */
        /* <DEDUP_REMOVED lines=9> */
[----:B--2---:R-:W-:Y:S01]  /*28960*/  @!P0 SHF.R.S32.HI R33, RZ, 0x1f, R32 ;  /* 0x0000001fff218819 */ /* 0x004fe20000011420 */
[----:B------:R-:W-:-:S02]  /*28970*/  @P0 IMAD.MOV.U32 R32, RZ, RZ, 0x1 ;  /* 0x00000001ff200424 */ /* 0x000fc400078e00ff */
[----:B------:R-:W-:Y:S01]  /*28980*/  @P0 IMAD.MOV.U32 R33, RZ, RZ, 0x0 ;  /* 0x00000000ff210424 */ /* 0x000fe200078e00ff */
[----:B---3--:R-:W-:Y:S01]  /*28990*/  @!P0 SHF.R.S32.HI R35, RZ, 0x1f, R34 ;  /* 0x0000001fff238819 */ /* 0x008fe20000011422 */
[----:B------:R-:W-:Y:S01]  /*289a0*/  @P0 IMAD.MOV.U32 R34, RZ, RZ, 0x1 ;  /* 0x00000001ff220424 */ /* 0x000fe200078e00ff */
[----:B------:R-:W-:Y:S01]  /*289b0*/  IADD3 R32, P2, PT, R32, R72, RZ ;  /* 0x0000004820207210 */ /* 0x000fe20007f5e0ff */
[----:B------:R-:W-:-:S03]  /*289c0*/  @P0 IMAD.MOV.U32 R35, RZ, RZ, 0x0 ;  /* 0x00000000ff230424 */ /* 0x000fc600078e00ff */
[----:B------:R-:W-:Y:S01]  /*289d0*/  IADD3 R34, P1, PT, R34, R72, RZ ;  /* 0x0000004822227210 */ /* 0x000fe20007f3e0ff */
[----:B------:R-:W-:-:S04]  /*289e0*/  IMAD.X R33, R33, 0x1, R73, P2 ;  /* 0x0000000121217824 */ /* 0x000fc800010e0649 */
[----:B------:R-:W-:Y:S01]  /*289f0*/  IMAD.X R35, R35, 0x1, R73, P1 ;  /* 0x0000000123237824 */ /* 0x000fe200008e0649 */
[----:B------:R-:W2:Y:S04]  /*28a00*/  LDG.E.U8 R41, desc[UR12][R32.64+0x1b] ;  /* 0x00001b0c20297981 */ /* 0x000ea8000c1e1100 */
[----:B------:R-:W3:Y:S01]  /*28a10*/  LDG.E.U8 R42, desc[UR10][R34.64] ;  /* 0x0000000a222a7981 */ /* 0x000ee2000c1e1100 */
[----:B------:R-:W-:Y:S01]  /*28a20*/  BSSY.RECONVERGENT B1, `(.L_x_559) ;  /* 0x0000283000017945 */ /* 0x000fe20003800200 */
[----:B--2---:R-:W-:Y:S02]  /*28a30*/  PRMT R37, R41, 0x8880, RZ ;  /* 0x0000888029257816 */ /* 0x004fe400000000ff */
[----:B---3--:R-:W-:-:S05]  /*28a40*/  PRMT R40, R42, 0x8880, RZ ;  /* 0x000088802a287816 */ /* 0x008fca00000000ff */
[----:B------:R-:W-:-:S05]  /*28a50*/  IMAD.IADD R37, R40, 0x1, R37 ;  /* 0x0000000128257824 */ /* 0x000fca00078e0225 */
[----:B------:R-:W-:-:S13]  /*28a60*/  ISETP.NE.AND P0, PT, R37, 0x3, PT ;  /* 0x000000032500780c */ /* 0x000fda0003f05270 */
[C---:B------:R-:W-:Y:S02]  /*28a70*/  @P0 R2UR UR4, R78.reuse ;  /* 0x000000004e0402ca */ /* 0x040fe400000e0000 */
[C---:B------:R-:W-:Y:S02]  /*28a80*/  @P0 R2UR UR5, R79.reuse ;  /* 0x000000004f0502ca */ /* 0x040fe400000e0000 */
[----:B------:R-:W-:Y:S02]  /*28a90*/  @P0 R2UR UR8, R78 ;  /* 0x000000004e0802ca */ /* 0x000fe400000e0000 */
[----:B------:R-:W-:Y:S01]  /*28aa0*/  @P0 R2UR UR9, R79 ;  /* 0x000000004f0902ca */ /* 0x000fe200000e0000 */
[----:B------:R-:W-:Y:S02]  /*28ab0*/  @P0 IMAD.MOV.U32 R36, RZ, RZ, 0x0 ;  /* 0x00000000ff240424 */ /* 0x000fe400078e00ff */
[----:B------:R-:W-:Y:S02]  /*28ac0*/  @P0 IMAD.MOV.U32 R37, RZ, RZ, -0x40100000 ;  /* 0xbff00000ff250424 */ /* 0x000fe400078e00ff */
[----:B------:R-:W-:-:S02]  /*28ad0*/  @P0 IMAD.MOV.U32 R38, RZ, RZ, 0x0 ;  /* 0x00000000ff260424 */ /* 0x000fc400078e00ff */
[----:B-1----:R-:W-:Y:S02]  /*28ae0*/  @P0 IMAD.MOV.U32 R39, RZ, RZ, 0x7ff00000 ;  /* 0x7ff00000ff270424 */ /* 0x002fe400078e00ff */
[----:B------:R1:W-:Y:S04]  /*28af0*/  @P0 STG.E.64 desc[UR4][R68.64+0x2710], R36 ;  /* 0x0027102444000986 */ /* 0x0003e8000c101b04 */
[----:B------:R1:W-:Y:S01]  /*28b00*/  @P0 STG.E.64 desc[UR8][R68.64+0x2718], R38 ;  /* 0x0027182644000986 */ /* 0x0003e2000c101b08 */
[----:B------:R-:W-:Y:S05]  /*28b10*/  @P0 BRA `(.L_x_560) ;  /* 0x0000002400cc0947 */ /* 0x000fea0003800000 */
[C---:B------:R-:W-:Y:S02]  /*28b20*/  R2UR UR8, R78.reuse ;  /* 0x000000004e0872ca */ /* 0x040fe400000e0000 */
[C---:B------:R-:W-:Y:S02]  /*28b30*/  R2UR UR9, R79.reuse ;  /* 0x000000004f0972ca */ /* 0x040fe400000e0000 */
[----:B------:R-:W-:Y:S02]  /*28b40*/  R2UR UR4, R78 ;  /* 0x000000004e0472ca */ /* 0x000fe400000e0000 */
[----:B------:R-:W-:-:S09]  /*28b50*/  R2UR UR5, R79 ;  /* 0x000000004f0572ca */ /* 0x000fd200000e0000 */
[----:B-1----:R-:W2:Y:S04]  /*28b60*/  LDG.E.U8 R37, desc[UR8][R34.64+0x1] ;  /* 0x0000010822257981 */ /* 0x002ea8000c1e1100 */
        /* <DEDUP_REMOVED lines=10> */
[----:B------:R-:W-:Y:S02]  /*28c10*/  LEA R41, R40, 0x10000, 0x3 ;  /* 0x0001000028297811 */ /* 0x000fe400078e18ff */
[C---:B------:R-:W-:Y:S02]  /*28c20*/  R2UR UR16, R78.reuse ;  /* 0x000000004e1072ca */ /* 0x040fe400000e0000 */
[----:B------:R-:W1:Y:S01]  /*28c30*/  LDC.64 R48, c[0x3][R41+-0x4e30] ;  /* 0x00ec740029307b82 */ /* 0x000e620000000a00 */
[C---:B------:R-:W-:Y:S02]  /*28c40*/  R2UR UR17, R79.reuse ;  /* 0x000000004f1172ca */ /* 0x040fe400000e0000 */
[----:B------:R-:W-:Y:S02]  /*28c50*/  R2UR UR14, R78 ;  /* 0x000000004e0e72ca */ /* 0x000fe400000e0000 */
[----:B------:R-:W-:-:S02]  /*28c60*/  R2UR UR15, R79 ;  /* 0x000000004f0f72ca */ /* 0x000fc400000e0000 */
[----:B--2---:R-:W-:-:S04]  /*28c70*/  PRMT R37, R42, 0x3340, R37 ;  /* 0x000033402a257816 */ /* 0x004fc80000000025 */
[----:B------:R-:W-:-:S05]  /*28c80*/  PRMT R37, R37, 0x5410, R38 ;  /* 0x0000541025257816 */ /* 0x000fca0000000026 */
[----:B---3--:R-:W-:-:S04]  /*28c90*/  IDP.4A.S8.U8 R36, R37, UR4, R36 ;  /* 0x0000000425247c26 */ /* 0x008fc80008000224 */
[----:B------:R-:W-:-:S04]  /*28ca0*/  IMAD R36, R36, 0x8, R59 ;  /* 0x0000000824247824 */ /* 0x000fc800078e023b */
[----:B------:R-:W-:-:S04]  /*28cb0*/  VIADD R43, R36, 0x10000 ;  /* 0x00010000242b7836 */ /* 0x000fc80000000000 */
[----:B------:R-:W1:Y:S02]  /*28cc0*/  LDC.64 R36, c[0x3][R43+-0x7590] ;  /* 0x00e29c002b247b82 */ /* 0x000e640000000a00 */
[----:B-1----:R-:W-:-:S07]  /*28cd0*/  DADD R48, R48, R36 ;  /* 0x0000000030307229 */ /* 0x002fce0000000024 */
        /* <DEDUP_REMOVED lines=12> */
[----:B------:R-:W1:Y:S01]  /*28da0*/  LDC.64 R46, c[0x3][R42+-0x4d68] ;  /* 0x00eca6002a2e7b82 */ /* 0x000e620000000a00 */
[----:B------:R-:W-:Y:S01]  /*28db0*/  R2UR UR4, R78 ;  /* 0x000000004e0472ca */ /* 0x000fe200000e0000 */
[----:B------:R-:W-:-:S04]  /*28dc0*/  IMAD R38, R38, 0x8, R59 ;  /* 0x0000000826267824 */ /* 0x000fc800078e023b */
[----:B------:R-:W-:-:S04]  /*28dd0*/  VIADD R44, R38, 0x10000 ;  /* 0x00010000262c7836 */ /* 0x000fc80000000000 */
[----:B------:R-:W1:Y:S02]  /*28de0*/  LDC.64 R36, c[0x3][R44+-0x6208] ;  /* 0x00e77e002c247b82 */ /* 0x000e640000000a00 */
[----:B-1----:R-:W-:-:S07]  /*28df0*/  DADD R46, R46, R36 ;  /* 0x000000002e2e7229 */ /* 0x002fce0000000024 */
        /* <DEDUP_REMOVED lines=18> */
[----:B-1----:R-:W-:-:S02]  /*28f20*/  @P0 IMAD.MOV.U32 R46, RZ, RZ, 0x0 ;  /* 0x00000000ff2e0424 */ /* 0x002fc400078e00ff */
[----:B------:R-:W-:Y:S02]  /*28f30*/  @P0 IMAD.MOV.U32 R47, RZ, RZ, 0x7ff00000 ;  /* 0x7ff00000ff2f0424 */ /* 0x000fe400078e00ff */
[----:B------:R-:W-:Y:S02]  /*28f40*/  @P0 IMAD.MOV.U32 R48, RZ, RZ, 0x0 ;  /* 0x00000000ff300424 */ /* 0x000fe400078e00ff */
[----:B------:R-:W-:Y:S01]  /*28f50*/  @P0 IMAD.MOV.U32 R49, RZ, RZ, -0x40100000 ;  /* 0xbff00000ff310424 */ /* 0x000fe200078e00ff */
[----:B-----5:R-:W-:Y:S02]  /*28f60*/  PRMT R43, R41, 0x8880, RZ ;  /* 0x00008880292b7816 */ /* 0x020fe400000000ff */
[----:B----4-:R-:W-:-:S05]  /*28f70*/  PRMT R40, R45, 0x5410, R40 ;  /* 0x000054102d287816 */ /* 0x010fca0000000028 */
[----:B------:R-:W-:-:S04]  /*28f80*/  IDP.2A.LO.S16.U8 R40, R40, R58, R43 ;  /* 0x0000003a28287226 */ /* 0x000fc8000000122b */
[----:B------:R-:W-:-:S04]  /*28f90*/  IMAD R40, R40, 0x8, R59 ;  /* 0x0000000828287824 */ /* 0x000fc800078e023b */
[----:B--2---:R-:W1:Y:S02]  /*28fa0*/  LDC.64 R36, c[0x3][R40+0x5208] ;  /* 0x00d4820028247b82 */ /* 0x004e640000000a00 */
[----:B-1----:R-:W-:-:S14]  /*28fb0*/  DSETP.GEU.AND P1, PT, |R36|, R2, PT ;  /* 0x000000022400722a */ /* 0x002fdc0003f2e200 */
        /* <DEDUP_REMOVED lines=8> */
[----:B------:R-:W1:Y:S02]  /*29040*/  LDC.64 R36, c[0x3][R41+0x59d8] ;  /* 0x00d6760029247b82 */ /* 0x000e640000000a00 */
[----:B-1----:R-:W-:-:S14]  /*29050*/  DSETP.GEU.AND P0, PT, |R36|, R2, PT ;  /* 0x000000022400722a */ /* 0x002fdc0003f0e200 */
[----:B------:R-:W-:Y:S05]  /*29060*/  @P0 BRA `(.L_x_562) ;  /* 0x0000000800440947 */ /* 0x000fea0003800000 */
[----:B------:R-:W-:Y:S01]  /*29070*/  IMAD R36, R45, 0x5, R38 ;  /* 0x000000052d247824 */ /* 0x000fe200078e0226 */
[----:B------:R-:W-:Y:S01]  /*29080*/  R2UR UR4, R78 ;  /* 0x000000004e0472ca */ /* 0x000fe200000e0000 */
[----:B------:R-:W1:Y:S01]  /*29090*/  LDC.64 R38, c[0x3][R40+0x4e20] ;  /* 0x00d3880028267b82 */ /* 0x000e620000000a00 */
[C---:B------:R-:W-:Y:S02]  /*290a0*/  R2UR UR5, R79.reuse ;  /* 0x000000004f0572ca */ /* 0x040fe400000e0000 */
[----:B------:R-:W-:Y:S02]  /*290b0*/  LEA R56, R36, 0x10000, 0x3 ;  /* 0x0001000024387811 */ /* 0x000fe400078e18ff */
[C---:B------:R-:W-:Y:S02]  /*290c0*/  R2UR UR8, R78.reuse ;  /* 0x000000004e0872ca */ /* 0x040fe400000e0000 */
[----:B------:R-:W-:Y:S01]  /*290d0*/  R2UR UR9, R79 ;  /* 0x000000004f0972ca */ /* 0x000fe200000e0000 */
[----:B------:R-:W1:Y:S01]  /*290e0*/  LDC.64 R36, c[0x3][R56+-0x4e30] ;  /* 0x00ec740038247b82 */ /* 0x000e620000000a00 */
[----:B------:R-:W-:-:S02]  /*290f0*/  R2UR UR12, R78 ;  /* 0x000000004e0c72ca */ /* 0x000fc400000e0000 */
[C---:B------:R-:W-:Y:S02]  /*29100*/  R2UR UR13, R79.reuse ;  /* 0x000000004f0d72ca */ /* 0x040fe400000e0000 */
[C---:B------:R-:W-:Y:S02]  /*29110*/  R2UR UR10, R78.reuse ;  /* 0x000000004e0a72ca */ /* 0x040fe400000e0000 */
[C---:B------:R-:W-:Y:S01]  /*29120*/  R2UR UR11, R79.reuse ;  /* 0x000000004f0b72ca */ /* 0x040fe200000e0000 */
[----:B------:R-:W2:Y:S01]  /*29130*/  LDC.64 R44, c[0x3][R41+0x55f0] ;  /* 0x00d57c00292c7b82 */ /* 0x000ea20000000a00 */
[----:B------:R-:W-:Y:S02]  /*29140*/  R2UR UR14, R78 ;  /* 0x000000004e0e72ca */ /* 0x000fe400000e0000 */
[----:B------:R-:W-:Y:S01]  /*29150*/  R2UR UR15, R79 ;  /* 0x000000004f0f72ca */ /* 0x000fe200000e0000 */
[----:B-1----:R-:W-:-:S08]  /*29160*/  DADD R36, R36, R38 ;  /* 0x0000000024247229 */ /* 0x002fd00000000026 */
        /* <DEDUP_REMOVED lines=24> */
[----:B-1----:R-:W-:Y:S02]  /*292f0*/  @P0 IMAD.MOV.U32 R44, RZ, RZ, 0x0 ;  /* 0x00000000ff2c0424 */ /* 0x002fe400078e00ff */
[----:B------:R-:W-:-:S06]  /*29300*/  @P0 IMAD.MOV.U32 R45, RZ, RZ, -0x40100000 ;  /* 0xbff00000ff2d0424 */ /* 0x000fcc00078e00ff */
[----:B------:R-:W-:-:S08]  /*29310*/  DADD R38, R44, -UR4 ;  /* 0x800000042c267e29 */ /* 0x000fd00008000000 */
[----:B--2---:R-:W-:-:S06]  /*29320*/  DADD R110, R38, R36 ;  /* 0x00000000266e7229 */ /* 0x004fcc0000000024 */
[----:B------:R-:W1:Y:S01]  /*29330*/  MUFU.RCP64H R39, R111 ;  /* 0x0000006f00277308 */ /* 0x000e620000001800 */
        /* <DEDUP_REMOVED lines=35> */
.L_x_564:
[----:B------:R-:W-:Y:S05]  /*29570*/  BSYNC.RECONVERGENT B2 ;  /* 0x0000000000027941 */ /* 0x000fea0003800200 */
.L_x_563:
[----:B------:R-:W-:Y:S02]  /*29580*/  R2UR UR4, R78 ;  /* 0x000000004e0472ca */ /* 0x000fe400000e0000 */
[----:B------:R-:W-:-:S13]  /*29590*/  R2UR UR5, R79 ;  /* 0x000000004f0572ca */ /* 0x000fda00000e0000 */
[----:B------:R1:W-:Y:S01]  /*295a0*/  STG.E.64 desc[UR4][R68.64+0x2760], R40 ;  /* 0x0027602844007986 */ /* 0x0003e2000c101b04 */
[----:B------:R-:W-:Y:S01]  /*295b0*/  UMOV UR4, 0xff800000 ;  /* 0xff80000000047882 */ /* 0x000fe20000000000 */
[----:B------:R-:W-:Y:S02]  /*295c0*/  UMOV UR5, 0x41cdcd64 ;  /* 0x41cdcd6400057882 */ /* 0x000fe40000000000 */
[----:B------:R-:W-:-:S14]  /*295d0*/  DSETP.GEU.AND P0, PT, |R46|, UR4, PT ;  /* 0x000000042e007e2a */ /* 0x000fdc000bf0e200 */
[----:B-1----:R-:W-:Y:S05]  /*295e0*/  @P0 BRA `(.L_x_565) ;  /* 0x0000000000b00947 */ /* 0x002fea0003800000 */
        /* <DEDUP_REMOVED lines=8> */
[----:B------:R-:W1:Y:S02]  /*29670*/  MUFU.RCP64H R37, R111 ;  /* 0x0000006f00257308 */ /* 0x000e640000001800 */
        /* <DEDUP_REMOVED lines=15> */
.L_x_567:
[----:B------:R-:W-:Y:S05]  /*29770*/  BSYNC.RECONVERGENT B2 ;  /* 0x0000000000027941 */ /* 0x000fea0003800200 */
.L_x_566:
        /* <DEDUP_REMOVED lines=19> */
.L_x_565:
        /* <DEDUP_REMOVED lines=13> */
.L_x_562:
[----:B------:R-:W-:Y:S05]  /*29980*/  BSYNC.RECONVERGENT B0 ;  /* 0x0000000000007941 */ /* 0x000fea0003800200 */
.L_x_561:
[C---:B------:R-:W-:Y:S02]  /*29990*/  R2UR UR10, R78.reuse ;  /* 0x000000004e0a72ca */ /* 0x040fe400000e0000 */
[C---:B------:R-:W-:Y:S02]  /*299a0*/  R2UR UR11, R79.reuse ;  /* 0x000000004f0b72ca */ /* 0x040fe400000e0000 */
[C---:B------:R-:W-:Y:S02]  /*299b0*/  R2UR UR4, R78.reuse ;  /* 0x000000004e0472ca */ /* 0x040fe400000e0000 */
[C---:B------:R-:W-:Y:S02]  /*299c0*/  R2UR UR5, R79.reuse ;  /* 0x000000004f0572ca */ /* 0x040fe400000e0000 */
[----:B------:R-:W-:Y:S02]  /*299d0*/  R2UR UR8, R78 ;  /* 0x000000004e0872ca */ /* 0x000fe400000e0000 */
[----:B------:R-:W-:-:S05]  /*299e0*/  R2UR UR9, R79 ;  /* 0x000000004f0972ca */ /* 0x000fca00000e0000 */
[----:B------:R-:W4:Y:S04]  /*299f0*/  LDG.E.U8 R38, desc[UR10][R32.64+0x1b] ;  /* 0x00001b0a20267981 */ /* 0x000f28000c1e1100 */
[----:B--23--:R-:W2:Y:S04]  /*29a00*/  LDG.E.S8 R43, desc[UR4][R34.64] ;  /* 0x00000004222b7981 */ /* 0x00cea8000c1e1300 */
[----:B------:R-:W2:Y:S01]  /*29a10*/  LDG.E.S8 R36, desc[UR8][R34.64+0x1] ;  /* 0x0000010822247981 */ /* 0x000ea2000c1e1300 */
[----:B------:R-:W-:Y:S01]  /*29a20*/  IMAD.MOV.U32 R57, RZ, RZ, 0x519 ;  /* 0x00000519ff397424 */ /* 0x000fe200078e00ff */
[----:B------:R-:W-:Y:S05]  /*29a30*/  BMOV.32.CLEAR RZ, B0 ;  /* 0x0000000000ff7355 */ /* 0x000fea0000100000 */
[----:B------:R-:W-:Y:S01]  /*29a40*/  IMAD.MOV.U32 R59, RZ, RZ, 0x50 ;  /* 0x00000050ff3b7424 */ /* 0x000fe200078e00ff */
[----:B------:R-:W-:Y:S01]  /*29a50*/  BSSY.RECONVERGENT B0, `(.L_x_568) ;  /* 0x0000094000007945 */ /* 0x000fe20003800200 */
[----:B------:R-:W-:-:S02]  /*29a60*/  IMAD.MOV.U32 R40, RZ, RZ, -0x800000 ;  /* 0xff800000ff287424 */ /* 0x000fc400078e00ff */
[----:B------:R-:W-:Y:S01]  /*29a70*/  IMAD.MOV.U32 R41, RZ, RZ, 0x41cdcd64 ;  /* 0x41cdcd64ff297424 */ /* 0x000fe200078e00ff */
[----:B----4-:R-:W-:Y:S02]  /*29a80*/  PRMT R37, R38, 0x8880, RZ ;  /* 0x0000888026257816 */ /* 0x010fe400000000ff */
[----:B--2---:R-:W-:-:S05]  /*29a90*/  PRMT R36, R43, 0x5410, R36 ;  /* 0x000054102b247816 */ /* 0x004fca0000000024 */
        /* <DEDUP_REMOVED lines=28> */
[----:B------:R-:W-:Y:S02]  /*29c60*/  PRMT R56, R42, 0x8880, RZ ;  /* 0x000088802a387816 */ /* 0x000fe400000000ff */
        /* <DEDUP_REMOVED lines=9> */
[----:B---3--:R-:W-:Y:S02]  /*29d00*/  @P0 IMAD.MOV.U32 R44, RZ, RZ, 0x0 ;  /* 0x00000000ff2c0424 */ /* 0x008fe400078e00ff */
        /* <DEDUP_REMOVED lines=39> */
.L_x_571:
[----:B------:R-:W-:Y:S05]  /*29f80*/  BSYNC.RECONVERGENT B2 ;  /* 0x0000000000027941 */ /* 0x000fea0003800200 */
.L_x_570:
        /* <DEDUP_REMOVED lines=21> */
[----:B-1----:R-:W-:-:S08]  /*2a0e0*/  DMUL R108, R124, R36 ;  /* 0x000000247c6c7228 */ /* 0x002fd00000000000 */
        /* <DEDUP_REMOVED lines=9> */
.L_x_574:
[----:B------:R-:W-:Y:S05]  /*2a180*/  BSYNC.RECONVERGENT B2 ;  /* 0x0000000000027941 */ /* 0x000fea0003800200 */
.L_x_573:
        /* <DEDUP_REMOVED lines=19> */
.L_x_572:
        /* <DEDUP_REMOVED lines=13> */
.L_x_569:
[----:B------:R-:W-:Y:S05]  /*2a390*/  BSYNC.RECONVERGENT B0 ;  /* 0x0000000000007941 */ /* 0x000fea0003800200 */
.L_x_568:
        /* <DEDUP_REMOVED lines=25> */
.L_x_576:
        /* <DEDUP_REMOVED lines=70> */
.L_x_579:
[----:B------:R-:W-:Y:S05]  /*2a990*/  BSYNC.RECONVERGENT B2 ;  /* 0x0000000000027941 */ /* 0x000fea0003800200 */
.L_x_578:
        /* <DEDUP_REMOVED lines=31> */
.L_x_582:
[----:B------:R-:W-:Y:S05]  /*2ab90*/  BSYNC.RECONVERGENT B2 ;  /* 0x0000000000027941 */ /* 0x000fea0003800200 */
.L_x_581:
        /* <DEDUP_REMOVED lines=19> */
.L_x_580:
        /* <DEDUP_REMOVED lines=13> */
.L_x_577:
[----:B------:R-:W-:Y:S05]  /*2ada0*/  BSYNC.RECONVERGENT B0 ;  /* 0x0000000000007941 */ /* 0x000fea0003800200 */
.L_x_575:
        /* <DEDUP_REMOVED lines=13> */
[----:B------:R0:W3:Y:S01]  /*2ae80*/  LDG.E.S8 R41, desc[UR10][R32.64+0x1b] ;  /* 0x00001b0a20297981 */ /* 0x0000e2000c1e1300 */
[----:B------:R-:W-:Y:S01]  /*2ae90*/  UMOV UR4, 0xcccccccd ;  /* 0xcccccccd00047882 */ /* 0x000fe20000000000 */
[----:B------:R-:W-:Y:S01]  /*2aea0*/  UMOV UR5, 0x4016cccc ;  /* 0x4016cccc00057882 */ /* 0x000fe20000000000 */
[----:B------:R-:W-:Y:S05]  /*2aeb0*/  BMOV.32.CLEAR RZ, B0 ;  /* 0x0000000000ff7355 */ /* 0x000fea0000100000 */
[----:B------:R-:W-:Y:S01]  /*2aec0*/  DADD R38, R36, -UR4 ;  /* 0x8000000424267e29 */ /* 0x000fe20008000000 */
[----:B------:R-:W-:Y:S01]  /*2aed0*/  R2UR UR4, R78 ;  /* 0x000000004e0472ca */ /* 0x000fe200000e0000 */
[----:B------:R-:W-:Y:S01]  /*2aee0*/  BSSY.RECONVERGENT B0, `(.L_x_583) ;  /* 0x000001a000007945 */ /* 0x000fe20003800200 */
[----:B------:R-:W-:-:S05]  /*2aef0*/  R2UR UR5, R79 ;  /* 0x000000004f0572ca */ /* 0x000fca00000e0000 */
[----:B-----5:R-:W-:Y:S01]  /*2af00*/  DADD R110, R38, R44 ;  /* 0x00000000266e7229 */ /* 0x020fe2000000002c */
[----:B------:R-:W-:-:S05]  /*2af10*/  IMAD.MOV.U32 R38, RZ, RZ, 0x1 ;  /* 0x00000001ff267424 */ /* 0x000fca00078e00ff */
[----:B------:R-:W4:Y:S02]  /*2af20*/  MUFU.RCP64H R39, R111 ;  /* 0x0000006f00277308 */ /* 0x000f240000001800 */
[----:B----4-:R-:W-:-:S08]  /*2af30*/  DFMA R42, -R110, R38, 1 ;  /* 0x3ff000006e2a742b */ /* 0x010fd00000000126 */
[----:B------:R-:W-:-:S08]  /*2af40*/  DFMA R42, R42, R42, R42 ;  /* 0x0000002a2a2a722b */ /* 0x000fd0000000002a */
[----:B------:R-:W-:-:S08]  /*2af50*/  DFMA R42, R38, R42, R38 ;  /* 0x0000002a262a722b */ /* 0x000fd00000000026 */
[----:B0-----:R-:W-:-:S08]  /*2af60*/  DFMA R32, -R110, R42, 1 ;  /* 0x3ff000006e20742b */ /* 0x001fd0000000012a */
[----:B------:R-:W-:Y:S01]  /*2af70*/  DFMA R32, R42, R32, R42 ;  /* 0x000000202a20722b */ /* 0x000fe2000000002a */
[----:B---3--:R-:W-:-:S05]  /*2af80*/  IMAD R40, R40, 0x5, R41 ;  /* 0x0000000528287824 */ /* 0x008fca00078e0229 */
[----:B------:R-:W-:-:S06]  /*2af90*/  LEA R40, R40, 0x10000, 0x3 ;  /* 0x0001000028287811 */ /* 0x000fcc00078e18ff */
[----:B------:R-:W0:Y:S02]  /*2afa0*/  LDC.64 R40, c[0x3][R40+-0x4d68] ;  /* 0x00eca60028287b82 */ /* 0x000e240000000a00 */
[----:B0-----:R-:W-:Y:S01]  /*2afb0*/  DADD R124, R40, 200 ;  /* 0x40690000287c7429 */ /* 0x001fe20000000000 */
[----:B------:R2:W-:Y:S07]  /*2afc0*/  STG.E.64 desc[UR4][R68.64+0x2750], R40 ;  /* 0x0027502844007986 */ /* 0x0005ee000c101b04 */
[----:B-1----:R-:W-:-:S02]  /*2afd0*/  DMUL R108, R124, R32 ;  /* 0x000000207c6c7228 */ /* 0x002fc40000000000 */
        /* <DEDUP_REMOVED lines=10> */
.L_x_584:
[----:B------:R-:W-:Y:S05]  /*2b080*/  BSYNC.RECONVERGENT B0 ;  /* 0x0000000000007941 */ /* 0x000fea0003800200 */
.L_x_583:
        /* <DEDUP_REMOVED lines=21> */
[----:B------:R-:W-:Y:S05]  /*2b1e0*/  BRA `(.L_x_560) ;  /* 0x0000000000187947 */ /* 0x000fea0003800000 */
.L_x_585:
[C---:B------:R-:W-:Y:S02]  /*2b1f0*/  R2UR UR4, R78.reuse ;  /* 0x000000004e0472ca */ /* 0x040fe400000e0000 */
[C---:B------:R-:W-:Y:S02]  /*2b200*/  R2UR UR5, R79.reuse ;  /* 0x000000004f0572ca */ /* 0x040fe400000e0000 */
[----:B------:R-:W-:Y:S02]  /*2b210*/  R2UR UR8, R78 ;  /* 0x000000004e0872ca */ /* 0x000fe400000e0000 */
[----:B------:R-:W-:-:S09]  /*2b220*/  R2UR UR9, R79 ;  /* 0x000000004f0972ca */ /* 0x000fd200000e0000 */
[----:B------:R3:W-:Y:S04]  /*2b230*/  STG.E.64 desc[UR4][R68.64+0x2710], R36 ;  /* 0x0027102444007986 */ /* 0x0007e8000c101b04 */
[----:B------:R3:W-:Y:S02]  /*2b240*/  STG.E.64 desc[UR8][R68.64+0x2718], R40 ;  /* 0x0027182844007986 */ /* 0x0007e4000c101b08 */
.L_x_560:
[----:B------:R-:W-:Y:S05]  /*2b250*/  BSYNC.RECONVERGENT B1 ;  /* 0x0000000000017941 */ /* 0x000fea0003800200 */
.L_x_559:
[----:B------:R-:W-:Y:S02]  /*2b260*/  R2UR UR4, R78 ;  /* 0x000000004e0472ca */ /* 0x000fe400000e0000 */
[----:B------:R-:W-:-:S13]  /*2b270*/  R2UR UR5, R79 ;  /* 0x000000004f0572ca */ /* 0x000fda00000e0000 */
[----:B------:R-:W5:Y:S01]  /*2b280*/  LDG.E R32, desc[UR4][R66.64+0xc8] ;  /* 0x0000c80442207981 */ /* 0x000f62000c1e1900 */
[----:B------:R-:W-:Y:S05]  /*2b290*/  BMOV.32.CLEAR RZ, B0 ;  /* 0x0000000000ff7355 */ /* 0x000fea0000100000 */
[----:B------:R-:W-:Y:S01]  /*2b2a0*/  BSSY.RECONVERGENT B0, `(.L_x_586) ;  /* 0x000000e000007945 */ /* 0x000fe20003800200 */
[----:B-----5:R-:W-:-:S13]  /*2b2b0*/  ISETP.GE.AND P0, PT, R32, 0x1, PT ;  /* 0x000000012000780c */ /* 0x020fda0003f06270 */
[----:B------:R-:W-:Y:S05]  /*2b2c0*/  @!P0 BRA `(.L_x_587) ;  /* 0x00000000002c8947 */ /* 0x000fea0003800000 */
[----:B------:R-:W-:-:S07]  /*2b2d0*/  IMAD.MOV.U32 R35, RZ, RZ, RZ ;  /* 0x000000ffff237224 */ /* 0x000fce00078e00ff */
.L_x_588:
        /* <DEDUP_REMOVED lines=10> */
.L_x_587:
[----:B------:R-:W-:Y:S05]  /*2b380*/  BSYNC.RECONVERGENT B0 ;  /* 0x0000000000007941 */ /* 0x000fea0003800200 */
.L_x_586:
        /* <DEDUP_REMOVED lines=9> */
.L_x_592:
        /* <DEDUP_REMOVED lines=11> */
.L_x_591:
[----:B------:R-:W-:-:S07]  /*2b4d0*/  IMAD.MOV.U32 R35, RZ, RZ, R34 ;  /* 0x000000ffff237224 */ /* 0x000fce00078e0022 */
.L_x_590:
[----:B------:R-:W-:Y:S05]  /*2b4e0*/  BSYNC.RECONVERGENT B0 ;  /* 0x0000000000007941 */ /* 0x000fea0003800200 */
.L_x_589:
[C---:B------:R-:W-:Y:S01]  /*2b4f0*/  R2UR UR4, R78.reuse ;  /* 0x000000004e0472ca */ /* 0x040fe200000e0000 */
[----:B------:R-:W5:Y:S01]  /*2b500*/  LDC.64 R32, c[0x0][0x3a8] ;  /* 0x0000ea00ff207b82 */ /* 0x000f620000000a00 */
[C---:B------:R-:W-:Y:S02]  /*2b510*/  R2UR UR5, R79.reuse ;  /* 0x000000004f0572ca */ /* 0x040fe400000e0000 */
[----:B------:R-:W-:Y:S02]  /*2b520*/  R2UR UR8, R78 ;  /* 0x000000004e0872ca */ /* 0x000fe400000e0000 */
[----:B------:R-:W-:-:S09]  /*2b530*/  R2UR UR9, R79 ;  /* 0x000000004f0972ca */ /* 0x000fd200000e0000 */
[----:B-1----:R-:W3:Y:S04]  /*2b540*/  LDG.E R39, desc[UR4][R66.64+0xd0] ;  /* 0x0000d00442277981 */ /* 0x002ee8000c1e1900 */
[----:B--2---:R-:W2:Y:S01]  /*2b550*/  LDG.E R48, desc[UR8][R66.64+0xd4] ;  /* 0x0000d40842307981 */ /* 0x004ea2000c1e1900 */
[----:B---3--:R-:W-:-:S04]  /*2b560*/  VIADD R37, R39, 0xffffffff ;  /* 0xffffffff27257836 */ /* 0x008fc80000000000 */
[----:B------:R-:W-:-:S04]  /*2b570*/  IMAD R35, R37, R35, R30 ;  /* 0x0000002325237224 */ /* 0x000fc800078e021e */
[----:B--2---:R-:W-:-:S04]  /*2b580*/  IMAD.IADD R35, R48, 0x1, R35 ;  /* 0x0000000130237824 */ /* 0x004fc800078e0223 */
[----:B-----5:R-:W-:-:S06]  /*2b590*/  IMAD.WIDE R32, R35, 0x8, R32 ;  /* 0x0000000823207825 */ /* 0x020fcc00078e0220 */
[----:B------:R-:W2:Y:S01]  /*2b5a0*/  LDG.E.64 R32, desc[UR4][R32.64] ;  /* 0x0000000420207981 */ /* 0x000ea2000c1e1b00 */
[----:B------:R-:W-:Y:S01]  /*2b5b0*/  BSSY.RECONVERGENT B4, `(.L_x_593) ;  /* 0x00006e9000047945 */ /* 0x000fe20003800200 */
[----:B------:R-:W-:Y:S01]  /*2b5c0*/  CS2R R34, SRZ ;  /* 0x0000000000227805 */ /* 0x000fe2000001ff00 */
[----:B--2---:R-:W-:-:S14]  /*2b5d0*/  DSETP.GEU.AND P0, PT, |R32|, R2, PT ;  /* 0x000000022000722a */ /* 0x004fdc0003f0e200 */
[----:B------:R-:W-:Y:S05]  /*2b5e0*/  @P0 BRA `(.L_x_594) ;  /* 0x0000006c00940947 */ /* 0x000fea0003800000 */
[----:B------:R-:W1:Y:S01]  /*2b5f0*/  LDC.64 R32, c[0x0][0x3b0] ;  /* 0x0000ec00ff207b82 */ /* 0x000e620000000a00 */
[C---:B------:R-:W-:Y:S01]  /*2b600*/  R2UR UR4, R78.reuse ;  /* 0x000000004e0472ca */ /* 0x040fe200000e0000 */
[----:B------:R-:W-:Y:S01]  /*2b610*/  IMAD.IADD R3, R27, 0x1, R48 ;  /* 0x000000011b037824 */ /* 0x000fe200078e0230 */
[C---:B------:R-:W-:Y:S01]  /*2b620*/  R2UR UR5, R79.reuse ;  /* 0x000000004f0572ca */ /* 0x040fe200000e0000 */
[----:B------:R-:W-:Y:S01]  /*2b630*/  BSSY.RECONVERGENT B3, `(.L_x_595) ;  /* 0x0000643000037945 */ /* 0x000fe20003800200 */
[----:B------:R-:W-:Y:S02]  /*2b640*/  R2UR UR8, R78 ;  /* 0x000000004e0872ca */ /* 0x000fe400000e0000 */
[----:B------:R-:W-:Y:S01]  /*2b650*/  R2UR UR9, R79 ;  /* 0x000000004f0972ca */ /* 0x000fe200000e0000 */
[----:B-1----:R-:W-:-:S04]  /*2b660*/  IMAD.WIDE R32, R3, 0x4, R32 ;  /* 0x0000000403207825 */ /* 0x002fc800078e0220 */
[----:B------:R-:W-:-:S05]  /*2b670*/  IMAD.WIDE R2, R37, 0x4, R66 ;  /* 0x0000000425027825 */ /* 0x000fca00078e0242 */
[----:B------:R1:W-:Y:S04]  /*2b680*/  STG.E desc[UR4][R2.64], R48 ;  /* 0x0000003002007986 */ /* 0x0003e8000c101904 */
[----:B------:R1:W-:Y:S02]  /*2b690*/  STG.E desc[UR8][R32.64], R39 ;  /* 0x0000002720007986 */ /* 0x0003e4000c101908 */
.L_x_660:
[----:B--2---:R-:W2:Y:S01]  /*2b6a0*/  LDCU.64 UR4, c[0x0][0x3b8] ;  /* 0x00007700ff0477ac */ /* 0x004ea20008000a00 */
[----:B------:R-:W-:Y:S01]  /*2b6b0*/  R2UR UR8, R78 ;  /* 0x000000004e0872ca */ /* 0x000fe200000e0000 */
[----:B-1----:R-:W-:Y:S01]  /*2b6c0*/  IMAD.IADD R3, R26, 0x1, R48 ;  /* 0x000000011a037824 */ /* 0x002fe200078e0230 */
        /* <DEDUP_REMOVED lines=13> */
[----:B--2---:R-:W-:Y:S01]  /*2b7a0*/  IADD3 R2, P1, PT, R3, UR4, RZ ;  /* 0x0000000403027c10 */ /* 0x004fe2000ff3e0ff */
[----:B------:R1:W-:Y:S01]  /*2b7b0*/  STG.E.64 desc[UR10][R68.64+0x2740], R56 ;  /* 0x0027403844007986 */ /* 0x0003e2000c101b0a */
[----:B------:R-:W-:Y:S02]  /*2b7c0*/  LEA.HI.X.SX32 R33, R39, R73, 0x1, P0 ;  /* 0x0000004927217211 */ /* 0x000fe400000f0eff */
[----:B------:R-:W-:-:S03]  /*2b7d0*/  LEA.HI.X.SX32 R3, R3, UR5, 0x1, P1 ;  /* 0x0000000503037c11 */ /* 0x000fc600088f0eff */
[----:B---3--:R-:W2:Y:S04]  /*2b7e0*/  LDG.E.U8 R37, desc[UR12][R32.64] ;  /* 0x0000000c20257981 */ /* 0x008ea8000c1e1100 */
[----:B------:R-:W3:Y:S01]  /*2b7f0*/  LDG.E.U8 R41, desc[UR14][R2.64] ;  /* 0x0000000e02297981 */ /* 0x000ee2000c1e1100 */
[----:B------:R-:W-:Y:S01]  /*2b800*/  BSSY.RECONVERGENT B1, `(.L_x_596) ;  /* 0x0000261000017945 */ /* 0x000fe20003800200 */
[----:B--2---:R-:W-:Y:S02]  /*2b810*/  PRMT R34, R37, 0x8880, RZ ;  /* 0x0000888025227816 */ /* 0x004fe400000000ff */
[----:B---3--:R-:W-:-:S05]  /*2b820*/  PRMT R35, R41, 0x8880, RZ ;  /* 0x0000888029237816 */ /* 0x008fca00000000ff */
[----:B------:R-:W-:-:S05]  /*2b830*/  IMAD.IADD R35, R34, 0x1, R35 ;  /* 0x0000000122237824 */ /* 0x000fca00078e0223 */
[----:B------:R-:W-:-:S13]  /*2b840*/  ISETP.NE.AND P0, PT, R35, 0x3, PT ;  /* 0x000000032300780c */ /* 0x000fda0003f05270 */
[----:B-1----:R-:W-:Y:S05]  /*2b850*/  @!P0 BRA `(.L_x_597) ;  /* 0x0000000000488947 */ /* 0x002fea0003800000 */
[----:B------:R-:W-:Y:S01]  /*2b860*/  R2UR UR4, R78 ;  /* 0x000000004e0472ca */ /* 0x000fe200000e0000 */
[----:B------:R-:W1:Y:S01]  /*2b870*/  LDC.64 R40, c[0x0][0x3a8] ;  /* 0x0000ea00ff287b82 */ /* 0x000e620000000a00 */
[----:B------:R-:W-:-:S13]  /*2b880*/  R2UR UR5, R79 ;  /* 0x000000004f0572ca */ /* 0x000fda00000e0000 */
[----:B------:R-:W2:Y:S01]  /*2b890*/  LDG.E R35, desc[UR4][R66.64+0xcc] ;  /* 0x0000cc0442237981 */ /* 0x000ea2000c1e1900 */
[----:B------:R-:W-:Y:S01]  /*2b8a0*/  VIADD R34, R39, 0xffffffff ;  /* 0xffffffff27227836 */ /* 0x000fe20000000000 */
[----:B------:R-:W-:Y:S01]  /*2b8b0*/  R2UR UR8, R78 ;  /* 0x000000004e0872ca */ /* 0x000fe200000e0000 */
[----:B------:R-:W-:Y:S01]  /*2b8c0*/  IMAD.IADD R43, R29, 0x1, R48 ;  /* 0x000000011d2b7824 */ /* 0x000fe200078e0230 */
[----:B------:R-:W-:-:S03]  /*2b8d0*/  R2UR UR9, R79 ;  /* 0x000000004f0972ca */ /* 0x000fc600000e0000 */
[----:B--2---:R-:W-:-:S04]  /*2b8e0*/  IMAD R35, R34, R35, R43 ;  /* 0x0000002322237224 */ /* 0x004fc800078e022b */
[----:B-1----:R-:W-:-:S05]  /*2b8f0*/  IMAD.WIDE R36, R35, 0x8, R40 ;  /* 0x0000000823247825 */ /* 0x002fca00078e0228 */
        /* <DEDUP_REMOVED lines=8> */
.L_x_597:
        /* <DEDUP_REMOVED lines=26> */
[----:B------:R-:W1:Y:S08]  /*2bb20*/  LDC.64 R46, c[0x3][R40+-0x4e30] ;  /* 0x00ec7400282e7b82 */ /* 0x000e700000000a00 */
[----:B------:R-:W1:Y:S02]  /*2bb30*/  LDC.64 R34, c[0x3][R41+-0x7590] ;  /* 0x00e29c0029227b82 */ /* 0x000e640000000a00 */
[----:B-1----:R-:W-:-:S07]  /*2bb40*/  DADD R46, R46, R34 ;  /* 0x000000002e2e7229 */ /* 0x002fce0000000022 */
        /* <DEDUP_REMOVED lines=13> */
[----:B------:R-:W1:Y:S01]  /*2bc20*/  LDC.64 R44, c[0x3][R40+-0x4d68] ;  /* 0x00eca600282c7b82 */ /* 0x000e620000000a00 */
[----:B------:R-:W-:-:S04]  /*2bc30*/  IMAD R36, R36, 0x8, R63 ;  /* 0x0000000824247824 */ /* 0x000fc800078e023f */
[----:B------:R-:W-:-:S04]  /*2bc40*/  VIADD R42, R36, 0x10000 ;  /* 0x00010000242a7836 */ /* 0x000fc80000000000 */
[----:B------:R-:W1:Y:S02]  /*2bc50*/  LDC.64 R34, c[0x3][R42+-0x6208] ;  /* 0x00e77e002a227b82 */ /* 0x000e640000000a00 */
[----:B-1----:R-:W-:Y:S01]  /*2bc60*/  DADD R44, R44, R34 ;  /* 0x000000002c2c7229 */ /* 0x002fe20000000022 */
        /* <DEDUP_REMOVED lines=16> */
[----:B-1----:R-:W-:-:S02]  /*2bd70*/  @P0 IMAD.MOV.U32 R44, RZ, RZ, 0x0 ;  /* 0x00000000ff2c0424 */ /* 0x002fc400078e00ff */
        /* <DEDUP_REMOVED lines=8> */
[----:B------:R-:W1:Y:S02]  /*2be00*/  LDC.64 R36, c[0x3][R49+0x5208] ;  /* 0x00d4820031247b82 */ /* 0x000e640000000a00 */
[----:B-1----:R-:W-:-:S14]  /*2be10*/  DSETP.GEU.AND P1, PT, |R36|, R34, PT ;  /* 0x000000222400722a */ /* 0x002fdc0003f2e200 */
        /* <DEDUP_REMOVED lines=9> */
[----:B------:R-:W1:Y:S02]  /*2beb0*/  LDC.64 R36, c[0x3][R61+0x5a28] ;  /* 0x00d68a003d247b82 */ /* 0x000e640000000a00 */
[----:B-1----:R-:W-:-:S14]  /*2bec0*/  DSETP.GEU.AND P0, PT, |R36|, R34, PT ;  /* 0x000000222400722a */ /* 0x002fdc0003f0e200 */
[----:B------:R-:W-:Y:S05]  /*2bed0*/  @P0 BRA `(.L_x_601) ;  /* 0x0000000800380947 */ /* 0x000fea0003800000 */
[----:B------:R-:W-:Y:S01]  /*2bee0*/  IMAD R36, R41, -0x18, R38 ;  /* 0xffffffe829247824 */ /* 0x000fe200078e0226 */
[----:B------:R-:W1:Y:S01]  /*2bef0*/  LDC.64 R42, c[0x3][R61+0x5640] ;  /* 0x00d590003d2a7b82 */ /* 0x000e620000000a00 */
        /* <DEDUP_REMOVED lines=14> */
[----:B-1----:R-:W-:Y:S01]  /*2bfe0*/  DADD R40, R40, R42 ;  /* 0x0000000028287229 */ /* 0x002fe2000000002a */
        /* <DEDUP_REMOVED lines=16> */
[----:B------:R-:W3:Y:S03]  /*2c0f0*/  LDC.64 R36, c[0x3][R49+-0x4d68] ;  /* 0x00eca60031247b82 */ /* 0x000ee60000000a00 */
[----:B------:R-:W-:-:S05]  /*2c100*/  IMAD.SHL.U32 R62, R53, 0x8, RZ ;  /* 0x00000008353e7824 */ /* 0x000fca00078e00ff */
        /* <DEDUP_REMOVED lines=41> */
.L_x_603:
[----:B------:R-:W-:Y:S05]  /*2c3a0*/  BSYNC.RECONVERGENT B2 ;  /* 0x0000000000027941 */ /* 0x000fea0003800200 */
.L_x_602:
        /* <DEDUP_REMOVED lines=31> */
.L_x_606:
[----:B------:R-:W-:Y:S05]  /*2c5a0*/  BSYNC.RECONVERGENT B2 ;  /* 0x0000000000027941 */ /* 0x000fea0003800200 */
.L_x_605:
        /* <DEDUP_REMOVED lines=19> */
.L_x_604:
        /* <DEDUP_REMOVED lines=14> */
.L_x_601:
[----:B------:R-:W-:Y:S01]  /*2c7c0*/  IMAD R38, R41, -0x18, R38 ;  /* 0xffffffe829267824 */ /* 0x000fe200078e0226 */
[----:B------:R-:W1:Y:S01]  /*2c7d0*/  LDC.64 R36, c[0x3][R49+0x4e20] ;  /* 0x00d3880031247b82 */ /* 0x000e620000000a00 */
[----:B------:R-:W-:Y:S02]  /*2c7e0*/  R2UR UR4, R78 ;  /* 0x000000004e0472ca */ /* 0x000fe400000e0000 */
[C---:B------:R-:W-:Y:S02]  /*2c7f0*/  R2UR UR5, R79.reuse ;  /* 0x000000004f0572ca */ /* 0x040fe400000e0000 */
[----:B------:R-:W-:Y:S02]  /*2c800*/  LEA R55, R38, 0x10000, 0x3 ;  /* 0x0001000026377811 */ /* 0x000fe400078e18ff */
[----:B------:R-:W-:Y:S02]  /*2c810*/  R2UR UR10, R78 ;  /* 0x000000004e0a72ca */ /* 0x000fe400000e0000 */
[----:B------:R-:W1:Y:S01]  /*2c820*/  LDC.64 R40, c[0x3][R55+-0x4e30] ;  /* 0x00ec740037287b82 */ /* 0x000e620000000a00 */
[----:B------:R-:W-:-:S02]  /*2c830*/  R2UR UR11, R79 ;  /* 0x000000004f0b72ca */ /* 0x000fc400000e0000 */
[C---:B------:R-:W-:Y:S02]  /*2c840*/  R2UR UR12, R78.reuse ;  /* 0x000000004e0c72ca */ /* 0x040fe400000e0000 */
[C---:B------:R-:W-:Y:S02]  /*2c850*/  R2UR UR13, R79.reuse ;  /* 0x000000004f0d72ca */ /* 0x040fe400000e0000 */
[----:B------:R-:W-:Y:S01]  /*2c860*/  R2UR UR8, R78 ;  /* 0x000000004e0872ca */ /* 0x000fe200000e0000 */
[----:B------:R-:W2:Y:S01]  /*2c870*/  LDG.E.64 R42, desc[UR4][R68.64+0x2720] ;  /* 0x00272004442a7981 */ /* 0x000ea2000c1e1b00 */
[----:B------:R-:W-:Y:S01]  /*2c880*/  R2UR UR9, R79 ;  /* 0x000000004f0972ca */ /* 0x000fe200000e0000 */
[----:B-1----:R-:W-:-:S07]  /*2c890*/  DADD R40, R40, R36 ;  /* 0x0000000028287229 */ /* 0x002fce0000000024 */
        /* <DEDUP_REMOVED lines=49> */
[----:B0---4-:R-:W-:Y:S05]  /*2cbb0*/  CALL.REL.NOINC `($__internal_0_$__cuda_sm20_div_rn_f64_full) ;  /* 0x000011cc00387944 */ /* 0x011fea0003c00000 */
[----:B------:R-:W-:Y:S02]  /*2cbc0*/  IMAD.MOV.U32 R34, RZ, RZ, R108 ;  /* 0x000000ffff227224 */ /* 0x000fe400078e006c */
[----:B------:R-:W-:-:S07]  /*2cbd0*/  IMAD.MOV.U32 R35, RZ, RZ, R109 ;  /* 0x000000ffff237224 */ /* 0x000fce00078e006d */
.L_x_609:
[----:B------:R-:W-:Y:S05]  /*2cbe0*/  BSYNC.RECONVERGENT B2 ;  /* 0x0000000000027941 */ /* 0x000fea0003800200 */
.L_x_608:
        /* <DEDUP_REMOVED lines=21> */
[----:B0---4-:R-:W-:-:S08]  /*2cd40*/  DMUL R108, R124, R56 ;  /* 0x000000387c6c7228 */ /* 0x011fd00000000000 */
        /* <DEDUP_REMOVED lines=9> */
.L_x_612:
[----:B------:R-:W-:Y:S05]  /*2cde0*/  BSYNC.RECONVERGENT B2 ;  /* 0x0000000000027941 */ /* 0x000fea0003800200 */
.L_x_611:
        /* <DEDUP_REMOVED lines=19> */
.L_x_610:
        /* <DEDUP_REMOVED lines=14> */
.L_x_600:
        /* <DEDUP_REMOVED lines=10> */
[----:B------:R-:W-:Y:S05]  /*2d0a0*/  @!P0 BRA `(.L_x_613) ;  /* 0x0000000000108947 */ /* 0x000fea0003800000 */
[----:B------:R-:W-:Y:S02]  /*2d0b0*/  R2UR UR4, R78 ;  /* 0x000000004e0472ca */ /* 0x000fe400000e0000 */
[----:B------:R-:W-:-:S13]  /*2d0c0*/  R2UR UR5, R79 ;  /* 0x000000004f0572ca */ /* 0x000fda00000e0000 */
[----:B------:R3:W5:Y:S01]  /*2d0d0*/  LDG.E.64 R42, desc[UR4][R68.64+0x2720] ;  /* 0x00272004442a7981 */ /* 0x000762000c1e1b00 */
[----:B------:R-:W-:Y:S05]  /*2d0e0*/  BRA `(.L_x_607) ;  /* 0x00000008000c7947 */ /* 0x000fea0003800000 */
.L_x_613:
[----:B------:R-:W-:Y:S01]  /*2d0f0*/  IMAD R36, R41, -0x18, R38 ;  /* 0xffffffe829247824 */ /* 0x000fe200078e0226 */
[----:B------:R-:W-:Y:S02]  /*2d100*/  R2UR UR4, R78 ;  /* 0x000000004e0472ca */ /* 0x000fe400000e0000 */
[C---:B------:R-:W-:Y:S02]  /*2d110*/  R2UR UR5, R79.reuse ;  /* 0x000000004f0572ca */ /* 0x040fe400000e0000 */
[----:B------:R-:W-:Y:S02]  /*2d120*/  LEA R53, R36, 0x10000, 0x3 ;  /* 0x0001000024357811 */ /* 0x000fe400078e18ff */
[----:B------:R-:W1:Y:S01]  /*2d130*/  LDC.64 R36, c[0x3][R55+0x5640] ;  /* 0x00d5900037247b82 */ /* 0x000e620000000a00 */
[----:B------:R-:W-:Y:S02]  /*2d140*/  R2UR UR10, R78 ;  /* 0x000000004e0a72ca */ /* 0x000fe400000e0000 */
[----:B------:R-:W-:-:S02]  /*2d150*/  R2UR UR11, R79 ;  /* 0x000000004f0b72ca */ /* 0x000fc400000e0000 */
[----:B------:R-:W-:Y:S02]  /*2d160*/  R2UR UR8, R78 ;  /* 0x000000004e0872ca */ /* 0x000fe400000e0000 */
[----:B------:R-:W-:Y:S01]  /*2d170*/  R2UR UR9, R79 ;  /* 0x000000004f0972ca */ /* 0x000fe200000e0000 */
[----:B------:R-:W1:Y:S01]  /*2d180*/  LDC.64 R40, c[0x3][R53+-0x4e30] ;  /* 0x00ec740035287b82 */ /* 0x000e620000000a00 */
[----:B------:R-:W2:Y:S01]  /*2d190*/  LDG.E.64 R42, desc[UR4][R68.64+0x2720] ;  /* 0x00272004442a7981 */ /* 0x000ea2000c1e1b00 */
[----:B-1----:R-:W-:-:S07]  /*2d1a0*/  DADD R40, R40, R36 ;  /* 0x0000000028287229 */ /* 0x002fce0000000024 */
        /* <DEDUP_REMOVED lines=54> */
.L_x_615:
[----:B------:R-:W-:Y:S05]  /*2d510*/  BSYNC.RECONVERGENT B2 ;  /* 0x0000000000027941 */ /* 0x000fea0003800200 */
.L_x_614:
        /* <DEDUP_REMOVED lines=31> */
.L_x_618:
[----:B------:R-:W-:Y:S05]  /*2d710*/  BSYNC.RECONVERGENT B2 ;  /* 0x0000000000027941 */ /* 0x000fea0003800200 */
.L_x_617:
        /* <DEDUP_REMOVED lines=19> */
.L_x_616:
        /* <DEDUP_REMOVED lines=13> */
.L_x_607:
[----:B------:R-:W-:Y:S05]  /*2d920*/  BSYNC.RECONVERGENT B0 ;  /* 0x0000000000007941 */ /* 0x000fea0003800200 */
.L_x_599:
[C---:B------:R-:W-:Y:S02]  /*2d930*/  R2UR UR4, R78.reuse ;  /* 0x000000004e0472ca */ /* 0x040fe400000e0000 */
[C---:B------:R-:W-:Y:S02]  /*2d940*/  R2UR UR5, R79.reuse ;  /* 0x000000004f0572ca */ /* 0x040fe400000e0000 */
[----:B------:R-:W-:Y:S02]  /*2d950*/  R2UR UR8, R78 ;  /* 0x000000004e0872ca */ /* 0x000fe400000e0000 */
[----:B------:R-:W-:-:S09]  /*2d960*/  R2UR UR9, R79 ;  /* 0x000000004f0972ca */ /* 0x000fd200000e0000 */
[----:B-12---:R-:W2:Y:S04]  /*2d970*/  LDG.E.S8 R34, desc[UR4][R32.64] ;  /* 0x0000000420227981 */ /* 0x006ea8000c1e1300 */
[----:B------:R-:W2:Y:S01]  /*2d980*/  LDG.E.S8 R35, desc[UR8][R2.64] ;  /* 0x0000000802237981 */ /* 0x000ea2000c1e1300 */
[----:B------:R-:W-:Y:S02]  /*2d990*/  R2UR UR10, R78 ;  /* 0x000000004e0a72ca */ /* 0x000fe400000e0000 */
[----:B------:R-:W-:Y:S01]  /*2d9a0*/  R2UR UR11, R79 ;  /* 0x000000004f0b72ca */ /* 0x000fe200000e0000 */
[----:B--2---:R-:W-:-:S05]  /*2d9b0*/  IMAD R34, R34, 0x5, R35 ;  /* 0x0000000522227824 */ /* 0x004fca00078e0223 */
[----:B------:R-:W-:-:S06]  /*2d9c0*/  LEA R34, R34, 0x10000, 0x3 ;  /* 0x0001000022227811 */ /* 0x000fcc00078e18ff */
[----:B------:R-:W1:Y:S02]  /*2d9d0*/  LDC.64 R34, c[0x3][R34+-0x4e30] ;  /* 0x00ec740022227b82 */ /* 0x000e640000000a00 */
[----:B-1----:R1:W-:Y:S04]  /*2d9e0*/  STG.E.64 desc[UR4][R68.64+0x2760], R34 ;  /* 0x0027602244007986 */ /* 0x0023e8000c101b04 */
        /* <DEDUP_REMOVED lines=13> */
[----:B------:R-:W-:-:S06]  /*2dac0*/  LEA R36, R38, 0x10000, 0x3 ;  /* 0x0001000026247811 */ /* 0x000fcc00078e18ff */
        /* <DEDUP_REMOVED lines=8> */
[----:B0---4-:R-:W-:-:S02]  /*2db50*/  DMUL R108, R124, R40 ;  /* 0x000000287c6c7228 */ /* 0x011fc40000000000 */
[----:B------:R-:W-:-:S06]  /*2db60*/  FSETP.GEU.AND P1, PT, |R125|, 6.5827683646048100446e-37, PT ;  /* 0x036000007d00780b */ /* 0x000fcc0003f2e200 */
[----:B------:R-:W-:-:S08]  /*2db70*/  DFMA R42, -R110, R108, R124 ;  /* 0x0000006c6e2a722b */ /* 0x000fd0000000017c */
[----:B------:R-:W-:-:S10]  /*2db80*/  DFMA R108, R40, R42, R108 ;  /* 0x0000002a286c722b */ /* 0x000fd4000000006c */
[----:B------:R-:W-:-:S05]  /*2db90*/  FFMA R38, RZ, R111, R109 ;  /* 0x0000006fff267223 */ /* 0x000fca000000006d */
[----:B------:R-:W-:-:S13]  /*2dba0*/  FSETP.GT.AND P0, PT, |R38|, 1.469367938527859385e-39, PT ;  /* 0x001000002600780b */ /* 0x000fda0003f04200 */
[----:B-1----:R-:W-:Y:S05]  /*2dbb0*/  @P0 BRA P1, `(.L_x_620) ;  /* 0x0000000000100947 */ /* 0x002fea0000800000 */
[----:B------:R-:W-:Y:S05]  /*2dbc0*/  BMOV.32.CLEAR RZ, B11 ;  /* 0x000000000bff7355 */ /* 0x000fea0000100000 */
[----:B------:R-:W-:Y:S01]  /*2dbd0*/  IMAD.MOV.U32 R126, RZ, RZ, R124 ;  /* 0x000000ffff7e7224 */ /* 0x000fe200078e007c */
[----:B------:R-:W-:-:S07]  /*2dbe0*/  MOV R38, 0x2dc00 ;  /* 0x0002dc0000267802 */ /* 0x000fce0000000f00 */
[----:B------:R-:W-:Y:S05]  /*2dbf0*/  CALL.REL.NOINC `($__internal_0_$__cuda_sm20_div_rn_f64_full) ;  /* 0x000011bc00287944 */ /* 0x000fea0003c00000 */
.L_x_620:
[----:B------:R-:W-:Y:S05]  /*2dc00*/  BSYNC.RECONVERGENT B0 ;  /* 0x0000000000007941 */ /* 0x000fea0003800200 */
.L_x_619:
        /* <DEDUP_REMOVED lines=26> */
.L_x_621:
[C---:B------:R-:W-:Y:S02]  /*2ddb0*/  R2UR UR8, R78.reuse ;  /* 0x000000004e0872ca */ /* 0x040fe400000e0000 */
[C---:B------:R-:W-:Y:S02]  /*2ddc0*/  R2UR UR9, R79.reuse ;  /* 0x000000004f0972ca */ /* 0x040fe400000e0000 */
[----:B------:R-:W-:Y:S02]  /*2ddd0*/  R2UR UR4, R78 ;  /* 0x000000004e0472ca */ /* 0x000fe400000e0000 */
[----:B------:R-:W-:-:S09]  /*2dde0*/  R2UR UR5, R79 ;  /* 0x000000004f0572ca */ /* 0x000fd200000e0000 */
[----:B------:R2:W-:Y:S04]  /*2ddf0*/  STG.E.64 desc[UR8][R68.64+0x2740], R36 ;  /* 0x0027402444007986 */ /* 0x0005e8000c101b08 */
[----:B------:R2:W-:Y:S02]  /*2de00*/  STG.E.64 desc[UR4][R68.64+0x2738], R34 ;  /* 0x0027382244007986 */ /* 0x0005e4000c101b04 */
.L_x_598:
[----:B------:R-:W-:Y:S05]  /*2de10*/  BSYNC.RECONVERGENT B1 ;  /* 0x0000000000017941 */ /* 0x000fea0003800200 */
.L_x_596:
[----:B------:R-:W-:Y:S01]  /*2de20*/  R2UR UR4, R78 ;  /* 0x000000004e0472ca */ /* 0x000fe200000e0000 */
[----:B-1----:R-:W1:Y:S01]  /*2de30*/  LDC.64 R40, c[0x0][0x3a8] ;  /* 0x0000ea00ff287b82 */ /* 0x002e620000000a00 */
[----:B------:R-:W-:-:S13]  /*2de40*/  R2UR UR5, R79 ;  /* 0x000000004f0572ca */ /* 0x000fda00000e0000 */
[----:B------:R-:W3:Y:S01]  /*2de50*/  LDG.E R58, desc[UR4][R66.64+0xcc] ;  /* 0x0000cc04423a7981 */ /* 0x000ee2000c1e1900 */
[----:B------:R-:W-:Y:S02]  /*2de60*/  VIADD R53, R39, 0xffffffff ;  /* 0xffffffff27357836 */ /* 0x000fe40000000000 */
[----:B------:R-:W-:Y:S02]  /*2de70*/  IMAD.IADD R60, R29, 0x1, R48 ;  /* 0x000000011d3c7824 */ /* 0x000fe400078e0230 */
[----:B---3--:R-:W-:-:S04]  /*2de80*/  IMAD R49, R53, R58, RZ ;  /* 0x0000003a35317224 */ /* 0x008fc800078e02ff */
[----:B------:R-:W-:-:S04]  /*2de90*/  IMAD.IADD R57, R49, 0x1, R60 ;  /* 0x0000000131397824 */ /* 0x000fc800078e023c */
[----:B-1----:R-:W-:-:S05]  /*2dea0*/  IMAD.WIDE R56, R57, 0x8, R40 ;  /* 0x0000000839387825 */ /* 0x002fca00078e0228 */
[----:B------:R-:W3:Y:S01]  /*2deb0*/  LDG.E.64 R42, desc[UR4][R56.64] ;  /* 0x00000004382a7981 */ /* 0x000ee2000c1e1b00 */
[----:B-----5:R-:W-:Y:S01]  /*2dec0*/  IMAD.MOV.U32 R47, RZ, RZ, R34 ;  /* 0x000000ffff2f7224 */ /* 0x020fe200078e0022 */
[----:B------:R-:W-:Y:S05]  /*2ded0*/  BMOV.32.CLEAR RZ, B0 ;  /* 0x0000000000ff7355 */ /* 0x000fea0000100000 */
[----:B------:R-:W-:Y:S01]  /*2dee0*/  IMAD.MOV.U32 R55, RZ, RZ, R35 ;  /* 0x000000ffff377224 */ /* 0x000fe200078e0023 */
[----:B------:R-:W-:Y:S01]  /*2def0*/  BSSY.RELIABLE B0, `(.L_x_622) ;  /* 0x0000021000007945 */ /* 0x000fe20003800100 */
[----:B--2---:R-:W-:Y:S02]  /*2df00*/  IMAD.MOV.U32 R36, RZ, RZ, -0x771c970f ;  /* 0x88e368f1ff247424 */ /* 0x004fe400078e00ff */
        /* <DEDUP_REMOVED lines=31> */
.L_x_623:
[----:B------:R-:W-:Y:S05]  /*2e100*/  BSYNC.RELIABLE B0 ;  /* 0x0000000000007941 */ /* 0x000fea0003800100 */
.L_x_622:
        /* <DEDUP_REMOVED lines=48> */
[----:B------:R-:W2:Y:S01]  /*2e410*/  LDC.64 R32, c[0x0][0x3b0] ;  /* 0x0000ec00ff207b82 */ /* 0x000ea20000000a00 */
        /* <DEDUP_REMOVED lines=12> */
[----:B--2---:R-:W-:-:S04]  /*2e4e0*/  IMAD.WIDE R32, R35, 0x4, R32 ;  /* 0x0000000423207825 */ /* 0x004fc800078e0220 */
[----:B------:R-:W-:Y:S01]  /*2e4f0*/  IMAD.MOV.U32 R35, RZ, RZ, 0x1 ;  /* 0x00000001ff237424 */ /* 0x000fe200078e00ff */
[----:B------:R3:W-:Y:S04]  /*2e500*/  STG.E desc[UR8][R32.64], R53 ;  /* 0x0000003520007986 */ /* 0x0007e8000c101908 */
[----:B------:R3:W-:Y:S02]  /*2e510*/  STG.E desc[UR10][R66.64+0xe4], R35 ;  /* 0x0000e42342007986 */ /* 0x0007e4000c10190a */
.L_x_626:
[----:B------:R-:W-:Y:S05]  /*2e520*/  BSYNC.RECONVERGENT B0 ;  /* 0x0000000000007941 */ /* 0x000fea0003800200 */
.L_x_625:
[----:B------:R-:W-:Y:S01]  /*2e530*/  R2UR UR4, R78 ;  /* 0x000000004e0472ca */ /* 0x000fe200000e0000 */
[----:B---3--:R-:W-:Y:S01]  /*2e540*/  IMAD.MOV.U32 R3, RZ, RZ, 0x3 ;  /* 0x00000003ff037424 */ /* 0x008fe200078e00ff */
[----:B------:R-:W-:Y:S01]  /*2e550*/  R2UR UR5, R79 ;  /* 0x000000004f0572ca */ /* 0x000fe200000e0000 */
[----:B------:R-:W-:-:S12]  /*2e560*/  BSSY.RECONVERGENT B2, `(.L_x_627) ;  /* 0x000034e000027945 */ /* 0x000fd80003800200 */
[----:B------:R2:W-:Y:S01]  /*2e570*/  STG.E desc[UR4][R66.64+0xd8], R3 ;  /* 0x0000d80342007986 */ /* 0x0005e2000c101904 */
[----:B------:R-:W-:Y:S05]  /*2e580*/  @!P0 BRA `(.L_x_628) ;  /* 0x00000034002c8947 */ /* 0x000fea0003800000 */
[----:B--2---:R-:W-:-:S07]  /*2e590*/  IMAD.MOV.U32 R3, RZ, RZ, 0x3 ;  /* 0x00000003ff037424 */ /* 0x004fce00078e00ff */
.L_x_659:
        /* <DEDUP_REMOVED lines=26> */
[----:B--2---:R-:W-:-:S03]  /*2e740*/  @!P0 IMAD.MOV.U32 R33, RZ, RZ, 0x1 ;  /* 0x00000001ff218424 */ /* 0x004fc600078e00ff */
[----:B------:R3:W-:Y:S04]  /*2e750*/  @!P0 STG.E desc[UR10][R66.64+0xdc], R37 ;  /* 0x0000dc2542008986 */ /* 0x0007e8000c10190a */
.L_x_658:
[----:B------:R-:W-:-:S04]  /*2e760*/  ISETP.GE.AND P0, PT, R33, R48, PT ;  /* 0x000000302100720c */ /* 0x000fc80003f06270 */
[----:B------:R-:W-:-:S13]  /*2e770*/  ISETP.LT.OR P0, PT, R37, 0x1, P0 ;  /* 0x000000012500780c */ /* 0x000fda0000701670 */
[----:B--2---:R-:W-:Y:S05]  /*2e780*/  @P0 BRA `(.L_x_630) ;  /* 0x0000003000900947 */ /* 0x004fea0003800000 */
        /* <DEDUP_REMOVED lines=14> */
[----:B---3--:R-:W3:Y:S04]  /*2e870*/  LDG.E R37, desc[UR10][R66.64+0xdc] ;  /* 0x0000dc0a42257981 */ /* 0x008ee8000c1e1900 */
[----:B------:R-:W5:Y:S01]  /*2e880*/  LDG.E R33, desc[UR12][R66.64+0xe0] ;  /* 0x0000e00c42217981 */ /* 0x000f62000c1e1900 */
        /* <DEDUP_REMOVED lines=8> */
[----:B---3--:R-:W-:-:S02]  /*2e910*/  LOP3.LUT R32, RZ, R37, RZ, 0x33, !PT ;  /* 0x00000025ff207212 */ /* 0x008fc400078e33ff */
[----:B-----5:R-:W-:-:S03]  /*2e920*/  LOP3.LUT R43, RZ, R33, RZ, 0x33, !PT ;  /* 0x00000021ff2b7212 */ /* 0x020fc600078e33ff */
        /* <DEDUP_REMOVED lines=23> */
[----:B--2---:R2:W5:Y:S04]  /*2eaa0*/  @!P1 LDG.E.64 R40, desc[UR4][R68.64+0x2760] ;  /* 0x0027600444289981 */ /* 0x004568000c1e1b00 */
        /* <DEDUP_REMOVED lines=10> */
[----:B------:R-:W3:Y:S01]  /*2eb50*/  LDG.E.U8 R41, desc[UR10][R2.64] ;  /* 0x0000000a02297981 */ /* 0x000ee2000c1e1100 */
[-C--:B------:R-:W-:Y:S02]  /*2eb60*/  LEA.HI.X.SX32 R43, R37, R73.reuse, 0x1, P1 ;  /* 0x00000049252b7211 */ /* 0x080fe400008f0eff */
[----:B------:R-:W-:Y:S02]  /*2eb70*/  LEA.HI.X.SX32 R61, R33, R73, 0x1, P2 ;  /* 0x00000049213d7211 */ /* 0x000fe400010f0eff */
[----:B------:R-:W-:Y:S01]  /*2eb80*/  R2UR UR4, R78 ;  /* 0x000000004e0472ca */ /* 0x000fe200000e0000 */
[----:B------:R-:W3:Y:S01]  /*2eb90*/  LDG.E.U8 R36, desc[UR8][R42.64] ;  /* 0x000000082a247981 */ /* 0x000ee2000c1e1100 */
[----:B------:R-:W-:-:S03]  /*2eba0*/  R2UR UR5, R79 ;  /* 0x000000004f0572ca */ /* 0x000fc600000e0000 */
[----:B------:R-:W4:Y:S10]  /*2ebb0*/  LDG.E.U8 R38, desc[UR12][R60.64+0x1b] ;  /* 0x00001b0c3c267981 */ /* 0x000f34000c1e1100 */
[----:B------:R-:W2:Y:S01]  /*2ebc0*/  LDG.E.S8 R32, desc[UR4][R34.64+0x1b] ;  /* 0x00001b0422207981 */ /* 0x000ea2000c1e1300 */
[----:B------:R-:W-:Y:S01]  /*2ebd0*/  UMOV UR4, 0x5197d ;  /* 0x0005197d00047882 */ /* 0x000fe20000000000 */
[----:B------:R-:W-:-:S02]  /*2ebe0*/  R2UR UR16, R78 ;  /* 0x000000004e1072ca */ /* 0x000fc400000e0000 */
[C---:B------:R-:W-:Y:S02]  /*2ebf0*/  R2UR UR17, R79.reuse ;  /* 0x000000004f1172ca */ /* 0x040fe400000e0000 */
[----:B------:R-:W-:Y:S02]  /*2ec00*/  R2UR UR14, R78 ;  /* 0x000000004e0e72ca */ /* 0x000fe400000e0000 */
[----:B------:R-:W-:Y:S02]  /*2ec10*/  R2UR UR15, R79 ;  /* 0x000000004f0f72ca */ /* 0x000fe400000e0000 */
[----:B---3--:R-:W-:Y:S02]  /*2ec20*/  PRMT R36, R36, 0x3340, R41 ;  /* 0x0000334024247816 */ /* 0x008fe40000000029 */
[----:B----4-:R-:W-:-:S04]  /*2ec30*/  PRMT R41, R38, 0x3340, RZ ;  /* 0x0000334026297816 */ /* 0x010fc800000000ff */
[----:B------:R-:W-:-:S05]  /*2ec40*/  PRMT R41, R36, 0x5410, R41 ;  /* 0x0000541024297816 */ /* 0x000fca0000000029 */
[----:B--2---:R-:W-:Y:S01]  /*2ec50*/  IDP.4A.S8.U8 R41, R41, UR4, R32 ;  /* 0x0000000429297c26 */ /* 0x004fe20008000220 */
[----:B------:R-:W-:Y:S02]  /*2ec60*/  UMOV UR4, 0x50 ;  /* 0x0000005000047882 */ /* 0x000fe40000000000 */
[----:B------:R-:W-:Y:S02]  /*2ec70*/  LEA R32, R75, UR4, 0x3 ;  /* 0x000000044b207c11 */ /* 0x000fe4000f8e18ff */
[----:B------:R-:W-:Y:S02]  /*2ec80*/  LEA R62, R41, UR4, 0x3 ;  /* 0x00000004293e7c11 */ /* 0x000fe4000f8e18ff */
[----:B------:R-:W2:Y:S08]  /*2ec90*/  LDC.64 R40, c[0x3][R32+0x6270] ;  /* 0x00d89c0020287b82 */ /* 0x000eb00000000a00 */
[----:B------:R-:W2:Y:S02]  /*2eca0*/  LDC.64 R62, c[0x3][R62+0x1388] ;  /* 0x00c4e2003e3e7b82 */ /* 0x000ea40000000a00 */
[----:B--2---:R-:W-:-:S07]  /*2ecb0*/  DADD R40, R40, R62 ;  /* 0x0000000028287229 */ /* 0x004fce000000003e */
[----:B------:R3:W-:Y:S04]  /*2ecc0*/  STG.E.64 desc[UR8][R68.64+0x2760], R40 ;  /* 0x0027602844007986 */ /* 0x0007e8000c101b08 */
[----:B------:R-:W2:Y:S04]  /*2ecd0*/  LDG.E.U8 R42, desc[UR12][R42.64] ;  /* 0x0000000c2a2a7981 */ /* 0x000ea8000c1e1100 */
[----:B------:R-:W4:Y:S04]  /*2ece0*/  LDG.E.U8 R60, desc[UR16][R60.64+0x1b] ;  /* 0x00001b103c3c7981 */ /* 0x000f28000c1e1100 */
[----:B------:R-:W2:Y:S04]  /*2ecf0*/  LDG.E.U8 R47, desc[UR14][R2.64] ;  /* 0x0000000e022f7981 */ /* 0x000ea8000c1e1100 */
[----:B------:R-:W3:Y:S04]  /*2ed00*/  LDG.E.S8 R38, desc[UR10][R34.64+0x1b] ;  /* 0x00001b0a22267981 */ /* 0x000ee8000c1e1300 */
[----:B------:R-:W3:Y:S01]  /*2ed10*/  LDG.E R36, desc[UR8][R66.64+0xf4] ;  /* 0x0000f40842247981 */ /* 0x000ee2000c1e1900 */
[----:B------:R-:W-:Y:S01]  /*2ed20*/  UMOV UR5, 0x57d19 ;  /* 0x00057d1900057882 */ /* 0x000fe20000000000 */
[----:B----4-:R-:W-:-:S02]  /*2ed30*/  PRMT R64, R60, 0x3340, RZ ;  /* 0x000033403c407816 */ /* 0x010fc400000000ff */
[----:B--2---:R-:W-:-:S04]  /*2ed40*/  PRMT R47, R47, 0x3340, R42 ;  /* 0x000033402f2f7816 */ /* 0x004fc8000000002a */
[----:B------:R-:W-:-:S05]  /*2ed50*/  PRMT R47, R47, 0x5410, R64 ;  /* 0x000054102f2f7816 */ /* 0x000fca0000000040 */
[----:B---3--:R-:W-:Y:S01]  /*2ed60*/  IDP.4A.S8.U8 R38, R47, UR5, R38 ;  /* 0x000000052f267c26 */ /* 0x008fe20008000226 */
        /* <DEDUP_REMOVED lines=8> */
.L_x_635:
[----:B------:R-:W-:Y:S05]  /*2edf0*/  BSYNC.RECONVERGENT B5 ;  /* 0x0000000000057941 */ /* 0x000fea0003800200 */
.L_x_634:
[----:B------:R-:W-:Y:S01]  /*2ee00*/  R2UR UR4, R78 ;  /* 0x000000004e0472ca */ /* 0x000fe200000e0000 */
[----:B------:R-:W0:Y:S01]  /*2ee10*/  LDC.64 R60, c[0x0][0x3a8] ;  /* 0x0000ea00ff3c7b82 */ /* 0x000e220000000a00 */
[----:B------:R-:W-:-:S13]  /*2ee20*/  R2UR UR5, R79 ;  /* 0x000000004f0572ca */ /* 0x000fda00000e0000 */
[----:B------:R-:W2:Y:S01]  /*2ee30*/  LDG.E R47, desc[UR4][R66.64+0xcc] ;  /* 0x0000cc04422f7981 */ /* 0x000ea2000c1e1900 */
[----:B------:R-:W-:Y:S02]  /*2ee40*/  VIADD R38, R37, 0xffffffff ;  /* 0xffffffff25267836 */ /* 0x000fe40000000000 */
[----:B------:R-:W-:-:S04]  /*2ee50*/  IMAD.IADD R49, R30, 0x1, R33 ;  /* 0x000000011e317824 */ /* 0x000fc800078e0221 */
[----:B--2---:R-:W-:-:S04]  /*2ee60*/  IMAD R33, R38, R47, R49 ;  /* 0x0000002f26217224 */ /* 0x004fc800078e0231 */
[----:B0-----:R-:W-:-:S06]  /*2ee70*/  IMAD.WIDE R32, R33, 0x8, R60 ;  /* 0x0000000821207825 */ /* 0x001fcc00078e023c */
[----:B------:R-:W2:Y:S01]  /*2ee80*/  LDG.E.64 R32, desc[UR4][R32.64] ;  /* 0x0000000420207981 */ /* 0x000ea2000c1e1b00 */
[----:B------:R-:W-:Y:S02]  /*2ee90*/  R2UR UR8, R78 ;  /* 0x000000004e0872ca */ /* 0x000fe400000e0000 */
[----:B------:R-:W-:Y:S01]  /*2eea0*/  R2UR UR9, R79 ;  /* 0x000000004f0972ca */ /* 0x000fe200000e0000 */
[----:B--2--5:R-:W-:Y:S01]  /*2eeb0*/  DADD R36, R32, R40 ;  /* 0x0000000020247229 */ /* 0x024fe20000000028 */
[----:B------:R-:W2:Y:S06]  /*2eec0*/  LDG.E.64 R32, desc[UR4][R68.64+0x2720] ;  /* 0x0027200444207981 */ /* 0x000eac000c1e1b00 */
[----:B------:R0:W-:Y:S05]  /*2eed0*/  STG.E.64 desc[UR4][R68.64+0x2760], R36 ;  /* 0x0027602444007986 */ /* 0x0001ea000c101b04 */
[----:B------:R-:W4:Y:S02]  /*2eee0*/  LDG.E R40, desc[UR8][R66.64+0xcc] ;  /* 0x0000cc0842287981 */ /* 0x000f24000c1e1900 */
[----:B----4-:R-:W-:-:S04]  /*2eef0*/  IMAD R40, R38, R40, R49 ;  /* 0x0000002826287224 */ /* 0x010fc800078e0231 */
[----:B------:R-:W-:-:S04]  /*2ef00*/  VIADD R41, R40, 0x271 ;  /* 0x0000027128297836 */ /* 0x000fc80000000000 */
[----:B------:R-:W-:-:S06]  /*2ef10*/  IMAD.WIDE R40, R41, 0x8, R60 ;  /* 0x0000000829287825 */ /* 0x000fcc00078e023c */
[----:B------:R-:W3:Y:S01]  /*2ef20*/  LDG.E.64 R40, desc[UR4][R40.64] ;  /* 0x0000000428287981 */ /* 0x000ee2000c1e1b00 */
[----:B------:R-:W-:Y:S01]  /*2ef30*/  UMOV UR4, 0xff800000 ;  /* 0xff80000000047882 */ /* 0x000fe20000000000 */
[----:B------:R-:W-:Y:S02]  /*2ef40*/  UMOV UR5, 0x41cdcd64 ;  /* 0x41cdcd6400057882 */ /* 0x000fe40000000000 */
[----:B------:R-:W-:Y:S01]  /*2ef50*/  DSETP.GT.AND P1, PT, |R36|, UR4, PT ;  /* 0x0000000424007e2a */ /* 0x000fe2000bf24200 */
[----:B------:R-:W-:Y:S01]  /*2ef60*/  UMOV UR4, 0xcccccccd ;  /* 0xcccccccd00047882 */ /* 0x000fe20000000000 */
[----:B------:R-:W-:-:S12]  /*2ef70*/  UMOV UR5, 0x4016cccc ;  /* 0x4016cccc00057882 */ /* 0x000fd80000000000 */
[----:B0-----:R-:W-:Y:S02]  /*2ef80*/  @P1 IMAD.MOV.U32 R36, RZ, RZ, 0x0 ;  /* 0x00000000ff241424 */ /* 0x001fe400078e00ff */
[----:B------:R-:W-:-:S06]  /*2ef90*/  @P1 IMAD.MOV.U32 R37, RZ, RZ, 0x7ff00000 ;  /* 0x7ff00000ff251424 */ /* 0x000fcc00078e00ff */
[----:B------:R-:W-:-:S10]  /*2efa0*/  DADD R124, R36, 200 ;  /* 0x40690000247c7429 */ /* 0x000fd40000000000 */
[----:B------:R-:W-:Y:S01]  /*2efb0*/  FSETP.GEU.AND P2, PT, |R125|, 6.5827683646048100446e-37, PT ;  /* 0x036000007d00780b */ /* 0x000fe20003f4e200 */
[----:B------:R-:W-:Y:S01]  /*2efc0*/  BSSY.RECONVERGENT B5, `(.L_x_636) ;  /* 0x000001e000057945 */ /* 0x000fe20003800200 */
[----:B---3--:R-:W-:-:S07]  /*2efd0*/  DADD R42, R40, R42 ;  /* 0x00000000282a7229 */ /* 0x008fce000000002a */
[----:B------:R0:W-:Y:S02]  /*2efe0*/  STG.E.64 desc[UR8][R68.64+0x2758], R42 ;  /* 0x0027582a44007986 */ /* 0x0001e4000c101b08 */
        /* <DEDUP_REMOVED lines=27> */
.L_x_637:
[----:B------:R-:W-:Y:S05]  /*2f1a0*/  BSYNC.RECONVERGENT B5 ;  /* 0x0000000000057941 */ /* 0x000fea0003800200 */
.L_x_636:
[C---:B------:R-:W-:Y:S01]  /*2f1b0*/  R2UR UR4, R78.reuse ;  /* 0x000000004e0472ca */ /* 0x040fe200000e0000 */
[----:B------:R-:W0:Y:S01]  /*2f1c0*/  LDC.64 R40, c[0x0][0x3a8] ;  /* 0x0000ea00ff287b82 */ /* 0x000e220000000a00 */
[C---:B------:R-:W-:Y:S02]  /*2f1d0*/  R2UR UR5, R79.reuse ;  /* 0x000000004f0572ca */ /* 0x040fe400000e0000 */
[----:B------:R-:W-:Y:S02]  /*2f1e0*/  R2UR UR8, R78 ;  /* 0x000000004e0872ca */ /* 0x000fe400000e0000 */
[----:B------:R-:W-:-:S09]  /*2f1f0*/  R2UR UR9, R79 ;  /* 0x000000004f0972ca */ /* 0x000fd200000e0000 */
[----:B------:R2:W-:Y:S04]  /*2f200*/  STG.E.64 desc[UR4][R68.64+0x2748], R108 ;  /* 0x0027486c44007986 */ /* 0x0005e8000c101b04 */
[----:B------:R-:W3:Y:S02]  /*2f210*/  LDG.E R38, desc[UR8][R66.64+0xcc] ;  /* 0x0000cc0842267981 */ /* 0x000ee4000c1e1900 */
        /* <DEDUP_REMOVED lines=28> */
.L_x_639:
[----:B------:R-:W-:Y:S05]  /*2f3e0*/  BSYNC.RECONVERGENT B5 ;  /* 0x0000000000057941 */ /* 0x000fea0003800200 */
.L_x_638:
        /* <DEDUP_REMOVED lines=10> */
.L_x_633:
        /* <DEDUP_REMOVED lines=12> */
[----:B------:R-:W3:Y:S04]  /*2f550*/  LDG.E.S8 R32, desc[UR4][R62.64] ;  /* 0x000000043e207981 */ /* 0x000ee8000c1e1300 */
[----:B--2---:R-:W3:Y:S04]  /*2f560*/  LDG.E.S8 R41, desc[UR8][R64.64+0x1b] ;  /* 0x00001b0840297981 */ /* 0x004ee8000c1e1300 */
[----:B------:R-:W2:Y:S04]  /*2f570*/  LDG.E.S8 R36, desc[UR10][R2.64] ;  /* 0x0000000a02247981 */ /* 0x000ea8000c1e1300 */
[----:B------:R-:W2:Y:S01]  /*2f580*/  LDG.E.S8 R43, desc[UR12][R34.64+0x1b] ;  /* 0x00001b0c222b7981 */ /* 0x000ea2000c1e1300 */
[----:B------:R-:W-:-:S02]  /*2f590*/  UMOV UR4, 0x50 ;  /* 0x0000005000047882 */ /* 0x000fc40000000000 */
[----:B------:R-:W-:-:S04]  /*2f5a0*/  LEA R75, R75, UR4, 0x3 ;  /* 0x000000044b4b7c11 */ /* 0x000fc8000f8e18ff */
[----:B------:R-:W5:Y:S01]  /*2f5b0*/  LDC.64 R60, c[0x3][R75+0x6270] ;  /* 0x00d89c004b3c7b82 */ /* 0x000f620000000a00 */
[----:B---3--:R-:W-:-:S05]  /*2f5c0*/  IMAD R32, R32, 0x5, R41 ;  /* 0x0000000520207824 */ /* 0x008fca00078e0229 */
[----:B------:R-:W-:Y:S01]  /*2f5d0*/  LEA R38, R32, 0x10000, 0x3 ;  /* 0x0001000020267811 */ /* 0x000fe200078e18ff */
[----:B--2---:R-:W-:-:S03]  /*2f5e0*/  IMAD R36, R36, 0x5, R43 ;  /* 0x0000000524247824 */ /* 0x004fc600078e022b */
[----:B------:R-:W5:Y:S02]  /*2f5f0*/  LDC.64 R40, c[0x3][R38+-0x4d68] ;  /* 0x00eca60026287b82 */ /* 0x000f640000000a00 */
[----:B------:R-:W-:-:S06]  /*2f600*/  LEA R42, R36, 0x10000, 0x3 ;  /* 0x00010000242a7811 */ /* 0x000fcc00078e18ff */
[----:B------:R-:W2:Y:S01]  /*2f610*/  LDC.64 R42, c[0x3][R42+-0x4d68] ;  /* 0x00eca6002a2a7b82 */ /* 0x000ea20000000a00 */
[----:B-----5:R-:W-:-:S07]  /*2f620*/  DADD R40, R60, R40 ;  /* 0x000000003c287229 */ /* 0x020fce0000000028 */
[----:B------:R-:W3:Y:S01]  /*2f630*/  LDC.64 R60, c[0x0][0x3a8] ;  /* 0x0000ea00ff3c7b82 */ /* 0x000ee20000000a00 */
[----:B--2---:R-:W-:-:S07]  /*2f640*/  DADD R40, R40, R42 ;  /* 0x0000000028287229 */ /* 0x004fce000000002a */
[----:B------:R2:W-:Y:S04]  /*2f650*/  STG.E.64 desc[UR8][R68.64+0x2760], R40 ;  /* 0x0027602844007986 */ /* 0x0005e8000c101b08 */
[----:B------:R-:W5:Y:S01]  /*2f660*/  LDG.E R32, desc[UR10][R66.64+0xcc] ;  /* 0x0000cc0a42207981 */ /* 0x000f62000c1e1900 */
[----:B------:R-:W-:Y:S02]  /*2f670*/  VIADD R53, R37, 0xffffffff ;  /* 0xffffffff25357836 */ /* 0x000fe40000000000 */
[----:B------:R-:W-:-:S04]  /*2f680*/  IMAD.IADD R55, R30, 0x1, R33 ;  /* 0x000000011e377824 */ /* 0x000fc800078e0221 */
[----:B-----5:R-:W-:-:S04]  /*2f690*/  IMAD R33, R53, R32, R55 ;  /* 0x0000002035217224 */ /* 0x020fc800078e0237 */
[----:B---3--:R-:W-:-:S06]  /*2f6a0*/  IMAD.WIDE R32, R33, 0x8, R60 ;  /* 0x0000000821207825 */ /* 0x008fcc00078e023c */
        /* <DEDUP_REMOVED lines=9> */
[----:B------:R-:W5:Y:S04]  /*2f740*/  LDG.E.S8 R62, desc[UR12][R62.64] ;  /* 0x0000000c3e3e7981 */ /* 0x000f68000c1e1300 */
[----:B------:R-:W5:Y:S04]  /*2f750*/  LDG.E.S8 R65, desc[UR14][R64.64+0x1b] ;  /* 0x00001b0e40417981 */ /* 0x000f68000c1e1300 */
[----:B------:R-:W4:Y:S04]  /*2f760*/  LDG.E R32, desc[UR10][R66.64+0xf4] ;  /* 0x0000f40a42207981 */ /* 0x000f28000c1e1900 */
[----:B--2---:R-:W2:Y:S04]  /*2f770*/  LDG.E.S8 R40, desc[UR16][R2.64] ;  /* 0x0000001002287981 */ /* 0x004ea8000c1e1300 */
[----:B------:R-:W2:Y:S01]  /*2f780*/  LDG.E.S8 R41, desc[UR18][R34.64+0x1b] ;  /* 0x00001b1222297981 */ /* 0x000ea2000c1e1300 */
[----:B-----5:R-:W-:Y:S01]  /*2f790*/  IMAD R33, R62, 0x5, R65 ;  /* 0x000000053e217824 */ /* 0x020fe200078e0241 */
[----:B----4-:R-:W-:-:S04]  /*2f7a0*/  LEA R38, R32, UR4, 0x3 ;  /* 0x0000000420267c11 */ /* 0x010fc8000f8e18ff */
[----:B------:R-:W-:Y:S02]  /*2f7b0*/  LEA R47, R33, 0x10000, 0x3 ;  /* 0x00010000212f7811 */ /* 0x000fe400078e18ff */
[----:B------:R-:W4:Y:S01]  /*2f7c0*/  LDC.64 R32, c[0x3][R38+0x5fa0] ;  /* 0x00d7e80026207b82 */ /* 0x000f220000000a00 */
[----:B------:R-:W-:Y:S01]  /*2f7d0*/  R2UR UR4, R78 ;  /* 0x000000004e0472ca */ /* 0x000fe200000e0000 */
[----:B--2---:R-:W-:-:S06]  /*2f7e0*/  IMAD R42, R40, 0x5, R41 ;  /* 0x00000005282a7824 */ /* 0x004fcc00078e0229 */
[----:B------:R-:W4:Y:S01]  /*2f7f0*/  LDC.64 R40, c[0x3][R47+-0x4e30] ;  /* 0x00ec74002f287b82 */ /* 0x000f220000000a00 */
[----:B------:R-:W-:-:S07]  /*2f800*/  LEA R49, R42, 0x10000, 0x3 ;  /* 0x000100002a317811 */ /* 0x000fce00078e18ff */
[----:B------:R-:W2:Y:S01]  /*2f810*/  LDC.64 R42, c[0x3][R49+-0x4e30] ;  /* 0x00ec7400312a7b82 */ /* 0x000ea20000000a00 */
[----:B----4-:R-:W-:-:S08]  /*2f820*/  DADD R32, R32, R40 ;  /* 0x0000000020207229 */ /* 0x010fd00000000028 */
[----:B--2---:R-:W-:-:S07]  /*2f830*/  DADD R42, R32, R42 ;  /* 0x00000000202a7229 */ /* 0x004fce000000002a */
[----:B------:R2:W-:Y:S04]  /*2f840*/  STG.E.64 desc[UR4][R68.64+0x2758], R42 ;  /* 0x0027582a44007986 */ /* 0x0005e8000c101b04 */
[----:B------:R-:W4:Y:S02]  /*2f850*/  LDG.E R32, desc[UR8][R66.64+0xcc] ;  /* 0x0000cc0842207981 */ /* 0x000f24000c1e1900 */
[----:B----4-:R-:W-:-:S04]  /*2f860*/  IMAD R32, R53, R32, R55 ;  /* 0x0000002035207224 */ /* 0x010fc800078e0237 */
[----:B------:R-:W-:Y:S02]  /*2f870*/  VIADD R41, R32, 0x271 ;  /* 0x0000027120297836 */ /* 0x000fe40000000000 */
[----:B------:R-:W4:Y:S02]  /*2f880*/  LDG.E.64 R32, desc[UR4][R68.64+0x2720] ;  /* 0x0027200444207981 */ /* 0x000f24000c1e1b00 */
[----:B------:R-:W-:-:S06]  /*2f890*/  IMAD.WIDE R40, R41, 0x8, R60 ;  /* 0x0000000829287825 */ /* 0x000fcc00078e023c */
[----:B------:R-:W2:Y:S01]  /*2f8a0*/  LDG.E.64 R40, desc[UR4][R40.64] ;  /* 0x0000000428287981 */ /* 0x000ea2000c1e1b00 */
[----:B------:R-:W-:Y:S01]  /*2f8b0*/  UMOV UR4, 0xff800000 ;  /* 0xff80000000047882 */ /* 0x000fe20000000000 */
[----:B------:R-:W-:Y:S02]  /*2f8c0*/  UMOV UR5, 0x41cdcd64 ;  /* 0x41cdcd6400057882 */ /* 0x000fe40000000000 */
[----:B------:R-:W-:Y:S01]  /*2f8d0*/  DSETP.GT.AND P1, PT, |R36|, UR4, PT ;  /* 0x0000000424007e2a */ /* 0x000fe2000bf24200 */
[----:B------:R-:W-:Y:S01]  /*2f8e0*/  UMOV UR4, 0xcccccccd ;  /* 0xcccccccd00047882 */ /* 0x000fe20000000000 */
[----:B------:R-:W-:-:S12]  /*2f8f0*/  UMOV UR5, 0x4016cccc ;  /* 0x4016cccc00057882 */ /* 0x000fd80000000000 */
[----:B---3--:R-:W-:Y:S02]  /*2f900*/  @P1 IMAD.MOV.U32 R36, RZ, RZ, 0x0 ;  /* 0x00000000ff241424 */ /* 0x008fe400078e00ff */
        /* <DEDUP_REMOVED lines=17> */
[----:B0-----:R-:W-:-:S08]  /*2fa20*/  DMUL R108, R124, R40 ;  /* 0x000000287c6c7228 */ /* 0x001fd00000000000 */
        /* <DEDUP_REMOVED lines=15> */
.L_x_642:
[----:B------:R-:W-:Y:S05]  /*2fb20*/  BSYNC.RECONVERGENT B5 ;  /* 0x0000000000057941 */ /* 0x000fea0003800200 */
.L_x_641:
        /* <DEDUP_REMOVED lines=35> */
.L_x_644:
[----:B------:R-:W-:Y:S05]  /*2fd60*/  BSYNC.RECONVERGENT B5 ;  /* 0x0000000000057941 */ /* 0x000fea0003800200 */
.L_x_643:
        /* <DEDUP_REMOVED lines=10> */
.L_x_632:
        /* <DEDUP_REMOVED lines=11> */
[----:B--2---:R-:W2:Y:S01]  /*2fec0*/  LDG.E.U8 R47, desc[UR16][R34.64+0x1b] ;  /* 0x00001b10222f7981 */ /* 0x004ea2000c1e1100 */
        /* <DEDUP_REMOVED lines=32> */
[----:B------:R-:W2:Y:S08]  /*300d0*/  LDC.64 R60, c[0x3][R38+0x2710] ;  /* 0x00c9c400263c7b82 */ /* 0x000eb00000000a00 */
[----:B------:R-:W2:Y:S02]  /*300e0*/  LDC.64 R42, c[0x3][R36+0x2710] ;  /* 0x00c9c400242a7b82 */ /* 0x000ea40000000a00 */
[----:B--2---:R-:W-:-:S06]  /*300f0*/  DADD R42, R42, R60 ;  /* 0x000000002a2a7229 */ /* 0x004fcc000000003c */
[----:B------:R-:W2:Y:S01]  /*30100*/  LDC.64 R60, c[0x0][0x3a8] ;  /* 0x0000ea00ff3c7b82 */ /* 0x000ea20000000a00 */
[----:B------:R3:W-:Y:S04]  /*30110*/  STG.E.64 desc[UR8][R68.64+0x2758], R42 ;  /* 0x0027582a44007986 */ /* 0x0007e8000c101b08 */
[----:B------:R-:W4:Y:S01]  /*30120*/  LDG.E R32, desc[UR10][R66.64+0xcc] ;  /* 0x0000cc0a42207981 */ /* 0x000f22000c1e1900 */
[----:B------:R-:W-:Y:S02]  /*30130*/  VIADD R55, R37, 0xffffffff ;  /* 0xffffffff25377836 */ /* 0x000fe40000000000 */
[----:B------:R-:W-:-:S04]  /*30140*/  IMAD.IADD R47, R29, 0x1, R33 ;  /* 0x000000011d2f7824 */ /* 0x000fc800078e0221 */
[----:B----4-:R-:W-:-:S04]  /*30150*/  IMAD R33, R55, R32, R47 ;  /* 0x0000002037217224 */ /* 0x010fc800078e022f */
[----:B--2---:R-:W-:-:S06]  /*30160*/  IMAD.WIDE R32, R33, 0x8, R60 ;  /* 0x0000000821207825 */ /* 0x004fcc00078e023c */
[----:B------:R-:W3:Y:S02]  /*30170*/  LDG.E.64 R32, desc[UR8][R32.64] ;  /* 0x0000000820207981 */ /* 0x000ee4000c1e1b00 */
[----:B---3--:R-:W-:-:S07]  /*30180*/  DADD R42, R42, R32 ;  /* 0x000000002a2a7229 */ /* 0x008fce0000000020 */
[----:B------:R2:W-:Y:S04]  /*30190*/  STG.E.64 desc[UR8][R68.64+0x2758], R42 ;  /* 0x0027582a44007986 */ /* 0x0005e8000c101b08 */
[----:B------:R-:W3:Y:S04]  /*301a0*/  LDG.E.U8 R36, desc[UR10][R62.64+0x1] ;  /* 0x0000010a3e247981 */ /* 0x000ee8000c1e1100 */
[----:B------:R-:W3:Y:S04]  /*301b0*/  LDG.E.U8 R33, desc[UR12][R62.64] ;  /* 0x0000000c3e217981 */ /* 0x000ee8000c1e1100 */
[----:B------:R-:W4:Y:S04]  /*301c0*/  LDG.E.U8 R49, desc[UR16][R34.64+0x1b] ;  /* 0x00001b1022317981 */ /* 0x000f28000c1e1100 */
        /* <DEDUP_REMOVED lines=34> */
[----:B------:R-:W-:Y:S02]  /*303f0*/  @P1 IMAD.MOV.U32 R42, RZ, RZ, 0x0 ;  /* 0x00000000ff2a1424 */ /* 0x000fe400078e00ff */
[----:B------:R-:W-:-:S06]  /*30400*/  @P1 IMAD.MOV.U32 R43, RZ, RZ, -0x40100000 ;  /* 0xbff00000ff2b1424 */ /* 0x000fcc00078e00ff */
[----:B------:R-:W-:-:S08]  /*30410*/  DADD R110, R42, -UR4 ;  /* 0x800000042a6e7e29 */ /* 0x000fd00008000000 */
[----:B---3--:R-:W-:-:S06]  /*30420*/  DADD R110, R110, R32 ;  /* 0x000000006e6e7229 */ /* 0x008fcc0000000020 */
[----:B--2---:R-:W2:Y:S01]  /*30430*/  MUFU.RCP64H R37, R111 ;  /* 0x0000006f00257308 */ /* 0x004ea20000001800 */
        /* <DEDUP_REMOVED lines=31> */
.L_x_647:
[----:B------:R-:W-:Y:S05]  /*30630*/  BSYNC.RECONVERGENT B5 ;  /* 0x0000000000057941 */ /* 0x000fea0003800200 */
.L_x_646:
        /* <DEDUP_REMOVED lines=34> */
[----:B-1----:R-:W-:Y:S05]  /*30860*/  CALL.REL.NOINC `($__internal_0_$__cuda_sm20_div_rn_f64_full) ;  /* 0x00001190000c7944 */ /* 0x002fea0003c00000 */
.L_x_649:
[----:B------:R-:W-:Y:S05]  /*30870*/  BSYNC.RECONVERGENT B5 ;  /* 0x0000000000057941 */ /* 0x000fea0003800200 */
.L_x_648:
        /* <DEDUP_REMOVED lines=9> */
.L_x_650:
[C---:B------:R-:W-:Y:S02]  /*30910*/  R2UR UR8, R78.reuse ;  /* 0x000000004e0872ca */ /* 0x040fe400000e0000 */
[C---:B------:R-:W-:Y:S02]  /*30920*/  R2UR UR9, R79.reuse ;  /* 0x000000004f0972ca */ /* 0x040fe400000e0000 */
[----:B------:R-:W-:Y:S02]  /*30930*/  R2UR UR4, R78 ;  /* 0x000000004e0472ca */ /* 0x000fe400000e0000 */
[----:B------:R-:W-:-:S09]  /*30940*/  R2UR UR5, R79 ;  /* 0x000000004f0572ca */ /* 0x000fd200000e0000 */
[----:B------:R3:W-:Y:S04]  /*30950*/  STG.E.64 desc[UR8][R68.64+0x2740], R40 ;  /* 0x0027402844007986 */ /* 0x0007e8000c101b08 */
[----:B------:R3:W-:Y:S01]  /*30960*/  STG.E.64 desc[UR4][R68.64+0x2738], R42 ;  /* 0x0027382a44007986 */ /* 0x0007e2000c101b04 */
[----:B------:R-:W-:Y:S05]  /*30970*/  BRA `(.L_x_640) ;  /* 0x0000000800e87947 */ /* 0x000fea0003800000 */
.L_x_645:
[C---:B------:R-:W-:Y:S02]  /*30980*/  R2UR UR8, R78.reuse ;  /* 0x000000004e0872ca */ /* 0x040fe400000e0000 */
[C---:B------:R-:W-:Y:S02]  /*30990*/  R2UR UR9, R79.reuse ;  /* 0x000000004f0972ca */ /* 0x040fe400000e0000 */
[C---:B------:R-:W-:Y:S02]  /*309a0*/  R2UR UR10, R78.reuse ;  /* 0x000000004e0a72ca */ /* 0x040fe400000e0000 */
[C---:B------:R-:W-:Y:S02]  /*309b0*/  R2UR UR11, R79.reuse ;  /* 0x000000004f0b72ca */ /* 0x040fe400000e0000 */
[----:B------:R-:W-:Y:S02]  /*309c0*/  R2UR UR12, R78 ;  /* 0x000000004e0c72ca */ /* 0x000fe400000e0000 */
[----:B------:R-:W-:-:S02]  /*309d0*/  R2UR UR13, R79 ;  /* 0x000000004f0d72ca */ /* 0x000fc400000e0000 */
[-C--:B------:R-:W-:Y:S02]  /*309e0*/  IADD3 R42, P1, PT, R37, R72.reuse, RZ ;  /* 0x00000048252a7210 */ /* 0x080fe40007f3e0ff */
[----:B--2---:R-:W-:Y:S01]  /*309f0*/  IADD3 R40, P2, PT, R33, R72, RZ ;  /* 0x0000004821287210 */ /* 0x004fe20007f5e0ff */
        /* <DEDUP_REMOVED lines=30> */
[----:B------:R-:W2:Y:S04]  /*30be0*/  LDC.64 R60, c[0x3][R75+0x6180] ;  /* 0x00d860004b3c7b82 */ /* 0x000ea80000000a00 */
[----:B------:R-:W-:-:S04]  /*30bf0*/  IDP.4A.S8.U8 R36, R36, UR6, R49 ;  /* 0x0000000624247c26 */ /* 0x000fc80008000231 */
[----:B------:R-:W2:Y:S01]  /*30c00*/  LDC.64 R62, c[0x3][R62+0x76e8] ;  /* 0x00ddba003e3e7b82 */ /* 0x000ea20000000a00 */
[----:B------:R-:W-:-:S07]  /*30c10*/  LEA R38, R36, UR4, 0x3 ;  /* 0x0000000424267c11 */ /* 0x000fce000f8e18ff */
[----:B------:R-:W3:Y:S01]  /*30c20*/  LDC.64 R64, c[0x3][R38+0x76e8] ;  /* 0x00ddba0026407b82 */ /* 0x000ee20000000a00 */
[----:B--2---:R-:W-:-:S08]  /*30c30*/  DADD R60, R60, R62 ;  /* 0x000000003c3c7229 */ /* 0x004fd0000000003e */
[----:B---3--:R-:W-:Y:S02]  /*30c40*/  DADD R64, R60, R64 ;  /* 0x000000003c407229 */ /* 0x008fe40000000040 */
[----:B------:R-:W2:Y:S05]  /*30c50*/  LDC.64 R60, c[0x0][0x3a8] ;  /* 0x0000ea00ff3c7b82 */ /* 0x000eaa0000000a00 */
[----:B------:R3:W-:Y:S04]  /*30c60*/  STG.E.64 desc[UR8][R68.64+0x2760], R64 ;  /* 0x0027604044007986 */ /* 0x0007e8000c101b08 */
[----:B------:R-:W4:Y:S01]  /*30c70*/  LDG.E R32, desc[UR10][R66.64+0xcc] ;  /* 0x0000cc0a42207981 */ /* 0x000f22000c1e1900 */
[----:B------:R-:W-:-:S02]  /*30c80*/  VIADD R81, R37, 0xffffffff ;  /* 0xffffffff25517836 */ /* 0x000fc40000000000 */
[----:B------:R-:W-:-:S04]  /*30c90*/  IMAD.IADD R80, R30, 0x1, R33 ;  /* 0x000000011e507824 */ /* 0x000fc800078e0221 */
[----:B----4-:R-:W-:-:S04]  /*30ca0*/  IMAD R33, R81, R32, R80 ;  /* 0x0000002051217224 */ /* 0x010fc800078e0250 */
[----:B--2---:R-:W-:-:S06]  /*30cb0*/  IMAD.WIDE R32, R33, 0x8, R60 ;  /* 0x0000000821207825 */ /* 0x004fcc00078e023c */
[----:B------:R-:W2:Y:S01]  /*30cc0*/  LDG.E.64 R32, desc[UR8][R32.64] ;  /* 0x0000000820207981 */ /* 0x000ea2000c1e1b00 */
[C---:B------:R-:W-:Y:S02]  /*30cd0*/  R2UR UR20, R78.reuse ;  /* 0x000000004e1472ca */ /* 0x040fe400000e0000 */
[C---:B------:R-:W-:Y:S02]  /*30ce0*/  R2UR UR21, R79.reuse ;  /* 0x000000004f1572ca */ /* 0x040fe400000e0000 */
[----:B------:R-:W-:Y:S02]  /*30cf0*/  R2UR UR22, R78 ;  /* 0x000000004e1672ca */ /* 0x000fe400000e0000 */
[----:B------:R-:W-:Y:S01]  /*30d00*/  R2UR UR23, R79 ;  /* 0x000000004f1772ca */ /* 0x000fe200000e0000 */
[----:B--2---:R-:W-:-:S07]  /*30d10*/  DADD R36, R64, R32 ;  /* 0x0000000040247229 */ /* 0x004fce0000000020 */
[----:B------:R2:W-:Y:S04]  /*30d20*/  STG.E.64 desc[UR8][R68.64+0x2760], R36 ;  /* 0x0027602444007986 */ /* 0x0005e8000c101b08 */
[----:B------:R-:W4:Y:S04]  /*30d30*/  LDG.E.U8 R38, desc[UR12][R42.64+0x1] ;  /* 0x0000010c2a267981 */ /* 0x000f28000c1e1100 */
[----:B------:R-:W4:Y:S04]  /*30d40*/  LDG.E.U8 R47, desc[UR14][R42.64] ;  /* 0x0000000e2a2f7981 */ /* 0x000f28000c1e1100 */
[----:B------:R-:W5:Y:S04]  /*30d50*/  LDG.E.U8 R49, desc[UR16][R40.64+0x1b] ;  /* 0x00001b1028317981 */ /* 0x000f68000c1e1100 */
[----:B------:R-:W2:Y:S04]  /*30d60*/  LDG.E.U8 R55, desc[UR18][R34.64+0x1b] ;  /* 0x00001b1222377981 */ /* 0x000ea8000c1e1100 */
[----:B------:R-:W2:Y:S04]  /*30d70*/  LDG.E.U8 R62, desc[UR20][R34.64+0x1a] ;  /* 0x00001a14223e7981 */ /* 0x000ea8000c1e1100 */
[----:B------:R-:W2:Y:S04]  /*30d80*/  LDG.E.U8 R63, desc[UR22][R2.64] ;  /* 0x00000016023f7981 */ /* 0x000ea8000c1e1100 */
[----:B------:R0:W2:Y:S04]  /*30d90*/  LDG.E.S8 R33, desc[UR10][R40.64+0x1c] ;  /* 0x00001c0a28217981 */ /* 0x0000a8000c1e1300 */
[----:B------:R-:W2:Y:S04]  /*30da0*/  LDG.E R32, desc[UR8][R66.64+0xf4] ;  /* 0x0000f40842207981 */ /* 0x000ea8000c1e1900 */
[----:B------:R-:W2:Y:S04]  /*30db0*/  LDG.E.S8 R53, desc[UR12][R2.64+-0x1] ;  /* 0xffffff0c02357981 */ /* 0x000ea8000c1e1300 */
[----:B---3--:R-:W3:Y:S04]  /*30dc0*/  LDG.E R64, desc[UR8][R66.64+0xec] ;  /* 0x0000ec0842407981 */ /* 0x008ee8000c1e1900 */
[----:B------:R-:W3:Y:S01]  /*30dd0*/  LDG.E R65, desc[UR10][R66.64+0xf0] ;  /* 0x0000f00a42417981 */ /* 0x000ee2000c1e1900 */
[----:B----4-:R-:W-:-:S02]  /*30de0*/  PRMT R38, R47, 0x3340, R38 ;  /* 0x000033402f267816 */ /* 0x010fc40000000026 */
[----:B-----5:R-:W-:-:S04]  /*30df0*/  PRMT R49, R49, 0x3340, RZ ;  /* 0x0000334031317816 */ /* 0x020fc800000000ff */
[----:B------:R-:W-:Y:S02]  /*30e00*/  PRMT R38, R38, 0x5410, R49 ;  /* 0x0000541026267816 */ /* 0x000fe40000000031 */
[----:B--2---:R-:W-:Y:S02]  /*30e10*/  PRMT R55, R62, 0x3340, R55 ;  /* 0x000033403e377816 */ /* 0x004fe40000000037 */
[----:B0-----:R-:W-:Y:S01]  /*30e20*/  PRMT R40, R63, 0x3340, RZ ;  /* 0x000033403f287816 */ /* 0x001fe200000000ff */
        /* <DEDUP_REMOVED lines=9> */
[----:B---3--:R-:W-:-:S05]  /*30ec0*/  IMAD.IADD R64, R64, 0x1, -R65 ;  /* 0x0000000140407824 */ /* 0x008fca00078e0a41 */
[----:B------:R-:W-:Y:S01]  /*30ed0*/  IABS R49, R64 ;  /* 0x0000004000317213 */ /* 0x000fe20000000000 */
[----:B------:R-:W-:Y:S01]  /*30ee0*/  UMOV UR4, 0x64b31d04 ;  /* 0x64b31d0400047882 */ /* 0x000fe20000000000 */
[----:B------:R-:W-:Y:S01]  /*30ef0*/  UMOV UR5, 0x3feef3e8 ;  /* 0x3feef3e800057882 */ /* 0x000fe20000000000 */
[----:B0-----:R-:W-:Y:S01]  /*30f00*/  DADD R32, R32, R40 ;  /* 0x0000000020207229 */ /* 0x001fe20000000028 */
[----:B------:R-:W0:Y:S07]  /*30f10*/  I2F.F64 R40, R49 ;  /* 0x0000003100287312 */ /* 0x000e2e0000201c00 */
[----:B--2---:R-:W-:-:S08]  /*30f20*/  DADD R32, R32, R42 ;  /* 0x0000000020207229 */ /* 0x004fd0000000002a */
[----:B0-----:R-:W-:-:S07]  /*30f30*/  DFMA R40, R40, -UR4, R32 ;  /* 0x8000000428287c2b */ /* 0x001fce0008000020 */
        /* <DEDUP_REMOVED lines=14> */
[----:B------:R-:W-:Y:S02]  /*31020*/  @P1 IMAD.MOV.U32 R36, RZ, RZ, 0x0 ;  /* 0x00000000ff241424 */ /* 0x000fe400078e00ff */
        /* <DEDUP_REMOVED lines=33> */
.L_x_652:
[----:B------:R-:W-:Y:S05]  /*31240*/  BSYNC.RECONVERGENT B5 ;  /* 0x0000000000057941 */ /* 0x000fea0003800200 */
.L_x_651:
        /* <DEDUP_REMOVED lines=35> */
.L_x_654:
[----:B------:R-:W-:Y:S05]  /*31480*/  BSYNC.RECONVERGENT B5 ;  /* 0x0000000000057941 */ /* 0x000fea0003800200 */
.L_x_653:
        /* <DEDUP_REMOVED lines=9> */
.L_x_640:
[----:B------:R-:W-:Y:S05]  /*31520*/  BSYNC.RECONVERGENT B0 ;  /* 0x0000000000007941 */ /* 0x000fea0003800200 */
.L_x_631:
[----:B------:R-:W-:Y:S01]  /*31530*/  R2UR UR4, R78 ;  /* 0x000000004e0472ca */ /* 0x000fe200000e0000 */
[----:B------:R-:W1:Y:S01]  /*31540*/  LDC.64 R56, c[0x0][0x3a8] ;  /* 0x0000ea00ff387b82 */ /* 0x000e620000000a00 */
[----:B------:R-:W-:-:S13]  /*31550*/  R2UR UR5, R79 ;  /* 0x000000004f0572ca */ /* 0x000fda00000e0000 */
[----:B------:R-:W2:Y:S02]  /*31560*/  LDG.E R33, desc[UR4][R66.64+0xcc] ;  /* 0x0000cc0442217981 */ /* 0x000ea4000c1e1900 */
[----:B--2---:R-:W-:-:S04]  /*31570*/  IMAD R33, R46, R33, R44 ;  /* 0x000000212e217224 */ /* 0x004fc800078e022c */
[----:B-1----:R-:W-:-:S05]  /*31580*/  IMAD.WIDE R56, R33, 0x8, R56 ;  /* 0x0000000821387825 */ /* 0x002fca00078e0238 */
        /* <DEDUP_REMOVED lines=8> */
[----:B0---4-:R-:W-:Y:S01]  /*31610*/  DADD R36, R32, -R42 ;  /* 0x0000000020247229 */ /* 0x011fe2000000082a */
        /* <DEDUP_REMOVED lines=27> */
.L_x_656:
[----:B------:R-:W-:Y:S05]  /*317d0*/  BSYNC.RELIABLE B0 ;  /* 0x0000000000007941 */ /* 0x000fea0003800100 */
.L_x_655:
        /* <DEDUP_REMOVED lines=14> */
.L_x_657:
        /* <DEDUP_REMOVED lines=17> */
.L_x_630:
[----:B------:R-:W-:Y:S05]  /*319d0*/  BSYNC.RECONVERGENT B1 ;  /* 0x0000000000017941 */ /* 0x000fea0003800200 */
.L_x_629:
[----:B------:R-:W-:Y:S02]  /*319e0*/  R2UR UR4, R78 ;  /* 0x000000004e0472ca */ /* 0x000fe400000e0000 */
[----:B------:R-:W-:-:S13]  /*319f0*/  R2UR UR5, R79 ;  /* 0x000000004f0572ca */ /* 0x000fda00000e0000 */
[----:B--2---:R-:W2:Y:S02]  /*31a00*/  LDG.E R3, desc[UR4][R66.64+0xd8] ;  /* 0x0000d80442037981 */ /* 0x004ea4000c1e1900 */
[----:B--2---:R-:W-:-:S05]  /*31a10*/  VIADD R3, R3, 0x1 ;  /* 0x0000000103037836 */ /* 0x004fca0000000000 */
[----:B------:R2:W-:Y:S01]  /*31a20*/  STG.E desc[UR4][R66.64+0xd8], R3 ;  /* 0x0000d80342007986 */ /* 0x0005e2000c101904 */
[----:B------:R-:W-:Y:S05]  /*31a30*/  @P0 BRA `(.L_x_659) ;  /* 0xffffffc800d80947 */ /* 0x000fea000383ffff */
.L_x_628:
[----:B------:R-:W-:Y:S05]  /*31a40*/  BSYNC.RECONVERGENT B2 ;  /* 0x0000000000027941 */ /* 0x000fea0003800200 */
.L_x_627:
[----:B------:R-:W-:Y:S05]  /*31a50*/  BRA `(.L_x_660) ;  /* 0xffffff9c00107947 */ /* 0x000fea000383ffff */
.L_x_624:
[----:B------:R-:W-:Y:S05]  /*31a60*/  BSYNC.RECONVERGENT B3 ;  /* 0x0000000000037941 */ /* 0x000fea0003800200 */
.L_x_595:
        /* <DEDUP_REMOVED lines=39> */
[----:B-1----:R-:W-:-:S07]  /*31ce0*/  IMAD.MOV.U32 R41, RZ, RZ, RZ ;  /* 0x000000ffff297224 */ /* 0x002fce00078e00ff */
.L_x_665:
        /* <DEDUP_REMOVED lines=15> */
.L_x_664:
[----:B------:R-:W-:Y:S05]  /*31de0*/  BSYNC.RECONVERGENT B1 ;  /* 0x0000000000017941 */ /* 0x000fea0003800200 */
.L_x_663:
[----:B------:R-:W-:Y:S01]  /*31df0*/  R2UR UR4, R78 ;  /* 0x000000004e0472ca */ /* 0x000fe200000e0000 */
[----:B------:R-:W-:Y:S01]  /*31e00*/  BSSY.RECONVERGENT B1, `(.L_x_666) ;  /* 0x0000015000017945 */ /* 0x000fe20003800200 */
[----:B------:R-:W-:Y:S02]  /*31e10*/  R2UR UR5, R79 ;  /* 0x000000004f0572ca */ /* 0x000fe400000e0000 */
[----:B------:R-:W-:-:S11]  /*31e20*/  ISETP.GE.AND P0, PT, R58, 0x1, PT ;  /* 0x000000013a00780c */ /* 0x000fd60003f06270 */
[----:B------:R2:W-:Y:S02]  /*31e30*/  STG.E desc[UR4][R66.64+0xd8], RZ ;  /* 0x0000d8ff42007986 */ /* 0x0005e4000c101904 */
[----:B------:R-:W-:Y:S05]  /*31e40*/  @!P0 BRA `(.L_x_667) ;  /* 0x0000000000408947 */ /* 0x000fea0003800000 */
[----:B-1----:R-:W-:-:S07]  /*31e50*/  IMAD.MOV.U32 R41, RZ, RZ, RZ ;  /* 0x000000ffff297224 */ /* 0x002fce00078e00ff */
.L_x_668:
[----:B------:R-:W-:Y:S01]  /*31e60*/  R2UR UR4, R78 ;  /* 0x000000004e0472ca */ /* 0x000fe200000e0000 */
[----:B------:R-:W-:Y:S01]  /*31e70*/  IMAD.WIDE.U32 R2, R41, 0x4, R66 ;  /* 0x0000000429027825 */ /* 0x000fe200078e0042 */
[----:B------:R-:W-:-:S13]  /*31e80*/  R2UR UR5, R79 ;  /* 0x000000004f0572ca */ /* 0x000fda00000e0000 */
[----:B------:R-:W3:Y:S01]  /*31e90*/  LDG.E R2, desc[UR4][R2.64+0x64] ;  /* 0x0000640402027981 */ /* 0x000ee2000c1e1900 */
[----:B------:R-:W-:Y:S01]  /*31ea0*/  VIADD R41, R41, 0x1 ;  /* 0x0000000129297836 */ /* 0x000fe20000000000 */
[----:B------:R-:W-:Y:S02]  /*31eb0*/  R2UR UR8, R78 ;  /* 0x000000004e0872ca */ /* 0x000fe400000e0000 */
[----:B------:R-:W-:-:S13]  /*31ec0*/  R2UR UR9, R79 ;  /* 0x000000004f0972ca */ /* 0x000fda00000e0000 */
[----:B------:R4:W-:Y:S01]  /*31ed0*/  STG.E desc[UR8][R66.64+0xd8], R41 ;  /* 0x0000d82942007986 */ /* 0x0009e2000c101908 */
[----:B---3--:R-:W-:-:S13]  /*31ee0*/  ISETP.GE.AND P0, PT, R2, 0x1, PT ;  /* 0x000000010200780c */ /* 0x008fda0003f06270 */
[----:B------:R-:W-:Y:S01]  /*31ef0*/  @P0 R2UR UR4, R78 ;  /* 0x000000004e0402ca */ /* 0x000fe200000e0000 */
[----:B------:R-:W-:Y:S01]  /*31f00*/  @P0 VIADD R35, R35, 0x1 ;  /* 0x0000000123230836 */ /* 0x000fe20000000000 */
[----:B------:R-:W-:-:S13]  /*31f10*/  @P0 R2UR UR5, R79 ;  /* 0x000000004f0502ca */ /* 0x000fda00000e0000 */
[----:B------:R4:W-:Y:S01]  /*31f20*/  @P0 STG.E desc[UR4][R66.64+0xdc], R35 ;  /* 0x0000dc2342000986 */ /* 0x0009e2000c101904 */
[----:B------:R-:W-:-:S13]  /*31f30*/  ISETP.GE.AND P0, PT, R41, R58, PT ;  /* 0x0000003a2900720c */ /* 0x000fda0003f06270 */
[----:B----4-:R-:W-:Y:S05]  /*31f40*/  @!P0 BRA `(.L_x_668) ;  /* 0xfffffffc00c48947 */ /* 0x010fea000383ffff */
.L_x_667:
[----:B------:R-:W-:Y:S05]  /*31f50*/  BSYNC.RECONVERGENT B1 ;  /* 0x0000000000017941 */ /* 0x000fea0003800200 */
.L_x_666:
[C---:B------:R-:W-:Y:S02]  /*31f60*/  R2UR UR4, R78.reuse ;  /* 0x000000004e0472ca */ /* 0x040fe400000e0000 */
[C---:B------:R-:W-:Y:S02]  /*31f70*/  R2UR UR5, R79.reuse ;  /* 0x000000004f0572ca */ /* 0x040fe400000e0000 */
[----:B------:R-:W-:Y:S02]  /*31f80*/  R2UR UR8, R78 ;  /* 0x000000004e0872ca */ /* 0x000fe400000e0000 */
[----:B------:R-:W-:Y:S02]  /*31f90*/  R2UR UR9, R79 ;  /* 0x000000004f0972ca */ /* 0x000fe400000e0000 */
[----:B------:R-:W-:-:S04]  /*31fa0*/  LEA.HI R35, R35, R35, RZ, 0x1 ;  /* 0x0000002323237211 */ /* 0x000fc800078f08ff */
[----:B-1----:R-:W-:-:S05]  /*31fb0*/  LEA.HI.SX32 R41, R35, 0xffffffff, 0x1f ;  /* 0xffffffff23297811 */ /* 0x002fca00078ffaff */
[----:B------:R1:W-:Y:S04]  /*31fc0*/  STG.E desc[UR4][R66.64+0xdc], R41 ;  /* 0x0000dc2942007986 */ /* 0x0003e8000c101904 */
[----:B------:R-:W3:Y:S01]  /*31fd0*/  LDG.E.64 R34, desc[UR8][R68.64+0x2720] ;  /* 0x0027200844227981 */ /* 0x000ee2000c1e1b00 */
[----:B-----5:R-:W-:Y:S01]  /*31fe0*/  DADD R32, R32, R42 ;  /* 0x0000000020207229 */ /* 0x020fe2000000002a */
[----:B------:R-:W4:Y:S01]  /*31ff0*/  I2F.F64 R2, R41 ;  /* 0x0000002900027312 */ /* 0x000f220000201c00 */
[----:B------:R-:W-:Y:S01]  /*32000*/  UMOV UR4, 0xcccccccd ;  /* 0xcccccccd00047882 */ /* 0x000fe20000000000 */
[----:B------:R-:W-:Y:S01]  /*32010*/  UMOV UR5, 0x4016cccc ;  /* 0x4016cccc00057882 */ /* 0x000fe20000000000 */
[----:B------:R-:W-:Y:S04]  /*32020*/  BSSY.RECONVERGENT B1, `(.L_x_669) ;  /* 0x000001a000017945 */ /* 0x000fe80003800200 */
[----:B------:R-:W-:Y:S01]  /*32030*/  DADD R32, R32, -UR4 ;  /* 0x8000000420207e29 */ /* 0x000fe20008000000 */
[----:B------:R-:W-:Y:S01]  /*32040*/  UMOV UR4, 0x704ff434 ;  /* 0x704ff43400047882 */ /* 0x000fe20000000000 */
[----:B------:R-:W-:-:S06]  /*32050*/  UMOV UR5, 0x3fe0a2b1 ;  /* 0x3fe0a2b100057882 */ /* 0x000fcc0000000000 */
[----:B----4-:R-:W-:-:S08]  /*32060*/  DFMA R2, R2, -UR4, R32 ;  /* 0x8000000402027c2b */ /* 0x010fd00008000020 */
[----:B---3--:R-:W-:Y:S01]  /*32070*/  DADD R110, R2, R34 ;  /* 0x00000000026e7229 */ /* 0x008fe20000000022 */
[----:B------:R-:W-:-:S05]  /*32080*/  IMAD.MOV.U32 R2, RZ, RZ, 0x1 ;  /* 0x00000001ff027424 */ /* 0x000fca00078e00ff */
[----:B------:R-:W3:Y:S02]  /*32090*/  MUFU.RCP64H R3, R111 ;  /* 0x0000006f00037308 */ /* 0x000ee40000001800 */
[----:B---3--:R-:W-:-:S08]  /*320a0*/  DFMA R32, -R110, R2, 1 ;  /* 0x3ff000006e20742b */ /* 0x008fd00000000102 */
[----:B------:R-:W-:-:S08]  /*320b0*/  DFMA R32, R32, R32, R32 ;  /* 0x000000202020722b */ /* 0x000fd00000000020 */
[----:B------:R-:W-:Y:S02]  /*320c0*/  DFMA R32, R2, R32, R2 ;  /* 0x000000200220722b */ /* 0x000fe40000000002 */
[----:B------:R-:W-:-:S06]  /*320d0*/  DADD R2, R36, R38 ;  /* 0x0000000024027229 */ /* 0x000fcc0000000026 */
[----:B------:R-:W-:Y:S02]  /*320e0*/  DFMA R34, -R110, R32, 1 ;  /* 0x3ff000006e22742b */ /* 0x000fe40000000120 */
[----:B------:R-:W-:-:S06]  /*320f0*/  DADD R124, R2, 200 ;  /* 0x40690000027c7429 */ /* 0x000fcc0000000000 */
[----:B------:R-:W-:-:S04]  /*32100*/  DFMA R34, R32, R34, R32 ;  /* 0x000000222022722b */ /* 0x000fc80000000020 */
[----:B------:R-:W-:-:S04]  /*32110*/  FSETP.GEU.AND P1, PT, |R125|, 6.5827683646048100446e-37, PT ;  /* 0x036000007d00780b */ /* 0x000fc80003f2e200 */
[----:B0-----:R-:W-:-:S08]  /*32120*/  DMUL R108, R124, R34 ;  /* 0x000000227c6c7228 */ /* 0x001fd00000000000 */
        /* <DEDUP_REMOVED lines=8> */
[----:B--2---:R-:W-:Y:S05]  /*321b0*/  CALL.REL.NOINC `($__internal_0_$__cuda_sm20_div_rn_f64_full) ;  /* 0x0000117400b87944 */ /* 0x004fea0003c00000 */
.L_x_670:
[----:B------:R-:W-:Y:S05]  /*321c0*/  BSYNC.RECONVERGENT B1 ;  /* 0x0000000000017941 */ /* 0x000fea0003800200 */
.L_x_669:
[----:B------:R-:W-:Y:S01]  /*321d0*/  UMOV UR4, 0x66666666 ;  /* 0x6666666600047882 */ /* 0x000fe20000000000 */
[----:B------:R-:W-:Y:S01]  /*321e0*/  UMOV UR5, 0x40711266 ;  /* 0x4071126600057882 */ /* 0x000fe20000000000 */
[----:B------:R-:W-:Y:S01]  /*321f0*/  IMAD.MOV.U32 R32, RZ, RZ, 0x0 ;  /* 0x00000000ff207424 */ /* 0x000fe200078e00ff */
[----:B------:R-:W-:Y:S01]  /*32200*/  DADD R2, R108, -UR4 ;  /* 0x800000046c027e29 */ /* 0x000fe20008000000 */
[----:B------:R-:W-:-:S07]  /*32210*/  IMAD.MOV.U32 R33, RZ, RZ, 0x3fe00000 ;  /* 0x3fe00000ff217424 */ /* 0x000fce00078e00ff */
[----:B------:R-:W-:-:S11]  /*32220*/  DFMA R2, R2, 100, R32 ;  /* 0x405900000202782b */ /* 0x000fd60000000020 */
.L_x_662:
[----:B------:R-:W-:Y:S05]  /*32230*/  BSYNC.RECONVERGENT B0 ;  /* 0x0000000000007941 */ /* 0x000fea0003800200 */
.L_x_661:
[----:B------:R-:W1:Y:S01]  /*32240*/  MUFU.RCP64H R33, 100 ;  /* 0x4059000000217908 */ /* 0x000e620000001800 */
[----:B------:R-:W-:Y:S01]  /*32250*/  IMAD.MOV.U32 R34, RZ, RZ, 0x0 ;  /* 0x00000000ff227424 */ /* 0x000fe200078e00ff */
[----:B------:R-:W-:Y:S05]  /*32260*/  BMOV.32.CLEAR RZ, B0 ;  /* 0x0000000000ff7355 */ /* 0x000fea0000100000 */
[----:B------:R-:W-:Y:S01]  /*32270*/  IMAD.MOV.U32 R35, RZ, RZ, 0x40590000 ;  /* 0x40590000ff237424 */ /* 0x000fe200078e00ff */
[----:B------:R-:W3:Y:S01]  /*32280*/  F2I.F64.TRUNC R2, R2 ;  /* 0x0000000200027311 */ /* 0x000ee2000030d100 */
[----:B------:R-:W-:Y:S01]  /*32290*/  IMAD.MOV.U32 R32, RZ, RZ, 0x1 ;  /* 0x00000001ff207424 */ /* 0x000fe200078e00ff */
[----:B------:R-:W-:Y:S05]  /*322a0*/  BSSY.RECONVERGENT B0, `(.L_x_671) ;  /* 0x0000014000007945 */ /* 0x000fea0003800200 */
[----:B-1----:R-:W-:Y:S01]  /*322b0*/  DFMA R36, R32, -R34, 1 ;  /* 0x3ff000002024742b */ /* 0x002fe20000000822 */
[----:B---3--:R-:W1:Y:S07]  /*322c0*/  I2F.F64 R124, R2 ;  /* 0x00000002007c7312 */ /* 0x008e6e0000201c00 */
[----:B------:R-:W-:-:S08]  /*322d0*/  DFMA R36, R36, R36, R36 ;  /* 0x000000242424722b */ /* 0x000fd00000000024 */
[----:B------:R-:W-:Y:S01]  /*322e0*/  DFMA R36, R32, R36, R32 ;  /* 0x000000242024722b */ /* 0x000fe20000000020 */
[----:B-1----:R-:W-:-:S07]  /*322f0*/  FSETP.GEU.AND P1, PT, |R125|, 6.5827683646048100446e-37, PT ;  /* 0x036000007d00780b */ /* 0x002fce0003f2e200 */
[----:B------:R-:W-:-:S08]  /*32300*/  DFMA R34, R36, -R34, 1 ;  /* 0x3ff000002422742b */ /* 0x000fd00000000822 */
[----:B------:R-:W-:-:S08]  /*32310*/  DFMA R34, R36, R34, R36 ;  /* 0x000000222422722b */ /* 0x000fd00000000024 */
[----:B0---4-:R-:W-:-:S08]  /*32320*/  DMUL R108, R34, R124 ;  /* 0x0000007c226c7228 */ /* 0x011fd00000000000 */
        /* <DEDUP_REMOVED lines=10> */
[----:B--2---:R-:W-:Y:S05]  /*323d0*/  CALL.REL.NOINC `($__internal_0_$__cuda_sm20_div_rn_f64_full) ;  /* 0x0000117400307944 */ /* 0x004fea0003c00000 */
.L_x_672:
[----:B------:R-:W-:Y:S05]  /*323e0*/  BSYNC.RECONVERGENT B0 ;  /* 0x0000000000007941 */ /* 0x000fea0003800200 */
.L_x_671:
[----:B------:R-:W-:Y:S01]  /*323f0*/  R2UR UR4, R78 ;  /* 0x000000004e0472ca */ /* 0x000fe200000e0000 */
[----:B------:R-:W-:Y:S01]  /*32400*/  IMAD.MOV.U32 R34, RZ, RZ, R108 ;  /* 0x000000ffff227224 */ /* 0x000fe200078e006c */
[----:B------:R-:W-:Y:S01]  /*32410*/  R2UR UR5, R79 ;  /* 0x000000004f0572ca */ /* 0x000fe200000e0000 */
[----:B------:R-:W-:-:S12]  /*32420*/  IMAD.MOV.U32 R35, RZ, RZ, R109 ;  /* 0x000000ffff237224 */ /* 0x000fd800078e006d */
[----:B------:R1:W-:Y:S02]  /*32430*/  STG.E.64 desc[UR4][R68.64+0x2730], R108 ;  /* 0x0027306c44007986 */ /* 0x0003e4000c101b04 */
.L_x_594:
[----:B------:R-:W-:Y:S05]  /*32440*/  BSYNC.RECONVERGENT B4 ;  /* 0x0000000000047941 */ /* 0x000fea0003800200 */
.L_x_593:
[----:B------:R-:W-:-:S14]  /*32450*/  DSETP.GT.AND P0, PT, R34, R76, PT ;  /* 0x0000004c2200722a */ /* 0x000fdc0003f04000 */
[----:B------:R-:W-:Y:S05]  /*32460*/  @P0 BRA `(.L_x_23) ;  /* 0x0000042400000947 */ /* 0x000fea0003800000 */
[----:B------:R-:W3:Y:S01]  /*32470*/  LDS R32, [R5+0xc] ;  /* 0x00000c0005207984 */ /* 0x000ee20000000800 */
[----:B------:R-:W0:Y:S01]  /*32480*/  LDC.64 R2, c[0x0][0x388] ;  /* 0x0000e200ff027b82 */ /* 0x000e220000000a00 */
[C---:B------:R-:W-:Y:S02]  /*32490*/  R2UR UR4, R78.reuse ;  /* 0x000000004e0472ca */ /* 0x040fe400000e0000 */
[C---:B------:R-:W-:Y:S02]  /*324a0*/  R2UR UR5, R79.reuse ;  /* 0x000000004f0572ca */ /* 0x040fe400000e0000 */
[----:B------:R-:W-:Y:S02]  /*324b0*/  R2UR UR8, R78 ;  /* 0x000000004e0872ca */ /* 0x000fe400000e0000 */
[----:B------:R-:W-:-:S09]  /*324c0*/  R2UR UR9, R79 ;  /* 0x000000004f0972ca */ /* 0x000fd200000e0000 */
[----:B------:R0:W-:Y:S01]  /*324d0*/  STG.E.64 desc[UR4][R70.64+0x8], R34 ;  /* 0x0000082246007986 */ /* 0x0001e2000c101b04 */
[----:B---3--:R-:W-:-:S03]  /*324e0*/  IMAD R33, R32, 0xa, RZ ;  /* 0x0000000a20217824 */ /* 0x008fc600078e02ff */
[----:B------:R3:W1:Y:S01]  /*324f0*/  LDS R32, [R5+0x10] ;  /* 0x0000100005207984 */ /* 0x0006620000000800 */
[----:B0-----:R-:W-:-:S05]  /*32500*/  IMAD.WIDE R2, R33, 0x4, R2 ;  /* 0x0000000421027825 */ /* 0x001fca00078e0202 */
[----:B------:R-:W2:Y:S04]  /*32510*/  LDG.E R36, desc[UR8][R2.64+0x4] ;  /* 0x0000040802247981 */ /* 0x000ea8000c1e1900 */
[----:B------:R3:W5:Y:S01]  /*32520*/  LDG.E R33, desc[UR4][R2.64] ;  /* 0x0000000402217981 */ /* 0x000762000c1e1900 */
[----:B------:R-:W-:Y:S01]  /*32530*/  UMOV UR4, 0x30 ;  /* 0x0000003000047882 */ /* 0x000fe20000000000 */
[----:B------:R-:W-:Y:S05]  /*32540*/  BMOV.32.CLEAR RZ, B0 ;  /* 0x0000000000ff7355 */ /* 0x000fea0000100000 */
[----:B------:R-:W-:Y:S01]  /*32550*/  LEA R39, R50, UR4, 0x2 ;  /* 0x0000000432277c11 */ /* 0x000fe2000f8e10ff */
[----:B------:R-:W-:Y:S01]  /*32560*/  BSSY.RECONVERGENT B0, `(.L_x_673) ;  /* 0x00000db000007945 */ /* 0x000fe20003800200 */
[----:B------:R-:W-:-:S04]  /*32570*/  R2UR UR4, R78 ;  /* 0x000000004e0472ca */ /* 0x000fc800000e0000 */
[----:B------:R-:W0:Y:S09]  /*32580*/  LDC R39, c[0x3][R39] ;  /* 0x00c0000027277b82 */ /* 0x000e320000000800 */
[----:B------:R3:W-:Y:S01]  /*32590*/  STG.E desc[UR4][R66.64+0xd8], RZ ;  /* 0x0000d8ff42007986 */ /* 0x0007e2000c101904 */
[----:B--2---:R-:W-:-:S04]  /*325a0*/  LOP3.LUT R37, R36, 0x80000001, RZ, 0xc0, !PT ;  /* 0x8000000124257812 */ /* 0x004fc800078ec0ff */
[----:B------:R-:W-:-:S13]  /*325b0*/  ISETP.NE.AND P0, PT, R37, 0x1, PT ;  /* 0x000000012500780c */ /* 0x000fda0003f05270 */
[----:B01-3--:R-:W-:Y:S05]  /*325c0*/  @!P0 BRA `(.L_x_674) ;  /* 0x0000000800748947 */ /* 0x00bfea0003800000 */
[----:B------:R-:W-:-:S13]  /*325d0*/  ISETP.GE.AND P0, PT, R36, 0x2, PT ;  /* 0x000000022400780c */ /* 0x000fda0003f06270 */
[----:B------:R-:W-:Y:S05]  /*325e0*/  @!P0 BRA `(.L_x_675) ;  /* 0x0000000000ac8947 */ /* 0x000fea0003800000 */
[----:B------:R-:W-:Y:S01]  /*325f0*/  LEA.HI R34, R36, R36, RZ, 0x1 ;  /* 0x0000002424227211 */ /* 0x000fe200078f08ff */
[----:B-----5:R-:W-:Y:S02]  /*32600*/  IMAD.IADD R38, R33, 0x1, R36 ;  /* 0x0000000121267824 */ /* 0x020fe400078e0224 */
[----:B------:R-:W-:Y:S01]  /*32610*/  IMAD.MOV.U32 R41, RZ, RZ, RZ ;  /* 0x000000ffff297224 */ /* 0x000fe200078e00ff */
[----:B------:R-:W-:-:S07]  /*32620*/  SHF.R.S32.HI R40, RZ, 0x1, R34 ;  /* 0x00000001ff287819 */ /* 0x000fce0000011422 */
.L_x_676:
        /* <DEDUP_REMOVED lines=39> */
.L_x_675:
[----:B------:R-:W1:Y:S01]  /*328a0*/  LDC.64 R34, c[0x0][0x388] ;  /* 0x0000e200ff227b82 */ /* 0x000e620000000a00 */
[----:B------:R-:W-:Y:S01]  /*328b0*/  R2UR UR4, R78 ;  /* 0x000000004e0472ca */ /* 0x000fe200000e0000 */
[----:B-----5:R-:W-:Y:S01]  /*328c0*/  IMAD R33, R32, 0xa, RZ ;  /* 0x0000000a20217824 */ /* 0x020fe200078e02ff */
[----:B------:R-:W-:-:S03]  /*328d0*/  R2UR UR5, R79 ;  /* 0x000000004f0572ca */ /* 0x000fc600000e0000 */
[----:B-1----:R-:W-:-:S10]  /*328e0*/  IMAD.WIDE R34, R33, 0x4, R34 ;  /* 0x0000000421227825 */ /* 0x002fd400078e0222 */
[----:B------:R-:W2:Y:S04]  /*328f0*/  LDG.E R36, desc[UR4][R34.64+0x4] ;  /* 0x0000040422247981 */ /* 0x000ea8000c1e1900 */
[----:B------:R1:W5:Y:S04]  /*32900*/  LDG.E R33, desc[UR4][R34.64] ;  /* 0x0000000422217981 */ /* 0x000368000c1e1900 */
[----:B------:R1:W-:Y:S01]  /*32910*/  STG.E desc[UR4][R66.64+0xd8], RZ ;  /* 0x0000d8ff42007986 */ /* 0x0003e2000c101904 */
[----:B--2---:R-:W-:-:S04]  /*32920*/  LOP3.LUT R37, R36, 0x80000001, RZ, 0xc0, !PT ;  /* 0x8000000124257812 */ /* 0x004fc800078ec0ff */
[----:B------:R-:W-:-:S13]  /*32930*/  ISETP.NE.AND P0, PT, R37, 0x1, PT ;  /* 0x000000012500780c */ /* 0x000fda0003f05270 */
[----:B-1----:R-:W-:Y:S05]  /*32940*/  @!P0 BRA `(.L_x_674) ;  /* 0x0000000400948947 */ /* 0x002fea0003800000 */
[----:B------:R-:W-:-:S13]  /*32950*/  ISETP.GE.AND P0, PT, R36, 0x2, PT ;  /* 0x000000022400780c */ /* 0x000fda0003f06270 */
[----:B------:R-:W-:Y:S05]  /*32960*/  @!P0 BRA `(.L_x_677) ;  /* 0x0000000000ac8947 */ /* 0x000fea0003800000 */
[----:B------:R-:W-:Y:S01]  /*32970*/  LEA.HI R34, R36, R36, RZ, 0x1 ;  /* 0x0000002424227211 */ /* 0x000fe200078f08ff */
[----:B-----5:R-:W-:Y:S02]  /*32980*/  IMAD.IADD R38, R33, 0x1, R36 ;  /* 0x0000000121267824 */ /* 0x020fe400078e0224 */
[----:B0-----:R-:W-:Y:S01]  /*32990*/  IMAD.MOV.U32 R41, RZ, RZ, RZ ;  /* 0x000000ffff297224 */ /* 0x001fe200078e00ff */
[----:B------:R-:W-:-:S07]  /*329a0*/  SHF.R.S32.HI R40, RZ, 0x1, R34 ;  /* 0x00000001ff287819 */ /* 0x000fce0000011422 */
.L_x_678:
        /* <DEDUP_REMOVED lines=16> */
[----:B-1----:R-:W-:Y:S05]  /*32ab0*/  @P0 BRA P1, `(.L_x_674) ;  /* 0x0000000400380947 */ /* 0x002fea0000800000 */
        /* <DEDUP_REMOVED lines=22> */
.L_x_677:
        /* <DEDUP_REMOVED lines=21> */
[C---:B01----:R-:W-:Y:S02]  /*32d70*/  DMUL R40, R34.reuse, R34 ;  /* 0x0000002222287228 */ /* 0x043fe40000000000 */
        /* <DEDUP_REMOVED lines=34> */
.L_x_674:
[----:B------:R-:W1:Y:S01]  /*32fa0*/  MUFU.RCP64H R35, 2.2750682830810546875 ;  /* 0x4002335700237908 */ /* 0x000e620000001800 */
        /* <DEDUP_REMOVED lines=14> */
[----:B-1----:R-:W-:Y:S01]  /*33090*/  DFMA R36, R34, -R36, 1 ;  /* 0x3ff000002224742b */ /* 0x002fe20000000824 */
        /* <DEDUP_REMOVED lines=39> */
.L_x_679:
[----:B------:R-:W-:Y:S05]  /*33310*/  BSYNC.RECONVERGENT B0 ;  /* 0x0000000000007941 */ /* 0x000fea0003800200 */
.L_x_673:
[----:B------:R-:W0:Y:S01]  /*33320*/  LDC.64 R36, c[0x0][0x388] ;  /* 0x0000e200ff247b82 */ /* 0x000e220000000a00 */
[C---:B------:R-:W-:Y:S01]  /*33330*/  R2UR UR8, R78.reuse ;  /* 0x000000004e0872ca */ /* 0x040fe200000e0000 */
[----:B------:R-:W-:Y:S01]  /*33340*/  UMOV UR4, 0x3a29c77a ;  /* 0x3a29c77a00047882 */ /* 0x000fe20000000000 */
[C---:B------:R-:W-:Y:S01]  /*33350*/  R2UR UR9, R79.reuse ;  /* 0x000000004f0972ca */ /* 0x040fe200000e0000 */
[----:B------:R-:W-:Y:S01]  /*33360*/  UMOV UR5, 0x3fffcb92 ;  /* 0x3fffcb9200057882 */ /* 0x000fe20000000000 */
[----:B------:R-:W-:Y:S01]  /*33370*/  R2UR UR10, R78 ;  /* 0x000000004e0a72ca */ /* 0x000fe200000e0000 */
[----:B-----5:R-:W-:Y:S01]  /*33380*/  IMAD R33, R32, 0xa, RZ ;  /* 0x0000000a20217824 */ /* 0x020fe200078e02ff */
[----:B------:R-:W-:Y:S01]  /*33390*/  R2UR UR11, R79 ;  /* 0x000000004f0b72ca */ /* 0x000fe200000e0000 */
[----:B------:R-:W-:-:S08]  /*333a0*/  DMUL R34, R34, UR4 ;  /* 0x0000000422227c28 */ /* 0x000fd00008000000 */
[----:B------:R1:W-:Y:S01]  /*333b0*/  STG.E.64 desc[UR8][R68.64+0x2720], R34 ;  /* 0x0027202244007986 */ /* 0x0003e2000c101b08 */
[----:B0-----:R-:W-:-:S05]  /*333c0*/  IMAD.WIDE R36, R33, 0x4, R36 ;  /* 0x0000000421247825 */ /* 0x001fca00078e0224 */
[----:B------:R-:W2:Y:S01]  /*333d0*/  LDG.E R33, desc[UR10][R36.64+0x4] ;  /* 0x0000040a24217981 */ /* 0x000ea2000c1e1900 */
[----:B------:R-:W-:Y:S02]  /*333e0*/  R2UR UR4, R78 ;  /* 0x000000004e0472ca */ /* 0x000fe400000e0000 */
[----:B------:R-:W-:Y:S02]  /*333f0*/  R2UR UR5, R79 ;  /* 0x000000004f0572ca */ /* 0x000fe400000e0000 */
[----:B------:R-:W-:-:S11]  /*33400*/  ISETP.NE.AND P0, PT, R39, RZ, PT ;  /* 0x000000ff2700720c */ /* 0x000fd60003f05270 */
[----:B--2---:R1:W-:Y:S04]  /*33410*/  STG.E desc[UR4][R66.64+0xc8], R33 ;  /* 0x0000c82142007986 */ /* 0x0043e8000c101904 */
[----:B------:R-:W2:Y:S01]  /*33420*/  LDG.E R41, desc[UR8][R2.64+0x4] ;  /* 0x0000040802297981 */ /* 0x000ea2000c1e1900 */
[----:B------:R-:W-:Y:S05]  /*33430*/  BMOV.32.CLEAR RZ, B0 ;  /* 0x0000000000ff7355 */ /* 0x000fea0000100000 */
[----:B------:R-:W-:Y:S01]  /*33440*/  BSSY.RECONVERGENT B0, `(.L_x_680) ;  /* 0x000005d000007945 */ /* 0x000fe20003800200 */
[----:B--2---:R1:W-:Y:S03]  /*33450*/  STG.E desc[UR4][R66.64+0xcc], R41 ;  /* 0x0000cc2942007986 */ /* 0x0043e6000c101904 */
[----:B------:R-:W-:Y:S05]  /*33460*/  @!P0 BRA `(.L_x_681) ;  /* 0x0000000000bc8947 */ /* 0x000fea0003800000 */
[----:B------:R-:W-:Y:S01]  /*33470*/  ISETP.GE.AND P0, PT, R33, 0x1, PT ;  /* 0x000000012100780c */ /* 0x000fe20003f06270 */
[----:B------:R-:W-:-:S12]  /*33480*/  BSSY.RECONVERGENT B1, `(.L_x_682) ;  /* 0x000002c000017945 */ /* 0x000fd80003800200 */
[----:B------:R-:W-:Y:S05]  /*33490*/  @!P0 BRA `(.L_x_683) ;  /* 0x0000000000a88947 */ /* 0x000fea0003800000 */
[----:B-1----:R-:W-:-:S07]  /*334a0*/  IMAD.MOV.U32 R35, RZ, RZ, 0x1 ;  /* 0x00000001ff237424 */ /* 0x002fce00078e00ff */
.L_x_689:
        /* <DEDUP_REMOVED lines=21> */
.L_x_686:
[----:B------:R-:W-:Y:S01]  /*33600*/  IMAD.MOV.U32 R34, RZ, RZ, 0x3 ;  /* 0x00000003ff227424 */ /* 0x000fe200078e00ff */
[----:B------:R-:W-:Y:S06]  /*33610*/  BRA `(.L_x_688) ;  /* 0x0000000000187947 */ /* 0x000fec0003800000 */
.L_x_685:
[----:B------:R-:W-:-:S13]  /*33620*/  ISETP.NE.AND P0, PT, R32, 0x54, PT ;  /* 0x000000542000780c */ /* 0x000fda0003f05270 */
[----:B------:R-:W-:Y:S05]  /*33630*/  @!P0 BRA `(.L_x_688) ;  /* 0x0000000000108947 */ /* 0x000fea0003800000 */
[----:B------:R-:W-:Y:S01]  /*33640*/  ISETP.NE.AND P0, PT, R32, 0x47, PT ;  /* 0x000000472000780c */ /* 0x000fe20003f05270 */
[----:B------:R-:W-:-:S12]  /*33650*/  IMAD.MOV.U32 R34, RZ, RZ, 0x1 ;  /* 0x00000001ff227424 */ /* 0x000fd800078e00ff */
[----:B------:R-:W-:Y:S05]  /*33660*/  @!P0 BRA `(.L_x_688) ;  /* 0x0000000000048947 */ /* 0x000fea0003800000 */
.L_x_687:
[----:B------:R-:W-:-:S07]  /*33670*/  IMAD.MOV.U32 R34, RZ, RZ, 0x4 ;  /* 0x00000004ff227424 */ /* 0x000fce00078e00ff */
.L_x_688:
[----:B------:R-:W-:Y:S05]  /*33680*/  BSYNC.RECONVERGENT B2 ;  /* 0x0000000000027941 */ /* 0x000fea0003800200 */
.L_x_684:
        /* <DEDUP_REMOVED lines=11> */
.L_x_683:
[----:B------:R-:W-:Y:S05]  /*33740*/  BSYNC.RECONVERGENT B1 ;  /* 0x0000000000017941 */ /* 0x000fea0003800200 */
.L_x_682:
[----:B------:R-:W-:Y:S05]  /*33750*/  BRA `(.L_x_690) ;  /* 0x0000000000ac7947 */ /* 0x000fea0003800000 */
.L_x_681:
[----:B------:R-:W-:-:S13]  /*33760*/  ISETP.GE.AND P0, PT, R33, 0x1, PT ;  /* 0x000000012100780c */ /* 0x000fda0003f06270 */
[----:B------:R-:W-:Y:S05]  /*33770*/  @!P0 BRA `(.L_x_690) ;  /* 0x0000000000a48947 */ /* 0x000fea0003800000 */
[----:B-1----:R-:W-:-:S07]  /*33780*/  IMAD.MOV.U32 R35, RZ, RZ, 0x1 ;  /* 0x00000001ff237424 */ /* 0x002fce00078e00ff */
.L_x_696:
        /* <DEDUP_REMOVED lines=20> */
.L_x_692:
[----:B------:R-:W-:Y:S01]  /*338d0*/  ISETP.NE.AND P0, PT, R32, 0x47, PT ;  /* 0x000000472000780c */ /* 0x000fe20003f05270 */
[----:B------:R-:W-:-:S12]  /*338e0*/  IMAD.MOV.U32 R34, RZ, RZ, 0x2 ;  /* 0x00000002ff227424 */ /* 0x000fd800078e00ff */
[----:B------:R-:W-:Y:S05]  /*338f0*/  @!P0 BRA `(.L_x_693) ;  /* 0x0000000000148947 */ /* 0x000fea0003800000 */
[----:B------:R-:W-:-:S13]  /*33900*/  ISETP.NE.AND P0, PT, R32, 0x54, PT ;  /* 0x000000542000780c */ /* 0x000fda0003f05270 */
[----:B------:R-:W-:Y:S05]  /*33910*/  @!P0 BRA `(.L_x_695) ;  /* 0x0000000000088947 */ /* 0x000fea0003800000 */
.L_x_694:
[----:B------:R-:W-:Y:S01]  /*33920*/  IMAD.MOV.U32 R34, RZ, RZ, 0x4 ;  /* 0x00000004ff227424 */ /* 0x000fe200078e00ff */
[----:B------:R-:W-:Y:S06]  /*33930*/  BRA `(.L_x_693) ;  /* 0x0000000000047947 */ /* 0x000fec0003800000 */
.L_x_695:
[----:B------:R-:W-:-:S07]  /*33940*/  IMAD.MOV.U32 R34, RZ, RZ, 0x3 ;  /* 0x00000003ff227424 */ /* 0x000fce00078e00ff */
.L_x_693:
[----:B------:R-:W-:Y:S05]  /*33950*/  BSYNC.RECONVERGENT B1 ;  /* 0x0000000000017941 */ /* 0x000fea0003800200 */
.L_x_691:
        /* <DEDUP_REMOVED lines=11> */
.L_x_690:
[----:B------:R-:W-:Y:S05]  /*33a10*/  BSYNC.RECONVERGENT B0 ;  /* 0x0000000000007941 */ /* 0x000fea0003800200 */
.L_x_680:
[----:B------:R-:W0:Y:S01]  /*33a20*/  LDCU UR4, c[0x3][0x38] ;  /* 0x00c00700ff0477ac */ /* 0x000e220008000800 */
[----:B------:R-:W-:Y:S05]  /*33a30*/  BMOV.32.CLEAR RZ, B0 ;  /* 0x0000000000ff7355 */ /* 0x000fea0000100000 */
[----:B------:R-:W-:Y:S01]  /*33a40*/  BSSY.RECONVERGENT B0, `(.L_x_697) ;  /* 0x0000067000007945 */ /* 0x000fe20003800200 */
[----:B0-----:R-:W-:-:S09]  /*33a50*/  UISETP.NE.AND UP0, UPT, UR4, URZ, UPT ;  /* 0x000000ff0400728c */ /* 0x001fd2000bf05270 */
[----:B------:R-:W-:Y:S05]  /*33a60*/  BRA.U !UP0, `(.L_x_698) ;  /* 0x0000000108c87547 */ /* 0x000fea000b800000 */
[----:B------:R-:W-:Y:S02]  /*33a70*/  R2UR UR4, R78 ;  /* 0x000000004e0472ca */ /* 0x000fe400000e0000 */
[----:B------:R-:W-:-:S13]  /*33a80*/  R2UR UR5, R79 ;  /* 0x000000004f0572ca */ /* 0x000fda00000e0000 */
[----:B------:R-:W2:Y:S02]  /*33a90*/  LDG.E R32, desc[UR4][R66.64+0xcc] ;  /* 0x0000cc0442207981 */ /* 0x000ea4000c1e1900 */
[----:B--2---:R-:W-:-:S13]  /*33aa0*/  ISETP.GE.AND P0, PT, R32, 0x1, PT ;  /* 0x000000012000780c */ /* 0x004fda0003f06270 */
[----:B------:R-:W-:Y:S05]  /*33ab0*/  @!P0 BRA `(.L_x_699) ;  /* 0x00000004007c8947 */ /* 0x000fea0003800000 */
[----:B------:R-:W-:Y:S01]  /*33ac0*/  BSSY.RECONVERGENT B1, `(.L_x_700) ;  /* 0x000002a000017945 */ /* 0x000fe20003800200 */
[----:B-1----:R-:W-:-:S07]  /*33ad0*/  IMAD.MOV.U32 R35, RZ, RZ, 0x1 ;  /* 0x00000001ff237424 */ /* 0x002fce00078e00ff */
.L_x_706:
        /* <DEDUP_REMOVED lines=20> */
.L_x_703:
[----:B------:R-:W-:Y:S01]  /*33c20*/  IMAD.MOV.U32 R34, RZ, RZ, 0x3 ;  /* 0x00000003ff227424 */ /* 0x000fe200078e00ff */
[----:B------:R-:W-:Y:S06]  /*33c30*/  BRA `(.L_x_705) ;  /* 0x0000000000187947 */ /* 0x000fec0003800000 */
.L_x_702:
[----:B------:R-:W-:-:S13]  /*33c40*/  ISETP.NE.AND P0, PT, R32, 0x54, PT ;  /* 0x000000542000780c */ /* 0x000fda0003f05270 */
[----:B------:R-:W-:Y:S05]  /*33c50*/  @!P0 BRA `(.L_x_705) ;  /* 0x0000000000108947 */ /* 0x000fea0003800000 */
[----:B------:R-:W-:Y:S01]  /*33c60*/  ISETP.NE.AND P0, PT, R32, 0x47, PT ;  /* 0x000000472000780c */ /* 0x000fe20003f05270 */
[----:B------:R-:W-:-:S12]  /*33c70*/  IMAD.MOV.U32 R34, RZ, RZ, 0x1 ;  /* 0x00000001ff227424 */ /* 0x000fd800078e00ff */
[----:B------:R-:W-:Y:S05]  /*33c80*/  @!P0 BRA `(.L_x_705) ;  /* 0x0000000000048947 */ /* 0x000fea0003800000 */
.L_x_704:
[----:B------:R-:W-:-:S07]  /*33c90*/  IMAD.MOV.U32 R34, RZ, RZ, 0x4 ;  /* 0x00000004ff227424 */ /* 0x000fce00078e00ff */
.L_x_705:
[----:B------:R-:W-:Y:S05]  /*33ca0*/  BSYNC.RECONVERGENT B2 ;  /* 0x0000000000027941 */ /* 0x000fea0003800200 */
.L_x_701:
        /* <DEDUP_REMOVED lines=12> */
.L_x_700:
[----:B------:R-:W-:Y:S01]  /*33d70*/  IMAD.MOV.U32 R32, RZ, RZ, R36 ;  /* 0x000000ffff207224 */ /* 0x000fe200078e0024 */
[----:B------:R-:W-:Y:S06]  /*33d80*/  BRA `(.L_x_699) ;  /* 0x0000000000c87947 */ /* 0x000fec0003800000 */
.L_x_698:
[----:B------:R-:W-:Y:S02]  /*33d90*/  R2UR UR4, R78 ;  /* 0x000000004e0472ca */ /* 0x000fe400000e0000 */
[----:B------:R-:W-:-:S13]  /*33da0*/  R2UR UR5, R79 ;  /* 0x000000004f0572ca */ /* 0x000fda00000e0000 */
[----:B------:R-:W2:Y:S02]  /*33db0*/  LDG.E R32, desc[UR4][R66.64+0xcc] ;  /* 0x0000cc0442207981 */ /* 0x000ea4000c1e1900 */
[----:B--2---:R-:W-:-:S13]  /*33dc0*/  ISETP.GE.AND P0, PT, R32, 0x1, PT ;  /* 0x000000012000780c */ /* 0x004fda0003f06270 */
[----:B------:R-:W-:Y:S05]  /*33dd0*/  @!P0 BRA `(.L_x_699) ;  /* 0x0000000000b48947 */ /* 0x000fea0003800000 */
[----:B------:R-:W-:Y:S01]  /*33de0*/  BSSY.RECONVERGENT B1, `(.L_x_707) ;  /* 0x000002b000017945 */ /* 0x000fe20003800200 */
[----:B-1----:R-:W-:-:S07]  /*33df0*/  IMAD.MOV.U32 R35, RZ, RZ, 0x1 ;  /* 0x00000001ff237424 */ /* 0x002fce00078e00ff */
.L_x_713:
        /* <DEDUP_REMOVED lines=21> */
.L_x_709:
[----:B------:R-:W-:Y:S01]  /*33f50*/  ISETP.NE.AND P0, PT, R32, 0x47, PT ;  /* 0x000000472000780c */ /* 0x000fe20003f05270 */
[----:B------:R-:W-:-:S12]  /*33f60*/  IMAD.MOV.U32 R34, RZ, RZ, 0x2 ;  /* 0x00000002ff227424 */ /* 0x000fd800078e00ff */
[----:B------:R-:W-:Y:S05]  /*33f70*/  @!P0 BRA `(.L_x_710) ;  /* 0x0000000000148947 */ /* 0x000fea0003800000 */
[----:B------:R-:W-:-:S13]  /*33f80*/  ISETP.NE.AND P0, PT, R32, 0x54, PT ;  /* 0x000000542000780c */ /* 0x000fda0003f05270 */
[----:B------:R-:W-:Y:S05]  /*33f90*/  @!P0 BRA `(.L_x_712) ;  /* 0x0000000000088947 */ /* 0x000fea0003800000 */
.L_x_711:
[----:B------:R-:W-:Y:S01]  /*33fa0*/  IMAD.MOV.U32 R34, RZ, RZ, 0x4 ;  /* 0x00000004ff227424 */ /* 0x000fe200078e00ff */
[----:B------:R-:W-:Y:S06]  /*33fb0*/  BRA `(.L_x_710) ;  /* 0x0000000000047947 */ /* 0x000fec0003800000 */
.L_x_712:
[----:B------:R-:W-:-:S07]  /*33fc0*/  IMAD.MOV.U32 R34, RZ, RZ, 0x3 ;  /* 0x00000003ff227424 */ /* 0x000fce00078e00ff */
.L_x_710:
[----:B------:R-:W-:Y:S05]  /*33fd0*/  BSYNC.RECONVERGENT B2 ;  /* 0x0000000000027941 */ /* 0x000fea0003800200 */
.L_x_708:
        /* <DEDUP_REMOVED lines=12> */
.L_x_707:
[----:B------:R-:W-:-:S07]  /*340a0*/  IMAD.MOV.U32 R32, RZ, RZ, R36 ;  /* 0x000000ffff207224 */ /* 0x000fce00078e0024 */
.L_x_699:
[----:B------:R-:W-:Y:S05]  /*340b0*/  BSYNC.RECONVERGENT B0 ;  /* 0x0000000000007941 */ /* 0x000fea0003800200 */
.L_x_697:
[----:B------:R-:W0:Y:S01]  /*340c0*/  LDCU.64 UR4, c[0x0][0x3b8] ;  /* 0x00007700ff0477ac */ /* 0x000e220008000a00 */
[----:B------:R-:W-:Y:S01]  /*340d0*/  IMAD.IADD R32, R25, 0x1, R32 ;  /* 0x0000000119207824 */ /* 0x000fe200078e0220 */
[C---:B------:R-:W-:Y:S01]  /*340e0*/  R2UR UR8, R78.reuse ;  /* 0x000000004e0872ca */ /* 0x040fe200000e0000 */
[----:B-1----:R-:W-:Y:S01]  /*340f0*/  IMAD.MOV.U32 R35, RZ, RZ, 0x4 ;  /* 0x00000004ff237424 */ /* 0x002fe200078e00ff */
        /* <DEDUP_REMOVED lines=30> */
.L_x_720:
[----:B------:R-:W-:Y:S01]  /*342e0*/  R2UR UR4, R78 ;  /* 0x000000004e0472ca */ /* 0x000fe200000e0000 */
[----:B-1----:R-:W-:Y:S01]  /*342f0*/  IMAD.MOV.U32 R33, RZ, RZ, 0x1 ;  /* 0x00000001ff217424 */ /* 0x002fe200078e00ff */
[----:B------:R-:W-:Y:S01]  /*34300*/  R2UR UR5, R79 ;  /* 0x000000004f0572ca */ /* 0x000fe200000e0000 */
[----:B------:R-:W-:Y:S01]  /*34310*/  BSSY.RECONVERGENT B1, `(.L_x_716) ;  /* 0x0000053000017945 */ /* 0x000fe20003800200 */
[----:B-----5:R-:W-:-:S11]  /*34320*/  ISETP.GE.AND P0, PT, R37, 0x1, PT ;  /* 0x000000012500780c */ /* 0x020fd60003f06270 */
[----:B------:R1:W-:Y:S02]  /*34330*/  STG.E desc[UR4][R66.64+0xdc], R33 ;  /* 0x0000dc2142007986 */ /* 0x0003e4000c101904 */
[----:B---3--:R-:W-:Y:S05]  /*34340*/  @!P0 BRA `(.L_x_717) ;  /* 0x00000004003c8947 */ /* 0x008fea0003800000 */
[----:B------:R-:W-:Y:S01]  /*34350*/  BSSY.RECONVERGENT B2, `(.L_x_718) ;  /* 0x0000048000027945 */ /* 0x000fe20003800200 */
[----:B------:R-:W-:-:S07]  /*34360*/  IMAD.MOV.U32 R41, RZ, RZ, 0x1 ;  /* 0x00000001ff297424 */ /* 0x000fce00078e00ff */
.L_x_719:
[----:B------:R-:W-:Y:S01]  /*34370*/  R2UR UR4, R78 ;  /* 0x000000004e0472ca */ /* 0x000fe200000e0000 */
[----:B--2---:R-:W2:Y:S01]  /*34380*/  LDC.64 R34, c[0x0][0x3a8] ;  /* 0x0000ea00ff227b82 */ /* 0x004ea20000000a00 */
[----:B------:R-:W-:-:S13]  /*34390*/  R2UR UR5, R79 ;  /* 0x000000004f0572ca */ /* 0x000fda00000e0000 */
[----:B------:R-:W3:Y:S01]  /*343a0*/  LDG.E R43, desc[UR4][R66.64+0xd8] ;  /* 0x0000d804422b7981 */ /* 0x000ee2000c1e1900 */
[----:B------:R-:W-:Y:S02]  /*343b0*/  R2UR UR8, R78 ;  /* 0x000000004e0872ca */ /* 0x000fe400000e0000 */
[----:B------:R-:W-:Y:S02]  /*343c0*/  R2UR UR9, R79 ;  /* 0x000000004f0972ca */ /* 0x000fe400000e0000 */
[----:B------:R-:W-:-:S04]  /*343d0*/  IADD3 R2, P1, PT, R41, R72, RZ ;  /* 0x0000004829027210 */ /* 0x000fc80007f3e0ff */
[----:B------:R-:W-:-:S07]  /*343e0*/  LEA.HI.X.SX32 R3, R41, R73, 0x1, P1 ;  /* 0x0000004929037211 */ /* 0x000fce00008f0eff */
[----:B------:R-:W5:Y:S01]  /*343f0*/  LDG.E.S8 R3, desc[UR8][R2.64+0x1b] ;  /* 0x00001b0802037981 */ /* 0x000f62000c1e1300 */
[----:B---3--:R-:W-:-:S04]  /*34400*/  IADD3 R32, P0, PT, R43, R72, RZ ;  /* 0x000000482b207210 */ /* 0x008fc80007f1e0ff */
[----:B-1----:R-:W-:-:S05]  /*34410*/  LEA.HI.X.SX32 R33, R43, R73, 0x1, P0 ;  /* 0x000000492b217211 */ /* 0x002fca00000f0eff */
[----:B------:R-:W5:Y:S02]  /*34420*/  LDG.E.S8 R32, desc[UR4][R32.64] ;  /* 0x0000000420207981 */ /* 0x000f64000c1e1300 */
[----:B-----5:R-:W-:-:S05]  /*34430*/  IMAD.IADD R36, R32, 0x1, R3 ;  /* 0x0000000120247824 */ /* 0x020fca00078e0203 */
        /* <DEDUP_REMOVED lines=10> */
[----:B--2---:R-:W-:Y:S01]  /*344e0*/  IMAD.WIDE R2, R41, 0x8, R34 ;  /* 0x0000000829027825 */ /* 0x004fe200078e0222 */
[----:B------:R-:W-:-:S02]  /*344f0*/  @P0 R2UR UR12, R78 ;  /* 0x000000004e0c02ca */ /* 0x000fc400000e0000 */
[----:B------:R-:W-:Y:S01]  /*34500*/  @P0 R2UR UR13, R79 ;  /* 0x000000004f0d02ca */ /* 0x000fe200000e0000 */
[----:B------:R-:W-:Y:S02]  /*34510*/  @P0 IMAD.MOV.U32 R32, RZ, RZ, 0x0 ;  /* 0x00000000ff200424 */ /* 0x000fe400078e00ff */
[----:B------:R-:W-:-:S05]  /*34520*/  @P0 IMAD.MOV.U32 R33, RZ, RZ, 0x7ff00000 ;  /* 0x7ff00000ff210424 */ /* 0x000fca00078e00ff */
[----:B------:R1:W-:Y:S04]  /*34530*/  @P0 STG.E.64 desc[UR4][R2.64], R32 ;  /* 0x0000002002000986 */ /* 0x0003e8000c101b04 */
[----:B------:R-:W2:Y:S04]  /*34540*/  @P0 LDG.E R36, desc[UR8][R66.64+0xd8] ;  /* 0x0000d80842240981 */ /* 0x000ea8000c1e1900 */
[----:B------:R-:W3:Y:S04]  /*34550*/  @P0 LDG.E R37, desc[UR10][R66.64+0xcc] ;  /* 0x0000cc0a42250981 */ /* 0x000ee8000c1e1900 */
        /* <DEDUP_REMOVED lines=9> */
[----:B--2---:R-:W-:-:S04]  /*345f0*/  @P0 VIADD R36, R36, 0xffffffff ;  /* 0xffffffff24240836 */ /* 0x004fc80000000000 */
[----:B---3--:R-:W-:-:S04]  /*34600*/  @P0 IMAD R37, R36, R37, R29 ;  /* 0x0000002524250224 */ /* 0x008fc800078e021d */
[----:B-----5:R-:W-:Y:S02]  /*34610*/  @P0 IMAD.IADD R41, R38, 0x1, R37 ;  /* 0x0000000126290824 */ /* 0x020fe400078e0225 */
[----:B------:R-:W-:Y:S02]  /*34620*/  @P0 IMAD.MOV.U32 R36, RZ, RZ, 0x0 ;  /* 0x00000000ff240424 */ /* 0x000fe400078e00ff */
[----:B------:R-:W-:Y:S02]  /*34630*/  @P0 IMAD.MOV.U32 R37, RZ, RZ, -0x40100000 ;  /* 0xbff00000ff250424 */ /* 0x000fe400078e00ff */
[----:B-1----:R-:W-:-:S05]  /*34640*/  @P0 IMAD.WIDE R32, R41, 0x8, R34 ;  /* 0x0000000829200825 */ /* 0x002fca00078e0222 */
[----:B------:R-:W-:Y:S04]  /*34650*/  @P0 STG.E.64 desc[UR4][R32.64], R36 ;  /* 0x0000002420000986 */ /* 0x000fe8000c101b04 */
[----:B------:R1:W-:Y:S04]  /*34660*/  @!P0 STG.E.64 desc[UR8][R2.64], RZ ;  /* 0x000000ff02008986 */ /* 0x0003e8000c101b08 */
[----:B------:R-:W2:Y:S04]  /*34670*/  @!P0 LDG.E R38, desc[UR10][R66.64+0xd8] ;  /* 0x0000d80a42268981 */ /* 0x000ea8000c1e1900 */
[----:B------:R-:W3:Y:S04]  /*34680*/  @!P0 LDG.E R40, desc[UR12][R66.64+0xcc] ;  /* 0x0000cc0c42288981 */ /* 0x000ee8000c1e1900 */
[----:B------:R-:W5:Y:S01]  /*34690*/  @!P0 LDG.E R41, desc[UR14][R66.64+0xdc] ;  /* 0x0000dc0e42298981 */ /* 0x000f62000c1e1900 */
[----:B------:R-:W-:-:S02]  /*346a0*/  @!P0 R2UR UR4, R78 ;  /* 0x000000004e0482ca */ /* 0x000fc400000e0000 */
[C---:B------:R-:W-:Y:S01]  /*346b0*/  @!P0 R2UR UR5, R79.reuse ;  /* 0x000000004f0582ca */ /* 0x040fe200000e0000 */
[----:B------:R-:W-:Y:S02]  /*346c0*/  @!P0 IMAD.MOV.U32 R32, RZ, RZ, 0x0 ;  /* 0x00000000ff208424 */ /* 0x000fe400078e00ff */
[----:B------:R-:W-:Y:S01]  /*346d0*/  @!P0 IMAD.MOV.U32 R33, RZ, RZ, -0x3f56d000 ;  /* 0xc0a93000ff218424 */ /* 0x000fe200078e00ff */
[----:B------:R-:W-:Y:S02]  /*346e0*/  R2UR UR8, R78 ;  /* 0x000000004e0872ca */ /* 0x000fe400000e0000 */
[----:B------:R-:W-:Y:S01]  /*346f0*/  R2UR UR9, R79 ;  /* 0x000000004f0972ca */ /* 0x000fe200000e0000 */
[----:B--2---:R-:W-:-:S04]  /*34700*/  @!P0 VIADD R38, R38, 0xffffffff ;  /* 0xffffffff26268836 */ /* 0x004fc80000000000 */
[----:B---3--:R-:W-:-:S04]  /*34710*/  @!P0 IMAD R38, R38, R40, R29 ;  /* 0x0000002826268224 */ /* 0x008fc800078e021d */
[----:B-----5:R-:W-:-:S04]  /*34720*/  @!P0 IMAD.IADD R41, R41, 0x1, R38 ;  /* 0x0000000129298824 */ /* 0x020fc800078e0226 */
[----:B------:R-:W-:-:S05]  /*34730*/  @!P0 IMAD.WIDE R34, R41, 0x8, R34 ;  /* 0x0000000829228825 */ /* 0x000fca00078e0222 */
[----:B------:R2:W-:Y:S01]  /*34740*/  @!P0 STG.E.64 desc[UR4][R34.64], R32 ;  /* 0x0000002022008986 */ /* 0x0005e2000c101b04 */
[----:B------:R-:W-:Y:S02]  /*34750*/  R2UR UR4, R78 ;  /* 0x000000004e0472ca */ /* 0x000fe400000e0000 */
[----:B------:R-:W-:Y:S01]  /*34760*/  R2UR UR5, R79 ;  /* 0x000000004f0572ca */ /* 0x000fe200000e0000 */
[----:B-1----:R-:W3:-:S12]  /*34770*/  LDG.E R2, desc[UR8][R66.64+0xdc] ;  /* 0x0000dc0842027981 */ /* 0x002ed8000c1e1900 */
[----:B------:R-:W5:Y:S01]  /*34780*/  LDG.E R37, desc[UR4][R66.64+0xcc] ;  /* 0x0000cc0442257981 */ /* 0x000f62000c1e1900 */
[C---:B---3--:R-:W-:Y:S01]  /*34790*/  VIADD R41, R2.reuse, 0x1 ;  /* 0x0000000102297836 */ /* 0x048fe20000000000 */
[----:B-----5:R-:W-:-:S04]  /*347a0*/  ISETP.GE.AND P0, PT, R2, R37, PT ;  /* 0x000000250200720c */ /* 0x020fc80003f06270 */
[----:B------:R2:W-:Y:S09]  /*347b0*/  STG.E desc[UR4][R66.64+0xdc], R41 ;  /* 0x0000dc2942007986 */ /* 0x0005f2000c101904 */
[----:B------:R-:W-:Y:S05]  /*347c0*/  @!P0 BRA `(.L_x_719) ;  /* 0xfffffff800e88947 */ /* 0x000fea000383ffff */
[----:B------:R-:W-:Y:S05]  /*347d0*/  BSYNC.RECONVERGENT B2 ;  /* 0x0000000000027941 */ /* 0x000fea0003800200 */
.L_x_718:
[C---:B------:R-:W-:Y:S02]  /*347e0*/  R2UR UR4, R78.reuse ;  /* 0x000000004e0472ca */ /* 0x040fe400000e0000 */
[C---:B------:R-:W-:Y:S02]  /*347f0*/  R2UR UR5, R79.reuse ;  /* 0x000000004f0572ca */ /* 0x040fe400000e0000 */
[----:B------:R-:W-:Y:S02]  /*34800*/  R2UR UR8, R78 ;  /* 0x000000004e0872ca */ /* 0x000fe400000e0000 */
[----:B------:R-:W-:-:S09]  /*34810*/  R2UR UR9, R79 ;  /* 0x000000004f0972ca */ /* 0x000fd200000e0000 */
[----:B------:R3:W5:Y:S04]  /*34820*/  LDG.E R3, desc[UR4][R66.64+0xd8] ;  /* 0x0000d80442037981 */ /* 0x000768000c1e1900 */
[----:B--2---:R3:W5:Y:S02]  /*34830*/  LDG.E R34, desc[UR8][R66.64+0xc8] ;  /* 0x0000c80842227981 */ /* 0x004764000c1e1900 */
.L_x_717:
[----:B------:R-:W-:Y:S05]  /*34840*/  BSYNC.RECONVERGENT B1 ;  /* 0x0000000000017941 */ /* 0x000fea0003800200 */
.L_x_716:
[----:B------:R-:W-:Y:S01]  /*34850*/  R2UR UR4, R78 ;  /* 0x000000004e0472ca */ /* 0x000fe200000e0000 */
[----:B-1---5:R-:W-:Y:S01]  /*34860*/  VIADD R33, R3, 0x1 ;  /* 0x0000000103217836 */ /* 0x022fe20000000000 */
[----:B------:R-:W-:Y:S02]  /*34870*/  R2UR UR5, R79 ;  /* 0x000000004f0572ca */ /* 0x000fe400000e0000 */
[----:B------:R-:W-:Y:S01]  /*34880*/  ISETP.GE.AND P0, PT, R3, R34, PT ;  /* 0x000000220300720c */ /* 0x000fe20003f06270 */
[----:B------:R-:W-:-:S10]  /*34890*/  IMAD.MOV.U32 R3, RZ, RZ, R33 ;  /* 0x000000ffff037224 */ /* 0x000fd400078e0021 */
[----:B------:R1:W-:Y:S02]  /*348a0*/  STG.E desc[UR4][R66.64+0xd8], R33 ;  /* 0x0000d82142007986 */ /* 0x0003e4000c101904 */
[----:B------:R-:W-:Y:S05]  /*348b0*/  @!P0 BRA `(.L_x_720) ;  /* 0xfffffff800888947 */ /* 0x000fea000383ffff */
.L_x_715:
[----:B------:R-:W-:Y:S05]  /*348c0*/  BSYNC.RECONVERGENT B0 ;  /* 0x0000000000007941 */ /* 0x000fea0003800200 */
.L_x_714:
[----:B------:R-:W-:Y:S01]  /*348d0*/  ISETP.GE.AND P0, PT, R34, 0x1, PT ;  /* 0x000000012200780c */ /* 0x000fe20003f06270 */
[----:B------:R-:W-:-:S12]  /*348e0*/  BSSY.RECONVERGENT B8, `(.L_x_721) ;  /* 0x0000702000087945 */ /* 0x000fd80003800200 */
[----:B------:R-:W-:Y:S05]  /*348f0*/  @!P0 BRA `(.L_x_722) ;  /* 0x0000007000008947 */ /* 0x000fea0003800000 */
[----:B------:R-:W-:Y:S02]  /*34900*/  R2UR UR4, R78 ;  /* 0x000000004e0472ca */ /* 0x000fe400000e0000 */
[----:B------:R-:W-:-:S13]  /*34910*/  R2UR UR5, R79 ;  /* 0x000000004f0572ca */ /* 0x000fda00000e0000 */
[----:B-1----:R1:W5:Y:S01]  /*34920*/  LDG.E R33, desc[UR4][R66.64+0xcc] ;  /* 0x0000cc0442217981 */ /* 0x002362000c1e1900 */
[----:B------:R-:W-:-:S07]  /*34930*/  IMAD.MOV.U32 R57, RZ, RZ, 0x1 ;  /* 0x00000001ff397424 */ /* 0x000fce00078e00ff */
.L_x_800:
[----:B------:R-:W-:Y:S01]  /*34940*/  R2UR UR4, R78 ;  /* 0x000000004e0472ca */ /* 0x000fe200000e0000 */
[----:B0-2---:R-:W-:Y:S01]  /*34950*/  IMAD.MOV.U32 R3, RZ, RZ, 0x1 ;  /* 0x00000001ff037424 */ /* 0x005fe200078e00ff */
[----:B------:R-:W-:Y:S01]  /*34960*/  R2UR UR5, R79 ;  /* 0x000000004f0572ca */ /* 0x000fe200000e0000 */
[----:B------:R-:W-:Y:S01]  /*34970*/  BSSY.RECONVERGENT B7, `(.L_x_723) ;  /* 0x00006f5000077945 */ /* 0x000fe20003800200 */
[----:B-----5:R-:W-:-:S11]  /*34980*/  ISETP.GE.AND P0, PT, R33, 0x1, PT ;  /* 0x000000012100780c */ /* 0x020fd60003f06270 */
[----:B------:R2:W-:Y:S02]  /*34990*/  STG.E desc[UR4][R66.64+0xe8], R3 ;  /* 0x0000e80342007986 */ /* 0x0005e4000c101904 */
[----:B---34-:R-:W-:Y:S05]  /*349a0*/  @!P0 BRA `(.L_x_724) ;  /* 0x0000006c00c48947 */ /* 0x018fea0003800000 */
[C---:B------:R-:W-:Y:S01]  /*349b0*/  IADD3 R34, P0, PT, R57.reuse, R72, RZ ;  /* 0x0000004839227210 */ /* 0x040fe20007f1e0ff */
[----:B------:R-:W-:Y:S01]  /*349c0*/  BSSY.RECONVERGENT B6, `(.L_x_725) ;  /* 0x00006ec000067945 */ /* 0x000fe20003800200 */
[C---:B------:R-:W-:Y:S02]  /*349d0*/  VIADD R55, R57.reuse, 0xffffffff ;  /* 0xffffffff39377836 */ /* 0x040fe40000000000 */
[----:B------:R-:W-:Y:S02]  /*349e0*/  VIADD R53, R57, 0xfffffffe ;  /* 0xfffffffe39357836 */ /* 0x000fe40000000000 */
[----:B------:R-:W-:Y:S02]  /*349f0*/  IMAD.MOV.U32 R43, RZ, RZ, 0x1 ;  /* 0x00000001ff2b7424 */ /* 0x000fe400078e00ff */
[----:B------:R-:W-:-:S07]  /*34a00*/  IMAD.X R35, RZ, RZ, R73, P0 ;  /* 0x000000ffff237224 */ /* 0x000fce00000e0649 */
.L_x_799:
[----:B---34-:R-:W5:Y:S01]  /*34a10*/  LDC.64 R40, c[0x0][0x3a8] ;  /* 0x0000ea00ff287b82 */ /* 0x018f620000000a00 */
        /* <DEDUP_REMOVED lines=8> */
[----:B0-2---:R-:W-:Y:S02]  /*34aa0*/  IMAD.MOV.U32 R3, RZ, RZ, 0x41cdcd64 ;  /* 0x41cdcd64ff037424 */ /* 0x005fe400078e00ff */
        /* <DEDUP_REMOVED lines=16> */
[----:B------:R-:W3:Y:S01]  /*34bb0*/  LDG.E.U8 R42, desc[UR4][R34.64] ;  /* 0x00000004222a7981 */ /* 0x000ee2000c1e1100 */
[----:B-----5:R-:W-:-:S04]  /*34bc0*/  IADD3 R32, P0, PT, R43, R72, RZ ;  /* 0x000000482b207210 */ /* 0x020fc80007f1e0ff */
[----:B------:R-:W-:-:S05]  /*34bd0*/  LEA.HI.X.SX32 R33, R43, R73, 0x1, P0 ;  /* 0x000000492b217211 */ /* 0x000fca00000f0eff */
[----:B------:R-:W5:Y:S01]  /*34be0*/  LDG.E.U8 R45, desc[UR8][R32.64+0x1b] ;  /* 0x00001b08202d7981 */ /* 0x000f62000c1e1100 */
[----:B---3--:R-:W-:Y:S01]  /*34bf0*/  PRMT R36, R42, 0x8880, RZ ;  /* 0x000088802a247816 */ /* 0x008fe200000000ff */
[----:B------:R-:W-:Y:S01]  /*34c00*/  BSSY.RECONVERGENT B1, `(.L_x_728) ;  /* 0x000025a000017945 */ /* 0x000fe20003800200 */
[----:B-----5:R-:W-:-:S05]  /*34c10*/  PRMT R37, R45, 0x8880, RZ ;  /* 0x000088802d257816 */ /* 0x020fca00000000ff */
[----:B------:R-:W-:-:S05]  /*34c20*/  IMAD.IADD R37, R36, 0x1, R37 ;  /* 0x0000000124257824 */ /* 0x000fca00078e0225 */
[----:B------:R-:W-:-:S13]  /*34c30*/  ISETP.NE.AND P0, PT, R37, 0x3, PT ;  /* 0x000000032500780c */ /* 0x000fda0003f05270 */
[----:B--2---:R-:W-:Y:S05]  /*34c40*/  @!P0 BRA `(.L_x_729) ;  /* 0x0000000000408947 */ /* 0x004fea0003800000 */
        /* <DEDUP_REMOVED lines=16> */
.L_x_729:
        /* <DEDUP_REMOVED lines=160> */
.L_x_735:
[----:B------:R-:W-:Y:S05]  /*35750*/  BSYNC.RECONVERGENT B2 ;  /* 0x0000000000027941 */ /* 0x000fea0003800200 */
.L_x_734:
        /* <DEDUP_REMOVED lines=31> */
.L_x_738:
[----:B------:R-:W-:Y:S05]  /*35950*/  BSYNC.RECONVERGENT B2 ;  /* 0x0000000000027941 */ /* 0x000fea0003800200 */
.L_x_737:
        /* <DEDUP_REMOVED lines=19> */
.L_x_736:
        /* <DEDUP_REMOVED lines=14> */
.L_x_733:
        /* <DEDUP_REMOVED lines=66> */
.L_x_741:
[----:B------:R-:W-:Y:S05]  /*35f90*/  BSYNC.RECONVERGENT B2 ;  /* 0x0000000000027941 */ /* 0x000fea0003800200 */
.L_x_740:
        /* <DEDUP_REMOVED lines=31> */
.L_x_744:
[----:B------:R-:W-:Y:S05]  /*36190*/  BSYNC.RECONVERGENT B2 ;  /* 0x0000000000027941 */ /* 0x000fea0003800200 */
.L_x_743:
        /* <DEDUP_REMOVED lines=19> */
.L_x_742:
        /* <DEDUP_REMOVED lines=14> */
.L_x_732:
        /* <DEDUP_REMOVED lines=15> */
.L_x_745:
        /* <DEDUP_REMOVED lines=66> */
.L_x_747:
[----:B------:R-:W-:Y:S05]  /*368c0*/  BSYNC.RECONVERGENT B2 ;  /* 0x0000000000027941 */ /* 0x000fea0003800200 */
.L_x_746:
        /* <DEDUP_REMOVED lines=31> */
.L_x_750:
[----:B------:R-:W-:Y:S05]  /*36ac0*/  BSYNC.RECONVERGENT B2 ;  /* 0x0000000000027941 */ /* 0x000fea0003800200 */
.L_x_749:
        /* <DEDUP_REMOVED lines=19> */
.L_x_748:
        /* <DEDUP_REMOVED lines=13> */
.L_x_739:
[----:B------:R-:W-:Y:S05]  /*36cd0*/  BSYNC.RECONVERGENT B0 ;  /* 0x0000000000007941 */ /* 0x000fea0003800200 */
.L_x_731:
        /* <DEDUP_REMOVED lines=45> */
.L_x_752:
[----:B------:R-:W-:Y:S05]  /*36fb0*/  BSYNC.RECONVERGENT B0 ;  /* 0x0000000000007941 */ /* 0x000fea0003800200 */
.L_x_751:
        /* <DEDUP_REMOVED lines=24> */
.L_x_753:
[C---:B------:R-:W-:Y:S02]  /*37140*/  R2UR UR4, R78.reuse ;  /* 0x000000004e0472ca */ /* 0x040fe400000e0000 */
[C---:B------:R-:W-:Y:S02]  /*37150*/  R2UR UR5, R79.reuse ;  /* 0x000000004f0572ca */ /* 0x040fe400000e0000 */
[----:B------:R-:W-:Y:S02]  /*37160*/  R2UR UR8, R78 ;  /* 0x000000004e0872ca */ /* 0x000fe400000e0000 */
[----:B------:R-:W-:-:S09]  /*37170*/  R2UR UR9, R79 ;  /* 0x000000004f0972ca */ /* 0x000fd200000e0000 */
[----:B------:R4:W-:Y:S04]  /*37180*/  STG.E.64 desc[UR4][R68.64+0x2738], R36 ;  /* 0x0027382444007986 */ /* 0x0009e8000c101b04 */
[----:B------:R4:W-:Y:S02]  /*37190*/  STG.E.64 desc[UR8][R68.64+0x2740], R40 ;  /* 0x0027402844007986 */ /* 0x0009e4000c101b08 */
.L_x_730:
[----:B------:R-:W-:Y:S05]  /*371a0*/  BSYNC.RECONVERGENT B1 ;  /* 0x0000000000017941 */ /* 0x000fea0003800200 */
.L_x_728:
[----:B-----5:R-:W-:Y:S01]  /*371b0*/  DSETP.GEU.AND P0, PT, |R40|, R2, PT ;  /* 0x000000022800722a */ /* 0x020fe20003f0e200 */
[----:B------:R-:W-:Y:S05]  /*371c0*/  BMOV.32.CLEAR RZ, B0 ;  /* 0x0000000000ff7355 */ /* 0x000fea0000100000 */
[----:B------:R-:W-:Y:S08]  /*371d0*/  BSSY.RECONVERGENT B0, `(.L_x_754) ;  /* 0x0000017000007945 */ /* 0x000ff00003800200 */
[----:B------:R-:W-:Y:S05]  /*371e0*/  @P0 BRA `(.L_x_755) ;  /* 0x0000000000540947 */ /* 0x000fea0003800000 */
[C---:B------:R-:W-:Y:S01]  /*371f0*/  R2UR UR4, R78.reuse ;  /* 0x000000004e0472ca */ /* 0x040fe200000e0000 */
[----:B---34-:R-:W3:Y:S01]  /*37200*/  LDC.64 R40, c[0x0][0x3a8] ;  /* 0x0000ea00ff287b82 */ /* 0x018ee20000000a00 */
[C---:B------:R-:W-:Y:S02]  /*37210*/  R2UR UR5, R79.reuse ;  /* 0x000000004f0572ca */ /* 0x040fe400000e0000 */
[----:B------:R-:W-:Y:S02]  /*37220*/  R2UR UR8, R78 ;  /* 0x000000004e0872ca */ /* 0x000fe400000e0000 */
[----:B------:R-:W-:-:S09]  /*37230*/  R2UR UR9, R79 ;  /* 0x000000004f0972ca */ /* 0x000fd200000e0000 */
[----:B--2---:R-:W2:Y:S04]  /*37240*/  LDG.E R32, desc[UR4][R66.64+0xcc] ;  /* 0x0000cc0442207981 */ /* 0x004ea8000c1e1900 */
[----:B------:R-:W4:Y:S04]  /*37250*/  LDG.E R33, desc[UR8][R66.64+0xe8] ;  /* 0x0000e80842217981 */ /* 0x000f28000c1e1900 */
[----:B------:R-:W5:Y:S01]  /*37260*/  LDG.E.64 R2, desc[UR4][R68.64+0x2738] ;  /* 0x0027380444027981 */ /* 0x000f62000c1e1b00 */
[----:B------:R-:W-:Y:S02]  /*37270*/  R2UR UR10, R78 ;  /* 0x000000004e0a72ca */ /* 0x000fe400000e0000 */
[----:B------:R-:W-:Y:S01]  /*37280*/  R2UR UR11, R79 ;  /* 0x000000004f0b72ca */ /* 0x000fe200000e0000 */
[----:B--2---:R-:W-:-:S04]  /*37290*/  IMAD R32, R55, R32, R29 ;  /* 0x0000002037207224 */ /* 0x004fc800078e021d */
[----:B----4-:R-:W-:-:S04]  /*372a0*/  IMAD.IADD R33, R33, 0x1, R32 ;  /* 0x0000000121217824 */ /* 0x010fc800078e0220 */
[----:B---3--:R-:W-:-:S05]  /*372b0*/  IMAD.WIDE R32, R33, 0x8, R40 ;  /* 0x0000000821207825 */ /* 0x008fca00078e0228 */
[----:B-----5:R2:W-:Y:S04]  /*372c0*/  STG.E.64 desc[UR4][R32.64], R2 ;  /* 0x0000000220007986 */ /* 0x0205e8000c101b04 */
[----:B------:R-:W3:Y:S04]  /*372d0*/  LDG.E R38, desc[UR8][R66.64+0xcc] ;  /* 0x0000cc0842267981 */ /* 0x000ee8000c1e1900 */
[----:B------:R-:W4:Y:S04]  /*372e0*/  LDG.E R42, desc[UR10][R66.64+0xe8] ;  /* 0x0000e80a422a7981 */ /* 0x000f28000c1e1900 */
[----:B------:R-:W5:Y:S01]  /*372f0*/  LDG.E.64 R36, desc[UR4][R68.64+0x2740] ;  /* 0x0027400444247981 */ /* 0x000f62000c1e1b00 */
[----:B---3--:R-:W-:-:S04]  /*37300*/  IMAD R43, R55, R38, R30 ;  /* 0x00000026372b7224 */ /* 0x008fc800078e021e */
[----:B----4-:R-:W-:-:S04]  /*37310*/  IMAD.IADD R43, R42, 0x1, R43 ;  /* 0x000000012a2b7824 */ /* 0x010fc800078e022b */
[----:B------:R-:W-:-:S05]  /*37320*/  IMAD.WIDE R40, R43, 0x8, R40 ;  /* 0x000000082b287825 */ /* 0x000fca00078e0228 */
[----:B-----5:R2:W-:Y:S02]  /*37330*/  STG.E.64 desc[UR4][R40.64], R36 ;  /* 0x0000002428007986 */ /* 0x0205e4000c101b04 */
.L_x_755:
[----:B------:R-:W-:Y:S05]  /*37340*/  BSYNC.RECONVERGENT B0 ;  /* 0x0000000000007941 */ /* 0x000fea0003800200 */
.L_x_754:
[----:B------:R-:W-:Y:S02]  /*37350*/  R2UR UR4, R78 ;  /* 0x000000004e0472ca */ /* 0x000fe400000e0000 */
[----:B------:R-:W-:-:S13]  /*37360*/  R2UR UR5, R79 ;  /* 0x000000004f0572ca */ /* 0x000fda00000e0000 */
[----:B--2---:R-:W2:Y:S04]  /*37370*/  LDG.E R32, desc[UR4][R66.64+0xe8] ;  /* 0x0000e80442207981 */ /* 0x004ea8000c1e1900 */
[----:B------:R0:W5:Y:S01]  /*37380*/  LDG.E R33, desc[UR4][R66.64+0xcc] ;  /* 0x0000cc0442217981 */ /* 0x000162000c1e1900 */
[----:B--2---:R-:W-:-:S04]  /*37390*/  ISETP.GE.AND P0, PT, R32, 0x2, PT ;  /* 0x000000022000780c */ /* 0x004fc80003f06270 */
[----:B------:R-:W-:-:S13]  /*373a0*/  ISETP.LT.U32.OR P0, PT, R57, 0x2, !P0 ;  /* 0x000000023900780c */ /* 0x000fda0004701470 */
[----:B0-----:R-:W-:Y:S05]  /*373b0*/  @P0 BRA `(.L_x_727) ;  /* 0x0000004400140947 */ /* 0x001fea0003800000 */
[----:B---34-:R-:W0:Y:S01]  /*373c0*/  LDC.64 R40, c[0x0][0x3a8] ;  /* 0x0000ea00ff287b82 */ /* 0x018e220000000a00 */
        /* <DEDUP_REMOVED lines=42> */
[----:B01----:R-:W-:Y:S05]  /*37670*/  CALL.REL.NOINC `($__internal_0_$__cuda_sm20_div_rn_f64_full) ;  /* 0x0000112000887944 */ /* 0x003fea0003c00000 */
[----:B------:R-:W-:Y:S02]  /*37680*/  IMAD.MOV.U32 R36, RZ, RZ, R108 ;  /* 0x000000ffff247224 */ /* 0x000fe400078e006c */
[----:B------:R-:W-:-:S07]  /*37690*/  IMAD.MOV.U32 R37, RZ, RZ, R109 ;  /* 0x000000ffff257224 */ /* 0x000fce00078e006d */
.L_x_757:
[----:B------:R-:W-:Y:S05]  /*376a0*/  BSYNC.RECONVERGENT B0 ;  /* 0x0000000000007941 */ /* 0x000fea0003800200 */
.L_x_756:
[C---:B------:R-:W-:Y:S01]  /*376b0*/  R2UR UR4, R78.reuse ;  /* 0x000000004e0472ca */ /* 0x040fe200000e0000 */
[----:B------:R-:W2:Y:S01]  /*376c0*/  LDC.64 R62, c[0x0][0x3a8] ;  /* 0x0000ea00ff3e7b82 */ /* 0x000ea20000000a00 */
[C---:B------:R-:W-:Y:S02]  /*376d0*/  R2UR UR5, R79.reuse ;  /* 0x000000004f0572ca */ /* 0x040fe400000e0000 */
[----:B------:R-:W-:Y:S02]  /*376e0*/  R2UR UR8, R78 ;  /* 0x000000004e0872ca */ /* 0x000fe400000e0000 */
[----:B------:R-:W-:-:S09]  /*376f0*/  R2UR UR9, R79 ;  /* 0x000000004f0972ca */ /* 0x000fd200000e0000 */
[----:B------:R3:W-:Y:S04]  /*37700*/  STG.E.64 desc[UR4][R68.64+0x2748], R36 ;  /* 0x0027482444007986 */ /* 0x0007e8000c101b04 */
[----:B------:R-:W4:Y:S01]  /*37710*/  LDG.E R38, desc[UR8][R66.64+0xcc] ;  /* 0x0000cc0842267981 */ /* 0x000f22000c1e1900 */
[----:B------:R-:W-:-:S04]  /*37720*/  VIADD R75, R44, 0xfffffd8e ;  /* 0xfffffd8e2c4b7836 */ /* 0x000fc80000000000 */
[----:B----4-:R-:W-:-:S04]  /*37730*/  IMAD R59, R53, R38, R75 ;  /* 0x00000026353b7224 */ /* 0x010fc800078e024b */
        /* <DEDUP_REMOVED lines=24> */
[----:B------:R-:W4:Y:S01]  /*378c0*/  LDG.E.S8 R32, desc[UR4][R60.64+0x1] ;  /* 0x000001043c207981 */ /* 0x000f22000c1e1300 */
[----:B------:R-:W-:-:S02]  /*378d0*/  IMAD.MOV.U32 R80, RZ, RZ, 0x5197d ;  /* 0x0005197dff507424 */ /* 0x000fc400078e00ff */
[----:B------:R-:W-:Y:S01]  /*378e0*/  IMAD.MOV.U32 R81, RZ, RZ, 0x50 ;  /* 0x00000050ff517424 */ /* 0x000fe200078e00ff */
[----:B---3--:R-:W-:Y:S02]  /*378f0*/  PRMT R33, R38, 0x3340, R33 ;  /* 0x0000334026217816 */ /* 0x008fe40000000021 */
[----:B--2---:R-:W-:-:S04]  /*37900*/  PRMT R38, R45, 0x3340, RZ ;  /* 0x000033402d267816 */ /* 0x004fc800000000ff */
[----:B------:R-:W-:-:S05]  /*37910*/  PRMT R33, R33, 0x5410, R38 ;  /* 0x0000541021217816 */ /* 0x000fca0000000026 */
[----:B----4-:R-:W-:-:S04]  /*37920*/  IDP.4A.S8.U8 R32, R33, R80, R32 ;  /* 0x0000005021207226 */ /* 0x010fc80000000220 */
        /* <DEDUP_REMOVED lines=18> */
[----:B------:R-:W4:Y:S04]  /*37a50*/  LDG.E.U8 R47, desc[UR8][R34.64] ;  /* 0x00000008222f7981 */ /* 0x000f28000c1e1100 */
[----:B------:R-:W4:Y:S04]  /*37a60*/  LDG.E.U8 R56, desc[UR10][R34.64+-0x1] ;  /* 0xffffff0a22387981 */ /* 0x000f28000c1e1100 */
[----:B------:R-:W5:Y:S04]  /*37a70*/  LDG.E.U8 R58, desc[UR12][R60.64] ;  /* 0x0000000c3c3a7981 */ /* 0x000f68000c1e1100 */
[----:B------:R-:W3:Y:S01]  /*37a80*/  LDG.E.S8 R45, desc[UR4][R60.64+0x1] ;  /* 0x000001043c2d7981 */ /* 0x000ee2000c1e1300 */
[----:B--2---:R-:W-:-:S04]  /*37a90*/  IMAD R49, R53, R48, R75 ;  /* 0x0000003035317224 */ /* 0x004fc800078e024b */
[----:B------:R-:W-:-:S06]  /*37aa0*/  IMAD.WIDE R48, R49, 0x8, R62 ;  /* 0x0000000831307825 */ /* 0x000fcc00078e023e */
[----:B------:R-:W2:Y:S01]  /*37ab0*/  LDG.E.64 R48, desc[UR4][R48.64] ;  /* 0x0000000430307981 */ /* 0x000ea2000c1e1b00 */
[----:B----4-:R-:W-:Y:S02]  /*37ac0*/  PRMT R47, R56, 0x3340, R47 ;  /* 0x00003340382f7816 */ /* 0x010fe4000000002f */
[----:B-----5:R-:W-:-:S04]  /*37ad0*/  PRMT R58, R58, 0x3340, RZ ;  /* 0x000033403a3a7816 */ /* 0x020fc800000000ff */
[----:B------:R-:W-:-:S05]  /*37ae0*/  PRMT R58, R47, 0x5410, R58 ;  /* 0x000054102f3a7816 */ /* 0x000fca000000003a */
[----:B---3--:R-:W-:-:S04]  /*37af0*/  IDP.4A.S8.U8 R45, R58, R80, R45 ;  /* 0x000000503a2d7226 */ /* 0x008fc8000000022d */
[----:B------:R-:W-:-:S04]  /*37b00*/  IMAD R45, R45, 0x8, R81 ;  /* 0x000000082d2d7824 */ /* 0x000fc800078e0251 */
[----:B------:R-:W2:Y:S02]  /*37b10*/  LDC.64 R58, c[0x3][R45+0x1388] ;  /* 0x00c4e2002d3a7b82 */ /* 0x000ea40000000a00 */
[----:B--2---:R-:W-:Y:S01]  /*37b20*/  DADD R58, R48, R58 ;  /* 0x00000000303a7229 */ /* 0x004fe2000000003a */
[----:B------:R-:W-:Y:S10]  /*37b30*/  BRA `(.L_x_761) ;  /* 0x0000000000287947 */ /* 0x000ff40003800000 */
.L_x_760:
[----:B------:R-:W-:Y:S05]  /*37b40*/  BSYNC.RELIABLE B1 ;  /* 0x0000000000017941 */ /* 0x000fea0003800100 */
.L_x_759:
        /* <DEDUP_REMOVED lines=9> */
.L_x_761:
[----:B------:R-:W-:Y:S05]  /*37be0*/  BSYNC.RECONVERGENT B0 ;  /* 0x0000000000007941 */ /* 0x000fea0003800200 */
.L_x_758:
        /* <DEDUP_REMOVED lines=28> */
.L_x_763:
[----:B------:R-:W-:Y:S05]  /*37db0*/  BSYNC.RECONVERGENT B0 ;  /* 0x0000000000007941 */ /* 0x000fea0003800200 */
.L_x_762:
        /* <DEDUP_REMOVED lines=49> */
.L_x_765:
        /* <DEDUP_REMOVED lines=18> */
.L_x_766:
[----:B------:R-:W-:Y:S05]  /*381f0*/  BSYNC.RECONVERGENT B0 ;  /* 0x0000000000007941 */ /* 0x000fea0003800200 */
.L_x_764:
[----:B------:R-:W-:Y:S01]  /*38200*/  R2UR UR4, R78 ;  /* 0x000000004e0472ca */ /* 0x000fe200000e0000 */
[----:B0-2---:R-:W-:Y:S01]  /*38210*/  IMAD.MOV.U32 R3, RZ, RZ, 0x3 ;  /* 0x00000003ff037424 */ /* 0x005fe200078e00ff */
[----:B------:R-:W-:Y:S01]  /*38220*/  R2UR UR5, R79 ;  /* 0x000000004f0572ca */ /* 0x000fe200000e0000 */
[----:B------:R-:W-:Y:S01]  /*38230*/  BSSY.RECONVERGENT B4, `(.L_x_767) ;  /* 0x0000357000047945 */ /* 0x000fe20003800200 */
[----:B------:R-:W-:-:S11]  /*38240*/  IMAD.MOV.U32 R2, RZ, RZ, 0x3 ;  /* 0x00000003ff027424 */ /* 0x000fd600078e00ff */
[----:B------:R0:W-:Y:S02]  /*38250*/  STG.E desc[UR4][R66.64+0xd8], R3 ;  /* 0x0000d80342007986 */ /* 0x0001e4000c101904 */
.L_x_798:
        /* <DEDUP_REMOVED lines=25> */
.L_x_797:
        /* <DEDUP_REMOVED lines=124> */
.L_x_778:
[----:B------:R-:W-:Y:S05]  /*38bb0*/  BSYNC.RECONVERGENT B10 ;  /* 0x00000000000a7941 */ /* 0x000fea0003800200 */
.L_x_777:
        /* <DEDUP_REMOVED lines=57> */
.L_x_780:
[----:B------:R-:W-:Y:S05]  /*38f50*/  BSYNC.RECONVERGENT B10 ;  /* 0x00000000000a7941 */ /* 0x000fea0003800200 */
.L_x_779:
        /* <DEDUP_REMOVED lines=36> */
.L_x_782:
[----:B------:R-:W-:Y:S05]  /*391a0*/  BSYNC.RECONVERGENT B10 ;  /* 0x00000000000a7941 */ /* 0x000fea0003800200 */
.L_x_781:
        /* <DEDUP_REMOVED lines=12> */
.L_x_776:
        /* <DEDUP_REMOVED lines=106> */
.L_x_785:
[----:B------:R-:W-:Y:S05]  /*39910*/  BSYNC.RECONVERGENT B10 ;  /* 0x00000000000a7941 */ /* 0x000fea0003800200 */
.L_x_784:
        /* <DEDUP_REMOVED lines=36> */
.L_x_787:
[----:B------:R-:W-:Y:S05]  /*39b60*/  BSYNC.RECONVERGENT B10 ;  /* 0x00000000000a7941 */ /* 0x000fea0003800200 */
.L_x_786:
        /* <DEDUP_REMOVED lines=12> */
.L_x_775:
        /* <DEDUP_REMOVED lines=129> */
.L_x_790:
[----:B------:R-:W-:Y:S05]  /*3a440*/  BSYNC.RECONVERGENT B10 ;  /* 0x00000000000a7941 */ /* 0x000fea0003800200 */
.L_x_789:
        /* <DEDUP_REMOVED lines=36> */
.L_x_792:
[----:B------:R-:W-:Y:S05]  /*3a690*/  BSYNC.RECONVERGENT B10 ;  /* 0x00000000000a7941 */ /* 0x000fea0003800200 */
.L_x_791:
        /* <DEDUP_REMOVED lines=8> */
[----:B--2---:R-:W-:Y:S05]  /*3a720*/  @P0 BRA `(.L_x_783) ;  /* 0x0000000c00100947 */ /* 0x004fea0003800000 */
[C---:B------:R-:W-:Y:S02]  /*3a730*/  R2UR UR4, R78.reuse ;  /* 0x000000004e0472ca */ /* 0x040fe400000e0000 */
[C---:B------:R-:W-:Y:S02]  /*3a740*/  R2UR UR5, R79.reuse ;  /* 0x000000004f0572ca */ /* 0x040fe400000e0000 */
[----:B------:R-:W-:Y:S02]  /*3a750*/  R2UR UR8, R78 ;  /* 0x000000004e0872ca */ /* 0x000fe400000e0000 */
[----:B------:R-:W-:-:S09]  /*3a760*/  R2UR UR9, R79 ;  /* 0x000000004f0972ca */ /* 0x000fd200000e0000 */
[----:B------:R2:W-:Y:S04]  /*3a770*/  STG.E.64 desc[UR4][R68.64+0x2738], R40 ;  /* 0x0027382844007986 */ /* 0x0005e8000c101b04 */
[----:B------:R2:W-:Y:S01]  /*3a780*/  STG.E.64 desc[UR8][R68.64+0x2740], R36 ;  /* 0x0027402444007986 */ /* 0x0005e2000c101b08 */
[----:B------:R-:W-:Y:S05]  /*3a790*/  BRA `(.L_x_783) ;  /* 0x0000000800f47947 */ /* 0x000fea0003800000 */
.L_x_788:
        /* <DEDUP_REMOVED lines=141> */
.L_x_794:
[----:B------:R-:W-:Y:S05]  /*3b070*/  BSYNC.RECONVERGENT B10 ;  /* 0x00000000000a7941 */ /* 0x000fea0003800200 */
.L_x_793:
        /* <DEDUP_REMOVED lines=36> */
.L_x_796:
[----:B------:R-:W-:Y:S05]  /*3b2c0*/  BSYNC.RECONVERGENT B10 ;  /* 0x00000000000a7941 */ /* 0x000fea0003800200 */
.L_x_795:
        /* <DEDUP_REMOVED lines=10> */
.L_x_783:
[----:B------:R-:W-:Y:S05]  /*3b370*/  BSYNC.RECONVERGENT B0 ;  /* 0x0000000000007941 */ /* 0x000fea0003800200 */
.L_x_774:
        /* <DEDUP_REMOVED lines=41> */
.L_x_773:
[----:B------:R-:W-:Y:S05]  /*3b610*/  BSYNC.RECONVERGENT B1 ;  /* 0x0000000000017941 */ /* 0x000fea0003800200 */
.L_x_772:
        /* <DEDUP_REMOVED lines=12> */
.L_x_771:
[----:B------:R-:W-:Y:S05]  /*3b6e0*/  BSYNC.RECONVERGENT B2 ;  /* 0x0000000000027941 */ /* 0x000fea0003800200 */
.L_x_770:
[----:B------:R-:W-:Y:S02]  /*3b6f0*/  R2UR UR4, R78 ;  /* 0x000000004e0472ca */ /* 0x000fe400000e0000 */
[----:B------:R-:W-:-:S13]  /*3b700*/  R2UR UR5, R79 ;  /* 0x000000004f0572ca */ /* 0x000fda00000e0000 */
[----:B------:R4:W5:Y:S02]  /*3b710*/  LDG.E R2, desc[UR4][R66.64+0xd8] ;  /* 0x0000d80442027981 */ /* 0x000964000c1e1900 */
.L_x_769:
[----:B------:R-:W-:Y:S05]  /*3b720*/  BSYNC.RECONVERGENT B3 ;  /* 0x0000000000037941 */ /* 0x000fea0003800200 */
.L_x_768:
        /* <DEDUP_REMOVED lines=8> */
.L_x_767:
[C---:B------:R-:W-:Y:S02]  /*3b7b0*/  R2UR UR4, R78.reuse ;  /* 0x000000004e0472ca */ /* 0x040fe400000e0000 */
[C---:B------:R-:W-:Y:S02]  /*3b7c0*/  R2UR UR5, R79.reuse ;  /* 0x000000004f0572ca */ /* 0x040fe400000e0000 */
[----:B------:R-:W-:Y:S02]  /*3b7d0*/  R2UR UR8, R78 ;  /* 0x000000004e0872ca */ /* 0x000fe400000e0000 */
[----:B------:R-:W-:-:S09]  /*3b7e0*/  R2UR UR9, R79 ;  /* 0x000000004f0972ca */ /* 0x000fd200000e0000 */
[----:B------:R0:W5:Y:S04]  /*3b7f0*/  LDG.E R32, desc[UR4][R66.64+0xe8] ;  /* 0x0000e80442207981 */ /* 0x000168000c1e1900 */
[----:B--2---:R0:W5:Y:S02]  /*3b800*/  LDG.E R33, desc[UR8][R66.64+0xcc] ;  /* 0x0000cc0842217981 */ /* 0x004164000c1e1900 */
.L_x_727:
[----:B------:R-:W-:Y:S05]  /*3b810*/  BSYNC.RECONVERGENT B5 ;  /* 0x0000000000057941 */ /* 0x000fea0003800200 */
.L_x_726:
[----:B------:R-:W-:Y:S01]  /*3b820*/  R2UR UR4, R78 ;  /* 0x000000004e0472ca */ /* 0x000fe200000e0000 */
[C---:B-----5:R-:W-:Y:S01]  /*3b830*/  VIADD R43, R32.reuse, 0x1 ;  /* 0x00000001202b7836 */ /* 0x060fe20000000000 */
[----:B------:R-:W-:Y:S02]  /*3b840*/  R2UR UR5, R79 ;  /* 0x000000004f0572ca */ /* 0x000fe400000e0000 */
[----:B------:R-:W-:-:S11]  /*3b850*/  ISETP.GE.AND P0, PT, R32, R33, PT ;  /* 0x000000212000720c */ /* 0x000fd60003f06270 */
[----:B------:R2:W-:Y:S02]  /*3b860*/  STG.E desc[UR4][R66.64+0xe8], R43 ;  /* 0x0000e82b42007986 */ /* 0x0005e4000c101904 */
[----:B------:R-:W-:Y:S05]  /*3b870*/  @!P0 BRA `(.L_x_799) ;  /* 0xffffff9000648947 */ /* 0x000fea000383ffff */
[----:B------:R-:W-:Y:S05]  /*3b880*/  BSYNC.RECONVERGENT B6 ;  /* 0x0000000000067941 */ /* 0x000fea0003800200 */
.L_x_725:
[----:B------:R-:W-:Y:S02]  /*3b890*/  R2UR UR4, R78 ;  /* 0x000000004e0472ca */ /* 0x000fe400000e0000 */
[----:B------:R-:W-:-:S13]  /*3b8a0*/  R2UR UR5, R79 ;  /* 0x000000004f0572ca */ /* 0x000fda00000e0000 */
[----:B------:R0:W5:Y:S02]  /*3b8b0*/  LDG.E R34, desc[UR4][R66.64+0xc8] ;  /* 0x0000c80442227981 */ /* 0x000164000c1e1900 */
.L_x_724:
[----:B------:R-:W-:Y:S05]  /*3b8c0*/  BSYNC.RECONVERGENT B7 ;  /* 0x0000000000077941 */ /* 0x000fea0003800200 */
.L_x_723:
[C---:B-----5:R-:W-:Y:S01]  /*3b8d0*/  ISETP.GE.AND P0, PT, R57.reuse, R34, PT ;  /* 0x000000223900720c */ /* 0x060fe20003f06270 */
[----:B------:R-:W-:-:S12]  /*3b8e0*/  VIADD R57, R57, 0x1 ;  /* 0x0000000139397836 */ /* 0x000fd80000000000 */
[----:B------:R-:W-:Y:S05]  /*3b8f0*/  @!P0 BRA `(.L_x_800) ;  /* 0xffffff9000108947 */ /* 0x000fea000383ffff */
.L_x_722:
[----:B------:R-:W-:Y:S05]  /*3b900*/  BSYNC.RECONVERGENT B8 ;  /* 0x0000000000087941 */ /* 0x000fea0003800200 */
.L_x_721:
[C---:B------:R-:W-:Y:S01]  /*3b910*/  R2UR UR4, R78.reuse ;  /* 0x000000004e0472ca */ /* 0x040fe200000e0000 */
[----:B------:R-:W-:Y:S01]  /*3b920*/  IMAD.MOV.U32 R2, RZ, RZ, 0x0 ;  /* 0x00000000ff027424 */ /* 0x000fe200078e00ff */
[C---:B------:R-:W-:Y:S01]  /*3b930*/  R2UR UR5, R79.reuse ;  /* 0x000000004f0572ca */ /* 0x040fe200000e0000 */
[----:B0-2---:R-:W-:Y:S01]  /*3b940*/  IMAD.MOV.U32 R3, RZ, RZ, -0x100000 ;  /* 0xfff00000ff037424 */ /* 0x005fe200078e00ff */
[----:B------:R-:W-:Y:S02]  /*3b950*/  R2UR UR8, R78 ;  /* 0x000000004e0872ca */ /* 0x000fe400000e0000 */
[----:B------:R-:W-:-:S09]  /*3b960*/  R2UR UR9, R79 ;  /* 0x000000004f0972ca */ /* 0x000fd200000e0000 */
[----:B------:R0:W-:Y:S04]  /*3b970*/  STG.E.64 desc[UR4][R68.64+0x2728], R2 ;  /* 0x0027280244007986 */ /* 0x0001e8000c101b04 */
[----:B------:R-:W2:Y:S01]  /*3b980*/  LDG.E R35, desc[UR8][R66.64+0xc8] ;  /* 0x0000c80842237981 */ /* 0x000ea2000c1e1900 */
[C---:B------:R-:W-:Y:S02]  /*3b990*/  R2UR UR10, R78.reuse ;  /* 0x000000004e0a72ca */ /* 0x040fe400000e0000 */
[C---:B------:R-:W-:Y:S01]  /*3b9a0*/  R2UR UR11, R79.reuse ;  /* 0x000000004f0b72ca */ /* 0x040fe200000e0000 */
[----:B------:R0:W-:Y:S01]  /*3b9b0*/  STG.E desc[UR4][R66.64+0xd4], RZ ;  /* 0x0000d4ff42007986 */ /* 0x0001e2000c101904 */
[----:B------:R-:W-:Y:S02]  /*3b9c0*/  R2UR UR12, R78 ;  /* 0x000000004e0c72ca */ /* 0x000fe400000e0000 */
[----:B------:R-:W-:Y:S01]  /*3b9d0*/  R2UR UR13, R79 ;  /* 0x000000004f0d72ca */ /* 0x000fe200000e0000 */
[----:B--2---:R0:W-:Y:S08]  /*3b9e0*/  STG.E desc[UR8][R66.64+0xd0], R35 ;  /* 0x0000d02342007986 */ /* 0x0041f0000c101908 */
[----:B------:R0:W-:Y:S04]  /*3b9f0*/  STG.E.64 desc[UR10][R68.64+0x2728], R2 ;  /* 0x0027280244007986 */ /* 0x0001e8000c101b0a */
[----:B------:R-:W2:Y:S01]  /*3ba00*/  LDG.E R32, desc[UR12][R66.64+0xcc] ;  /* 0x0000cc0c42207981 */ /* 0x000ea2000c1e1900 */
[----:B------:R-:W-:Y:S01]  /*3ba10*/  BSSY.RECONVERGENT B3, `(.L_x_801) ;  /* 0x00002ea000037945 */ /* 0x000fe20003800200 */
[----:B-1----:R-:W-:Y:S01]  /*3ba20*/  IMAD.MOV.U32 R33, RZ, RZ, -0x100000 ;  /* 0xfff00000ff217424 */ /* 0x002fe200078e00ff */
[----:B--2---:R-:W-:Y:S01]  /*3ba30*/  ISETP.GE.AND P0, PT, R32, 0x1, PT ;  /* 0x000000012000780c */ /* 0x004fe20003f06270 */
[----:B------:R-:W-:-:S12]  /*3ba40*/  IMAD.MOV.U32 R32, RZ, RZ, 0x0 ;  /* 0x00000000ff207424 */ /* 0x000fd800078e00ff */
[----:B0-----:R-:W-:Y:S05]  /*3ba50*/  @!P0 BRA `(.L_x_802) ;  /* 0x0000002c00948947 */ /* 0x001fea0003800000 */
[C---:B------:R-:W-:Y:S01]  /*3ba60*/  IADD3 R34, P0, PT, R35.reuse, R72, RZ ;  /* 0x0000004823227210 */ /* 0x040fe20007f1e0ff */
[----:B------:R-:W-:Y:S01]  /*3ba70*/  BSSY.RECONVERGENT B2, `(.L_x_803) ;  /* 0x00002e0000027945 */ /* 0x000fe20003800200 */
[C---:B---3--:R-:W-:Y:S02]  /*3ba80*/  VIADD R48, R35.reuse, 0xffffffff ;  /* 0xffffffff23307836 */ /* 0x048fe40000000000 */
[----:B------:R-:W-:Y:S01]  /*3ba90*/  IMAD.MOV.U32 R49, RZ, RZ, 0x1 ;  /* 0x00000001ff317424 */ /* 0x000fe200078e00ff */
[----:B------:R-:W-:-:S08]  /*3baa0*/  LEA.HI.X.SX32 R35, R35, R73, 0x1, P0 ;  /* 0x0000004923237211 */ /* 0x000fd000000f0eff */
.L_x_835:
[C---:B------:R-:W-:Y:S02]  /*3bab0*/  R2UR UR4, R78.reuse ;  /* 0x000000004e0472ca */ /* 0x040fe400000e0000 */
[C---:B------:R-:W-:Y:S02]  /*3bac0*/  R2UR UR5, R79.reuse ;  /* 0x000000004f0572ca */ /* 0x040fe400000e0000 */
[----:B------:R-:W-:Y:S02]  /*3bad0*/  R2UR UR8, R78 ;  /* 0x000000004e0872ca */ /* 0x000fe400000e0000 */
[----:B------:R-:W-:Y:S02]  /*3bae0*/  R2UR UR9, R79 ;  /* 0x000000004f0972ca */ /* 0x000fe400000e0000 */
[----:B------:R-:W-:-:S05]  /*3baf0*/  IADD3 R32, P0, PT, R49, R72, RZ ;  /* 0x0000004831207210 */ /* 0x000fca0007f1e0ff */
[----:B------:R-:W-:Y:S02]  /*3bb00*/  IMAD.X R33, RZ, RZ, R73, P0 ;  /* 0x000000ffff217224 */ /* 0x000fe400000e0649 */
[----:B----4-:R-:W2:Y:S04]  /*3bb10*/  LDG.E.U8 R41, desc[UR4][R34.64] ;  /* 0x0000000422297981 */ /* 0x010ea8000c1e1100 */
[----:B------:R-:W3:Y:S01]  /*3bb20*/  LDG.E.U8 R38, desc[UR8][R32.64+0x1b] ;  /* 0x00001b0820267981 */ /* 0x000ee2000c1e1100 */
[----:B------:R-:W-:Y:S01]  /*3bb30*/  BSSY.RECONVERGENT B1, `(.L_x_804) ;  /* 0x0000277000017945 */ /* 0x000fe20003800200 */
[----:B--2---:R-:W-:Y:S02]  /*3bb40*/  PRMT R2, R41, 0x8880, RZ ;  /* 0x0000888029027816 */ /* 0x004fe400000000ff */
[----:B---3--:R-:W-:-:S05]  /*3bb50*/  PRMT R3, R38, 0x8880, RZ ;  /* 0x0000888026037816 */ /* 0x008fca00000000ff */
[----:B------:R-:W-:-:S05]  /*3bb60*/  IMAD.IADD R3, R2, 0x1, R3 ;  /* 0x0000000102037824 */ /* 0x000fca00078e0203 */
[----:B------:R-:W-:-:S13]  /*3bb70*/  ISETP.NE.AND P0, PT, R3, 0x3, PT ;  /* 0x000000030300780c */ /* 0x000fda0003f05270 */
[----:B0-----:R-:W-:Y:S05]  /*3bb80*/  @!P0 BRA `(.L_x_805) ;  /* 0x0000000000208947 */ /* 0x001fea0003800000 */
        /* <DEDUP_REMOVED lines=8> */
.L_x_805:
        /* <DEDUP_REMOVED lines=33> */
[----:B------:R-:W4:Y:S01]  /*3be20*/  LDG.E.S8 R36, desc[UR14][R32.64+0x1c] ;  /* 0x00001c0e20247981 */ /* 0x000f22000c1e1300 */
[----:B--2---:R-:W-:-:S02]  /*3be30*/  PRMT R38, R3, 0x3340, RZ ;  /* 0x0000334003267816 */ /* 0x004fc400000000ff */
[----:B------:R-:W-:Y:S02]  /*3be40*/  PRMT R3, R3, 0x8880, RZ ;  /* 0x0000888003037816 */ /* 0x000fe400000000ff */
[----:B---3--:R-:W-:-:S03]  /*3be50*/  PRMT R37, R2, 0x3340, R37 ;  /* 0x0000334002257816 */ /* 0x008fc60000000025 */
[----:B------:R-:W-:Y:S01]  /*3be60*/  IMAD R2, R2, 0x5, R3 ;  /* 0x0000000502027824 */ /* 0x000fe200078e0203 */
[----:B------:R-:W-:-:S04]  /*3be70*/  PRMT R37, R37, 0x5410, R38 ;  /* 0x0000541025257816 */ /* 0x000fc80000000026 */
[----:B------:R-:W-:Y:S01]  /*3be80*/  LEA R43, R2, 0x10000, 0x3 ;  /* 0x00010000022b7811 */ /* 0x000fe200078e18ff */
[----:B----4-:R-:W-:-:S03]  /*3be90*/  IDP.4A.S8.U8 R36, R37, UR4, R36 ;  /* 0x0000000425247c26 */ /* 0x010fc60008000224 */
        /* <DEDUP_REMOVED lines=20> */
[----:B------:R-:W3:Y:S04]  /*3bfe0*/  LDG.E.U8 R42, desc[UR16][R32.64+0x1b] ;  /* 0x00001b10202a7981 */ /* 0x000ee8000c1e1100 */
        /* <DEDUP_REMOVED lines=9> */
[----:B---3--:R-:W-:Y:S02]  /*3c080*/  PRMT R43, R42, 0x8880, RZ ;  /* 0x000088802a2b7816 */ /* 0x008fe400000000ff */
[----:B----4-:R-:W-:-:S05]  /*3c090*/  PRMT R38, R55, 0x5410, R38 ;  /* 0x0000541037267816 */ /* 0x010fca0000000026 */
[----:B------:R-:W-:-:S04]  /*3c0a0*/  IDP.2A.LO.S16.U8 R38, R38, R60, R43 ;  /* 0x0000003c26267226 */ /* 0x000fc8000000122b */
[----:B------:R-:W-:-:S04]  /*3c0b0*/  IMAD R38, R38, 0x8, R59 ;  /* 0x0000000826267824 */ /* 0x000fc800078e023b */
[----:B-1----:R-:W0:Y:S02]  /*3c0c0*/  LDC.64 R2, c[0x3][R38+0x5208] ;  /* 0x00d4820026027b82 */ /* 0x002e240000000a00 */
[----:B0-----:R-:W-:-:S14]  /*3c0d0*/  DSETP.GEU.AND P1, PT, |R2|, R36, PT ;  /* 0x000000240200722a */ /* 0x001fdc0003f2e200 */
[----:B--2---:R-:W-:Y:S05]  /*3c0e0*/  @P1 BRA `(.L_x_808) ;  /* 0x00000008006c1947 */ /* 0x004fea0003800000 */
        /* <DEDUP_REMOVED lines=43> */
[----:B------:R-:W1:Y:S02]  /*3c3a0*/  LDC.64 R40, c[0x3][R55+-0x4d68] ;  /* 0x00eca60037287b82 */ /* 0x000e640000000a00 */
[----:B------:R-:W-:-:S06]  /*3c3b0*/  IMAD R53, R53, 0x8, R59 ;  /* 0x0000000835357824 */ /* 0x000fcc00078e023b */
        /* <DEDUP_REMOVED lines=45> */
.L_x_810:
[----:B------:R-:W-:Y:S05]  /*3c690*/  BSYNC.RECONVERGENT B4 ;  /* 0x0000000000047941 */ /* 0x000fea0003800200 */
.L_x_809:
        /* <DEDUP_REMOVED lines=31> */
.L_x_813:
[----:B------:R-:W-:Y:S05]  /*3c890*/  BSYNC.RECONVERGENT B4 ;  /* 0x0000000000047941 */ /* 0x000fea0003800200 */
.L_x_812:
        /* <DEDUP_REMOVED lines=19> */
.L_x_811:
        /* <DEDUP_REMOVED lines=13> */
.L_x_808:
[----:B------:R-:W-:Y:S05]  /*3caa0*/  BSYNC.RECONVERGENT B0 ;  /* 0x0000000000007941 */ /* 0x000fea0003800200 */
.L_x_807:
[C---:B------:R-:W-:Y:S02]  /*3cab0*/  R2UR UR10, R78.reuse ;  /* 0x000000004e0a72ca */ /* 0x040fe400000e0000 */
[C---:B------:R-:W-:Y:S02]  /*3cac0*/  R2UR UR11, R79.reuse ;  /* 0x000000004f0b72ca */ /* 0x040fe400000e0000 */
[C---:B------:R-:W-:Y:S02]  /*3cad0*/  R2UR UR4, R78.reuse ;  /* 0x000000004e0472ca */ /* 0x040fe400000e0000 */
[C---:B------:R-:W-:Y:S02]  /*3cae0*/  R2UR UR5, R79.reuse ;  /* 0x000000004f0572ca */ /* 0x040fe400000e0000 */
[----:B------:R-:W-:Y:S02]  /*3caf0*/  R2UR UR8, R78 ;  /* 0x000000004e0872ca */ /* 0x000fe400000e0000 */
[----:B------:R-:W-:-:S05]  /*3cb00*/  R2UR UR9, R79 ;  /* 0x000000004f0972ca */ /* 0x000fca00000e0000 */
[----:B-12---:R-:W2:Y:S04]  /*3cb10*/  LDG.E.U8 R36, desc[UR10][R32.64+0x1b] ;  /* 0x00001b0a20247981 */ /* 0x006ea8000c1e1100 */
        /* <DEDUP_REMOVED lines=12> */
[----:B------:R-:W1:Y:S02]  /*3cbe0*/  LDC.64 R2, c[0x3][R37+0x5208] ;  /* 0x00d4820025027b82 */ /* 0x000e640000000a00 */
[----:B-1----:R-:W-:-:S14]  /*3cbf0*/  DSETP.GEU.AND P0, PT, |R2|, R56, PT ;  /* 0x000000380200722a */ /* 0x002fdc0003f0e200 */
        /* <DEDUP_REMOVED lines=8> */
[----:B------:R-:W1:Y:S01]  /*3cc80*/  LDC.64 R2, c[0x3][R37+0x4e20] ;  /* 0x00d3880025027b82 */ /* 0x000e620000000a00 */
[C---:B------:R-:W-:Y:S02]  /*3cc90*/  R2UR UR8, R78.reuse ;  /* 0x000000004e0872ca */ /* 0x040fe400000e0000 */
[C---:B------:R-:W-:Y:S02]  /*3cca0*/  R2UR UR9, R79.reuse ;  /* 0x000000004f0972ca */ /* 0x040fe400000e0000 */
[----:B------:R-:W-:Y:S02]  /*3ccb0*/  R2UR UR12, R78 ;  /* 0x000000004e0c72ca */ /* 0x000fe400000e0000 */
[----:B------:R-:W-:Y:S01]  /*3ccc0*/  R2UR UR13, R79 ;  /* 0x000000004f0d72ca */ /* 0x000fe200000e0000 */
[----:B------:R-:W1:Y:S02]  /*3ccd0*/  LDC.64 R42, c[0x3][R55+-0x4e30] ;  /* 0x00ec7400372a7b82 */ /* 0x000e640000000a00 */
[----:B-1----:R-:W-:Y:S01]  /*3cce0*/  DADD R42, R42, R2 ;  /* 0x000000002a2a7229 */ /* 0x002fe20000000002 */
[----:B------:R-:W2:Y:S06]  /*3ccf0*/  LDG.E.64 R2, desc[UR4][R68.64+0x2720] ;  /* 0x0027200444027981 */ /* 0x000eac000c1e1b00 */
[----:B------:R1:W-:Y:S04]  /*3cd00*/  STG.E.64 desc[UR4][R68.64+0x2740], R42 ;  /* 0x0027402a44007986 */ /* 0x0003e8000c101b04 */
[----:B------:R-:W3:Y:S04]  /*3cd10*/  LDG.E.U8 R38, desc[UR10][R32.64+0x1b] ;  /* 0x00001b0a20267981 */ /* 0x000ee8000c1e1100 */
[----:B------:R-:W4:Y:S04]  /*3cd20*/  LDG.E.S8 R36, desc[UR8][R34.64] ;  /* 0x0000000822247981 */ /* 0x000f28000c1e1300 */
[----:B------:R-:W5:Y:S01]  /*3cd30*/  LDG.E.S8 R41, desc[UR12][R34.64+0x1] ;  /* 0x0000010c22297981 */ /* 0x000f62000c1e1300 */
[----:B------:R-:W-:Y:S01]  /*3cd40*/  UMOV UR4, 0xcccccccd ;  /* 0xcccccccd00047882 */ /* 0x000fe20000000000 */
[----:B------:R-:W-:Y:S01]  /*3cd50*/  UMOV UR5, 0x4016cccc ;  /* 0x4016cccc00057882 */ /* 0x000fe20000000000 */
[----:B------:R-:W-:Y:S01]  /*3cd60*/  BSSY.RECONVERGENT B4, `(.L_x_816) ;  /* 0x0000034000047945 */ /* 0x000fe20003800200 */
[----:B---3--:R-:W-:-:S02]  /*3cd70*/  PRMT R53, R38, 0x8880, RZ ;  /* 0x0000888026357816 */ /* 0x008fc400000000ff */
[----:B------:R-:W-:-:S03]  /*3cd80*/  PRMT R40, R38, 0x8880, RZ ;  /* 0x0000888026287816 */ /* 0x000fc600000000ff */
[C---:B----4-:R-:W-:Y:S01]  /*3cd90*/  IMAD R38, R36.reuse, 0x5, R53 ;  /* 0x0000000524267824 */ /* 0x050fe200078e0235 */
[----:B-----5:R-:W-:-:S04]  /*3cda0*/  PRMT R41, R36, 0x5410, R41 ;  /* 0x0000541024297816 */ /* 0x020fc80000000029 */
[----:B------:R-:W-:Y:S01]  /*3cdb0*/  LEA R53, R38, 0x10000, 0x3 ;  /* 0x0001000026357811 */ /* 0x000fe200078e18ff */
[----:B------:R-:W-:-:S04]  /*3cdc0*/  IDP.2A.LO.S16.U8 R40, R41, R58, R40 ;  /* 0x0000003a29287226 */ /* 0x000fc80000001228 */
        /* <DEDUP_REMOVED lines=45> */
.L_x_817:
[----:B------:R-:W-:Y:S05]  /*3d0a0*/  BSYNC.RECONVERGENT B4 ;  /* 0x0000000000047941 */ /* 0x000fea0003800200 */
.L_x_816:
        /* <DEDUP_REMOVED lines=31> */
.L_x_820:
[----:B------:R-:W-:Y:S05]  /*3d2a0*/  BSYNC.RECONVERGENT B4 ;  /* 0x0000000000047941 */ /* 0x000fea0003800200 */
.L_x_819:
        /* <DEDUP_REMOVED lines=19> */
.L_x_818:
        /* <DEDUP_REMOVED lines=13> */
.L_x_815:
[----:B------:R-:W-:Y:S05]  /*3d4b0*/  BSYNC.RECONVERGENT B0 ;  /* 0x0000000000007941 */ /* 0x000fea0003800200 */
.L_x_814:
[C---:B------:R-:W-:Y:S02]  /*3d4c0*/  R2UR UR4, R78.reuse ;  /* 0x000000004e0472ca */ /* 0x040fe400000e0000 */
[C---:B------:R-:W-:Y:S02]  /*3d4d0*/  R2UR UR5, R79.reuse ;  /* 0x000000004f0572ca */ /* 0x040fe400000e0000 */
[C---:B------:R-:W-:Y:S02]  /*3d4e0*/  R2UR UR8, R78.reuse ;  /* 0x000000004e0872ca */ /* 0x040fe400000e0000 */
[C---:B------:R-:W-:Y:S02]  /*3d4f0*/  R2UR UR9, R79.reuse ;  /* 0x000000004f0972ca */ /* 0x040fe400000e0000 */
[----:B------:R-:W-:Y:S02]  /*3d500*/  R2UR UR10, R78 ;  /* 0x000000004e0a72ca */ /* 0x000fe400000e0000 */
[----:B------:R-:W-:-:S05]  /*3d510*/  R2UR UR11, R79 ;  /* 0x000000004f0b72ca */ /* 0x000fca00000e0000 */
[----:B-1-3--:R-:W3:Y:S04]  /*3d520*/  LDG.E.S8 R36, desc[UR4][R34.64] ;  /* 0x0000000422247981 */ /* 0x00aee8000c1e1300 */
        /* <DEDUP_REMOVED lines=11> */
[----:B------:R-:W1:Y:S02]  /*3d5e0*/  LDC.64 R2, c[0x3][R38+0x59d8] ;  /* 0x00d6760026027b82 */ /* 0x000e640000000a00 */
[----:B-1----:R-:W-:-:S14]  /*3d5f0*/  DSETP.GEU.AND P0, PT, |R2|, R56, PT ;  /* 0x000000380200722a */ /* 0x002fdc0003f0e200 */
[----:B------:R-:W-:Y:S05]  /*3d600*/  @!P0 BRA `(.L_x_822) ;  /* 0x0000000000108947 */ /* 0x000fea0003800000 */
[----:B------:R-:W-:Y:S02]  /*3d610*/  R2UR UR4, R78 ;  /* 0x000000004e0472ca */ /* 0x000fe400000e0000 */
[----:B------:R-:W-:-:S13]  /*3d620*/  R2UR UR5, R79 ;  /* 0x000000004f0572ca */ /* 0x000fda00000e0000 */
[----:B------:R1:W5:Y:S01]  /*3d630*/  LDG.E.64 R42, desc[UR4][R68.64+0x2720] ;  /* 0x00272004442a7981 */ /* 0x000362000c1e1b00 */
[----:B------:R-:W-:Y:S05]  /*3d640*/  BRA `(.L_x_823) ;  /* 0x00000008001c7947 */ /* 0x000fea0003800000 */
.L_x_822:
[----:B------:R-:W-:Y:S01]  /*3d650*/  IMAD R2, R36, 0x5, R37 ;  /* 0x0000000524027824 */ /* 0x000fe200078e0225 */
[----:B------:R-:W-:Y:S02]  /*3d660*/  R2UR UR4, R78 ;  /* 0x000000004e0472ca */ /* 0x000fe400000e0000 */
[C---:B------:R-:W-:Y:S02]  /*3d670*/  R2UR UR5, R79.reuse ;  /* 0x000000004f0572ca */ /* 0x040fe400000e0000 */
[----:B------:R-:W-:Y:S02]  /*3d680*/  LEA R55, R2, 0x10000, 0x3 ;  /* 0x0001000002377811 */ /* 0x000fe400078e18ff */
[----:B------:R-:W1:Y:S01]  /*3d690*/  LDC.64 R2, c[0x3][R38+0x55f0] ;  /* 0x00d57c0026027b82 */ /* 0x000e620000000a00 */
[----:B------:R-:W-:Y:S02]  /*3d6a0*/  R2UR UR8, R78 ;  /* 0x000000004e0872ca */ /* 0x000fe400000e0000 */
[----:B------:R-:W-:-:S02]  /*3d6b0*/  R2UR UR9, R79 ;  /* 0x000000004f0972ca */ /* 0x000fc400000e0000 */
[C---:B------:R-:W-:Y:S02]  /*3d6c0*/  R2UR UR10, R78.reuse ;  /* 0x000000004e0a72ca */ /* 0x040fe400000e0000 */
[C---:B------:R-:W-:Y:S01]  /*3d6d0*/  R2UR UR11, R79.reuse ;  /* 0x000000004f0b72ca */ /* 0x040fe200000e0000 */
[----:B------:R-:W1:Y:S01]  /*3d6e0*/  LDC.64 R40, c[0x3][R55+-0x4e30] ;  /* 0x00ec740037287b82 */ /* 0x000e620000000a00 */
[----:B------:R-:W-:Y:S01]  /*3d6f0*/  R2UR UR12, R78 ;  /* 0x000000004e0c72ca */ /* 0x000fe200000e0000 */
[----:B------:R-:W3:Y:S01]  /*3d700*/  LDG.E.64 R42, desc[UR4][R68.64+0x2720] ;  /* 0x00272004442a7981 */ /* 0x000ee2000c1e1b00 */
[----:B------:R-:W-:Y:S01]  /*3d710*/  R2UR UR13, R79 ;  /* 0x000000004f0d72ca */ /* 0x000fe200000e0000 */
[----:B-1----:R-:W-:-:S07]  /*3d720*/  DADD R40, R40, R2 ;  /* 0x0000000028287229 */ /* 0x002fce0000000002 */
[----:B------:R1:W-:Y:S04]  /*3d730*/  STG.E.64 desc[UR4][R68.64+0x2740], R40 ;  /* 0x0027402844007986 */ /* 0x0003e8000c101b04 */
[----:B------:R-:W4:Y:S04]  /*3d740*/  LDG.E.S8 R2, desc[UR8][R34.64] ;  /* 0x0000000822027981 */ /* 0x000f28000c1e1300 */
[----:B------:R-:W4:Y:S04]  /*3d750*/  LDG.E.S8 R3, desc[UR10][R32.64+0x1b] ;  /* 0x00001b0a20037981 */ /* 0x000f28000c1e1300 */
[----:B------:R-:W5:Y:S01]  /*3d760*/  LDG.E.S8 R37, desc[UR12][R32.64+0x1c] ;  /* 0x00001c0c20257981 */ /* 0x000f62000c1e1300 */
[----:B------:R-:W-:Y:S01]  /*3d770*/  UMOV UR4, 0xcccccccd ;  /* 0xcccccccd00047882 */ /* 0x000fe20000000000 */
[----:B------:R-:W-:Y:S01]  /*3d780*/  UMOV UR5, 0x4016cccc ;  /* 0x4016cccc00057882 */ /* 0x000fe20000000000 */
[----:B------:R-:W-:Y:S01]  /*3d790*/  BSSY.RECONVERGENT B4, `(.L_x_824) ;  /* 0x0000032000047945 */ /* 0x000fe20003800200 */
[C-C-:B----4-:R-:W-:Y:S01]  /*3d7a0*/  IMAD R36, R2.reuse, 0x5, R3.reuse ;  /* 0x0000000502247824 */ /* 0x150fe200078e0203 */
[----:B------:R-:W-:-:S05]  /*3d7b0*/  PRMT R2, R2, 0x5410, R3 ;  /* 0x0000541002027816 */ /* 0x000fca0000000003 */
[----:B-----5:R-:W-:Y:S01]  /*3d7c0*/  IDP.2A.LO.S16.U8 R2, R2, R53, R37 ;  /* 0x0000003502027226 */ /* 0x020fe20000001225 */
[----:B------:R-:W-:-:S03]  /*3d7d0*/  LEA R60, R36, 0x10000, 0x3 ;  /* 0x00010000243c7811 */ /* 0x000fc600078e18ff */
[----:B------:R-:W-:Y:S01]  /*3d7e0*/  IMAD R53, R2, 0x8, R59 ;  /* 0x0000000802357824 */ /* 0x000fe200078e023b */
[----:B------:R-:W4:Y:S08]  /*3d7f0*/  LDC.64 R36, c[0x3][R60+-0x4d68] ;  /* 0x00eca6003c247b82 */ /* 0x000f300000000a00 */
[----:B------:R-:W4:Y:S02]  /*3d800*/  LDC.64 R2, c[0x3][R53+0x59d8] ;  /* 0x00d6760035027b82 */ /* 0x000f240000000a00 */
[----:B----4-:R-:W-:-:S08]  /*3d810*/  DADD R36, R36, R2 ;  /* 0x0000000024247229 */ /* 0x010fd00000000002 */
[----:B------:R-:W-:-:S14]  /*3d820*/  DSETP.GT.AND P0, PT, |R36|, R56, PT ;  /* 0x000000382400722a */ /* 0x000fdc0003f04200 */
[----:B-1----:R-:W-:Y:S02]  /*3d830*/  @P0 IMAD.MOV.U32 R40, RZ, RZ, 0x0 ;  /* 0x00000000ff280424 */ /* 0x002fe400078e00ff */
[----:B------:R-:W-:-:S06]  /*3d840*/  @P0 IMAD.MOV.U32 R41, RZ, RZ, -0x40100000 ;  /* 0xbff00000ff290424 */ /* 0x000fcc00078e00ff */
[----:B------:R-:W-:-:S08]  /*3d850*/  DADD R2, R40, -UR4 ;  /* 0x8000000428027e29 */ /* 0x000fd00008000000 */
[----:B---3--:R-:W-:-:S06]  /*3d860*/  DADD R110, R2, R42 ;  /* 0x00000000026e7229 */ /* 0x008fcc000000002a */
        /* <DEDUP_REMOVED lines=33> */
[----:B0-2---:R-:W-:Y:S05]  /*3da80*/  CALL.REL.NOINC `($__internal_0_$__cuda_sm20_div_rn_f64_full) ;  /* 0x000010bc00847944 */ /* 0x005fea0003c00000 */
[----:B------:R-:W-:Y:S02]  /*3da90*/  IMAD.MOV.U32 R2, RZ, RZ, R108 ;  /* 0x000000ffff027224 */ /* 0x000fe400078e006c */
[----:B------:R-:W-:-:S07]  /*3daa0*/  IMAD.MOV.U32 R3, RZ, RZ, R109 ;  /* 0x000000ffff037224 */ /* 0x000fce00078e006d */
.L_x_825:
[----:B------:R-:W-:Y:S05]  /*3dab0*/  BSYNC.RECONVERGENT B4 ;  /* 0x0000000000047941 */ /* 0x000fea0003800200 */
.L_x_824:
        /* <DEDUP_REMOVED lines=15> */
[----:B------:R-:W1:Y:S02]  /*3dbb0*/  MUFU.RCP64H R57, R111 ;  /* 0x0000006f00397308 */ /* 0x000e640000001800 */
[----:B-1----:R-:W-:-:S08]  /*3dbc0*/  DFMA R58, -R110, R56, 1 ;  /* 0x3ff000006e3a742b */ /* 0x002fd00000000138 */
[----:B------:R-:W-:-:S08]  /*3dbd0*/  DFMA R58, R58, R58, R58 ;  /* 0x0000003a3a3a722b */ /* 0x000fd0000000003a */
[----:B------:R-:W-:-:S08]  /*3dbe0*/  DFMA R58, R56, R58, R56 ;  /* 0x0000003a383a722b */ /* 0x000fd00000000038 */
[----:B------:R-:W-:-:S08]  /*3dbf0*/  DFMA R56, -R110, R58, 1 ;  /* 0x3ff000006e38742b */ /* 0x000fd0000000013a */
[----:B------:R-:W-:-:S08]  /*3dc00*/  DFMA R56, R58, R56, R58 ;  /* 0x000000383a38722b */ /* 0x000fd0000000003a */
[----:B0-2---:R-:W-:-:S08]  /*3dc10*/  DMUL R108, R124, R56 ;  /* 0x000000387c6c7228 */ /* 0x005fd00000000000 */
        /* <DEDUP_REMOVED lines=9> */
.L_x_828:
[----:B------:R-:W-:Y:S05]  /*3dcb0*/  BSYNC.RECONVERGENT B4 ;  /* 0x0000000000047941 */ /* 0x000fea0003800200 */
.L_x_827:
        /* <DEDUP_REMOVED lines=19> */
.L_x_826:
        /* <DEDUP_REMOVED lines=13> */
.L_x_823:
[----:B------:R-:W-:Y:S05]  /*3dec0*/  BSYNC.RECONVERGENT B0 ;  /* 0x0000000000007941 */ /* 0x000fea0003800200 */
.L_x_821:
[C---:B------:R-:W-:Y:S02]  /*3ded0*/  R2UR UR4, R78.reuse ;  /* 0x000000004e0472ca */ /* 0x040fe400000e0000 */
[C---:B------:R-:W-:Y:S02]  /*3dee0*/  R2UR UR5, R79.reuse ;  /* 0x000000004f0572ca */ /* 0x040fe400000e0000 */
[----:B------:R-:W-:Y:S02]  /*3def0*/  R2UR UR8, R78 ;  /* 0x000000004e0872ca */ /* 0x000fe400000e0000 */
[----:B------:R-:W-:-:S09]  /*3df00*/  R2UR UR9, R79 ;  /* 0x000000004f0972ca */ /* 0x000fd200000e0000 */
[----:B0--3--:R-:W3:Y:S04]  /*3df10*/  LDG.E.S8 R2, desc[UR4][R34.64] ;  /* 0x0000000422027981 */ /* 0x009ee8000c1e1300 */
        /* <DEDUP_REMOVED lines=40> */
.L_x_830:
[----:B------:R-:W-:Y:S05]  /*3e1a0*/  BSYNC.RECONVERGENT B0 ;  /* 0x0000000000007941 */ /* 0x000fea0003800200 */
.L_x_829:
        /* <DEDUP_REMOVED lines=15> */
.L_x_806:
[----:B------:R-:W-:Y:S05]  /*3e2a0*/  BSYNC.RECONVERGENT B1 ;  /* 0x0000000000017941 */ /* 0x000fea0003800200 */
.L_x_804:
        /* <DEDUP_REMOVED lines=9> */
[----:B------:R-:W1:Y:S01]  /*3e340*/  LDC.64 R40, c[0x0][0x3a8] ;  /* 0x0000ea00ff287b82 */ /* 0x000e620000000a00 */
        /* <DEDUP_REMOVED lines=8> */
[----:B-1----:R-:W-:-:S08]  /*3e3d0*/  IMAD.WIDE R40, R45, 0x8, R40 ;  /* 0x000000082d287825 */ /* 0x002fd000078e0228 */
[----:B------:R-:W3:Y:S04]  /*3e3e0*/  LDG.E.64 R46, desc[UR4][R40.64+0x1388] ;  /* 0x00138804282e7981 */ /* 0x000ee8000c1e1b00 */
[----:B------:R-:W4:Y:S01]  /*3e3f0*/  LDG.E.64 R44, desc[UR4][R40.64] ;  /* 0x00000004282c7981 */ /* 0x000f22000c1e1b00 */
[----:B------:R-:W-:Y:S01]  /*3e400*/  UMOV UR4, 0xcccccccd ;  /* 0xcccccccd00047882 */ /* 0x000fe20000000000 */
[----:B------:R-:W-:Y:S01]  /*3e410*/  UMOV UR5, 0x4016cccc ;  /* 0x4016cccc00057882 */ /* 0x000fe20000000000 */
[----:B------:R-:W-:Y:S05]  /*3e420*/  BMOV.32.CLEAR RZ, B0 ;  /* 0x0000000000ff7355 */ /* 0x000fea0000100000 */
[----:B------:R-:W-:Y:S01]  /*3e430*/  BSSY.RECONVERGENT B0, `(.L_x_831) ;  /* 0x0000018000007945 */ /* 0x000fe20003800200 */
[----:B---3--:R-:W-:-:S02]  /*3e440*/  DADD R46, R2, R46 ;  /* 0x00000000022e7229 */ /* 0x008fc4000000002e */
[----:B----4-:R-:W-:-:S06]  /*3e450*/  DADD R44, R36, R44 ;  /* 0x00000000242c7229 */ /* 0x010fcc000000002c */
[----:B------:R-:W-:Y:S02]  /*3e460*/  DADD R46, R46, -UR4 ;  /* 0x800000042e2e7e29 */ /* 0x000fe40008000000 */
[----:B------:R-:W-:-:S06]  /*3e470*/  DADD R124, R44, 200 ;  /* 0x406900002c7c7429 */ /* 0x000fcc0000000000 */
[----:B-----5:R-:W-:Y:S01]  /*3e480*/  DADD R110, R46, R42 ;  /* 0x000000002e6e7229 */ /* 0x020fe2000000002a */
        /* <DEDUP_REMOVED lines=18> */
.L_x_832:
[----:B------:R-:W-:Y:S05]  /*3e5b0*/  BSYNC.RECONVERGENT B0 ;  /* 0x0000000000007941 */ /* 0x000fea0003800200 */
.L_x_831:
        /* <DEDUP_REMOVED lines=15> */
[----:B-1----:R-:W-:Y:S05]  /*3e6b0*/  @!P0 BRA `(.L_x_834) ;  /* 0x00000000005c8947 */ /* 0x002fea0003800000 */
[----:B------:R-:W1:Y:S01]  /*3e6c0*/  LDC.64 R40, c[0x0][0x3a8] ;  /* 0x0000ea00ff287b82 */ /* 0x000e620000000a00 */
[----:B-----5:R-:W-:Y:S01]  /*3e6d0*/  IMAD R33, R48, R38, R33 ;  /* 0x0000002630217224 */ /* 0x020fe200078e0221 */
[----:B------:R-:W-:Y:S02]  /*3e6e0*/  R2UR UR4, R78 ;  /* 0x000000004e0472ca */ /* 0x000fe400000e0000 */
[----:B------:R-:W-:Y:S01]  /*3e6f0*/  R2UR UR5, R79 ;  /* 0x000000004f0572ca */ /* 0x000fe200000e0000 */
[----:B------:R-:W-:-:S04]  /*3e700*/  VIADD R33, R33, 0x271 ;  /* 0x0000027121217836 */ /* 0x000fc80000000000 */
[----:B-1----:R-:W-:-:S08]  /*3e710*/  IMAD.WIDE R40, R33, 0x8, R40 ;  /* 0x0000000821287825 */ /* 0x002fd000078e0228 */
        /* <DEDUP_REMOVED lines=17> */
.L_x_834:
[----:B------:R-:W-:Y:S05]  /*3e830*/  BSYNC.RECONVERGENT B0 ;  /* 0x0000000000007941 */ /* 0x000fea0003800200 */
.L_x_833:
[C---:B-----5:R-:W-:Y:S01]  /*3e840*/  ISETP.GE.AND P0, PT, R49.reuse, R38, PT ;  /* 0x000000263100720c */ /* 0x060fe20003f06270 */
[----:B-1----:R-:W-:-:S12]  /*3e850*/  VIADD R49, R49, 0x1 ;  /* 0x0000000131317836 */ /* 0x002fd80000000000 */
[----:B------:R-:W-:Y:S05]  /*3e860*/  @!P0 BRA `(.L_x_835) ;  /* 0xffffffd000908947 */ /* 0x000fea000383ffff */
[----:B------:R-:W-:Y:S05]  /*3e870*/  BSYNC.RECONVERGENT B2 ;  /* 0x0000000000027941 */ /* 0x000fea0003800200 */
.L_x_803:
[----:B------:R-:W-:Y:S02]  /*3e880*/  R2UR UR4, R78 ;  /* 0x000000004e0472ca */ /* 0x000fe400000e0000 */
[----:B------:R-:W-:-:S13]  /*3e890*/  R2UR UR5, R79 ;  /* 0x000000004f0572ca */ /* 0x000fda00000e0000 */
[----:B------:R1:W5:Y:S02]  /*3e8a0*/  LDG.E.64 R32, desc[UR4][R68.64+0x2728] ;  /* 0x0027280444207981 */ /* 0x000364000c1e1b00 */
.L_x_802:
[----:B------:R-:W-:Y:S05]  /*3e8b0*/  BSYNC.RECONVERGENT B3 ;  /* 0x0000000000037941 */ /* 0x000fea0003800200 */
.L_x_801:
        /* <DEDUP_REMOVED lines=8> */
[----:B------:R-:W2:Y:S01]  /*3e940*/  @!P0 LDG.E R34, desc[UR4][R66.64+0xd0] ;  /* 0x0000d00442228981 */ /* 0x000ea2000c1e1900 */
[C---:B------:R-:W-:Y:S01]  /*3e950*/  @P0 R2UR UR4, R78.reuse ;  /* 0x000000004e0402ca */ /* 0x040fe200000e0000 */
[----:B---34-:R-:W-:Y:S01]  /*3e960*/  @P0 IMAD.MOV.U32 R41, RZ, RZ, 0x1 ;  /* 0x00000001ff290424 */ /* 0x018fe200078e00ff */
        /* <DEDUP_REMOVED lines=12> */
[----:B------:R-:W-:Y:S01]  /*3ea30*/  @!P0 SHF.R.S32.HI R35, RZ, 0x1f, R34 ;  /* 0x0000001fff238819 */ /* 0x000fe20000011422 */
[----:B------:R-:W-:Y:S01]  /*3ea40*/  @P0 IMAD.MOV.U32 R34, RZ, RZ, 0x1 ;  /* 0x00000001ff220424 */ /* 0x000fe200078e00ff */
[----:B------:R-:W-:Y:S01]  /*3ea50*/  IADD3 R32, P2, PT, R32, R72, RZ ;  /* 0x0000004820207210 */ /* 0x000fe20007f5e0ff */
[----:B------:R-:W-:-:S03]  /*3ea60*/  @P0 IMAD.MOV.U32 R35, RZ, RZ, 0x0 ;  /* 0x00000000ff230424 */ /* 0x000fc600078e00ff */
[----:B------:R-:W-:Y:S01]  /*3ea70*/  IADD3 R34, P1, PT, R34, R72, RZ ;  /* 0x0000004822227210 */ /* 0x000fe20007f3e0ff */
[----:B------:R-:W-:-:S04]  /*3ea80*/  IMAD.X R33, R33, 0x1, R73, P2 ;  /* 0x0000000121217824 */ /* 0x000fc800010e0649 */
[----:B------:R-:W-:Y:S01]  /*3ea90*/  IMAD.X R35, R35, 0x1, R73, P1 ;  /* 0x0000000123237824 */ /* 0x000fe200008e0649 */
[----:B------:R-:W2:Y:S04]  /*3eaa0*/  LDG.E.U8 R43, desc[UR12][R32.64+0x1b] ;  /* 0x00001b0c202b7981 */ /* 0x000ea8000c1e1100 */
[----:B------:R-:W4:Y:S01]  /*3eab0*/  LDG.E.U8 R42, desc[UR10][R34.64] ;  /* 0x0000000a222a7981 */ /* 0x000f22000c1e1100 */
[----:B------:R-:W-:Y:S01]  /*3eac0*/  BSSY.RECONVERGENT B1, `(.L_x_836) ;  /* 0x0000285000017945 */ /* 0x000fe20003800200 */
[----:B--2---:R-:W-:Y:S02]  /*3ead0*/  PRMT R37, R43, 0x8880, RZ ;  /* 0x000088802b257816 */ /* 0x004fe400000000ff */
[----:B----4-:R-:W-:-:S05]  /*3eae0*/  PRMT R38, R42, 0x8880, RZ ;  /* 0x000088802a267816 */ /* 0x010fca00000000ff */
        /* <DEDUP_REMOVED lines=9> */
[----:B---3--:R-:W-:Y:S02]  /*3eb80*/  @P0 IMAD.MOV.U32 R41, RZ, RZ, 0x7ff00000 ;  /* 0x7ff00000ff290424 */ /* 0x008fe400078e00ff */
[----:B------:R2:W-:Y:S04]  /*3eb90*/  @P0 STG.E.64 desc[UR4][R68.64+0x2710], R36 ;  /* 0x0027102444000986 */ /* 0x0005e8000c101b04 */
        /* <DEDUP_REMOVED lines=61> */
[----:B------:R-:W3:Y:S04]  /*3ef70*/  LDG.E.S8 R45, desc[UR12][R34.64] ;  /* 0x0000000c222d7981 */ /* 0x000ee8000c1e1300 */
[----:B------:R-:W3:Y:S01]  /*3ef80*/  LDG.E.S8 R38, desc[UR14][R34.64+0x1] ;  /* 0x0000010e22267981 */ /* 0x000ee2000c1e1300 */
        /* <DEDUP_REMOVED lines=8> */
[----:B---3--:R-:W-:-:S05]  /*3f010*/  PRMT R38, R45, 0x5410, R38 ;  /* 0x000054102d267816 */ /* 0x008fca0000000026 */
[----:B------:R-:W-:-:S04]  /*3f020*/  IDP.2A.LO.S16.U8 R38, R38, R59, R43 ;  /* 0x0000003b26267226 */ /* 0x000fc8000000122b */
[----:B------:R-:W-:-:S04]  /*3f030*/  IMAD R38, R38, 0x8, R57 ;  /* 0x0000000826267824 */ /* 0x000fc800078e0239 */
[----:B------:R-:W2:Y:S02]  /*3f040*/  LDC.64 R36, c[0x3][R38+0x5208] ;  /* 0x00d4820026247b82 */ /* 0x000ea40000000a00 */
[----:B--2---:R-:W-:-:S14]  /*3f050*/  DSETP.GEU.AND P1, PT, |R36|, R2, PT ;  /* 0x000000022400722a */ /* 0x004fdc0003f2e200 */
[----:B----4-:R-:W-:Y:S05]  /*3f060*/  @P1 BRA `(.L_x_839) ;  /* 0x00000008006c1947 */ /* 0x010fea0003800000 */
[----:B------:R-:W-:Y:S02]  /*3f070*/  R2UR UR4, R78 ;  /* 0x000000004e0472ca */ /* 0x000fe400000e0000 */
[----:B------:R-:W-:-:S13]  /*3f080*/  R2UR UR5, R79 ;  /* 0x000000004f0572ca */ /* 0x000fda00000e0000 */
[----:B------:R-:W2:Y:S01]  /*3f090*/  LDG.E.S8 R36, desc[UR4][R32.64+0x1c] ;  /* 0x00001c0420247981 */ /* 0x000ea2000c1e1300 */
[----:B------:R-:W-:-:S04]  /*3f0a0*/  PRMT R40, R42, 0x8880, RZ ;  /* 0x000088802a287816 */ /* 0x000fc800000000ff */
[----:B------:R-:W-:-:S05]  /*3f0b0*/  PRMT R37, R45, 0x5410, R40 ;  /* 0x000054102d257816 */ /* 0x000fca0000000028 */
[----:B--2---:R-:W-:-:S04]  /*3f0c0*/  IDP.2A.LO.S16.U8 R36, R37, R59, R36 ;  /* 0x0000003b25247226 */ /* 0x004fc80000001224 */
[----:B------:R-:W-:-:S04]  /*3f0d0*/  IMAD R42, R36, 0x8, R57 ;  /* 0x00000008242a7824 */ /* 0x000fc800078e0239 */
[----:B------:R-:W2:Y:S02]  /*3f0e0*/  LDC.64 R36, c[0x3][R42+0x59d8] ;  /* 0x00d676002a247b82 */ /* 0x000ea40000000a00 */
[----:B--2---:R-:W-:-:S14]  /*3f0f0*/  DSETP.GEU.AND P0, PT, |R36|, R2, PT ;  /* 0x000000022400722a */ /* 0x004fdc0003f0e200 */
[----:B------:R-:W-:Y:S05]  /*3f100*/  @P0 BRA `(.L_x_839) ;  /* 0x0000000800440947 */ /* 0x000fea0003800000 */
[----:B------:R-:W-:Y:S01]  /*3f110*/  IMAD R36, R45, 0x5, R40 ;  /* 0x000000052d247824 */ /* 0x000fe200078e0228 */
[----:B------:R-:W-:Y:S01]  /*3f120*/  R2UR UR4, R78 ;  /* 0x000000004e0472ca */ /* 0x000fe200000e0000 */
[----:B------:R-:W2:Y:S01]  /*3f130*/  LDC.64 R40, c[0x3][R38+0x4e20] ;  /* 0x00d3880026287b82 */ /* 0x000ea20000000a00 */
[C---:B------:R-:W-:Y:S02]  /*3f140*/  R2UR UR5, R79.reuse ;  /* 0x000000004f0572ca */ /* 0x040fe400000e0000 */
[----:B------:R-:W-:Y:S02]  /*3f150*/  LEA R56, R36, 0x10000, 0x3 ;  /* 0x0001000024387811 */ /* 0x000fe400078e18ff */
[C---:B------:R-:W-:Y:S02]  /*3f160*/  R2UR UR8, R78.reuse ;  /* 0x000000004e0872ca */ /* 0x040fe400000e0000 */
[----:B------:R-:W-:Y:S01]  /*3f170*/  R2UR UR9, R79 ;  /* 0x000000004f0972ca */ /* 0x000fe200000e0000 */
[----:B------:R-:W2:Y:S01]  /*3f180*/  LDC.64 R36, c[0x3][R56+-0x4e30] ;  /* 0x00ec740038247b82 */ /* 0x000ea20000000a00 */
[----:B------:R-:W-:-:S02]  /*3f190*/  R2UR UR12, R78 ;  /* 0x000000004e0c72ca */ /* 0x000fc400000e0000 */
[C---:B------:R-:W-:Y:S02]  /*3f1a0*/  R2UR UR13, R79.reuse ;  /* 0x000000004f0d72ca */ /* 0x040fe400000e0000 */
[C---:B------:R-:W-:Y:S02]  /*3f1b0*/  R2UR UR10, R78.reuse ;  /* 0x000000004e0a72ca */ /* 0x040fe400000e0000 */
[C---:B------:R-:W-:Y:S01]  /*3f1c0*/  R2UR UR11, R79.reuse ;  /* 0x000000004f0b72ca */ /* 0x040fe200000e0000 */
[----:B------:R-:W3:Y:S01]  /*3f1d0*/  LDC.64 R44, c[0x3][R42+0x55f0] ;  /* 0x00d57c002a2c7b82 */ /* 0x000ee20000000a00 */
[----:B------:R-:W-:Y:S02]  /*3f1e0*/  R2UR UR14, R78 ;  /* 0x000000004e0e72ca */ /* 0x000fe400000e0000 */
[----:B------:R-:W-:Y:S01]  /*3f1f0*/  R2UR UR15, R79 ;  /* 0x000000004f0f72ca */ /* 0x000fe200000e0000 */
[----:B--2---:R-:W-:-:S08]  /*3f200*/  DADD R36, R36, R40 ;  /* 0x0000000024247229 */ /* 0x004fd00000000028 */
[----:B---3--:R-:W-:Y:S02]  /*3f210*/  DADD R44, R36, R44 ;  /* 0x00000000242c7229 */ /* 0x008fe4000000002c */
[----:B------:R-:W2:Y:S05]  /*3f220*/  LDG.E.64 R36, desc[UR4][R68.64+0x2720] ;  /* 0x0027200444247981 */ /* 0x000eaa000c1e1b00 */
[----:B------:R3:W-:Y:S04]  /*3f230*/  STG.E.64 desc[UR4][R68.64+0x2740], R44 ;  /* 0x0027402c44007986 */ /* 0x0007e8000c101b04 */
[----:B------:R-:W4:Y:S04]  /*3f240*/  LDG.E.S8 R40, desc[UR8][R34.64] ;  /* 0x0000000822287981 */ /* 0x000f28000c1e1300 */
[----:B------:R-:W4:Y:S04]  /*3f250*/  LDG.E.S8 R43, desc[UR12][R34.64+0x1] ;  /* 0x0000010c222b7981 */ /* 0x000f28000c1e1300 */
[----:B------:R-:W5:Y:S04]  /*3f260*/  LDG.E.S8 R41, desc[UR10][R32.64+0x1b] ;  /* 0x00001b0a20297981 */ /* 0x000f68000c1e1300 */
[----:B------:R-:W3:Y:S01]  /*3f270*/  LDG.E.S8 R55, desc[UR14][R32.64+0x1c] ;  /* 0x00001c0e20377981 */ /* 0x000ee2000c1e1300 */
[----:B------:R-:W-:Y:S01]  /*3f280*/  UMOV UR4, 0xcccccccd ;  /* 0xcccccccd00047882 */ /* 0x000fe20000000000 */
[----:B------:R-:W-:Y:S01]  /*3f290*/  UMOV UR5, 0x4016cccc ;  /* 0x4016cccc00057882 */ /* 0x000fe20000000000 */
[----:B------:R-:W-:Y:S01]  /*3f2a0*/  BSSY.RECONVERGENT B2, `(.L_x_840) ;  /* 0x0000037000027945 */ /* 0x000fe20003800200 */
[C---:B----4-:R-:W-:Y:S01]  /*3f2b0*/  PRMT R38, R40.reuse, 0x5410, R43 ;  /* 0x0000541028267816 */ /* 0x050fe2000000002b */
[----:B-----5:R-:W-:-:S04]  /*3f2c0*/  IMAD R43, R40, 0x5, R41 ;  /* 0x00000005282b7824 */ /* 0x020fc800078e0229 */
[-CC-:B------:R-:W-:Y:S01]  /*3f2d0*/  IDP.2A.LO.S16.U8 R53, R38, R59.reuse, R41.reuse ;  /* 0x0000003b26357226 */ /* 0x180fe20000001229 */
[----:B------:R-:W-:Y:S02]  /*3f2e0*/  PRMT R40, R40, 0x5410, R41 ;  /* 0x0000541028287816 */ /* 0x000fe40000000029 */
[----:B------:R-:W-:Y:S01]  /*3f2f0*/  LEA R58, R43, 0x10000, 0x3 ;  /* 0x000100002b3a7811 */ /* 0x000fe200078e18ff */
[----:B------:R-:W-:Y:S02]  /*3f300*/  IMAD R53, R53, 0x8, R57 ;  /* 0x0000000835357824 */ /* 0x000fe400078e0239 */
[----:B---3--:R-:W-:Y:S02]  /*3f310*/  IDP.2A.LO.S16.U8 R55, R40, R59, R55 ;  /* 0x0000003b28377226 */ /* 0x008fe40000001237 */
[----:B------:R-:W3:Y:S02]  /*3f320*/  LDC.64 R40, c[0x3][R58+-0x4d68] ;  /* 0x00eca6003a287b82 */ /* 0x000ee40000000a00 */
[----:B------:R-:W-:-:S06]  /*3f330*/  IMAD R55, R55, 0x8, R57 ;  /* 0x0000000837377824 */ /* 0x000fcc00078e0239 */
[----:B------:R-:W3:Y:S08]  /*3f340*/  LDC.64 R42, c[0x3][R53+0x5208] ;  /* 0x00d48200352a7b82 */ /* 0x000ef00000000a00 */
[----:B------:R-:W4:Y:S01]  /*3f350*/  LDC.64 R56, c[0x3][R55+0x59d8] ;  /* 0x00d6760037387b82 */ /* 0x000f220000000a00 */
[----:B---3--:R-:W-:-:S08]  /*3f360*/  DADD R42, R40, R42 ;  /* 0x00000000282a7229 */ /* 0x008fd0000000002a */
[----:B----4-:R-:W-:-:S08]  /*3f370*/  DADD R42, R42, R56 ;  /* 0x000000002a2a7229 */ /* 0x010fd00000000038 */
        /* <DEDUP_REMOVED lines=41> */
.L_x_841:
[----:B------:R-:W-:Y:S05]  /*3f610*/  BSYNC.RECONVERGENT B2 ;  /* 0x0000000000027941 */ /* 0x000fea0003800200 */
.L_x_840:
        /* <DEDUP_REMOVED lines=31> */
.L_x_844:
[----:B------:R-:W-:Y:S05]  /*3f810*/  BSYNC.RECONVERGENT B2 ;  /* 0x0000000000027941 */ /* 0x000fea0003800200 */
.L_x_843:
        /* <DEDUP_REMOVED lines=19> */
.L_x_842:
        /* <DEDUP_REMOVED lines=13> */
.L_x_839:
[----:B------:R-:W-:Y:S05]  /*3fa20*/  BSYNC.RECONVERGENT B0 ;  /* 0x0000000000007941 */ /* 0x000fea0003800200 */
.L_x_838:
[C---:B------:R-:W-:Y:S02]  /*3fa30*/  R2UR UR10, R78.reuse ;  /* 0x000000004e0a72ca */ /* 0x040fe400000e0000 */
[C---:B------:R-:W-:Y:S02]  /*3fa40*/  R2UR UR11, R79.reuse ;  /* 0x000000004f0b72ca */ /* 0x040fe400000e0000 */
[C---:B------:R-:W-:Y:S02]  /*3fa50*/  R2UR UR4, R78.reuse ;  /* 0x000000004e0472ca */ /* 0x040fe400000e0000 */
[C---:B------:R-:W-:Y:S02]  /*3fa60*/  R2UR UR5, R79.reuse ;  /* 0x000000004f0572ca */ /* 0x040fe400000e0000 */
[----:B------:R-:W-:Y:S02]  /*3fa70*/  R2UR UR8, R78 ;  /* 0x000000004e0872ca */ /* 0x000fe400000e0000 */
[----:B------:R-:W-:-:S05]  /*3fa80*/  R2UR UR9, R79 ;  /* 0x000000004f0972ca */ /* 0x000fca00000e0000 */
[----:B------:R-:W5:Y:S04]  /*3fa90*/  LDG.E.U8 R38, desc[UR10][R32.64+0x1b] ;  /* 0x00001b0a20267981 */ /* 0x000f68000c1e1100 */
[----:B--2-4-:R-:W2:Y:S04]  /*3faa0*/  LDG.E.S8 R41, desc[UR4][R34.64] ;  /* 0x0000000422297981 */ /* 0x014ea8000c1e1300 */
[----:B------:R-:W2:Y:S01]  /*3fab0*/  LDG.E.S8 R36, desc[UR8][R34.64+0x1] ;  /* 0x0000010822247981 */ /* 0x000ea2000c1e1300 */
[----:B------:R-:W-:Y:S01]  /*3fac0*/  IMAD.MOV.U32 R55, RZ, RZ, 0x519 ;  /* 0x00000519ff377424 */ /* 0x000fe200078e00ff */
[----:B------:R-:W-:Y:S05]  /*3fad0*/  BMOV.32.CLEAR RZ, B0 ;  /* 0x0000000000ff7355 */ /* 0x000fea0000100000 */
[----:B------:R-:W-:Y:S01]  /*3fae0*/  IMAD.MOV.U32 R59, RZ, RZ, 0x50 ;  /* 0x00000050ff3b7424 */ /* 0x000fe200078e00ff */
[----:B------:R-:W-:Y:S01]  /*3faf0*/  BSSY.RECONVERGENT B0, `(.L_x_845) ;  /* 0x0000096000007945 */ /* 0x000fe20003800200 */
[----:B------:R-:W-:-:S02]  /*3fb00*/  IMAD.MOV.U32 R56, RZ, RZ, -0x800000 ;  /* 0xff800000ff387424 */ /* 0x000fc400078e00ff */
[----:B------:R-:W-:Y:S01]  /*3fb10*/  IMAD.MOV.U32 R57, RZ, RZ, 0x41cdcd64 ;  /* 0x41cdcd64ff397424 */ /* 0x000fe200078e00ff */
[----:B-----5:R-:W-:Y:S02]  /*3fb20*/  PRMT R37, R38, 0x8880, RZ ;  /* 0x0000888026257816 */ /* 0x020fe400000000ff */
        /* <DEDUP_REMOVED lines=22> */
[----:B------:R-:W5:Y:S04]  /*3fc90*/  LDG.E.U8 R41, desc[UR10][R32.64+0x1b] ;  /* 0x00001b0a20297981 */ /* 0x000f68000c1e1100 */
[----:B------:R-:W3:Y:S04]  /*3fca0*/  LDG.E.S8 R38, desc[UR8][R34.64] ;  /* 0x0000000822267981 */ /* 0x000ee8000c1e1300 */
[----:B------:R-:W3:Y:S01]  /*3fcb0*/  LDG.E.S8 R43, desc[UR12][R34.64+0x1] ;  /* 0x0000010c222b7981 */ /* 0x000ee2000c1e1300 */
[----:B------:R-:W-:Y:S01]  /*3fcc0*/  UMOV UR4, 0xcccccccd ;  /* 0xcccccccd00047882 */ /* 0x000fe20000000000 */
[----:B------:R-:W-:Y:S01]  /*3fcd0*/  UMOV UR5, 0x4016cccc ;  /* 0x4016cccc00057882 */ /* 0x000fe20000000000 */
[----:B------:R-:W-:Y:S01]  /*3fce0*/  BSSY.RECONVERGENT B2, `(.L_x_847) ;  /* 0x0000036000027945 */ /* 0x000fe20003800200 */
[----:B-----5:R-:W-:-:S02]  /*3fcf0*/  PRMT R42, R41, 0x8880, RZ ;  /* 0x00008880292a7816 */ /* 0x020fc400000000ff */
[----:B------:R-:W-:-:S03]  /*3fd00*/  PRMT R58, R41, 0x8880, RZ ;  /* 0x00008880293a7816 */ /* 0x000fc600000000ff */
[----:B------:R-:W-:Y:S02]  /*3fd10*/  IMAD.MOV.U32 R41, RZ, RZ, R42 ;  /* 0x000000ffff297224 */ /* 0x000fe400078e002a */
[----:B------:R-:W-:Y:S01]  /*3fd20*/  IMAD.MOV.U32 R42, RZ, RZ, R58 ;  /* 0x000000ffff2a7224 */ /* 0x000fe200078e003a */
[C---:B---3--:R-:W-:Y:S01]  /*3fd30*/  PRMT R43, R38.reuse, 0x5410, R43 ;  /* 0x00005410262b7816 */ /* 0x048fe2000000002b */
[----:B------:R-:W-:-:S04]  /*3fd40*/  IMAD R41, R38, 0x5, R41 ;  /* 0x0000000526297824 */ /* 0x000fc800078e0229 */
[----:B------:R-:W-:Y:S01]  /*3fd50*/  IDP.2A.LO.S16.U8 R42, R43, R55, R42 ;  /* 0x000000372b2a7226 */ /* 0x000fe2000000122a */
[----:B------:R-:W-:-:S03]  /*3fd60*/  LEA R55, R41, 0x10000, 0x3 ;  /* 0x0001000029377811 */ /* 0x000fc600078e18ff */
[----:B------:R-:W-:Y:S02]  /*3fd70*/  IMAD R38, R42, 0x8, R59 ;  /* 0x000000082a267824 */ /* 0x000fe400078e023b */
[----:B------:R-:W3:Y:S08]  /*3fd80*/  LDC.64 R42, c[0x3][R55+-0x4d68] ;  /* 0x00eca600372a7b82 */ /* 0x000ef00000000a00 */
[----:B------:R-:W3:Y:S02]  /*3fd90*/  LDC.64 R40, c[0x3][R38+0x5208] ;  /* 0x00d4820026287b82 */ /* 0x000ee40000000a00 */
[----:B---3--:R-:W-:-:S08]  /*3fda0*/  DADD R42, R42, R40 ;  /* 0x000000002a2a7229 */ /* 0x008fd00000000028 */
[----:B------:R-:W-:-:S14]  /*3fdb0*/  DSETP.GT.AND P0, PT, |R42|, R56, PT ;  /* 0x000000382a00722a */ /* 0x000fdc0003f04200 */
[----:B----4-:R-:W-:Y:S02]  /*3fdc0*/  @P0 IMAD.MOV.U32 R44, RZ, RZ, 0x0 ;  /* 0x00000000ff2c0424 */ /* 0x010fe400078e00ff */
        /* <DEDUP_REMOVED lines=39> */
.L_x_848:
[----:B------:R-:W-:Y:S05]  /*40040*/  BSYNC.RECONVERGENT B2 ;  /* 0x0000000000027941 */ /* 0x000fea0003800200 */
.L_x_847:
        /* <DEDUP_REMOVED lines=31> */
.L_x_851:
[----:B------:R-:W-:Y:S05]  /*40240*/  BSYNC.RECONVERGENT B2 ;  /* 0x0000000000027941 */ /* 0x000fea0003800200 */
.L_x_850:
        /* <DEDUP_REMOVED lines=19> */
.L_x_849:
        /* <DEDUP_REMOVED lines=13> */
.L_x_846:
[----:B------:R-:W-:Y:S05]  /*40450*/  BSYNC.RECONVERGENT B0 ;  /* 0x0000000000007941 */ /* 0x000fea0003800200 */
.L_x_845:
[C---:B------:R-:W-:Y:S02]  /*40460*/  R2UR UR4, R78.reuse ;  /* 0x000000004e0472ca */ /* 0x040fe400000e0000 */
[C---:B------:R-:W-:Y:S02]  /*40470*/  R2UR UR5, R79.reuse ;  /* 0x000000004f0572ca */ /* 0x040fe400000e0000 */
[C---:B------:R-:W-:Y:S02]  /*40480*/  R2UR UR8, R78.reuse ;  /* 0x000000004e0872ca */ /* 0x040fe400000e0000 */
[C---:B------:R-:W-:Y:S02]  /*40490*/  R2UR UR9, R79.reuse ;  /* 0x000000004f0972ca */ /* 0x040fe400000e0000 */
[----:B------:R-:W-:Y:S02]  /*404a0*/  R2UR UR10, R78 ;  /* 0x000000004e0a72ca */ /* 0x000fe400000e0000 */
[----:B------:R-:W-:-:S05]  /*404b0*/  R2UR UR11, R79 ;  /* 0x000000004f0b72ca */ /* 0x000fca00000e0000 */
[----:B--2---:R-:W2:Y:S04]  /*404c0*/  LDG.E.S8 R40, desc[UR4][R34.64] ;  /* 0x0000000422287981 */ /* 0x004ea8000c1e1300 */
[----:B------:R-:W2:Y:S04]  /*404d0*/  LDG.E.S8 R41, desc[UR8][R32.64+0x1b] ;  /* 0x00001b0820297981 */ /* 0x000ea8000c1e1300 */
[----:B------:R-:W5:Y:S01]  /*404e0*/  LDG.E.S8 R36, desc[UR10][R32.64+0x1c] ;  /* 0x00001c0a20247981 */ /* 0x000f62000c1e1300 */
[----:B------:R-:W-:Y:S01]  /*404f0*/  IMAD.MOV.U32 R53, RZ, RZ, 0x519 ;  /* 0x00000519ff357424 */ /* 0x000fe200078e00ff */
[----:B------:R-:W-:Y:S05]  /*40500*/  BMOV.32.CLEAR RZ, B0 ;  /* 0x0000000000ff7355 */ /* 0x000fea0000100000 */
[----:B------:R-:W-:Y:S01]  /*40510*/  IMAD.MOV.U32 R59, RZ, RZ, 0x50 ;  /* 0x00000050ff3b7424 */ /* 0x000fe200078e00ff */
[----:B------:R-:W-:Y:S01]  /*40520*/  BSSY.RECONVERGENT B0, `(.L_x_852) ;  /* 0x0000094000007945 */ /* 0x000fe20003800200 */
[----:B------:R-:W-:-:S02]  /*40530*/  IMAD.MOV.U32 R56, RZ, RZ, -0x800000 ;  /* 0xff800000ff387424 */ /* 0x000fc400078e00ff */
[----:B------:R-:W-:Y:S01]  /*40540*/  IMAD.MOV.U32 R57, RZ, RZ, 0x41cdcd64 ;  /* 0x41cdcd64ff397424 */ /* 0x000fe200078e00ff */
[----:B--2---:R-:W-:-:S05]  /*40550*/  PRMT R37, R40, 0x5410, R41 ;  /* 0x0000541028257816 */ /* 0x004fca0000000029 */
[----:B-----5:R-:W-:-:S04]  /*40560*/  IDP.2A.LO.S16.U8 R36, R37, R53, R36 ;  /* 0x0000003525247226 */ /* 0x020fc80000001224 */
        /* <DEDUP_REMOVED lines=8> */
.L_x_853:
        /* <DEDUP_REMOVED lines=11> */
[----:B------:R-:W5:Y:S01]  /*406a0*/  LDG.E.64 R44, desc[UR4][R68.64+0x2720] ;  /* 0x00272004442c7981 */ /* 0x000f62000c1e1b00 */
[----:B------:R-:W-:Y:S01]  /*406b0*/  R2UR UR13, R79 ;  /* 0x000000004f0d72ca */ /* 0x000fe200000e0000 */
[----:B--2---:R-:W-:-:S07]  /*406c0*/  DADD R42, R42, R36 ;  /* 0x000000002a2a7229 */ /* 0x004fce0000000024 */
[----:B------:R2:W-:Y:S04]  /*406d0*/  STG.E.64 desc[UR4][R68.64+0x2740], R42 ;  /* 0x0027402a44007986 */ /* 0x0005e8000c101b04 */
[----:B------:R-:W3:Y:S04]  /*406e0*/  LDG.E.S8 R36, desc[UR8][R34.64] ;  /* 0x0000000822247981 */ /* 0x000ee8000c1e1300 */
[----:B------:R-:W3:Y:S04]  /*406f0*/  LDG.E.S8 R37, desc[UR10][R32.64+0x1b] ;  /* 0x00001b0a20257981 */ /* 0x000ee8000c1e1300 */
[----:B------:R-:W4:Y:S01]  /*40700*/  LDG.E.S8 R41, desc[UR12][R32.64+0x1c] ;  /* 0x00001c0c20297981 */ /* 0x000f22000c1e1300 */
[----:B------:R-:W-:Y:S01]  /*40710*/  UMOV UR4, 0xcccccccd ;  /* 0xcccccccd00047882 */ /* 0x000fe20000000000 */
[----:B------:R-:W-:Y:S01]  /*40720*/  UMOV UR5, 0x4016cccc ;  /* 0x4016cccc00057882 */ /* 0x000fe20000000000 */
[----:B------:R-:W-:Y:S01]  /*40730*/  BSSY.RECONVERGENT B2, `(.L_x_855) ;  /* 0x0000032000027945 */ /* 0x000fe20003800200 */
[C-C-:B---3--:R-:W-:Y:S01]  /*40740*/  IMAD R40, R36.reuse, 0x5, R37.reuse ;  /* 0x0000000524287824 */ /* 0x148fe200078e0225 */
[----:B------:R-:W-:-:S05]  /*40750*/  PRMT R36, R36, 0x5410, R37 ;  /* 0x0000541024247816 */ /* 0x000fca0000000025 */
[----:B----4-:R-:W-:Y:S01]  /*40760*/  IDP.2A.LO.S16.U8 R36, R36, R53, R41 ;  /* 0x0000003524247226 */ /* 0x010fe20000001229 */
        /* <DEDUP_REMOVED lines=9> */
[----:B-----5:R-:W-:-:S06]  /*40800*/  DADD R110, R36, R44 ;  /* 0x00000000246e7229 */ /* 0x020fcc000000002c */
        /* <DEDUP_REMOVED lines=36> */
.L_x_856:
[----:B------:R-:W-:Y:S05]  /*40a50*/  BSYNC.RECONVERGENT B2 ;  /* 0x0000000000027941 */ /* 0x000fea0003800200 */
.L_x_855:
        /* <DEDUP_REMOVED lines=31> */
.L_x_859:
[----:B------:R-:W-:Y:S05]  /*40c50*/  BSYNC.RECONVERGENT B2 ;  /* 0x0000000000027941 */ /* 0x000fea0003800200 */
.L_x_858:
        /* <DEDUP_REMOVED lines=19> */
.L_x_857:
        /* <DEDUP_REMOVED lines=13> */
.L_x_854:
[----:B------:R-:W-:Y:S05]  /*40e60*/  BSYNC.RECONVERGENT B0 ;  /* 0x0000000000007941 */ /* 0x000fea0003800200 */
.L_x_852:
        /* <DEDUP_REMOVED lines=26> */
[----:B------:R-:W0:Y:S01]  /*41010*/  LDC.64 R40, c[0x3][R38+-0x4d68] ;  /* 0x00eca60026287b82 */ /* 0x000e220000000a00 */
[----:B----4-:R-:W-:-:S08]  /*41020*/  DFMA R44, -R110, R42, 1 ;  /* 0x3ff000006e2c742b */ /* 0x010fd0000000012a */
[----:B------:R-:W-:-:S08]  /*41030*/  DFMA R44, R44, R44, R44 ;  /* 0x0000002c2c2c722b */ /* 0x000fd0000000002c */
[----:B------:R-:W-:-:S08]  /*41040*/  DFMA R44, R42, R44, R42 ;  /* 0x0000002c2a2c722b */ /* 0x000fd0000000002a */
[----:B------:R-:W-:-:S08]  /*41050*/  DFMA R32, -R110, R44, 1 ;  /* 0x3ff000006e20742b */ /* 0x000fd0000000012c */
[----:B------:R-:W-:Y:S02]  /*41060*/  DFMA R32, R44, R32, R44 ;  /* 0x000000202c20722b */ /* 0x000fe4000000002c */
[----:B0-----:R-:W-:Y:S01]  /*41070*/  DADD R124, R40, 200 ;  /* 0x40690000287c7429 */ /* 0x001fe20000000000 */
[----:B------:R2:W-:Y:S07]  /*41080*/  STG.E.64 desc[UR4][R68.64+0x2750], R40 ;  /* 0x0027502844007986 */ /* 0x0005ee000c101b04 */
[----:B---3--:R-:W-:-:S02]  /*41090*/  DMUL R108, R124, R32 ;  /* 0x000000207c6c7228 */ /* 0x008fc40000000000 */
        /* <DEDUP_REMOVED lines=10> */
.L_x_861:
[----:B------:R-:W-:Y:S05]  /*41140*/  BSYNC.RECONVERGENT B0 ;  /* 0x0000000000007941 */ /* 0x000fea0003800200 */
.L_x_860:
        /* <DEDUP_REMOVED lines=22> */
.L_x_862:
[C---:B------:R-:W-:Y:S02]  /*412b0*/  R2UR UR4, R78.reuse ;  /* 0x000000004e0472ca */ /* 0x040fe400000e0000 */
[C---:B------:R-:W-:Y:S02]  /*412c0*/  R2UR UR5, R79.reuse ;  /* 0x000000004f0572ca */ /* 0x040fe400000e0000 */
[----:B------:R-:W-:Y:S02]  /*412d0*/  R2UR UR8, R78 ;  /* 0x000000004e0872ca */ /* 0x000fe400000e0000 */
[----:B------:R-:W-:-:S09]  /*412e0*/  R2UR UR9, R79 ;  /* 0x000000004f0972ca */ /* 0x000fd200000e0000 */
[----:B------:R4:W-:Y:S04]  /*412f0*/  STG.E.64 desc[UR4][R68.64+0x2710], R36 ;  /* 0x0027102444007986 */ /* 0x0009e8000c101b04 */
[----:B------:R4:W-:Y:S02]  /*41300*/  STG.E.64 desc[UR8][R68.64+0x2718], R40 ;  /* 0x0027182844007986 */ /* 0x0009e4000c101b08 */
.L_x_837:
[----:B------:R-:W-:Y:S05]  /*41310*/  BSYNC.RECONVERGENT B1 ;  /* 0x0000000000017941 */ /* 0x000fea0003800200 */
.L_x_836:
        /* <DEDUP_REMOVED lines=8> */
.L_x_865:
        /* <DEDUP_REMOVED lines=10> */
.L_x_864:
[----:B------:R-:W-:Y:S05]  /*41440*/  BSYNC.RECONVERGENT B0 ;  /* 0x0000000000007941 */ /* 0x000fea0003800200 */
.L_x_863:
        /* <DEDUP_REMOVED lines=9> */
.L_x_869:
        /* <DEDUP_REMOVED lines=11> */
.L_x_868:
[----:B------:R-:W-:-:S07]  /*41590*/  IMAD.MOV.U32 R35, RZ, RZ, R34 ;  /* 0x000000ffff237224 */ /* 0x000fce00078e0022 */
.L_x_867:
[----:B------:R-:W-:Y:S05]  /*415a0*/  BSYNC.RECONVERGENT B0 ;  /* 0x0000000000007941 */ /* 0x000fea0003800200 */
.L_x_866:
[C---:B------:R-:W-:Y:S01]  /*415b0*/  R2UR UR4, R78.reuse ;  /* 0x000000004e0472ca */ /* 0x040fe200000e0000 */
[----:B------:R-:W5:Y:S01]  /*415c0*/  LDC.64 R32, c[0x0][0x3a8] ;  /* 0x0000ea00ff207b82 */ /* 0x000f620000000a00 */
[C---:B------:R-:W-:Y:S02]  /*415d0*/  R2UR UR5, R79.reuse ;  /* 0x000000004f0572ca */ /* 0x040fe400000e0000 */
[----:B------:R-:W-:Y:S02]  /*415e0*/  R2UR UR8, R78 ;  /* 0x000000004e0872ca */ /* 0x000fe400000e0000 */
[----:B------:R-:W-:-:S09]  /*415f0*/  R2UR UR9, R79 ;  /* 0x000000004f0972ca */ /* 0x000fd200000e0000 */
[----:B---3--:R-:W2:Y:S04]  /*41600*/  LDG.E R49, desc[UR4][R66.64+0xd0] ;  /* 0x0000d00442317981 */ /* 0x008ea8000c1e1900 */
[----:B------:R-:W3:Y:S01]  /*41610*/  LDG.E R48, desc[UR8][R66.64+0xd4] ;  /* 0x0000d40842307981 */ /* 0x000ee2000c1e1900 */
[----:B--2-4-:R-:W-:-:S04]  /*41620*/  VIADD R37, R49, 0xffffffff ;  /* 0xffffffff31257836 */ /* 0x014fc80000000000 */
[----:B------:R-:W-:-:S04]  /*41630*/  IMAD R35, R37, R35, R30 ;  /* 0x0000002325237224 */ /* 0x000fc800078e021e */
[----:B---3--:R-:W-:-:S04]  /*41640*/  IMAD.IADD R35, R48, 0x1, R35 ;  /* 0x0000000130237824 */ /* 0x008fc800078e0223 */
[----:B-----5:R-:W-:-:S06]  /*41650*/  IMAD.WIDE R32, R35, 0x8, R32 ;  /* 0x0000000823207825 */ /* 0x020fcc00078e0220 */
[----:B------:R-:W2:Y:S01]  /*41660*/  LDG.E.64 R32, desc[UR4][R32.64] ;  /* 0x0000000420207981 */ /* 0x000ea2000c1e1b00 */
[----:B------:R-:W-:Y:S01]  /*41670*/  BSSY.RECONVERGENT B4, `(.L_x_870) ;  /* 0x00006e9000047945 */ /* 0x000fe20003800200 */
[----:B------:R-:W-:Y:S01]  /*41680*/  CS2R R34, SRZ ;  /* 0x0000000000227805 */ /* 0x000fe2000001ff00 */
[----:B--2---:R-:W-:-:S14]  /*41690*/  DSETP.GEU.AND P0, PT, |R32|, R2, PT ;  /* 0x000000022000722a */ /* 0x004fdc0003f0e200 */
[----:B------:R-:W-:Y:S05]  /*416a0*/  @P0 BRA `(.L_x_871) ;  /* 0x0000006c00940947 */ /* 0x000fea0003800000 */
[----:B------:R-:W2:Y:S01]  /*416b0*/  LDC.64 R32, c[0x0][0x3b0] ;  /* 0x0000ec00ff207b82 */ /* 0x000ea20000000a00 */
[C---:B------:R-:W-:Y:S01]  /*416c0*/  R2UR UR4, R78.reuse ;  /* 0x000000004e0472ca */ /* 0x040fe200000e0000 */
[----:B------:R-:W-:Y:S01]  /*416d0*/  IMAD.IADD R3, R27, 0x1, R48 ;  /* 0x000000011b037824 */ /* 0x000fe200078e0230 */
[C---:B------:R-:W-:Y:S01]  /*416e0*/  R2UR UR5, R79.reuse ;  /* 0x000000004f0572ca */ /* 0x040fe200000e0000 */
[----:B------:R-:W-:Y:S01]  /*416f0*/  BSSY.RECONVERGENT B3, `(.L_x_872) ;  /* 0x0000643000037945 */ /* 0x000fe20003800200 */
[----:B------:R-:W-:Y:S02]  /*41700*/  R2UR UR8, R78 ;  /* 0x000000004e0872ca */ /* 0x000fe400000e0000 */
[----:B------:R-:W-:Y:S01]  /*41710*/  R2UR UR9, R79 ;  /* 0x000000004f0972ca */ /* 0x000fe200000e0000 */
[----:B--2---:R-:W-:-:S04]  /*41720*/  IMAD.WIDE R32, R3, 0x4, R32 ;  /* 0x0000000403207825 */ /* 0x004fc800078e0220 */
[----:B------:R-:W-:-:S05]  /*41730*/  IMAD.WIDE R2, R37, 0x4, R66 ;  /* 0x0000000425027825 */ /* 0x000fca00078e0242 */
[----:B------:R2:W-:Y:S04]  /*41740*/  STG.E desc[UR4][R2.64], R48 ;  /* 0x0000003002007986 */ /* 0x0005e8000c101904 */
[----:B------:R2:W-:Y:S02]  /*41750*/  STG.E desc[UR8][R32.64], R49 ;  /* 0x0000003120007986 */ /* 0x0005e4000c101908 */
.L_x_937:
[----:B---3--:R-:W3:Y:S01]  /*41760*/  LDCU.64 UR4, c[0x0][0x3b8] ;  /* 0x00007700ff0477ac */ /* 0x008ee20008000a00 */
[----:B------:R-:W-:Y:S01]  /*41770*/  R2UR UR8, R78 ;  /* 0x000000004e0872ca */ /* 0x000fe200000e0000 */
[----:B--2---:R-:W-:Y:S01]  /*41780*/  IMAD.IADD R3, R26, 0x1, R48 ;  /* 0x000000011a037824 */ /* 0x004fe200078e0230 */
        /* <DEDUP_REMOVED lines=13> */
[----:B---3--:R-:W-:Y:S01]  /*41860*/  IADD3 R2, P1, PT, R3, UR4, RZ ;  /* 0x0000000403027c10 */ /* 0x008fe2000ff3e0ff */
[----:B------:R2:W-:Y:S01]  /*41870*/  STG.E.64 desc[UR10][R68.64+0x2740], R56 ;  /* 0x0027403844007986 */ /* 0x0005e2000c101b0a */
[----:B------:R-:W-:Y:S02]  /*41880*/  LEA.HI.X.SX32 R33, R49, R73, 0x1, P0 ;  /* 0x0000004931217211 */ /* 0x000fe400000f0eff */
[----:B------:R-:W-:-:S03]  /*41890*/  LEA.HI.X.SX32 R3, R3, UR5, 0x1, P1 ;  /* 0x0000000503037c11 */ /* 0x000fc600088f0eff */
[----:B------:R-:W3:Y:S04]  /*418a0*/  LDG.E.U8 R37, desc[UR12][R32.64] ;  /* 0x0000000c20257981 */ /* 0x000ee8000c1e1100 */
[----:B----4-:R-:W4:Y:S01]  /*418b0*/  LDG.E.U8 R41, desc[UR14][R2.64] ;  /* 0x0000000e02297981 */ /* 0x010f22000c1e1100 */
[----:B------:R-:W-:Y:S01]  /*418c0*/  BSSY.RECONVERGENT B1, `(.L_x_873) ;  /* 0x0000261000017945 */ /* 0x000fe20003800200 */
[----:B---3--:R-:W-:Y:S02]  /*418d0*/  PRMT R34, R37, 0x8880, RZ ;  /* 0x0000888025227816 */ /* 0x008fe400000000ff */
[----:B----4-:R-:W-:-:S05]  /*418e0*/  PRMT R35, R41, 0x8880, RZ ;  /* 0x0000888029237816 */ /* 0x010fca00000000ff */
[----:B------:R-:W-:-:S05]  /*418f0*/  IMAD.IADD R35, R34, 0x1, R35 ;  /* 0x0000000122237824 */ /* 0x000fca00078e0223 */
[----:B------:R-:W-:-:S13]  /*41900*/  ISETP.NE.AND P0, PT, R35, 0x3, PT ;  /* 0x000000032300780c */ /* 0x000fda0003f05270 */
[----:B0-2---:R-:W-:Y:S05]  /*41910*/  @!P0 BRA `(.L_x_874) ;  /* 0x0000000000488947 */ /* 0x005fea0003800000 */
[----:B------:R-:W-:Y:S01]  /*41920*/  R2UR UR4, R78 ;  /* 0x000000004e0472ca */ /* 0x000fe200000e0000 */
[----:B------:R-:W2:Y:S01]  /*41930*/  LDC.64 R40, c[0x0][0x3a8] ;  /* 0x0000ea00ff287b82 */ /* 0x000ea20000000a00 */
[----:B------:R-:W-:-:S13]  /*41940*/  R2UR UR5, R79 ;  /* 0x000000004f0572ca */ /* 0x000fda00000e0000 */
[----:B------:R-:W3:Y:S01]  /*41950*/  LDG.E R35, desc[UR4][R66.64+0xcc] ;  /* 0x0000cc0442237981 */ /* 0x000ee2000c1e1900 */
[----:B------:R-:W-:Y:S01]  /*41960*/  VIADD R34, R49, 0xffffffff ;  /* 0xffffffff31227836 */ /* 0x000fe20000000000 */
[----:B------:R-:W-:Y:S01]  /*41970*/  R2UR UR8, R78 ;  /* 0x000000004e0872ca */ /* 0x000fe200000e0000 */
[----:B------:R-:W-:Y:S01]  /*41980*/  IMAD.IADD R43, R29, 0x1, R48 ;  /* 0x000000011d2b7824 */ /* 0x000fe200078e0230 */
[----:B------:R-:W-:-:S03]  /*41990*/  R2UR UR9, R79 ;  /* 0x000000004f0972ca */ /* 0x000fc600000e0000 */
[----:B---3--:R-:W-:-:S04]  /*419a0*/  IMAD R35, R34, R35, R43 ;  /* 0x0000002322237224 */ /* 0x008fc800078e022b */
[----:B--2---:R-:W-:-:S05]  /*419b0*/  IMAD.WIDE R36, R35, 0x8, R40 ;  /* 0x0000000823247825 */ /* 0x004fca00078e0228 */
        /* <DEDUP_REMOVED lines=8> */
.L_x_874:
        /* <DEDUP_REMOVED lines=33> */
[----:B------:R-:W4:Y:S01]  /*41c50*/  LDG.E.S8 R36, desc[UR14][R32.64+-0x1] ;  /* 0xffffff0e20247981 */ /* 0x000f22000c1e1300 */
[----:B--2---:R-:W-:-:S02]  /*41c60*/  PRMT R38, R38, 0x3340, R35 ;  /* 0x0000334026267816 */ /* 0x004fc40000000023 */
[----:B------:R-:W-:Y:S02]  /*41c70*/  PRMT R35, R35, 0x8880, RZ ;  /* 0x0000888023237816 */ /* 0x000fe400000000ff */
[----:B---3--:R-:W-:-:S03]  /*41c80*/  PRMT R37, R34, 0x3340, RZ ;  /* 0x0000334022257816 */ /* 0x008fc600000000ff */
[----:B------:R-:W-:Y:S01]  /*41c90*/  IMAD R34, R34, 0x5, R35 ;  /* 0x0000000522227824 */ /* 0x000fe200078e0223 */
[----:B------:R-:W-:-:S04]  /*41ca0*/  PRMT R37, R38, 0x5410, R37 ;  /* 0x0000541026257816 */ /* 0x000fc80000000025 */
[----:B------:R-:W-:Y:S01]  /*41cb0*/  LEA R40, R34, 0x10000, 0x3 ;  /* 0x0001000022287811 */ /* 0x000fe200078e18ff */
[----:B----4-:R-:W-:Y:S01]  /*41cc0*/  IDP.4A.S8.U8 R36, R37, UR4, R36 ;  /* 0x0000000425247c26 */ /* 0x010fe20008000224 */
[----:B------:R-:W-:Y:S02]  /*41cd0*/  R2UR UR4, R78 ;  /* 0x000000004e0472ca */ /* 0x000fe400000e0000 */
[----:B------:R-:W2:Y:S01]  /*41ce0*/  LDC.64 R44, c[0x3][R40+-0x4d68] ;  /* 0x00eca600282c7b82 */ /* 0x000ea20000000a00 */
[----:B------:R-:W-:-:S04]  /*41cf0*/  IMAD R36, R36, 0x8, R63 ;  /* 0x0000000824247824 */ /* 0x000fc800078e023f */
[----:B------:R-:W-:-:S04]  /*41d00*/  VIADD R42, R36, 0x10000 ;  /* 0x00010000242a7836 */ /* 0x000fc80000000000 */
[----:B------:R-:W2:Y:S02]  /*41d10*/  LDC.64 R34, c[0x3][R42+-0x6208] ;  /* 0x00e77e002a227b82 */ /* 0x000ea40000000a00 */
[----:B--2---:R-:W-:Y:S01]  /*41d20*/  DADD R44, R44, R34 ;  /* 0x000000002c2c7229 */ /* 0x004fe20000000022 */
        /* <DEDUP_REMOVED lines=10> */
[----:B------:R-:W4:Y:S04]  /*41dd0*/  LDG.E.U8 R38, desc[UR16][R32.64] ;  /* 0x0000001020267981 */ /* 0x000f28000c1e1100 */
[----:B------:R-:W5:Y:S04]  /*41de0*/  LDG.E.S8 R41, desc[UR12][R2.64] ;  /* 0x0000000c02297981 */ /* 0x000f68000c1e1300 */
[----:B------:R-:W5:Y:S01]  /*41df0*/  LDG.E.S8 R36, desc[UR14][R2.64+-0x1] ;  /* 0xffffff0e02247981 */ /* 0x000f62000c1e1300 */
[----:B------:R-:W-:Y:S01]  /*41e00*/  IMAD.MOV.U32 R64, RZ, RZ, 0x1905 ;  /* 0x00001905ff407424 */ /* 0x000fe200078e00ff */
[----:B------:R-:W-:Y:S05]  /*41e10*/  BMOV.32.CLEAR RZ, B0 ;  /* 0x0000000000ff7355 */ /* 0x000fea0000100000 */
[----:B------:R-:W-:Y:S01]  /*41e20*/  BSSY.RECONVERGENT B0, `(.L_x_876) ;  /* 0x00001bc000007945 */ /* 0x000fe20003800200 */
[----:B--2---:R-:W-:-:S02]  /*41e30*/  @P0 IMAD.MOV.U32 R44, RZ, RZ, 0x0 ;  /* 0x00000000ff2c0424 */ /* 0x004fc400078e00ff */
[----:B------:R-:W-:Y:S02]  /*41e40*/  @P0 IMAD.MOV.U32 R45, RZ, RZ, 0x7ff00000 ;  /* 0x7ff00000ff2d0424 */ /* 0x000fe400078e00ff */
[----:B------:R-:W-:Y:S02]  /*41e50*/  @P0 IMAD.MOV.U32 R46, RZ, RZ, 0x0 ;  /* 0x00000000ff2e0424 */ /* 0x000fe400078e00ff */
[----:B------:R-:W-:Y:S01]  /*41e60*/  @P0 IMAD.MOV.U32 R47, RZ, RZ, -0x40100000 ;  /* 0xbff00000ff2f0424 */ /* 0x000fe200078e00ff */
[C---:B----4-:R-:W-:Y:S02]  /*41e70*/  PRMT R37, R38.reuse, 0x8880, RZ ;  /* 0x0000888026257816 */ /* 0x050fe400000000ff */
[----:B------:R-:W-:Y:S02]  /*41e80*/  PRMT R38, R38, 0x8880, RZ ;  /* 0x0000888026267816 */ /* 0x000fe400000000ff */
[----:B-----5:R-:W-:-:S05]  /*41e90*/  PRMT R36, R36, 0x5410, R41 ;  /* 0x0000541024247816 */ /* 0x020fca0000000029 */
        /* <DEDUP_REMOVED lines=28> */
[C---:B------:R-:W-:Y:S02]  /*42060*/  R2UR UR9, R79.reuse ;  /* 0x000000004f0972ca */ /* 0x040fe400000e0000 */
[----:B------:R-:W-:Y:S02]  /*42070*/  R2UR UR14, R78 ;  /* 0x000000004e0e72ca */ /* 0x000fe400000e0000 */
[----:B------:R-:W-:Y:S01]  /*42080*/  R2UR UR15, R79 ;  /* 0x000000004f0f72ca */ /* 0x000fe200000e0000 */
[----:B---3--:R-:W-:-:S08]  /*42090*/  DADD R40, R36, R40 ;  /* 0x0000000024287229 */ /* 0x008fd00000000028 */
[----:B--2---:R-:W-:Y:S01]  /*420a0*/  DADD R40, R40, R42 ;  /* 0x0000000028287229 */ /* 0x004fe2000000002a */
[----:B------:R-:W2:Y:S06]  /*420b0*/  LDG.E.64 R42, desc[UR4][R68.64+0x2720] ;  /* 0x00272004442a7981 */ /* 0x000eac000c1e1b00 */
        /* <DEDUP_REMOVED lines=8> */
[--C-:B----4-:R-:W-:Y:S01]  /*42140*/  PRMT R53, R60, 0x5410, R37.reuse ;  /* 0x000054103c357816 */ /* 0x110fe20000000025 */
[----:B-----5:R-:W-:-:S04]  /*42150*/  IMAD R38, R36, 0x5, R37 ;  /* 0x0000000524267824 */ /* 0x020fc800078e0225 */
[----:B------:R-:W-:Y:S02]  /*42160*/  IDP.2A.LO.S16.U8 R36, R53, R64, R36 ;  /* 0x0000004035247226 */ /* 0x000fe40000001224 */
[----:B------:R-:W-:Y:S01]  /*42170*/  IMAD R60, R37, 0x18, R38 ;  /* 0x00000018253c7824 */ /* 0x000fe200078e0226 */
[----:B------:R-:W-:Y:S01]  /*42180*/  LEA R53, R38, 0x10000, 0x3 ;  /* 0x0001000026357811 */ /* 0x000fe200078e18ff */
[----:B------:R-:W-:Y:S02]  /*42190*/  IMAD R38, R36, 0x8, R63 ;  /* 0x0000000824267824 */ /* 0x000fe400078e023f */
[----:B---3--:R-:W-:Y:S01]  /*421a0*/  IMAD.IADD R55, R55, 0x1, R60 ;  /* 0x0000000137377824 */ /* 0x008fe200078e023c */
[----:B------:R-:W3:Y:S03]  /*421b0*/  LDC.64 R36, c[0x3][R53+-0x4d68] ;  /* 0x00eca60035247b82 */ /* 0x000ee60000000a00 */
[----:B------:R-:W-:-:S05]  /*421c0*/  IMAD.SHL.U32 R62, R55, 0x8, RZ ;  /* 0x00000008373e7824 */ /* 0x000fca00078e00ff */
        /* <DEDUP_REMOVED lines=41> */
.L_x_880:
[----:B------:R-:W-:Y:S05]  /*42460*/  BSYNC.RECONVERGENT B2 ;  /* 0x0000000000027941 */ /* 0x000fea0003800200 */
.L_x_879:
        /* <DEDUP_REMOVED lines=31> */
.L_x_883:
[----:B------:R-:W-:Y:S05]  /*42660*/  BSYNC.RECONVERGENT B2 ;  /* 0x0000000000027941 */ /* 0x000fea0003800200 */
.L_x_882:
        /* <DEDUP_REMOVED lines=19> */
.L_x_881:
        /* <DEDUP_REMOVED lines=14> */
.L_x_878:
        /* <DEDUP_REMOVED lines=66> */
.L_x_886:
[----:B------:R-:W-:Y:S05]  /*42ca0*/  BSYNC.RECONVERGENT B2 ;  /* 0x0000000000027941 */ /* 0x000fea0003800200 */
.L_x_885:
        /* <DEDUP_REMOVED lines=31> */
.L_x_889:
[----:B------:R-:W-:Y:S05]  /*42ea0*/  BSYNC.RECONVERGENT B2 ;  /* 0x0000000000027941 */ /* 0x000fea0003800200 */
.L_x_888:
        /* <DEDUP_REMOVED lines=19> */
.L_x_887:
        /* <DEDUP_REMOVED lines=14> */
.L_x_877:
        /* <DEDUP_REMOVED lines=15> */
.L_x_890:
        /* <DEDUP_REMOVED lines=66> */
.L_x_892:
[----:B------:R-:W-:Y:S05]  /*435d0*/  BSYNC.RECONVERGENT B2 ;  /* 0x0000000000027941 */ /* 0x000fea0003800200 */
.L_x_891:
        /* <DEDUP_REMOVED lines=31> */
.L_x_895:
[----:B------:R-:W-:Y:S05]  /*437d0*/  BSYNC.RECONVERGENT B2 ;  /* 0x0000000000027941 */ /* 0x000fea0003800200 */
.L_x_894:
        /* <DEDUP_REMOVED lines=19> */
.L_x_893:
        /* <DEDUP_REMOVED lines=13> */
.L_x_884:
[----:B------:R-:W-:Y:S05]  /*439e0*/  BSYNC.RECONVERGENT B0 ;  /* 0x0000000000007941 */ /* 0x000fea0003800200 */
.L_x_876:
        /* <DEDUP_REMOVED lines=25> */
[----:B------:R-:W-:-:S06]  /*43b80*/  LEA R36, R38, 0x10000, 0x3 ;  /* 0x0001000026247811 */ /* 0x000fcc00078e18ff */
        /* <DEDUP_REMOVED lines=19> */
.L_x_897:
[----:B------:R-:W-:Y:S05]  /*43cc0*/  BSYNC.RECONVERGENT B0 ;  /* 0x0000000000007941 */ /* 0x000fea0003800200 */
.L_x_896:
        /* <DEDUP_REMOVED lines=26> */
.L_x_898:
[C---:B------:R-:W-:Y:S02]  /*43e70*/  R2UR UR8, R78.reuse ;  /* 0x000000004e0872ca */ /* 0x040fe400000e0000 */
[C---:B------:R-:W-:Y:S02]  /*43e80*/  R2UR UR9, R79.reuse ;  /* 0x000000004f0972ca */ /* 0x040fe400000e0000 */
[----:B------:R-:W-:Y:S02]  /*43e90*/  R2UR UR4, R78 ;  /* 0x000000004e0472ca */ /* 0x000fe400000e0000 */
[----:B------:R-:W-:-:S09]  /*43ea0*/  R2UR UR5, R79 ;  /* 0x000000004f0572ca */ /* 0x000fd200000e0000 */
[----:B------:R0:W-:Y:S04]  /*43eb0*/  STG.E.64 desc[UR8][R68.64+0x2740], R36 ;  /* 0x0027402444007986 */ /* 0x0001e8000c101b08 */
[----:B------:R0:W-:Y:S02]  /*43ec0*/  STG.E.64 desc[UR4][R68.64+0x2738], R34 ;  /* 0x0027382244007986 */ /* 0x0001e4000c101b04 */
.L_x_875:
[----:B------:R-:W-:Y:S05]  /*43ed0*/  BSYNC.RECONVERGENT B1 ;  /* 0x0000000000017941 */ /* 0x000fea0003800200 */
.L_x_873:
[----:B------:R-:W-:Y:S01]  /*43ee0*/  R2UR UR4, R78 ;  /* 0x000000004e0472ca */ /* 0x000fe200000e0000 */
[----:B--2---:R-:W2:Y:S01]  /*43ef0*/  LDC.64 R40, c[0x0][0x3a8] ;  /* 0x0000ea00ff287b82 */ /* 0x004ea20000000a00 */
[----:B------:R-:W-:-:S13]  /*43f00*/  R2UR UR5, R79 ;  /* 0x000000004f0572ca */ /* 0x000fda00000e0000 */
[----:B------:R-:W3:Y:S01]  /*43f10*/  LDG.E R58, desc[UR4][R66.64+0xcc] ;  /* 0x0000cc04423a7981 */ /* 0x000ee2000c1e1900 */
[----:B------:R-:W-:Y:S02]  /*43f20*/  VIADD R55, R49, 0xffffffff ;  /* 0xffffffff31377836 */ /* 0x000fe40000000000 */
[----:B------:R-:W-:Y:S02]  /*43f30*/  IMAD.IADD R60, R29, 0x1, R48 ;  /* 0x000000011d3c7824 */ /* 0x000fe400078e0230 */
[----:B---3--:R-:W-:-:S04]  /*43f40*/  IMAD R53, R55, R58, RZ ;  /* 0x0000003a37357224 */ /* 0x008fc800078e02ff */
[----:B------:R-:W-:-:S04]  /*43f50*/  IMAD.IADD R57, R53, 0x1, R60 ;  /* 0x0000000135397824 */ /* 0x000fc800078e023c */
[----:B--2---:R-:W-:-:S05]  /*43f60*/  IMAD.WIDE R56, R57, 0x8, R40 ;  /* 0x0000000839387825 */ /* 0x004fca00078e0228 */
[----:B------:R-:W2:Y:S01]  /*43f70*/  LDG.E.64 R42, desc[UR4][R56.64] ;  /* 0x00000004382a7981 */ /* 0x000ea2000c1e1b00 */
[----:B-----5:R-:W-:Y:S01]  /*43f80*/  IMAD.MOV.U32 R47, RZ, RZ, R34 ;  /* 0x000000ffff2f7224 */ /* 0x020fe200078e0022 */
[----:B------:R-:W-:Y:S05]  /*43f90*/  BMOV.32.CLEAR RZ, B0 ;  /* 0x0000000000ff7355 */ /* 0x000fea0000100000 */
[----:B------:R-:W-:Y:S01]  /*43fa0*/  IMAD.MOV.U32 R59, RZ, RZ, R35 ;  /* 0x000000ffff3b7224 */ /* 0x000fe200078e0023 */
[----:B------:R-:W-:Y:S01]  /*43fb0*/  BSSY.RELIABLE B0, `(.L_x_899) ;  /* 0x0000021000007945 */ /* 0x000fe20003800100 */
[----:B0-----:R-:W-:Y:S02]  /*43fc0*/  IMAD.MOV.U32 R36, RZ, RZ, -0x771c970f ;  /* 0x88e368f1ff247424 */ /* 0x001fe400078e00ff */
[----:B------:R-:W-:Y:S01]  /*43fd0*/  IMAD.MOV.U32 R37, RZ, RZ, 0x3ee4f8b5 ;  /* 0x3ee4f8b5ff257424 */ /* 0x000fe200078e00ff */
[----:B--2---:R-:W-:-:S02]  /*43fe0*/  DSETP.MAX.AND P1, P2, |R42|, |R34|, PT ;  /* 0x400000222a00722a */ /* 0x004fc40003a2f200 */
        /* <DEDUP_REMOVED lines=29> */
.L_x_900:
[----:B------:R-:W-:Y:S05]  /*441c0*/  BSYNC.RELIABLE B0 ;  /* 0x0000000000007941 */ /* 0x000fea0003800100 */
.L_x_899:
        /* <DEDUP_REMOVED lines=65> */
.L_x_903:
[----:B------:R-:W-:Y:S05]  /*445e0*/  BSYNC.RECONVERGENT B0 ;  /* 0x0000000000007941 */ /* 0x000fea0003800200 */
.L_x_902:
[----:B------:R-:W-:Y:S01]  /*445f0*/  R2UR UR4, R78 ;  /* 0x000000004e0472ca */ /* 0x000fe200000e0000 */
[----:B---3--:R-:W-:Y:S01]  /*44600*/  IMAD.MOV.U32 R3, RZ, RZ, 0x3 ;  /* 0x00000003ff037424 */ /* 0x008fe200078e00ff */
[----:B------:R-:W-:Y:S01]  /*44610*/  R2UR UR5, R79 ;  /* 0x000000004f0572ca */ /* 0x000fe200000e0000 */
[----:B------:R-:W-:-:S12]  /*44620*/  BSSY.RECONVERGENT B2, `(.L_x_904) ;  /* 0x000034e000027945 */ /* 0x000fd80003800200 */
[----:B------:R2:W-:Y:S01]  /*44630*/  STG.E desc[UR4][R66.64+0xd8], R3 ;  /* 0x0000d80342007986 */ /* 0x0005e2000c101904 */
[----:B------:R-:W-:Y:S05]  /*44640*/  @!P0 BRA `(.L_x_905) ;  /* 0x00000034002c8947 */ /* 0x000fea0003800000 */
[----:B--2---:R-:W-:-:S07]  /*44650*/  IMAD.MOV.U32 R3, RZ, RZ, 0x3 ;  /* 0x00000003ff037424 */ /* 0x004fce00078e00ff */
.L_x_936:
        /* <DEDUP_REMOVED lines=28> */
.L_x_935:
        /* <DEDUP_REMOVED lines=105> */
.L_x_912:
[----:B------:R-:W-:Y:S05]  /*44eb0*/  BSYNC.RECONVERGENT B5 ;  /* 0x0000000000057941 */ /* 0x000fea0003800200 */
.L_x_911:
        /* <DEDUP_REMOVED lines=58> */
.L_x_914:
[----:B------:R-:W-:Y:S05]  /*45260*/  BSYNC.RECONVERGENT B5 ;  /* 0x0000000000057941 */ /* 0x000fea0003800200 */
.L_x_913:
        /* <DEDUP_REMOVED lines=35> */
.L_x_916:
[----:B------:R-:W-:Y:S05]  /*454a0*/  BSYNC.RECONVERGENT B5 ;  /* 0x0000000000057941 */ /* 0x000fea0003800200 */
.L_x_915:
        /* <DEDUP_REMOVED lines=10> */
.L_x_910:
        /* <DEDUP_REMOVED lines=105> */
.L_x_919:
[----:B------:R-:W-:Y:S05]  /*45be0*/  BSYNC.RECONVERGENT B5 ;  /* 0x0000000000057941 */ /* 0x000fea0003800200 */
.L_x_918:
        /* <DEDUP_REMOVED lines=35> */
.L_x_921:
[----:B------:R-:W-:Y:S05]  /*45e20*/  BSYNC.RECONVERGENT B5 ;  /* 0x0000000000057941 */ /* 0x000fea0003800200 */
.L_x_920:
        /* <DEDUP_REMOVED lines=10> */
.L_x_909:
        /* <DEDUP_REMOVED lines=130> */
.L_x_924:
[----:B------:R-:W-:Y:S05]  /*466f0*/  BSYNC.RECONVERGENT B5 ;  /* 0x0000000000057941 */ /* 0x000fea0003800200 */
.L_x_923:
        /* <DEDUP_REMOVED lines=35> */
.L_x_926:
[----:B------:R-:W-:Y:S05]  /*46930*/  BSYNC.RECONVERGENT B5 ;  /* 0x0000000000057941 */ /* 0x000fea0003800200 */
.L_x_925:
        /* <DEDUP_REMOVED lines=9> */
.L_x_927:
[C---:B------:R-:W-:Y:S02]  /*469d0*/  R2UR UR8, R78.reuse ;  /* 0x000000004e0872ca */ /* 0x040fe400000e0000 */
[C---:B------:R-:W-:Y:S02]  /*469e0*/  R2UR UR9, R79.reuse ;  /* 0x000000004f0972ca */ /* 0x040fe400000e0000 */
[----:B------:R-:W-:Y:S02]  /*469f0*/  R2UR UR4, R78 ;  /* 0x000000004e0472ca */ /* 0x000fe400000e0000 */
[----:B------:R-:W-:-:S09]  /*46a00*/  R2UR UR5, R79 ;  /* 0x000000004f0572ca */ /* 0x000fd200000e0000 */
[----:B------:R3:W-:Y:S04]  /*46a10*/  STG.E.64 desc[UR8][R68.64+0x2740], R40 ;  /* 0x0027402844007986 */ /* 0x0007e8000c101b08 */
[----:B------:R3:W-:Y:S01]  /*46a20*/  STG.E.64 desc[UR4][R68.64+0x2738], R42 ;  /* 0x0027382a44007986 */ /* 0x0007e2000c101b04 */
[----:B------:R-:W-:Y:S05]  /*46a30*/  BRA `(.L_x_917) ;  /* 0x0000000800e87947 */ /* 0x000fea0003800000 */
.L_x_922:
        /* <DEDUP_REMOVED lines=64> */
[----:B---3--:R-:W3:Y:S04]  /*46e40*/  LDG.E.U8 R64, desc[UR22][R2.64] ;  /* 0x0000001602407981 */ /* 0x008ee8000c1e1100 */
[----:B------:R3:W3:Y:S04]  /*46e50*/  LDG.E.S8 R33, desc[UR10][R40.64+0x1c] ;  /* 0x00001c0a28217981 */ /* 0x0006e8000c1e1300 */
[----:B------:R-:W3:Y:S04]  /*46e60*/  LDG.E R32, desc[UR8][R66.64+0xf4] ;  /* 0x0000f40842207981 */ /* 0x000ee8000c1e1900 */
[----:B------:R-:W3:Y:S04]  /*46e70*/  LDG.E.S8 R55, desc[UR12][R2.64+-0x1] ;  /* 0xffffff0c02377981 */ /* 0x000ee8000c1e1300 */
[----:B------:R-:W3:Y:S04]  /*46e80*/  LDG.E R65, desc[UR8][R66.64+0xec] ;  /* 0x0000ec0842417981 */ /* 0x000ee8000c1e1900 */
[----:B------:R-:W3:Y:S01]  /*46e90*/  LDG.E R80, desc[UR10][R66.64+0xf0] ;  /* 0x0000f00a42507981 */ /* 0x000ee2000c1e1900 */
[----:B----4-:R-:W-:-:S02]  /*46ea0*/  PRMT R38, R47, 0x3340, R38 ;  /* 0x000033402f267816 */ /* 0x010fc40000000026 */
[----:B-----5:R-:W-:-:S04]  /*46eb0*/  PRMT R53, R53, 0x3340, RZ ;  /* 0x0000334035357816 */ /* 0x020fc800000000ff */
[----:B------:R-:W-:Y:S02]  /*46ec0*/  PRMT R38, R38, 0x5410, R53 ;  /* 0x0000541026267816 */ /* 0x000fe40000000035 */
[----:B--2---:R-:W-:Y:S02]  /*46ed0*/  PRMT R62, R63, 0x3340, R62 ;  /* 0x000033403f3e7816 */ /* 0x004fe4000000003e */
[----:B---3--:R-:W-:Y:S01]  /*46ee0*/  PRMT R41, R64, 0x3340, RZ ;  /* 0x0000334040297816 */ /* 0x008fe200000000ff */
        /* <DEDUP_REMOVED lines=38> */
[----:B---3--:R-:W-:Y:S02]  /*47150*/  @P1 IMAD.MOV.U32 R42, RZ, RZ, 0x0 ;  /* 0x00000000ff2a1424 */ /* 0x008fe400078e00ff */
[----:B------:R-:W-:-:S06]  /*47160*/  @P1 IMAD.MOV.U32 R43, RZ, RZ, -0x40100000 ;  /* 0xbff00000ff2b1424 */ /* 0x000fcc00078e00ff */
        /* <DEDUP_REMOVED lines=25> */
.L_x_929:
[----:B------:R-:W-:Y:S05]  /*47300*/  BSYNC.RECONVERGENT B5 ;  /* 0x0000000000057941 */ /* 0x000fea0003800200 */
.L_x_928:
        /* <DEDUP_REMOVED lines=35> */
.L_x_931:
[----:B------:R-:W-:Y:S05]  /*47540*/  BSYNC.RECONVERGENT B5 ;  /* 0x0000000000057941 */ /* 0x000fea0003800200 */
.L_x_930:
        /* <DEDUP_REMOVED lines=9> */
.L_x_917:
[----:B------:R-:W-:Y:S05]  /*475e0*/  BSYNC.RECONVERGENT B0 ;  /* 0x0000000000007941 */ /* 0x000fea0003800200 */
.L_x_908:
[----:B------:R-:W-:Y:S01]  /*475f0*/  R2UR UR4, R78 ;  /* 0x000000004e0472ca */ /* 0x000fe200000e0000 */
[----:B------:R-:W1:Y:S01]  /*47600*/  LDC.64 R56, c[0x0][0x3a8] ;  /* 0x0000ea00ff387b82 */ /* 0x000e620000000a00 */
[----:B------:R-:W-:-:S13]  /*47610*/  R2UR UR5, R79 ;  /* 0x000000004f0572ca */ /* 0x000fda00000e0000 */
[----:B------:R-:W4:Y:S02]  /*47620*/  LDG.E R33, desc[UR4][R66.64+0xcc] ;  /* 0x0000cc0442217981 */ /* 0x000f24000c1e1900 */
[----:B----4-:R-:W-:-:S04]  /*47630*/  IMAD R33, R46, R33, R44 ;  /* 0x000000212e217224 */ /* 0x010fc800078e022c */
[----:B-1----:R-:W-:-:S05]  /*47640*/  IMAD.WIDE R56, R33, 0x8, R56 ;  /* 0x0000000821387825 */ /* 0x002fca00078e0238 */
[----:B------:R-:W4:Y:S01]  /*47650*/  LDG.E.64 R32, desc[UR4][R56.64] ;  /* 0x0000000438207981 */ /* 0x000f22000c1e1b00 */
[----:B---3-5:R-:W-:Y:S01]  /*47660*/  IMAD.MOV.U32 R41, RZ, RZ, R43 ;  /* 0x000000ffff297224 */ /* 0x028fe200078e002b */
[----:B------:R-:W-:Y:S05]  /*47670*/  BMOV.32.CLEAR RZ, B0 ;  /* 0x0000000000ff7355 */ /* 0x000fea0000100000 */
[----:B------:R-:W-:Y:S01]  /*47680*/  IMAD.MOV.U32 R58, RZ, RZ, -0x771c970f ;  /* 0x88e368f1ff3a7424 */ /* 0x000fe200078e00ff */
[----:B------:R-:W-:Y:S01]  /*47690*/  BSSY.RELIABLE B0, `(.L_x_932) ;  /* 0x0000020000007945 */ /* 0x000fe20003800100 */
[----:B------:R-:W-:Y:S01]  /*476a0*/  IMAD.MOV.U32 R59, RZ, RZ, 0x3ee4f8b5 ;  /* 0x3ee4f8b5ff3b7424 */ /* 0x000fe200078e00ff */
[C-C-:B----4-:R-:W-:Y:S01]  /*476b0*/  DSETP.MAX.AND P2, P3, |R32|.reuse, |R42|.reuse, PT ;  /* 0x4000002a2000722a */ /* 0x150fe20003b4f200 */
[----:B------:R-:W-:Y:S01]  /*476c0*/  IMAD.MOV.U32 R38, RZ, RZ, R33 ;  /* 0x000000ffff267224 */ /* 0x000fe200078e0021 */
[----:B0-2---:R-:W-:Y:S01]  /*476d0*/  DADD R36, R32, -R42 ;  /* 0x0000000020247229 */ /* 0x005fe2000000082a */
        /* <DEDUP_REMOVED lines=27> */
.L_x_933:
[----:B------:R-:W-:Y:S05]  /*47890*/  BSYNC.RELIABLE B0 ;  /* 0x0000000000007941 */ /* 0x000fea0003800100 */
.L_x_932:
        /* <DEDUP_REMOVED lines=14> */
.L_x_934:
        /* <DEDUP_REMOVED lines=17> */
.L_x_907:
[----:B------:R-:W-:Y:S05]  /*47a90*/  BSYNC.RECONVERGENT B1 ;  /* 0x0000000000017941 */ /* 0x000fea0003800200 */
.L_x_906:
[----:B------:R-:W-:Y:S02]  /*47aa0*/  R2UR UR4, R78 ;  /* 0x000000004e0472ca */ /* 0x000fe400000e0000 */
[----:B------:R-:W-:-:S13]  /*47ab0*/  R2UR UR5, R79 ;  /* 0x000000004f0572ca */ /* 0x000fda00000e0000 */
[----:B--2---:R-:W2:Y:S02]  /*47ac0*/  LDG.E R3, desc[UR4][R66.64+0xd8] ;  /* 0x0000d80442037981 */ /* 0x004ea4000c1e1900 */
[----:B--2---:R-:W-:-:S05]  /*47ad0*/  VIADD R3, R3, 0x1 ;  /* 0x0000000103037836 */ /* 0x004fca0000000000 */
[----:B------:R2:W-:Y:S01]  /*47ae0*/  STG.E desc[UR4][R66.64+0xd8], R3 ;  /* 0x0000d80342007986 */ /* 0x0005e2000c101904 */
[----:B------:R-:W-:Y:S05]  /*47af0*/  @P0 BRA `(.L_x_936) ;  /* 0xffffffc800d80947 */ /* 0x000fea000383ffff */
.L_x_905:
[----:B------:R-:W-:Y:S05]  /*47b00*/  BSYNC.RECONVERGENT B2 ;  /* 0x0000000000027941 */ /* 0x000fea0003800200 */
.L_x_904:
[----:B------:R-:W-:Y:S05]  /*47b10*/  BRA `(.L_x_937) ;  /* 0xffffff9c00107947 */ /* 0x000fea000383ffff */
.L_x_901:
[----:B------:R-:W-:Y:S05]  /*47b20*/  BSYNC.RECONVERGENT B3 ;  /* 0x0000000000037941 */ /* 0x000fea0003800200 */
.L_x_872:
        /* <DEDUP_REMOVED lines=40> */
.L_x_942:
        /* <DEDUP_REMOVED lines=15> */
.L_x_941:
[----:B------:R-:W-:Y:S05]  /*47ea0*/  BSYNC.RECONVERGENT B1 ;  /* 0x0000000000017941 */ /* 0x000fea0003800200 */
.L_x_940:
[----:B------:R-:W-:Y:S01]  /*47eb0*/  R2UR UR4, R78 ;  /* 0x000000004e0472ca */ /* 0x000fe200000e0000 */
[----:B------:R-:W-:Y:S01]  /*47ec0*/  BSSY.RECONVERGENT B1, `(.L_x_943) ;  /* 0x0000015000017945 */ /* 0x000fe20003800200 */
[----:B------:R-:W-:Y:S02]  /*47ed0*/  R2UR UR5, R79 ;  /* 0x000000004f0572ca */ /* 0x000fe400000e0000 */
[----:B------:R-:W-:-:S11]  /*47ee0*/  ISETP.GE.AND P0, PT, R58, 0x1, PT ;  /* 0x000000013a00780c */ /* 0x000fd60003f06270 */
[----:B------:R2:W-:Y:S02]  /*47ef0*/  STG.E desc[UR4][R66.64+0xd8], RZ ;  /* 0x0000d8ff42007986 */ /* 0x0005e4000c101904 */
[----:B------:R-:W-:Y:S05]  /*47f00*/  @!P0 BRA `(.L_x_944) ;  /* 0x0000000000408947 */ /* 0x000fea0003800000 */
[----:B0-----:R-:W-:-:S07]  /*47f10*/  IMAD.MOV.U32 R41, RZ, RZ, RZ ;  /* 0x000000ffff297224 */ /* 0x001fce00078e00ff */
.L_x_945:
        /* <DEDUP_REMOVED lines=15> */
.L_x_944:
[----:B------:R-:W-:Y:S05]  /*48010*/  BSYNC.RECONVERGENT B1 ;  /* 0x0000000000017941 */ /* 0x000fea0003800200 */
.L_x_943:
[C---:B------:R-:W-:Y:S02]  /*48020*/  R2UR UR4, R78.reuse ;  /* 0x000000004e0472ca */ /* 0x040fe400000e0000 */
[C---:B------:R-:W-:Y:S02]  /*48030*/  R2UR UR5, R79.reuse ;  /* 0x000000004f0572ca */ /* 0x040fe400000e0000 */
[----:B------:R-:W-:Y:S02]  /*48040*/  R2UR UR8, R78 ;  /* 0x000000004e0872ca */ /* 0x000fe400000e0000 */
[----:B------:R-:W-:Y:S02]  /*48050*/  R2UR UR9, R79 ;  /* 0x000000004f0972ca */ /* 0x000fe400000e0000 */
[----:B------:R-:W-:-:S04]  /*48060*/  LEA.HI R35, R35, R35, RZ, 0x1 ;  /* 0x0000002323237211 */ /* 0x000fc800078f08ff */
[----:B0-----:R-:W-:-:S05]  /*48070*/  LEA.HI.SX32 R41, R35, 0xffffffff, 0x1f ;  /* 0xffffffff23297811 */ /* 0x001fca00078ffaff */
        /* <DEDUP_REMOVED lines=31> */
[----:B-12---:R-:W-:Y:S05]  /*48270*/  CALL.REL.NOINC `($__internal_0_$__cuda_sm20_div_rn_f64_full) ;  /* 0x0000101400887944 */ /* 0x006fea0003c00000 */
.L_x_947:
[----:B------:R-:W-:Y:S05]  /*48280*/  BSYNC.RECONVERGENT B1 ;  /* 0x0000000000017941 */ /* 0x000fea0003800200 */
.L_x_946:
[----:B------:R-:W-:Y:S01]  /*48290*/  UMOV UR4, 0x66666666 ;  /* 0x6666666600047882 */ /* 0x000fe20000000000 */
[----:B------:R-:W-:Y:S01]  /*482a0*/  UMOV UR5, 0x40711266 ;  /* 0x4071126600057882 */ /* 0x000fe20000000000 */
[----:B------:R-:W-:Y:S01]  /*482b0*/  IMAD.MOV.U32 R32, RZ, RZ, 0x0 ;  /* 0x00000000ff207424 */ /* 0x000fe200078e00ff */
[----:B------:R-:W-:Y:S01]  /*482c0*/  DADD R2, R108, -UR4 ;  /* 0x800000046c027e29 */ /* 0x000fe20008000000 */
[----:B------:R-:W-:-:S07]  /*482d0*/  IMAD.MOV.U32 R33, RZ, RZ, 0x3fe00000 ;  /* 0x3fe00000ff217424 */ /* 0x000fce00078e00ff */
[----:B------:R-:W-:-:S11]  /*482e0*/  DFMA R2, R2, 100, R32 ;  /* 0x405900000202782b */ /* 0x000fd60000000020 */
.L_x_939:
[----:B------:R-:W-:Y:S05]  /*482f0*/  BSYNC.RECONVERGENT B0 ;  /* 0x0000000000007941 */ /* 0x000fea0003800200 */
.L_x_938:
[----:B------:R-:W0:Y:S01]  /*48300*/  MUFU.RCP64H R33, 100 ;  /* 0x4059000000217908 */ /* 0x000e220000001800 */
[----:B------:R-:W-:Y:S01]  /*48310*/  IMAD.MOV.U32 R34, RZ, RZ, 0x0 ;  /* 0x00000000ff227424 */ /* 0x000fe200078e00ff */
[----:B------:R-:W-:Y:S05]  /*48320*/  BMOV.32.CLEAR RZ, B0 ;  /* 0x0000000000ff7355 */ /* 0x000fea0000100000 */
[----:B------:R-:W-:Y:S01]  /*48330*/  IMAD.MOV.U32 R35, RZ, RZ, 0x40590000 ;  /* 0x40590000ff237424 */ /* 0x000fe200078e00ff */
[----:B------:R-:W3:Y:S01]  /*48340*/  F2I.F64.TRUNC R2, R2 ;  /* 0x0000000200027311 */ /* 0x000ee2000030d100 */
[----:B------:R-:W-:Y:S01]  /*48350*/  IMAD.MOV.U32 R32, RZ, RZ, 0x1 ;  /* 0x00000001ff207424 */ /* 0x000fe200078e00ff */
[----:B------:R-:W-:Y:S05]  /*48360*/  BSSY.RECONVERGENT B0, `(.L_x_948) ;  /* 0x0000014000007945 */ /* 0x000fea0003800200 */
[----:B0-----:R-:W-:Y:S01]  /*48370*/  DFMA R36, R32, -R34, 1 ;  /* 0x3ff000002024742b */ /* 0x001fe20000000822 */
[----:B---3--:R-:W0:Y:S07]  /*48380*/  I2F.F64 R124, R2 ;  /* 0x00000002007c7312 */ /* 0x008e2e0000201c00 */
[----:B------:R-:W-:-:S08]  /*48390*/  DFMA R36, R36, R36, R36 ;  /* 0x000000242424722b */ /* 0x000fd00000000024 */
[----:B------:R-:W-:Y:S01]  /*483a0*/  DFMA R36, R32, R36, R32 ;  /* 0x000000242024722b */ /* 0x000fe20000000020 */
[----:B0-----:R-:W-:-:S07]  /*483b0*/  FSETP.GEU.AND P1, PT, |R125|, 6.5827683646048100446e-37, PT ;  /* 0x036000007d00780b */ /* 0x001fce0003f2e200 */
[----:B------:R-:W-:-:S08]  /*483c0*/  DFMA R34, R36, -R34, 1 ;  /* 0x3ff000002422742b */ /* 0x000fd00000000822 */
[----:B------:R-:W-:-:S08]  /*483d0*/  DFMA R34, R36, R34, R36 ;  /* 0x000000222422722b */ /* 0x000fd00000000024 */
[----:B------:R-:W-:-:S08]  /*483e0*/  DMUL R108, R34, R124 ;  /* 0x0000007c226c7228 */ /* 0x000fd00000000000 */
        /* <DEDUP_REMOVED lines=10> */
[----:B-12-4-:R-:W-:Y:S05]  /*48490*/  CALL.REL.NOINC `($__internal_0_$__cuda_sm20_div_rn_f64_full) ;  /* 0x0000101400007944 */ /* 0x016fea0003c00000 */
.L_x_949:
[----:B------:R-:W-:Y:S05]  /*484a0*/  BSYNC.RECONVERGENT B0 ;  /* 0x0000000000007941 */ /* 0x000fea0003800200 */
.L_x_948:
[----:B------:R-:W-:Y:S01]  /*484b0*/  R2UR UR4, R78 ;  /* 0x000000004e0472ca */ /* 0x000fe200000e0000 */
[----:B------:R-:W-:Y:S01]  /*484c0*/  IMAD.MOV.U32 R34, RZ, RZ, R108 ;  /* 0x000000ffff227224 */ /* 0x000fe200078e006c */
[----:B------:R-:W-:Y:S01]  /*484d0*/  R2UR UR5, R79 ;  /* 0x000000004f0572ca */ /* 0x000fe200000e0000 */
[----:B------:R-:W-:-:S12]  /*484e0*/  IMAD.MOV.U32 R35, RZ, RZ, R109 ;  /* 0x000000ffff237224 */ /* 0x000fd800078e006d */
[----:B------:R3:W-:Y:S02]  /*484f0*/  STG.E.64 desc[UR4][R68.64+0x2730], R108 ;  /* 0x0027306c44007986 */ /* 0x0007e4000c101b04 */
.L_x_871:
[----:B------:R-:W-:Y:S05]  /*48500*/  BSYNC.RECONVERGENT B4 ;  /* 0x0000000000047941 */ /* 0x000fea0003800200 */
.L_x_870:
[----:B------:R-:W-:-:S14]  /*48510*/  DSETP.GT.AND P0, PT, R34, R76, PT ;  /* 0x0000004c2200722a */ /* 0x000fdc0003f04000 */
[----:B------:R-:W-:Y:S05]  /*48520*/  @P0 BRA `(.L_x_23) ;  /* 0x000002c000d00947 */ /* 0x000fea0003800000 */
[----:B------:R-:W-:Y:S01]  /*48530*/  R2UR UR4, R78 ;  /* 0x000000004e0472ca */ /* 0x000fe200000e0000 */
[----:B------:R-:W0:Y:S01]  /*48540*/  LDS R36, [R5+0x10] ;  /* 0x0000100005247984 */ /* 0x000e220000000800 */
[----:B------:R-:W-:Y:S01]  /*48550*/  R2UR UR5, R79 ;  /* 0x000000004f0572ca */ /* 0x000fe200000e0000 */
[----:B------:R-:W1:-:S12]  /*48560*/  LDC.64 R32, c[0x0][0x388] ;  /* 0x0000e200ff207b82 */ /* 0x000e580000000a00 */
[----:B------:R-:W2:Y:S01]  /*48570*/  LDG.E.64 R2, desc[UR4][R70.64+0x8] ;  /* 0x0000080446027981 */ /* 0x000ea2000c1e1b00 */
[----:B------:R-:W-:Y:S02]  /*48580*/  R2UR UR8, R78 ;  /* 0x000000004e0872ca */ /* 0x000fe400000e0000 */
[----:B------:R-:W-:Y:S01]  /*48590*/  R2UR UR9, R79 ;  /* 0x000000004f0972ca */ /* 0x000fe200000e0000 */
[----:B--2---:R-:W-:Y:S01]  /*485a0*/  DSETP.GT.AND P0, PT, R34, R2, PT ;  /* 0x000000022200722a */ /* 0x004fe20003f04000 */
[----:B0-----:R-:W-:-:S04]  /*485b0*/  IMAD R3, R36, 0xa, RZ ;  /* 0x0000000a24037824 */ /* 0x001fc800078e02ff */
[----:B-1----:R-:W-:Y:S02]  /*485c0*/  IMAD.WIDE R2, R3, 0x4, R32 ;  /* 0x0000000403027825 */ /* 0x002fe400078e0220 */
[----:B------:R0:W1:Y:S07]  /*485d0*/  LDS R32, [R5+0xc] ;  /* 0x00000c0005207984 */ /* 0x00006e0000000800 */
[----:B------:R-:W-:Y:S02]  /*485e0*/  @P0 R2UR UR4, R78 ;  /* 0x000000004e0402ca */ /* 0x000fe400000e0000 */
[----:B------:R-:W-:-:S13]  /*485f0*/  @P0 R2UR UR5, R79 ;  /* 0x000000004f0502ca */ /* 0x000fda00000e0000 */
[----:B------:R0:W-:Y:S04]  /*48600*/  @P0 STG.E.64 desc[UR4][R70.64+0x8], R34 ;  /* 0x0000082246000986 */ /* 0x0001e8000c101b04 */
[----:B------:R-:W2:Y:S01]  /*48610*/  LDG.E R36, desc[UR8][R2.64+0x4] ;  /* 0x0000040802247981 */ /* 0x000ea2000c1e1900 */
[----:B------:R-:W-:Y:S02]  /*48620*/  R2UR UR4, R78 ;  /* 0x000000004e0472ca */ /* 0x000fe400000e0000 */
[----:B------:R-:W-:Y:S01]  /*48630*/  R2UR UR5, R79 ;  /* 0x000000004f0572ca */ /* 0x000fe200000e0000 */
[----:B------:R-:W-:Y:S05]  /*48640*/  BMOV.32.CLEAR RZ, B0 ;  /* 0x0000000000ff7355 */ /* 0x000fea0000100000 */
[----:B------:R-:W-:Y:S07]  /*48650*/  BSSY.RECONVERGENT B0, `(.L_x_950) ;  /* 0x00000da000007945 */ /* 0x000fee0003800200 */
[----:B------:R0:W5:Y:S04]  /*48660*/  LDG.E R33, desc[UR4][R2.64] ;  /* 0x0000000402217981 */ /* 0x000168000c1e1900 */
[----:B------:R0:W-:Y:S01]  /*48670*/  STG.E desc[UR4][R66.64+0xd8], RZ ;  /* 0x0000d8ff42007986 */ /* 0x0001e2000c101904 */
[----:B--2---:R-:W-:-:S04]  /*48680*/  LOP3.LUT R37, R36, 0x80000001, RZ, 0xc0, !PT ;  /* 0x8000000124257812 */ /* 0x004fc800078ec0ff */
[----:B------:R-:W-:-:S13]  /*48690*/  ISETP.NE.AND P0, PT, R37, 0x1, PT ;  /* 0x000000012500780c */ /* 0x000fda0003f05270 */
[----:B01----:R-:W-:Y:S05]  /*486a0*/  @!P0 BRA `(.L_x_951) ;  /* 0x0000000800748947 */ /* 0x003fea0003800000 */
[----:B------:R-:W-:-:S13]  /*486b0*/  ISETP.GE.AND P0, PT, R36, 0x2, PT ;  /* 0x000000022400780c */ /* 0x000fda0003f06270 */
[----:B------:R-:W-:Y:S05]  /*486c0*/  @!P0 BRA `(.L_x_952) ;  /* 0x0000000000ac8947 */ /* 0x000fea0003800000 */
[----:B------:R-:W-:Y:S01]  /*486d0*/  LEA.HI R34, R36, R36, RZ, 0x1 ;  /* 0x0000002424227211 */ /* 0x000fe200078f08ff */
[----:B-----5:R-:W-:Y:S02]  /*486e0*/  IMAD.IADD R38, R33, 0x1, R36 ;  /* 0x0000000121267824 */ /* 0x020fe400078e0224 */
[----:B------:R-:W-:Y:S01]  /*486f0*/  IMAD.MOV.U32 R41, RZ, RZ, RZ ;  /* 0x000000ffff297224 */ /* 0x000fe200078e00ff */
[----:B------:R-:W-:-:S07]  /*48700*/  SHF.R.S32.HI R40, RZ, 0x1, R34 ;  /* 0x00000001ff287819 */ /* 0x000fce0000011422 */
.L_x_953:
        /* <DEDUP_REMOVED lines=13> */
[----:B------:R-:W5:Y:S01]  /*487e0*/  LDG.E.U8 R36, desc[UR10][R36.64] ;  /* 0x0000000a24247981 */ /* 0x000f62000c1e1100 */
[----:B--2---:R-:W-:Y:S02]  /*487f0*/  ISETP.EQ.AND P1, PT, R34, 0x41, PT ;  /* 0x000000412200780c */ /* 0x004fe40003f22270 */
[----:B-----5:R-:W-:-:S13]  /*48800*/  ISETP.NE.AND P0, PT, R36, 0x54, PT ;  /* 0x000000542400780c */ /* 0x020fda0003f05270 */
        /* <DEDUP_REMOVED lines=23> */
.L_x_952:
        /* <DEDUP_REMOVED lines=17> */
.L_x_955:
        /* <DEDUP_REMOVED lines=39> */
.L_x_954:
        /* <DEDUP_REMOVED lines=56> */
.L_x_951:
        /* <DEDUP_REMOVED lines=55> */
.L_x_956:
[----:B------:R-:W-:Y:S05]  /*493f0*/  BSYNC.RECONVERGENT B0 ;  /* 0x0000000000007941 */ /* 0x000fea0003800200 */
.L_x_950:
        /* <DEDUP_REMOVED lines=9> */
[----:B------:R-:W2:Y:S01]  /*49490*/  LDG.E R41, desc[UR10][R2.64+0x4] ;  /* 0x0000040a02297981 */ /* 0x000ea2000c1e1900 */
[----:B------:R-:W-:Y:S01]  /*494a0*/  R2UR UR4, R78 ;  /* 0x000000004e0472ca */ /* 0x000fe200000e0000 */
[----:B-----5:R-:W-:Y:S01]  /*494b0*/  IMAD R33, R32, 0xa, RZ ;  /* 0x0000000a20217824 */ /* 0x020fe200078e02ff */
[----:B------:R-:W-:-:S03]  /*494c0*/  R2UR UR5, R79 ;  /* 0x000000004f0572ca */ /* 0x000fc600000e0000 */
[----:B0-----:R-:W-:-:S10]  /*494d0*/  IMAD.WIDE R32, R33, 0x4, R36 ;  /* 0x0000000421207825 */ /* 0x001fd400078e0224 */
[----:B--2---:R1:W-:Y:S04]  /*494e0*/  STG.E desc[UR4][R66.64+0xc8], R41 ;  /* 0x0000c82942007986 */ /* 0x0043e8000c101904 */
[----:B------:R-:W2:Y:S01]  /*494f0*/  LDG.E R37, desc[UR8][R32.64+0x4] ;  /* 0x0000040820257981 */ /* 0x000ea2000c1e1900 */
[----:B------:R-:W-:Y:S01]  /*49500*/  ISETP.NE.AND P0, PT, R39, 0x1, PT ;  /* 0x000000012700780c */ /* 0x000fe20003f05270 */
[----:B------:R-:W-:Y:S05]  /*49510*/  BMOV.32.CLEAR RZ, B0 ;  /* 0x0000000000ff7355 */ /* 0x000fea0000100000 */
[----:B------:R-:W-:Y:S01]  /*49520*/  BSSY.RECONVERGENT B0, `(.L_x_957) ;  /* 0x000005d000007945 */ /* 0x000fe20003800200 */
[----:B--2---:R1:W-:Y:S06]  /*49530*/  STG.E desc[UR4][R66.64+0xcc], R37 ;  /* 0x0000cc2542007986 */ /* 0x0043ec000c101904 */
[----:B------:R-:W-:Y:S05]  /*49540*/  @!P0 BRA `(.L_x_958) ;  /* 0x0000000000bc8947 */ /* 0x000fea0003800000 */
[----:B------:R-:W-:Y:S01]  /*49550*/  ISETP.GE.AND P0, PT, R41, 0x1, PT ;  /* 0x000000012900780c */ /* 0x000fe20003f06270 */
[----:B------:R-:W-:-:S12]  /*49560*/  BSSY.RECONVERGENT B1, `(.L_x_959) ;  /* 0x000002c000017945 */ /* 0x000fd80003800200 */
[----:B------:R-:W-:Y:S05]  /*49570*/  @!P0 BRA `(.L_x_960) ;  /* 0x0000000000a88947 */ /* 0x000fea0003800000 */
[----:B-1----:R-:W-:-:S07]  /*49580*/  IMAD.MOV.U32 R37, RZ, RZ, 0x1 ;  /* 0x00000001ff257424 */ /* 0x002fce00078e00ff */
.L_x_966:
        /* <DEDUP_REMOVED lines=21> */
.L_x_963:
[----:B------:R-:W-:Y:S01]  /*496e0*/  IMAD.MOV.U32 R36, RZ, RZ, 0x3 ;  /* 0x00000003ff247424 */ /* 0x000fe200078e00ff */
[----:B------:R-:W-:Y:S06]  /*496f0*/  BRA `(.L_x_965) ;  /* 0x0000000000187947 */ /* 0x000fec0003800000 */
.L_x_962:
[----:B------:R-:W-:-:S13]  /*49700*/  ISETP.NE.AND P0, PT, R34, 0x54, PT ;  /* 0x000000542200780c */ /* 0x000fda0003f05270 */
[----:B------:R-:W-:Y:S05]  /*49710*/  @!P0 BRA `(.L_x_965) ;  /* 0x0000000000108947 */ /* 0x000fea0003800000 */
[----:B------:R-:W-:Y:S01]  /*49720*/  ISETP.NE.AND P0, PT, R34, 0x47, PT ;  /* 0x000000472200780c */ /* 0x000fe20003f05270 */
[----:B------:R-:W-:-:S12]  /*49730*/  IMAD.MOV.U32 R36, RZ, RZ, 0x1 ;  /* 0x00000001ff247424 */ /* 0x000fd800078e00ff */
[----:B------:R-:W-:Y:S05]  /*49740*/  @!P0 BRA `(.L_x_965) ;  /* 0x0000000000048947 */ /* 0x000fea0003800000 */
.L_x_964:
[----:B------:R-:W-:-:S07]  /*49750*/  IMAD.MOV.U32 R36, RZ, RZ, 0x4 ;  /* 0x00000004ff247424 */ /* 0x000fce00078e00ff */
.L_x_965:
[----:B------:R-:W-:Y:S05]  /*49760*/  BSYNC.RECONVERGENT B2 ;  /* 0x0000000000027941 */ /* 0x000fea0003800200 */
.L_x_961:
        /* <DEDUP_REMOVED lines=11> */
.L_x_960:
[----:B------:R-:W-:Y:S05]  /*49820*/  BSYNC.RECONVERGENT B1 ;  /* 0x0000000000017941 */ /* 0x000fea0003800200 */
.L_x_959:
[----:B------:R-:W-:Y:S05]  /*49830*/  BRA `(.L_x_967) ;  /* 0x0000000000ac7947 */ /* 0x000fea0003800000 */
.L_x_958:
[----:B------:R-:W-:-:S13]  /*49840*/  ISETP.GE.AND P0, PT, R41, 0x1, PT ;  /* 0x000000012900780c */ /* 0x000fda0003f06270 */
[----:B------:R-:W-:Y:S05]  /*49850*/  @!P0 BRA `(.L_x_967) ;  /* 0x0000000000a48947 */ /* 0x000fea0003800000 */
[----:B-1----:R-:W-:-:S07]  /*49860*/  IMAD.MOV.U32 R37, RZ, RZ, 0x1 ;  /* 0x00000001ff257424 */ /* 0x002fce00078e00ff */
.L_x_973:
        /* <DEDUP_REMOVED lines=20> */
.L_x_969:
[----:B------:R-:W-:Y:S01]  /*499b0*/  ISETP.NE.AND P0, PT, R34, 0x47, PT ;  /* 0x000000472200780c */ /* 0x000fe20003f05270 */
[----:B------:R-:W-:-:S12]  /*499c0*/  IMAD.MOV.U32 R36, RZ, RZ, 0x2 ;  /* 0x00000002ff247424 */ /* 0x000fd800078e00ff */
[----:B------:R-:W-:Y:S05]  /*499d0*/  @!P0 BRA `(.L_x_970) ;  /* 0x0000000000148947 */ /* 0x000fea0003800000 */
[----:B------:R-:W-:-:S13]  /*499e0*/  ISETP.NE.AND P0, PT, R34, 0x54, PT ;  /* 0x000000542200780c */ /* 0x000fda0003f05270 */
[----:B------:R-:W-:Y:S05]  /*499f0*/  @!P0 BRA `(.L_x_972) ;  /* 0x0000000000088947 */ /* 0x000fea0003800000 */
.L_x_971:
[----:B------:R-:W-:Y:S01]  /*49a00*/  IMAD.MOV.U32 R36, RZ, RZ, 0x4 ;  /* 0x00000004ff247424 */ /* 0x000fe200078e00ff */
[----:B------:R-:W-:Y:S06]  /*49a10*/  BRA `(.L_x_970) ;  /* 0x0000000000047947 */ /* 0x000fec0003800000 */
.L_x_972:
[----:B------:R-:W-:-:S07]  /*49a20*/  IMAD.MOV.U32 R36, RZ, RZ, 0x3 ;  /* 0x00000003ff247424 */ /* 0x000fce00078e00ff */
.L_x_970:
[----:B------:R-:W-:Y:S05]  /*49a30*/  BSYNC.RECONVERGENT B1 ;  /* 0x0000000000017941 */ /* 0x000fea0003800200 */
.L_x_968:
        /* <DEDUP_REMOVED lines=11> */
.L_x_967:
[----:B------:R-:W-:Y:S05]  /*49af0*/  BSYNC.RECONVERGENT B0 ;  /* 0x0000000000007941 */ /* 0x000fea0003800200 */
.L_x_957:
[----:B------:R-:W0:Y:S01]  /*49b00*/  LDCU UR4, c[0x3][0x38] ;  /* 0x00c00700ff0477ac */ /* 0x000e220008000800 */
[----:B------:R-:W-:Y:S05]  /*49b10*/  BMOV.32.CLEAR RZ, B0 ;  /* 0x0000000000ff7355 */ /* 0x000fea0000100000 */
[----:B------:R-:W-:Y:S01]  /*49b20*/  BSSY.RECONVERGENT B0, `(.L_x_974) ;  /* 0x0000067000007945 */ /* 0x000fe20003800200 */
[----:B0-----:R-:W-:-:S09]  /*49b30*/  UISETP.NE.AND UP0, UPT, UR4, 0x1, UPT ;  /* 0x000000010400788c */ /* 0x001fd2000bf05270 */
        /* <DEDUP_REMOVED lines=8> */
.L_x_983:
        /* <DEDUP_REMOVED lines=20> */
.L_x_980:
[----:B------:R-:W-:Y:S01]  /*49d00*/  IMAD.MOV.U32 R34, RZ, RZ, 0x3 ;  /* 0x00000003ff227424 */ /* 0x000fe200078e00ff */
[----:B------:R-:W-:Y:S06]  /*49d10*/  BRA `(.L_x_982) ;  /* 0x0000000000187947 */ /* 0x000fec0003800000 */
.L_x_979:
[----:B------:R-:W-:-:S13]  /*49d20*/  ISETP.NE.AND P0, PT, R2, 0x54, PT ;  /* 0x000000540200780c */ /* 0x000fda0003f05270 */
[----:B------:R-:W-:Y:S05]  /*49d30*/  @!P0 BRA `(.L_x_982) ;  /* 0x0000000000108947 */ /* 0x000fea0003800000 */
[----:B------:R-:W-:Y:S01]  /*49d40*/  ISETP.NE.AND P0, PT, R2, 0x47, PT ;  /* 0x000000470200780c */ /* 0x000fe20003f05270 */
[----:B------:R-:W-:-:S12]  /*49d50*/  IMAD.MOV.U32 R34, RZ, RZ, 0x1 ;  /* 0x00000001ff227424 */ /* 0x000fd800078e00ff */
[----:B------:R-:W-:Y:S05]  /*49d60*/  @!P0 BRA `(.L_x_982) ;  /* 0x0000000000048947 */ /* 0x000fea0003800000 */
.L_x_981:
[----:B------:R-:W-:-:S07]  /*49d70*/  IMAD.MOV.U32 R34, RZ, RZ, 0x4 ;  /* 0x00000004ff227424 */ /* 0x000fce00078e00ff */
.L_x_982:
[----:B------:R-:W-:Y:S05]  /*49d80*/  BSYNC.RECONVERGENT B2 ;  /* 0x0000000000027941 */ /* 0x000fea0003800200 */
.L_x_978:
        /* <DEDUP_REMOVED lines=12> */
.L_x_977:
[----:B------:R-:W-:Y:S01]  /*49e50*/  IMAD.MOV.U32 R2, RZ, RZ, R36 ;  /* 0x000000ffff027224 */ /* 0x000fe200078e0024 */
[----:B------:R-:W-:Y:S06]  /*49e60*/  BRA `(.L_x_976) ;  /* 0x0000000000c87947 */ /* 0x000fec0003800000 */
.L_x_975:
[----:B------:R-:W-:Y:S02]  /*49e70*/  R2UR UR4, R78 ;  /* 0x000000004e0472ca */ /* 0x000fe400000e0000 */
[----:B------:R-:W-:-:S13]  /*49e80*/  R2UR UR5, R79 ;  /* 0x000000004f0572ca */ /* 0x000fda00000e0000 */
[----:B------:R-:W2:Y:S02]  /*49e90*/  LDG.E R2, desc[UR4][R66.64+0xcc] ;  /* 0x0000cc0442027981 */ /* 0x000ea4000c1e1900 */
[----:B--2---:R-:W-:-:S13]  /*49ea0*/  ISETP.GE.AND P0, PT, R2, 0x1, PT ;  /* 0x000000010200780c */ /* 0x004fda0003f06270 */
[----:B------:R-:W-:Y:S05]  /*49eb0*/  @!P0 BRA `(.L_x_976) ;  /* 0x0000000000b48947 */ /* 0x000fea0003800000 */
[----:B------:R-:W-:Y:S01]  /*49ec0*/  BSSY.RECONVERGENT B1, `(.L_x_984) ;  /* 0x000002b000017945 */ /* 0x000fe20003800200 */
[----:B-1----:R-:W-:-:S07]  /*49ed0*/  IMAD.MOV.U32 R35, RZ, RZ, 0x1 ;  /* 0x00000001ff237424 */ /* 0x002fce00078e00ff */
.L_x_990:
        /* <DEDUP_REMOVED lines=21> */
.L_x_986:
[----:B------:R-:W-:Y:S01]  /*4a030*/  ISETP.NE.AND P0, PT, R2, 0x47, PT ;  /* 0x000000470200780c */ /* 0x000fe20003f05270 */
[----:B------:R-:W-:-:S12]  /*4a040*/  IMAD.MOV.U32 R34, RZ, RZ, 0x2 ;  /* 0x00000002ff227424 */ /* 0x000fd800078e00ff */
[----:B------:R-:W-:Y:S05]  /*4a050*/  @!P0 BRA `(.L_x_987) ;  /* 0x0000000000148947 */ /* 0x000fea0003800000 */
[----:B------:R-:W-:-:S13]  /*4a060*/  ISETP.NE.AND P0, PT, R2, 0x54, PT ;  /* 0x000000540200780c */ /* 0x000fda0003f05270 */
[----:B------:R-:W-:Y:S05]  /*4a070*/  @!P0 BRA `(.L_x_989) ;  /* 0x0000000000088947 */ /* 0x000fea0003800000 */
.L_x_988:
[----:B------:R-:W-:Y:S01]  /*4a080*/  IMAD.MOV.U32 R34, RZ, RZ, 0x4 ;  /* 0x00000004ff227424 */ /* 0x000fe200078e00ff */
[----:B------:R-:W-:Y:S06]  /*4a090*/  BRA `(.L_x_987) ;  /* 0x0000000000047947 */ /* 0x000fec0003800000 */
.L_x_989:
[----:B------:R-:W-:-:S07]  /*4a0a0*/  IMAD.MOV.U32 R34, RZ, RZ, 0x3 ;  /* 0x00000003ff227424 */ /* 0x000fce00078e00ff */
.L_x_987:
[----:B------:R-:W-:Y:S05]  /*4a0b0*/  BSYNC.RECONVERGENT B2 ;  /* 0x0000000000027941 */ /* 0x000fea0003800200 */
.L_x_985:
        /* <DEDUP_REMOVED lines=12> */
.L_x_984:
[----:B------:R-:W-:-:S07]  /*4a180*/  IMAD.MOV.U32 R2, RZ, RZ, R36 ;  /* 0x000000ffff027224 */ /* 0x000fce00078e0024 */
.L_x_976:
[----:B------:R-:W-:Y:S05]  /*4a190*/  BSYNC.RECONVERGENT B0 ;  /* 0x0000000000007941 */ /* 0x000fea0003800200 */
.L_x_974:
        /* <DEDUP_REMOVED lines=34> */
.L_x_997:
[----:B------:R-:W-:Y:S01]  /*4a3c0*/  R2UR UR4, R78 ;  /* 0x000000004e0472ca */ /* 0x000fe200000e0000 */
[----:B-1----:R-:W-:Y:S01]  /*4a3d0*/  IMAD.MOV.U32 R33, RZ, RZ, 0x1 ;  /* 0x00000001ff217424 */ /* 0x002fe200078e00ff */
[----:B------:R-:W-:Y:S01]  /*4a3e0*/  R2UR UR5, R79 ;  /* 0x000000004f0572ca */ /* 0x000fe200000e0000 */
[----:B------:R-:W-:Y:S01]  /*4a3f0*/  BSSY.RECONVERGENT B1, `(.L_x_993) ;  /* 0x0000053000017945 */ /* 0x000fe20003800200 */
[----:B-----5:R-:W-:-:S11]  /*4a400*/  ISETP.GE.AND P0, PT, R37, 0x1, PT ;  /* 0x000000012500780c */ /* 0x020fd60003f06270 */
[----:B------:R1:W-:Y:S02]  /*4a410*/  STG.E desc[UR4][R66.64+0xdc], R33 ;  /* 0x0000dc2142007986 */ /* 0x0003e4000c101904 */
[----:B------:R-:W-:Y:S05]  /*4a420*/  @!P0 BRA `(.L_x_994) ;  /* 0x00000004003c8947 */ /* 0x000fea0003800000 */
[----:B------:R-:W-:Y:S01]  /*4a430*/  BSSY.RECONVERGENT B2, `(.L_x_995) ;  /* 0x0000048000027945 */ /* 0x000fe20003800200 */
[----:B------:R-:W-:-:S07]  /*4a440*/  IMAD.MOV.U32 R39, RZ, RZ, 0x1 ;  /* 0x00000001ff277424 */ /* 0x000fce00078e00ff */
.L_x_996:
[----:B------:R-:W-:Y:S01]  /*4a450*/  R2UR UR4, R78 ;  /* 0x000000004e0472ca */ /* 0x000fe200000e0000 */
[----:B--2---:R-:W2:Y:S01]  /*4a460*/  LDC.64 R34, c[0x0][0x3a8] ;  /* 0x0000ea00ff227b82 */ /* 0x004ea20000000a00 */
[----:B------:R-:W-:-:S13]  /*4a470*/  R2UR UR5, R79 ;  /* 0x000000004f0572ca */ /* 0x000fda00000e0000 */
[----:B------:R-:W5:Y:S01]  /*4a480*/  LDG.E R41, desc[UR4][R66.64+0xd8] ;  /* 0x0000d80442297981 */ /* 0x000f62000c1e1900 */
[----:B------:R-:W-:Y:S02]  /*4a490*/  R2UR UR8, R78 ;  /* 0x000000004e0872ca */ /* 0x000fe400000e0000 */
[----:B------:R-:W-:Y:S02]  /*4a4a0*/  R2UR UR9, R79 ;  /* 0x000000004f0972ca */ /* 0x000fe400000e0000 */
[----:B------:R-:W-:-:S04]  /*4a4b0*/  IADD3 R2, P1, PT, R39, R72, RZ ;  /* 0x0000004827027210 */ /* 0x000fc80007f3e0ff */
[----:B------:R-:W-:-:S07]  /*4a4c0*/  LEA.HI.X.SX32 R3, R39, R73, 0x1, P1 ;  /* 0x0000004927037211 */ /* 0x000fce00008f0eff */
[----:B------:R-:W3:Y:S01]  /*4a4d0*/  LDG.E.S8 R3, desc[UR8][R2.64+0x1b] ;  /* 0x00001b0802037981 */ /* 0x000ee2000c1e1300 */
[----:B-----5:R-:W-:-:S04]  /*4a4e0*/  IADD3 R32, P0, PT, R41, R72, RZ ;  /* 0x0000004829207210 */ /* 0x020fc80007f1e0ff */
[----:B-1----:R-:W-:-:S05]  /*4a4f0*/  LEA.HI.X.SX32 R33, R41, R73, 0x1, P0 ;  /* 0x0000004929217211 */ /* 0x002fca00000f0eff */
[----:B------:R-:W3:Y:S02]  /*4a500*/  LDG.E.S8 R32, desc[UR4][R32.64] ;  /* 0x0000000420207981 */ /* 0x000ee4000c1e1300 */
[----:B---3--:R-:W-:-:S05]  /*4a510*/  IMAD.IADD R36, R32, 0x1, R3 ;  /* 0x0000000120247824 */ /* 0x008fca00078e0203 */
        /* <DEDUP_REMOVED lines=58> */
.L_x_995:
[C---:B------:R-:W-:Y:S02]  /*4a8c0*/  R2UR UR4, R78.reuse ;  /* 0x000000004e0472ca */ /* 0x040fe400000e0000 */
[C---:B------:R-:W-:Y:S02]  /*4a8d0*/  R2UR UR5, R79.reuse ;  /* 0x000000004f0572ca */ /* 0x040fe400000e0000 */
[----:B------:R-:W-:Y:S02]  /*4a8e0*/  R2UR UR8, R78 ;  /* 0x000000004e0872ca */ /* 0x000fe400000e0000 */
[----:B------:R-:W-:-:S09]  /*4a8f0*/  R2UR UR9, R79 ;  /* 0x000000004f0972ca */ /* 0x000fd200000e0000 */
[----:B------:R1:W5:Y:S04]  /*4a900*/  LDG.E R3, desc[UR4][R66.64+0xd8] ;  /* 0x0000d80442037981 */ /* 0x000368000c1e1900 */
[----:B--2---:R1:W5:Y:S02]  /*4a910*/  LDG.E R34, desc[UR8][R66.64+0xc8] ;  /* 0x0000c80842227981 */ /* 0x004364000c1e1900 */
.L_x_994:
[----:B------:R-:W-:Y:S05]  /*4a920*/  BSYNC.RECONVERGENT B1 ;  /* 0x0000000000017941 */ /* 0x000fea0003800200 */
.L_x_993:
[----:B------:R-:W-:Y:S01]  /*4a930*/  R2UR UR4, R78 ;  /* 0x000000004e0472ca */ /* 0x000fe200000e0000 */
[----:B-1---5:R-:W-:Y:S01]  /*4a940*/  VIADD R33, R3, 0x1 ;  /* 0x0000000103217836 */ /* 0x022fe20000000000 */
[----:B------:R-:W-:Y:S02]  /*4a950*/  R2UR UR5, R79 ;  /* 0x000000004f0572ca */ /* 0x000fe400000e0000 */
[----:B------:R-:W-:Y:S01]  /*4a960*/  ISETP.GE.AND P0, PT, R3, R34, PT ;  /* 0x000000220300720c */ /* 0x000fe20003f06270 */
[----:B------:R-:W-:-:S10]  /*4a970*/  IMAD.MOV.U32 R3, RZ, RZ, R33 ;  /* 0x000000ffff037224 */ /* 0x000fd400078e0021 */
[----:B------:R1:W-:Y:S02]  /*4a980*/  STG.E desc[UR4][R66.64+0xd8], R33 ;  /* 0x0000d82142007986 */ /* 0x0003e4000c101904 */
[----:B------:R-:W-:Y:S05]  /*4a990*/  @!P0 BRA `(.L_x_997) ;  /* 0xfffffff800888947 */ /* 0x000fea000383ffff */
.L_x_992:
[----:B------:R-:W-:Y:S05]  /*4a9a0*/  BSYNC.RECONVERGENT B0 ;  /* 0x0000000000007941 */ /* 0x000fea0003800200 */
.L_x_991:
[----:B------:R-:W-:Y:S01]  /*4a9b0*/  ISETP.GE.AND P0, PT, R34, 0x1, PT ;  /* 0x000000012200780c */ /* 0x000fe20003f06270 */
[----:B------:R-:W-:-:S12]  /*4a9c0*/  BSSY.RECONVERGENT B8, `(.L_x_998) ;  /* 0x0000702000087945 */ /* 0x000fd80003800200 */
[----:B------:R-:W-:Y:S05]  /*4a9d0*/  @!P0 BRA `(.L_x_999) ;  /* 0x0000007000008947 */ /* 0x000fea0003800000 */
[----:B------:R-:W-:Y:S02]  /*4a9e0*/  R2UR UR4, R78 ;  /* 0x000000004e0472ca */ /* 0x000fe400000e0000 */
[----:B------:R-:W-:-:S13]  /*4a9f0*/  R2UR UR5, R79 ;  /* 0x000000004f0572ca */ /* 0x000fda00000e0000 */
[----:B-1----:R1:W5:Y:S01]  /*4aa00*/  LDG.E R33, desc[UR4][R66.64+0xcc] ;  /* 0x0000cc0442217981 */ /* 0x002362000c1e1900 */
[----:B------:R-:W-:-:S07]  /*4aa10*/  IMAD.MOV.U32 R55, RZ, RZ, 0x1 ;  /* 0x00000001ff377424 */ /* 0x000fce00078e00ff */
.L_x_1077:
        /* <DEDUP_REMOVED lines=13> */
.L_x_1076:
        /* <DEDUP_REMOVED lines=52> */
.L_x_1006:
        /* <DEDUP_REMOVED lines=160> */
.L_x_1012:
[----:B------:R-:W-:Y:S05]  /*4b830*/  BSYNC.RECONVERGENT B2 ;  /* 0x0000000000027941 */ /* 0x000fea0003800200 */
.L_x_1011:
        /* <DEDUP_REMOVED lines=31> */
.L_x_1015:
[----:B------:R-:W-:Y:S05]  /*4ba30*/  BSYNC.RECONVERGENT B2 ;  /* 0x0000000000027941 */ /* 0x000fea0003800200 */
.L_x_1014:
        /* <DEDUP_REMOVED lines=19> */
.L_x_1013:
        /* <DEDUP_REMOVED lines=14> */
.L_x_1010:
        /* <DEDUP_REMOVED lines=66> */
.L_x_1018:
[----:B------:R-:W-:Y:S05]  /*4c070*/  BSYNC.RECONVERGENT B2 ;  /* 0x0000000000027941 */ /* 0x000fea0003800200 */
.L_x_1017:
        /* <DEDUP_REMOVED lines=31> */
.L_x_1021:
[----:B------:R-:W-:Y:S05]  /*4c270*/  BSYNC.RECONVERGENT B2 ;  /* 0x0000000000027941 */ /* 0x000fea0003800200 */
.L_x_1020:
        /* <DEDUP_REMOVED lines=19> */
.L_x_1019:
        /* <DEDUP_REMOVED lines=14> */
.L_x_1009:
        /* <DEDUP_REMOVED lines=15> */
.L_x_1022:
        /* <DEDUP_REMOVED lines=66> */
.L_x_1024:
[----:B------:R-:W-:Y:S05]  /*4c9a0*/  BSYNC.RECONVERGENT B2 ;  /* 0x0000000000027941 */ /* 0x000fea0003800200 */
.L_x_1023:
        /* <DEDUP_REMOVED lines=31> */
.L_x_1027:
[----:B------:R-:W-:Y:S05]  /*4cba0*/  BSYNC.RECONVERGENT B2 ;  /* 0x0000000000027941 */ /* 0x000fea0003800200 */
.L_x_1026:
        /* <DEDUP_REMOVED lines=19> */
.L_x_1025:
        /* <DEDUP_REMOVED lines=13> */
.L_x_1016:
[----:B------:R-:W-:Y:S05]  /*4cdb0*/  BSYNC.RECONVERGENT B0 ;  /* 0x0000000000007941 */ /* 0x000fea0003800200 */
.L_x_1008:
        /* <DEDUP_REMOVED lines=45> */
.L_x_1029:
[----:B------:R-:W-:Y:S05]  /*4d090*/  BSYNC.RECONVERGENT B0 ;  /* 0x0000000000007941 */ /* 0x000fea0003800200 */
.L_x_1028:
        /* <DEDUP_REMOVED lines=24> */
.L_x_1030:
[C---:B------:R-:W-:Y:S02]  /*4d220*/  R2UR UR4, R78.reuse ;  /* 0x000000004e0472ca */ /* 0x040fe400000e0000 */
[C---:B------:R-:W-:Y:S02]  /*4d230*/  R2UR UR5, R79.reuse ;  /* 0x000000004f0572ca */ /* 0x040fe400000e0000 */
[----:B------:R-:W-:Y:S02]  /*4d240*/  R2UR UR8, R78 ;  /* 0x000000004e0872ca */ /* 0x000fe400000e0000 */
[----:B------:R-:W-:-:S09]  /*4d250*/  R2UR UR9, R79 ;  /* 0x000000004f0972ca */ /* 0x000fd200000e0000 */
[----:B------:R4:W-:Y:S04]  /*4d260*/  STG.E.64 desc[UR4][R68.64+0x2738], R36 ;  /* 0x0027382444007986 */ /* 0x0009e8000c101b04 */
[----:B------:R4:W-:Y:S02]  /*4d270*/  STG.E.64 desc[UR8][R68.64+0x2740], R40 ;  /* 0x0027402844007986 */ /* 0x0009e4000c101b08 */
.L_x_1007:
[----:B------:R-:W-:Y:S05]  /*4d280*/  BSYNC.RECONVERGENT B1 ;  /* 0x0000000000017941 */ /* 0x000fea0003800200 */
.L_x_1005:
        /* <DEDUP_REMOVED lines=25> */
.L_x_1032:
[----:B------:R-:W-:Y:S05]  /*4d420*/  BSYNC.RECONVERGENT B0 ;  /* 0x0000000000007941 */ /* 0x000fea0003800200 */
.L_x_1031:
        /* <DEDUP_REMOVED lines=53> */
.L_x_1034:
[----:B------:R-:W-:Y:S05]  /*4d780*/  BSYNC.RECONVERGENT B0 ;  /* 0x0000000000007941 */ /* 0x000fea0003800200 */
.L_x_1033:
        /* <DEDUP_REMOVED lines=73> */
.L_x_1037:
[----:B------:R-:W-:Y:S05]  /*4dc20*/  BSYNC.RELIABLE B1 ;  /* 0x0000000000017941 */ /* 0x000fea0003800100 */
.L_x_1036:
        /* <DEDUP_REMOVED lines=9> */
.L_x_1038:
[----:B------:R-:W-:Y:S05]  /*4dcc0*/  BSYNC.RECONVERGENT B0 ;  /* 0x0000000000007941 */ /* 0x000fea0003800200 */
.L_x_1035:
        /* <DEDUP_REMOVED lines=28> */
.L_x_1040:
[----:B------:R-:W-:Y:S05]  /*4de90*/  BSYNC.RECONVERGENT B0 ;  /* 0x0000000000007941 */ /* 0x000fea0003800200 */
.L_x_1039:
        /* <DEDUP_REMOVED lines=49> */
.L_x_1042:
        /* <DEDUP_REMOVED lines=18> */
.L_x_1043:
[----:B------:R-:W-:Y:S05]  /*4e2d0*/  BSYNC.RECONVERGENT B0 ;  /* 0x0000000000007941 */ /* 0x000fea0003800200 */
.L_x_1041:
[----:B------:R-:W-:Y:S01]  /*4e2e0*/  R2UR UR4, R78 ;  /* 0x000000004e0472ca */ /* 0x000fe200000e0000 */
[----:B0-23--:R-:W-:Y:S01]  /*4e2f0*/  IMAD.MOV.U32 R3, RZ, RZ, 0x3 ;  /* 0x00000003ff037424 */ /* 0x00dfe200078e00ff */
[----:B------:R-:W-:Y:S01]  /*4e300*/  R2UR UR5, R79 ;  /* 0x000000004f0572ca */ /* 0x000fe200000e0000 */
[----:B------:R-:W-:Y:S01]  /*4e310*/  BSSY.RECONVERGENT B4, `(.L_x_1044) ;  /* 0x0000357000047945 */ /* 0x000fe20003800200 */
[----:B------:R-:W-:-:S11]  /*4e320*/  IMAD.MOV.U32 R2, RZ, RZ, 0x3 ;  /* 0x00000003ff027424 */ /* 0x000fd600078e00ff */
[----:B------:R0:W-:Y:S02]  /*4e330*/  STG.E desc[UR4][R66.64+0xd8], R3 ;  /* 0x0000d80342007986 */ /* 0x0001e4000c101904 */
.L_x_1075:
        /* <DEDUP_REMOVED lines=25> */
.L_x_1074:
        /* <DEDUP_REMOVED lines=124> */
.L_x_1055:
[----:B------:R-:W-:Y:S05]  /*4ec90*/  BSYNC.RECONVERGENT B10 ;  /* 0x00000000000a7941 */ /* 0x000fea0003800200 */
.L_x_1054:
        /* <DEDUP_REMOVED lines=57> */
.L_x_1057:
[----:B------:R-:W-:Y:S05]  /*4f030*/  BSYNC.RECONVERGENT B10 ;  /* 0x00000000000a7941 */ /* 0x000fea0003800200 */
.L_x_1056:
        /* <DEDUP_REMOVED lines=36> */
.L_x_1059:
[----:B------:R-:W-:Y:S05]  /*4f280*/  BSYNC.RECONVERGENT B10 ;  /* 0x00000000000a7941 */ /* 0x000fea0003800200 */
.L_x_1058:
        /* <DEDUP_REMOVED lines=12> */
.L_x_1053:
        /* <DEDUP_REMOVED lines=106> */
.L_x_1062:
[----:B------:R-:W-:Y:S05]  /*4f9f0*/  BSYNC.RECONVERGENT B10 ;  /* 0x00000000000a7941 */ /* 0x000fea0003800200 */
.L_x_1061:
        /* <DEDUP_REMOVED lines=36> */
.L_x_1064:
[----:B------:R-:W-:Y:S05]  /*4fc40*/  BSYNC.RECONVERGENT B10 ;  /* 0x00000000000a7941 */ /* 0x000fea0003800200 */
.L_x_1063:
        /* <DEDUP_REMOVED lines=12> */
.L_x_1052:
        /* <DEDUP_REMOVED lines=129> */
.L_x_1067:
[----:B------:R-:W-:Y:S05]  /*50520*/  BSYNC.RECONVERGENT B10 ;  /* 0x00000000000a7941 */ /* 0x000fea0003800200 */
.L_x_1066:
        /* <DEDUP_REMOVED lines=36> */
.L_x_1069:
[----:B------:R-:W-:Y:S05]  /*50770*/  BSYNC.RECONVERGENT B10 ;  /* 0x00000000000a7941 */ /* 0x000fea0003800200 */
.L_x_1068:
        /* <DEDUP_REMOVED lines=16> */
.L_x_1065:
        /* <DEDUP_REMOVED lines=141> */
.L_x_1071:
[----:B------:R-:W-:Y:S05]  /*51150*/  BSYNC.RECONVERGENT B10 ;  /* 0x00000000000a7941 */ /* 0x000fea0003800200 */
.L_x_1070:
        /* <DEDUP_REMOVED lines=36> */
.L_x_1073:
[----:B------:R-:W-:Y:S05]  /*513a0*/  BSYNC.RECONVERGENT B10 ;  /* 0x00000000000a7941 */ /* 0x000fea0003800200 */
.L_x_1072:
        /* <DEDUP_REMOVED lines=10> */
.L_x_1060:
[----:B------:R-:W-:Y:S05]  /*51450*/  BSYNC.RECONVERGENT B0 ;  /* 0x0000000000007941 */ /* 0x000fea0003800200 */
.L_x_1051:
        /* <DEDUP_REMOVED lines=41> */
.L_x_1050:
[----:B------:R-:W-:Y:S05]  /*516f0*/  BSYNC.RECONVERGENT B1 ;  /* 0x0000000000017941 */ /* 0x000fea0003800200 */
.L_x_1049:
        /* <DEDUP_REMOVED lines=12> */
.L_x_1048:
[----:B------:R-:W-:Y:S05]  /*517c0*/  BSYNC.RECONVERGENT B2 ;  /* 0x0000000000027941 */ /* 0x000fea0003800200 */
.L_x_1047:
[----:B------:R-:W-:Y:S02]  /*517d0*/  R2UR UR4, R78 ;  /* 0x000000004e0472ca */ /* 0x000fe400000e0000 */
[----:B------:R-:W-:-:S13]  /*517e0*/  R2UR UR5, R79 ;  /* 0x000000004f0572ca */ /* 0x000fda00000e0000 */
[----:B------:R4:W5:Y:S02]  /*517f0*/  LDG.E R2, desc[UR4][R66.64+0xd8] ;  /* 0x0000d80442027981 */ /* 0x000964000c1e1900 */
.L_x_1046:
[----:B------:R-:W-:Y:S05]  /*51800*/  BSYNC.RECONVERGENT B3 ;  /* 0x0000000000037941 */ /* 0x000fea0003800200 */
.L_x_1045:
        /* <DEDUP_REMOVED lines=8> */
.L_x_1044:
[C---:B------:R-:W-:Y:S02]  /*51890*/  R2UR UR4, R78.reuse ;  /* 0x000000004e0472ca */ /* 0x040fe400000e0000 */
[C---:B------:R-:W-:Y:S02]  /*518a0*/  R2UR UR5, R79.reuse ;  /* 0x000000004f0572ca */ /* 0x040fe400000e0000 */
[----:B------:R-:W-:Y:S02]  /*518b0*/  R2UR UR8, R78 ;  /* 0x000000004e0872ca */ /* 0x000fe400000e0000 */
[----:B------:R-:W-:-:S09]  /*518c0*/  R2UR UR9, R79 ;  /* 0x000000004f0972ca */ /* 0x000fd200000e0000 */
[----:B------:R0:W5:Y:S04]  /*518d0*/  LDG.E R32, desc[UR4][R66.64+0xe8] ;  /* 0x0000e80442207981 */ /* 0x000168000c1e1900 */
[----:B--2---:R0:W5:Y:S02]  /*518e0*/  LDG.E R33, desc[UR8][R66.64+0xcc] ;  /* 0x0000cc0842217981 */ /* 0x004164000c1e1900 */
.L_x_1004:
[----:B------:R-:W-:Y:S05]  /*518f0*/  BSYNC.RECONVERGENT B5 ;  /* 0x0000000000057941 */ /* 0x000fea0003800200 */
.L_x_1003:
[----:B------:R-:W-:Y:S01]  /*51900*/  R2UR UR4, R78 ;  /* 0x000000004e0472ca */ /* 0x000fe200000e0000 */
[C---:B-----5:R-:W-:Y:S01]  /*51910*/  VIADD R43, R32.reuse, 0x1 ;  /* 0x00000001202b7836 */ /* 0x060fe20000000000 */
[----:B------:R-:W-:Y:S02]  /*51920*/  R2UR UR5, R79 ;  /* 0x000000004f0572ca */ /* 0x000fe400000e0000 */
[----:B------:R-:W-:-:S11]  /*51930*/  ISETP.GE.AND P0, PT, R32, R33, PT ;  /* 0x000000212000720c */ /* 0x000fd60003f06270 */
[----:B------:R2:W-:Y:S02]  /*51940*/  STG.E desc[UR4][R66.64+0xe8], R43 ;  /* 0x0000e82b42007986 */ /* 0x0005e4000c101904 */
[----:B------:R-:W-:Y:S05]  /*51950*/  @!P0 BRA `(.L_x_1076) ;  /* 0xffffff9000648947 */ /* 0x000fea000383ffff */
[----:B------:R-:W-:Y:S05]  /*51960*/  BSYNC.RECONVERGENT B6 ;  /* 0x0000000000067941 */ /* 0x000fea0003800200 */
.L_x_1002:
[----:B------:R-:W-:Y:S02]  /*51970*/  R2UR UR4, R78 ;  /* 0x000000004e0472ca */ /* 0x000fe400000e0000 */
[----:B------:R-:W-:-:S13]  /*51980*/  R2UR UR5, R79 ;  /* 0x000000004f0572ca */ /* 0x000fda00000e0000 */
[----:B------:R0:W5:Y:S02]  /*51990*/  LDG.E R34, desc[UR4][R66.64+0xc8] ;  /* 0x0000c80442227981 */ /* 0x000164000c1e1900 */
.L_x_1001:
[----:B------:R-:W-:Y:S05]  /*519a0*/  BSYNC.RECONVERGENT B7 ;  /* 0x0000000000077941 */ /* 0x000fea0003800200 */
.L_x_1000:
[C---:B-----5:R-:W-:Y:S01]  /*519b0*/  ISETP.GE.AND P0, PT, R55.reuse, R34, PT ;  /* 0x000000223700720c */ /* 0x060fe20003f06270 */
[----:B------:R-:W-:-:S12]  /*519c0*/  VIADD R55, R55, 0x1 ;  /* 0x0000000137377836 */ /* 0x000fd80000000000 */
[----:B------:R-:W-:Y:S05]  /*519d0*/  @!P0 BRA `(.L_x_1077) ;  /* 0xffffff9000108947 */ /* 0x000fea000383ffff */
.L_x_999:
[----:B------:R-:W-:Y:S05]  /*519e0*/  BSYNC.RECONVERGENT B8 ;  /* 0x0000000000087941 */ /* 0x000fea0003800200 */
.L_x_998:
        /* <DEDUP_REMOVED lines=26> */
.L_x_1112:
        /* <DEDUP_REMOVED lines=22> */
.L_x_1082:
        /* <DEDUP_REMOVED lines=168> */
.L_x_1087:
[----:B------:R-:W-:Y:S05]  /*52770*/  BSYNC.RECONVERGENT B4 ;  /* 0x0000000000047941 */ /* 0x000fea0003800200 */
.L_x_1086:
        /* <DEDUP_REMOVED lines=31> */
.L_x_1090:
[----:B------:R-:W-:Y:S05]  /*52970*/  BSYNC.RECONVERGENT B4 ;  /* 0x0000000000047941 */ /* 0x000fea0003800200 */
.L_x_1089:
        /* <DEDUP_REMOVED lines=19> */
.L_x_1088:
        /* <DEDUP_REMOVED lines=13> */
.L_x_1085:
[----:B------:R-:W-:Y:S05]  /*52b80*/  BSYNC.RECONVERGENT B0 ;  /* 0x0000000000007941 */ /* 0x000fea0003800200 */
.L_x_1084:
        /* <DEDUP_REMOVED lines=95> */
.L_x_1094:
[----:B------:R-:W-:Y:S05]  /*53180*/  BSYNC.RECONVERGENT B4 ;  /* 0x0000000000047941 */ /* 0x000fea0003800200 */
.L_x_1093:
        /* <DEDUP_REMOVED lines=31> */
.L_x_1097:
[----:B------:R-:W-:Y:S05]  /*53380*/  BSYNC.RECONVERGENT B4 ;  /* 0x0000000000047941 */ /* 0x000fea0003800200 */
.L_x_1096:
        /* <DEDUP_REMOVED lines=19> */
.L_x_1095:
        /* <DEDUP_REMOVED lines=13> */
.L_x_1092:
[----:B------:R-:W-:Y:S05]  /*53590*/  BSYNC.RECONVERGENT B0 ;  /* 0x0000000000007941 */ /* 0x000fea0003800200 */
.L_x_1091:
[C---:B------:R-:W-:Y:S02]  /*535a0*/  R2UR UR4, R78.reuse ;  /* 0x000000004e0472ca */ /* 0x040fe400000e0000 */
[C---:B------:R-:W-:Y:S02]  /*535b0*/  R2UR UR5, R79.reuse ;  /* 0x000000004f0572ca */ /* 0x040fe400000e0000 */
[C---:B------:R-:W-:Y:S02]  /*535c0*/  R2UR UR8, R78.reuse ;  /* 0x000000004e0872ca */ /* 0x040fe400000e0000 */
[C---:B------:R-:W-:Y:S02]  /*535d0*/  R2UR UR9, R79.reuse ;  /* 0x000000004f0972ca */ /* 0x040fe400000e0000 */
[----:B------:R-:W-:Y:S02]  /*535e0*/  R2UR UR10, R78 ;  /* 0x000000004e0a72ca */ /* 0x000fe400000e0000 */
[----:B------:R-:W-:-:S05]  /*535f0*/  R2UR UR11, R79 ;  /* 0x000000004f0b72ca */ /* 0x000fca00000e0000 */
[----:B--23--:R-:W2:Y:S04]  /*53600*/  LDG.E.S8 R36, desc[UR4][R34.64] ;  /* 0x0000000422247981 */ /* 0x00cea8000c1e1300 */
[----:B------:R-:W2:Y:S04]  /*53610*/  LDG.E.S8 R37, desc[UR8][R32.64+0x1b] ;  /* 0x00001b0820257981 */ /* 0x000ea8000c1e1300 */
[----:B------:R-:W3:Y:S01]  /*53620*/  LDG.E.S8 R2, desc[UR10][R32.64+0x1c] ;  /* 0x00001c0a20027981 */ /* 0x000ee2000c1e1300 */
[----:B------:R-:W-:Y:S01]  /*53630*/  IMAD.MOV.U32 R49, RZ, RZ, 0x519 ;  /* 0x00000519ff317424 */ /* 0x000fe200078e00ff */
[----:B------:R-:W-:Y:S05]  /*53640*/  BMOV.32.CLEAR RZ, B0 ;  /* 0x0000000000ff7355 */ /* 0x000fea0000100000 */
[----:B------:R-:W-:Y:S01]  /*53650*/  IMAD.MOV.U32 R59, RZ, RZ, 0x50 ;  /* 0x00000050ff3b7424 */ /* 0x000fe200078e00ff */
[----:B------:R-:W-:Y:S01]  /*53660*/  BSSY.RECONVERGENT B0, `(.L_x_1098) ;  /* 0x0000094000007945 */ /* 0x000fe20003800200 */
[----:B------:R-:W-:-:S02]  /*53670*/  IMAD.MOV.U32 R56, RZ, RZ, -0x800000 ;  /* 0xff800000ff387424 */ /* 0x000fc400078e00ff */
[----:B------:R-:W-:Y:S01]  /*53680*/  IMAD.MOV.U32 R57, RZ, RZ, 0x41cdcd64 ;  /* 0x41cdcd64ff397424 */ /* 0x000fe200078e00ff */
[----:B--2---:R-:W-:-:S05]  /*53690*/  PRMT R3, R36, 0x5410, R37 ;  /* 0x0000541024037816 */ /* 0x004fca0000000025 */
[----:B---3--:R-:W-:-:S04]  /*536a0*/  IDP.2A.LO.S16.U8 R2, R3, R49, R2 ;  /* 0x0000003103027226 */ /* 0x008fc80000001202 */
        /* <DEDUP_REMOVED lines=8> */
.L_x_1099:
        /* <DEDUP_REMOVED lines=70> */
.L_x_1102:
[----:B------:R-:W-:Y:S05]  /*53b90*/  BSYNC.RECONVERGENT B4 ;  /* 0x0000000000047941 */ /* 0x000fea0003800200 */
.L_x_1101:
        /* <DEDUP_REMOVED lines=21> */
[----:B01----:R-:W-:-:S08]  /*53cf0*/  DMUL R108, R124, R56 ;  /* 0x000000387c6c7228 */ /* 0x003fd00000000000 */
        /* <DEDUP_REMOVED lines=9> */
.L_x_1105:
[----:B------:R-:W-:Y:S05]  /*53d90*/  BSYNC.RECONVERGENT B4 ;  /* 0x0000000000047941 */ /* 0x000fea0003800200 */
.L_x_1104:
        /* <DEDUP_REMOVED lines=19> */
.L_x_1103:
        /* <DEDUP_REMOVED lines=13> */
.L_x_1100:
[----:B------:R-:W-:Y:S05]  /*53fa0*/  BSYNC.RECONVERGENT B0 ;  /* 0x0000000000007941 */ /* 0x000fea0003800200 */
.L_x_1098:
        /* <DEDUP_REMOVED lines=26> */
[----:B------:R-:W4:Y:S01]  /*54150*/  LDC.64 R36, c[0x3][R38+-0x4d68] ;  /* 0x00eca60026247b82 */ /* 0x000f220000000a00 */
[----:B--2---:R-:W-:-:S08]  /*54160*/  DFMA R56, -R110, R40, 1 ;  /* 0x3ff000006e38742b */ /* 0x004fd00000000128 */
[----:B------:R-:W-:-:S08]  /*54170*/  DFMA R56, R56, R56, R56 ;  /* 0x000000383838722b */ /* 0x000fd00000000038 */
[----:B------:R-:W-:-:S08]  /*54180*/  DFMA R56, R40, R56, R40 ;  /* 0x000000382838722b */ /* 0x000fd00000000028 */
[----:B------:R-:W-:-:S08]  /*54190*/  DFMA R32, -R110, R56, 1 ;  /* 0x3ff000006e20742b */ /* 0x000fd00000000138 */
[----:B------:R-:W-:Y:S02]  /*541a0*/  DFMA R32, R56, R32, R56 ;  /* 0x000000203820722b */ /* 0x000fe40000000038 */
[----:B----4-:R-:W-:Y:S01]  /*541b0*/  DADD R124, R36, 200 ;  /* 0x40690000247c7429 */ /* 0x010fe20000000000 */
[----:B------:R1:W-:Y:S07]  /*541c0*/  STG.E.64 desc[UR4][R68.64+0x2750], R36 ;  /* 0x0027502444007986 */ /* 0x0003ee000c101b04 */
[----:B0-----:R-:W-:-:S02]  /*541d0*/  DMUL R108, R124, R32 ;  /* 0x000000207c6c7228 */ /* 0x001fc40000000000 */
        /* <DEDUP_REMOVED lines=9> */
[----:B---3--:R-:W-:Y:S05]  /*54270*/  CALL.REL.NOINC `($__internal_0_$__cuda_sm20_div_rn_f64_full) ;  /* 0x00000f5400887944 */ /* 0x008fea0003c00000 */
.L_x_1107:
[----:B------:R-:W-:Y:S05]  /*54280*/  BSYNC.RECONVERGENT B0 ;  /* 0x0000000000007941 */ /* 0x000fea0003800200 */
.L_x_1106:
[----:B------:R-:W-:Y:S02]  /*54290*/  R2UR UR4, R78 ;  /* 0x000000004e0472ca */ /* 0x000fe400000e0000 */
[----:B------:R-:W-:-:S13]  /*542a0*/  R2UR UR5, R79 ;  /* 0x000000004f0572ca */ /* 0x000fda00000e0000 */
[----:B------:R1:W-:Y:S01]  /*542b0*/  STG.E.64 desc[UR4][R68.64+0x2760], R108 ;  /* 0x0027606c44007986 */ /* 0x0003e2000c101b04 */
[----:B------:R-:W-:Y:S01]  /*542c0*/  UMOV UR4, 0xff800000 ;  /* 0xff80000000047882 */ /* 0x000fe20000000000 */
[----:B------:R-:W-:Y:S02]  /*542d0*/  UMOV UR5, 0x41cdcd64 ;  /* 0x41cdcd6400057882 */ /* 0x000fe40000000000 */
[----:B------:R-:W-:-:S14]  /*542e0*/  DSETP.GEU.AND P0, PT, |R44|, UR4, PT ;  /* 0x000000042c007e2a */ /* 0x000fdc000bf0e200 */
[----:B-1----:R-:W-:Y:S05]  /*542f0*/  @P0 BRA `(.L_x_1083) ;  /* 0x0000000000200947 */ /* 0x002fea0003800000 */
        /* <DEDUP_REMOVED lines=8> */
.L_x_1083:
[----:B------:R-:W-:Y:S05]  /*54380*/  BSYNC.RECONVERGENT B1 ;  /* 0x0000000000017941 */ /* 0x000fea0003800200 */
.L_x_1081:
        /* <DEDUP_REMOVED lines=13> */
[----:B------:R-:W4:Y:S01]  /*54460*/  LDG.E R32, desc[UR12][R66.64+0xcc] ;  /* 0x0000cc0c42207981 */ /* 0x000f22000c1e1900 */
[----:B------:R-:W-:Y:S01]  /*54470*/  IMAD.IADD R33, R30, 0x1, R39 ;  /* 0x000000011e217824 */ /* 0x000fe200078e0227 */
[----:B------:R-:W-:-:S02]  /*54480*/  R2UR UR4, R78 ;  /* 0x000000004e0472ca */ /* 0x000fc400000e0000 */
[----:B------:R-:W-:Y:S01]  /*54490*/  R2UR UR5, R79 ;  /* 0x000000004f0572ca */ /* 0x000fe200000e0000 */
[----:B----4-:R-:W-:-:S04]  /*544a0*/  IMAD R45, R48, R32, R33 ;  /* 0x00000020302d7224 */ /* 0x010fc800078e0221 */
[----:B-1----:R-:W-:-:S08]  /*544b0*/  IMAD.WIDE R40, R45, 0x8, R40 ;  /* 0x000000082d287825 */ /* 0x002fd000078e0228 */
[----:B------:R-:W4:Y:S04]  /*544c0*/  LDG.E.64 R46, desc[UR4][R40.64+0x1388] ;  /* 0x00138804282e7981 */ /* 0x000f28000c1e1b00 */
[----:B------:R-:W3:Y:S01]  /*544d0*/  LDG.E.64 R44, desc[UR4][R40.64] ;  /* 0x00000004282c7981 */ /* 0x000ee2000c1e1b00 */
[----:B------:R-:W-:Y:S01]  /*544e0*/  UMOV UR4, 0xcccccccd ;  /* 0xcccccccd00047882 */ /* 0x000fe20000000000 */
[----:B------:R-:W-:Y:S01]  /*544f0*/  UMOV UR5, 0x4016cccc ;  /* 0x4016cccc00057882 */ /* 0x000fe20000000000 */
[----:B------:R-:W-:Y:S05]  /*54500*/  BMOV.32.CLEAR RZ, B0 ;  /* 0x0000000000ff7355 */ /* 0x000fea0000100000 */
[----:B------:R-:W-:Y:S01]  /*54510*/  BSSY.RECONVERGENT B0, `(.L_x_1108) ;  /* 0x0000018000007945 */ /* 0x000fe20003800200 */
[----:B----4-:R-:W-:-:S02]  /*54520*/  DADD R46, R2, R46 ;  /* 0x00000000022e7229 */ /* 0x010fc4000000002e */
[----:B---3--:R-:W-:-:S06]  /*54530*/  DADD R44, R36, R44 ;  /* 0x00000000242c7229 */ /* 0x008fcc000000002c */
        /* <DEDUP_REMOVED lines=21> */
.L_x_1109:
[----:B------:R-:W-:Y:S05]  /*54690*/  BSYNC.RECONVERGENT B0 ;  /* 0x0000000000007941 */ /* 0x000fea0003800200 */
.L_x_1108:
        /* <DEDUP_REMOVED lines=39> */
.L_x_1111:
[----:B------:R-:W-:Y:S05]  /*54910*/  BSYNC.RECONVERGENT B0 ;  /* 0x0000000000007941 */ /* 0x000fea0003800200 */
.L_x_1110:
[C---:B-----5:R-:W-:Y:S01]  /*54920*/  ISETP.GE.AND P0, PT, R39.reuse, R38, PT ;  /* 0x000000262700720c */ /* 0x060fe20003f06270 */
[----:B-1----:R-:W-:-:S12]  /*54930*/  VIADD R39, R39, 0x1 ;  /* 0x0000000127277836 */ /* 0x002fd80000000000 */
[----:B------:R-:W-:Y:S05]  /*54940*/  @!P0 BRA `(.L_x_1112) ;  /* 0xffffffd000908947 */ /* 0x000fea000383ffff */
[----:B------:R-:W-:Y:S05]  /*54950*/  BSYNC.RECONVERGENT B2 ;  /* 0x0000000000027941 */ /* 0x000fea0003800200 */
.L_x_1080:
[----:B------:R-:W-:Y:S02]  /*54960*/  R2UR UR4, R78 ;  /* 0x000000004e0472ca */ /* 0x000fe400000e0000 */
[----:B------:R-:W-:-:S13]  /*54970*/  R2UR UR5, R79 ;  /* 0x000000004f0572ca */ /* 0x000fda00000e0000 */
[----:B------:R1:W5:Y:S02]  /*54980*/  LDG.E.64 R32, desc[UR4][R68.64+0x2728] ;  /* 0x0027280444207981 */ /* 0x000364000c1e1b00 */
.L_x_1079:
[----:B------:R-:W-:Y:S05]  /*54990*/  BSYNC.RECONVERGENT B3 ;  /* 0x0000000000037941 */ /* 0x000fea0003800200 */
.L_x_1078:
        /* <DEDUP_REMOVED lines=30> */
[----:B----4-:R-:W2:Y:S04]  /*54b80*/  LDG.E.U8 R41, desc[UR12][R32.64+0x1b] ;  /* 0x00001b0c20297981 */ /* 0x010ea8000c1e1100 */
        /* <DEDUP_REMOVED lines=13> */
[----:B0-----:R-:W-:Y:S02]  /*54c60*/  @P0 IMAD.MOV.U32 R39, RZ, RZ, 0x7ff00000 ;  /* 0x7ff00000ff270424 */ /* 0x001fe400078e00ff */
[----:B------:R0:W-:Y:S04]  /*54c70*/  @P0 STG.E.64 desc[UR4][R68.64+0x2710], R36 ;  /* 0x0027102444000986 */ /* 0x0001e8000c101b04 */
[----:B------:R0:W-:Y:S01]  /*54c80*/  @P0 STG.E.64 desc[UR8][R68.64+0x2718], R38 ;  /* 0x0027182644000986 */ /* 0x0001e2000c101b08 */
[----:B------:R-:W-:Y:S05]  /*54c90*/  @P0 BRA `(.L_x_1114) ;  /* 0x0000002400cc0947 */ /* 0x000fea0003800000 */
[C---:B------:R-:W-:Y:S02]  /*54ca0*/  R2UR UR8, R78.reuse ;  /* 0x000000004e0872ca */ /* 0x040fe400000e0000 */
[C---:B------:R-:W-:Y:S02]  /*54cb0*/  R2UR UR9, R79.reuse ;  /* 0x000000004f0972ca */ /* 0x040fe400000e0000 */
[----:B------:R-:W-:Y:S02]  /*54cc0*/  R2UR UR4, R78 ;  /* 0x000000004e0472ca */ /* 0x000fe400000e0000 */
[----:B------:R-:W-:-:S09]  /*54cd0*/  R2UR UR5, R79 ;  /* 0x000000004f0572ca */ /* 0x000fd200000e0000 */
[----:B0-----:R-:W2:Y:S04]  /*54ce0*/  LDG.E.U8 R37, desc[UR8][R34.64+0x1] ;  /* 0x0000010822257981 */ /* 0x001ea8000c1e1100 */
        /* <DEDUP_REMOVED lines=12> */
[----:B------:R-:W0:Y:S01]  /*54db0*/  LDC.64 R48, c[0x3][R41+-0x4e30] ;  /* 0x00ec740029307b82 */ /* 0x000e220000000a00 */
        /* <DEDUP_REMOVED lines=23> */
[----:B------:R-:W-:Y:S01]  /*54f30*/  R2UR UR4, R78 ;  /* 0x000000004e0472ca */ /* 0x000fe200000e0000 */
[----:B------:R-:W-:-:S04]  /*54f40*/  IMAD R38, R38, 0x8, R59 ;  /* 0x0000000826267824 */ /* 0x000fc800078e023b */
[----:B------:R-:W-:-:S04]  /*54f50*/  VIADD R44, R38, 0x10000 ;  /* 0x00010000262c7836 */ /* 0x000fc80000000000 */
        /* <DEDUP_REMOVED lines=24> */
[----:B----4-:R-:W-:Y:S02]  /*550e0*/  PRMT R43, R41, 0x8880, RZ ;  /* 0x00008880292b7816 */ /* 0x010fe400000000ff */
[----:B-----5:R-:W-:-:S05]  /*550f0*/  PRMT R40, R45, 0x5410, R40 ;  /* 0x000054102d287816 */ /* 0x020fca0000000028 */
        /* <DEDUP_REMOVED lines=95> */
.L_x_1118:
[----:B------:R-:W-:Y:S05]  /*556f0*/  BSYNC.RECONVERGENT B2 ;  /* 0x0000000000027941 */ /* 0x000fea0003800200 */
.L_x_1117:
        /* <DEDUP_REMOVED lines=31> */
.L_x_1121:
[----:B------:R-:W-:Y:S05]  /*558f0*/  BSYNC.RECONVERGENT B2 ;  /* 0x0000000000027941 */ /* 0x000fea0003800200 */
.L_x_1120:
        /* <DEDUP_REMOVED lines=19> */
.L_x_1119:
        /* <DEDUP_REMOVED lines=13> */
.L_x_1116:
[----:B------:R-:W-:Y:S05]  /*55b00*/  BSYNC.RECONVERGENT B0 ;  /* 0x0000000000007941 */ /* 0x000fea0003800200 */
.L_x_1115:
        /* <DEDUP_REMOVED lines=95> */
.L_x_1125:
[----:B------:R-:W-:Y:S05]  /*56100*/  BSYNC.RECONVERGENT B2 ;  /* 0x0000000000027941 */ /* 0x000fea0003800200 */
.L_x_1124:
        /* <DEDUP_REMOVED lines=31> */
.L_x_1128:
[----:B------:R-:W-:Y:S05]  /*56300*/  BSYNC.RECONVERGENT B2 ;  /* 0x0000000000027941 */ /* 0x000fea0003800200 */
.L_x_1127:
        /* <DEDUP_REMOVED lines=19> */
.L_x_1126:
        /* <DEDUP_REMOVED lines=13> */
.L_x_1123:
[----:B------:R-:W-:Y:S05]  /*56510*/  BSYNC.RECONVERGENT B0 ;  /* 0x0000000000007941 */ /* 0x000fea0003800200 */
.L_x_1122:
[C---:B------:R-:W-:Y:S02]  /*56520*/  R2UR UR4, R78.reuse ;  /* 0x000000004e0472ca */ /* 0x040fe400000e0000 */
[C---:B------:R-:W-:Y:S02]  /*56530*/  R2UR UR5, R79.reuse ;  /* 0x000000004f0572ca */ /* 0x040fe400000e0000 */
[C---:B------:R-:W-:Y:S02]  /*56540*/  R2UR UR8, R78.reuse ;  /* 0x000000004e0872ca */ /* 0x040fe400000e0000 */
[C---:B------:R-:W-:Y:S02]  /*56550*/  R2UR UR9, R79.reuse ;  /* 0x000000004f0972ca */ /* 0x040fe400000e0000 */
[----:B------:R-:W-:Y:S02]  /*56560*/  R2UR UR10, R78 ;  /* 0x000000004e0a72ca */ /* 0x000fe400000e0000 */
[----:B------:R-:W-:-:S05]  /*56570*/  R2UR UR11, R79 ;  /* 0x000000004f0b72ca */ /* 0x000fca00000e0000 */
[----:B0---4-:R-:W4:Y:S04]  /*56580*/  LDG.E.S8 R40, desc[UR4][R34.64] ;  /* 0x0000000422287981 */ /* 0x011f28000c1e1300 */
[----:B------:R-:W4:Y:S04]  /*56590*/  LDG.E.S8 R41, desc[UR8][R32.64+0x1b] ;  /* 0x00001b0820297981 */ /* 0x000f28000c1e1300 */
[----:B------:R-:W5:Y:S01]  /*565a0*/  LDG.E.S8 R36, desc[UR10][R32.64+0x1c] ;  /* 0x00001c0a20247981 */ /* 0x000f62000c1e1300 */
[----:B------:R-:W-:Y:S01]  /*565b0*/  IMAD.MOV.U32 R55, RZ, RZ, 0x519 ;  /* 0x00000519ff377424 */ /* 0x000fe200078e00ff */
[----:B------:R-:W-:Y:S05]  /*565c0*/  BMOV.32.CLEAR RZ, B0 ;  /* 0x0000000000ff7355 */ /* 0x000fea0000100000 */
[----:B------:R-:W-:Y:S01]  /*565d0*/  IMAD.MOV.U32 R57, RZ, RZ, 0x50 ;  /* 0x00000050ff397424 */ /* 0x000fe200078e00ff */
[----:B------:R-:W-:Y:S01]  /*565e0*/  BSSY.RECONVERGENT B0, `(.L_x_1129) ;  /* 0x0000094000007945 */ /* 0x000fe20003800200 */
[----:B------:R-:W-:-:S02]  /*565f0*/  IMAD.MOV.U32 R38, RZ, RZ, -0x800000 ;  /* 0xff800000ff267424 */ /* 0x000fc400078e00ff */
[----:B------:R-:W-:Y:S01]  /*56600*/  IMAD.MOV.U32 R39, RZ, RZ, 0x41cdcd64 ;  /* 0x41cdcd64ff277424 */ /* 0x000fe200078e00ff */
[----:B----4-:R-:W-:-:S05]  /*56610*/  PRMT R37, R40, 0x5410, R41 ;  /* 0x0000541028257816 */ /* 0x010fca0000000029 */
[----:B-----5:R-:W-:-:S04]  /*56620*/  IDP.2A.LO.S16.U8 R36, R37, R55, R36 ;  /* 0x0000003725247226 */ /* 0x020fc80000001224 */
[----:B------:R-:W-:-:S04]  /*56630*/  IMAD R53, R36, 0x8, R57 ;  /* 0x0000000824357824 */ /* 0x000fc800078e0239 */
[----:B------:R-:W0:Y:S02]  /*56640*/  LDC.64 R36, c[0x3][R53+0x59d8] ;  /* 0x00d6760035247b82 */ /* 0x000e240000000a00 */
[----:B0-----:R-:W-:-:S14]  /*56650*/  DSETP.GEU.AND P0, PT, |R36|, R38, PT ;  /* 0x000000262400722a */ /* 0x001fdc0003f0e200 */
[----:B------:R-:W-:Y:S05]  /*56660*/  @!P0 BRA `(.L_x_1130) ;  /* 0x0000000000108947 */ /* 0x000fea0003800000 */
[----:B------:R-:W-:Y:S02]  /*56670*/  R2UR UR4, R78 ;  /* 0x000000004e0472ca */ /* 0x000fe400000e0000 */
[----:B------:R-:W-:-:S13]  /*56680*/  R2UR UR5, R79 ;  /* 0x000000004f0572ca */ /* 0x000fda00000e0000 */
[----:B------:R0:W5:Y:S01]  /*56690*/  LDG.E.64 R44, desc[UR4][R68.64+0x2720] ;  /* 0x00272004442c7981 */ /* 0x000162000c1e1b00 */
[----:B------:R-:W-:Y:S05]  /*566a0*/  BRA `(.L_x_1131) ;  /* 0x00000008001c7947 */ /* 0x000fea0003800000 */
.L_x_1130:
[----:B------:R-:W-:Y:S01]  /*566b0*/  IMAD R36, R40, 0x5, R41 ;  /* 0x0000000528247824 */ /* 0x000fe200078e0229 */
[----:B------:R-:W-:Y:S02]  /*566c0*/  R2UR UR4, R78 ;  /* 0x000000004e0472ca */ /* 0x000fe400000e0000 */
[C---:B------:R-:W-:Y:S02]  /*566d0*/  R2UR UR5, R79.reuse ;  /* 0x000000004f0572ca */ /* 0x040fe400000e0000 */
[----:B------:R-:W-:Y:S02]  /*566e0*/  LEA R56, R36, 0x10000, 0x3 ;  /* 0x0001000024387811 */ /* 0x000fe400078e18ff */
[----:B------:R-:W0:Y:S01]  /*566f0*/  LDC.64 R36, c[0x3][R53+0x55f0] ;  /* 0x00d57c0035247b82 */ /* 0x000e220000000a00 */
[----:B------:R-:W-:Y:S02]  /*56700*/  R2UR UR8, R78 ;  /* 0x000000004e0872ca */ /* 0x000fe400000e0000 */
[----:B------:R-:W-:-:S02]  /*56710*/  R2UR UR9, R79 ;  /* 0x000000004f0972ca */ /* 0x000fc400000e0000 */
[C---:B------:R-:W-:Y:S02]  /*56720*/  R2UR UR10, R78.reuse ;  /* 0x000000004e0a72ca */ /* 0x040fe400000e0000 */
[C---:B------:R-:W-:Y:S01]  /*56730*/  R2UR UR11, R79.reuse ;  /* 0x000000004f0b72ca */ /* 0x040fe200000e0000 */
[----:B------:R-:W0:Y:S01]  /*56740*/  LDC.64 R42, c[0x3][R56+-0x4e30] ;  /* 0x00ec7400382a7b82 */ /* 0x000e220000000a00 */
[----:B------:R-:W-:Y:S01]  /*56750*/  R2UR UR12, R78 ;  /* 0x000000004e0c72ca */ /* 0x000fe200000e0000 */
[----:B------:R-:W4:Y:S01]  /*56760*/  LDG.E.64 R44, desc[UR4][R68.64+0x2720] ;  /* 0x00272004442c7981 */ /* 0x000f22000c1e1b00 */
[----:B------:R-:W-:Y:S01]  /*56770*/  R2UR UR13, R79 ;  /* 0x000000004f0d72ca */ /* 0x000fe200000e0000 */
[----:B0-----:R-:W-:-:S07]  /*56780*/  DADD R42, R42, R36 ;  /* 0x000000002a2a7229 */ /* 0x001fce0000000024 */
        /* <DEDUP_REMOVED lines=16> */
[----:B0-----:R-:W-:Y:S02]  /*56890*/  @P0 IMAD.MOV.U32 R42, RZ, RZ, 0x0 ;  /* 0x00000000ff2a0424 */ /* 0x001fe400078e00ff */
[----:B------:R-:W-:-:S06]  /*568a0*/  @P0 IMAD.MOV.U32 R43, RZ, RZ, -0x40100000 ;  /* 0xbff00000ff2b0424 */ /* 0x000fcc00078e00ff */
[----:B------:R-:W-:-:S08]  /*568b0*/  DADD R36, R42, -UR4 ;  /* 0x800000042a247e29 */ /* 0x000fd00008000000 */
[----:B----4-:R-:W-:-:S06]  /*568c0*/  DADD R110, R36, R44 ;  /* 0x00000000246e7229 */ /* 0x010fcc000000002c */
        /* <DEDUP_REMOVED lines=33> */
[----:B-1-3--:R-:W-:Y:S05]  /*56ae0*/  CALL.REL.NOINC `($__internal_0_$__cuda_sm20_div_rn_f64_full) ;  /* 0x00000f2c006c7944 */ /* 0x00afea0003c00000 */
[----:B------:R-:W-:Y:S02]  /*56af0*/  IMAD.MOV.U32 R36, RZ, RZ, R108 ;  /* 0x000000ffff247224 */ /* 0x000fe400078e006c */
[----:B------:R-:W-:-:S07]  /*56b00*/  IMAD.MOV.U32 R37, RZ, RZ, R109 ;  /* 0x000000ffff257224 */ /* 0x000fce00078e006d */
.L_x_1133:
[----:B------:R-:W-:Y:S05]  /*56b10*/  BSYNC.RECONVERGENT B2 ;  /* 0x0000000000027941 */ /* 0x000fea0003800200 */
.L_x_1132:
        /* <DEDUP_REMOVED lines=15> */
[----:B------:R-:W0:Y:S02]  /*56c10*/  MUFU.RCP64H R39, R111 ;  /* 0x0000006f00277308 */ /* 0x000e240000001800 */
[----:B0-----:R-:W-:-:S08]  /*56c20*/  DFMA R56, -R110, R38, 1 ;  /* 0x3ff000006e38742b */ /* 0x001fd00000000126 */
        /* <DEDUP_REMOVED lines=14> */
.L_x_1136:
[----:B------:R-:W-:Y:S05]  /*56d10*/  BSYNC.RECONVERGENT B2 ;  /* 0x0000000000027941 */ /* 0x000fea0003800200 */
.L_x_1135:
        /* <DEDUP_REMOVED lines=19> */
.L_x_1134:
        /* <DEDUP_REMOVED lines=13> */
.L_x_1131:
[----:B------:R-:W-:Y:S05]  /*56f20*/  BSYNC.RECONVERGENT B0 ;  /* 0x0000000000007941 */ /* 0x000fea0003800200 */
.L_x_1129:
[C---:B------:R-:W-:Y:S02]  /*56f30*/  R2UR UR4, R78.reuse ;  /* 0x000000004e0472ca */ /* 0x040fe400000e0000 */
[C---:B------:R-:W-:Y:S02]  /*56f40*/  R2UR UR5, R79.reuse ;  /* 0x000000004f0572ca */ /* 0x040fe400000e0000 */
[----:B------:R-:W-:Y:S02]  /*56f50*/  R2UR UR8, R78 ;  /* 0x000000004e0872ca */ /* 0x000fe400000e0000 */
[----:B------:R-:W-:-:S09]  /*56f60*/  R2UR UR9, R79 ;  /* 0x000000004f0972ca */ /* 0x000fd200000e0000 */
[----:B0---4-:R-:W4:Y:S04]  /*56f70*/  LDG.E.S8 R36, desc[UR4][R34.64] ;  /* 0x0000000422247981 */ /* 0x011f28000c1e1300 */
[----:B------:R-:W4:Y:S01]  /*56f80*/  LDG.E.S8 R37, desc[UR8][R32.64+0x1b] ;  /* 0x00001b0820257981 */ /* 0x000f22000c1e1300 */
[----:B------:R-:W-:Y:S02]  /*56f90*/  R2UR UR10, R78 ;  /* 0x000000004e0a72ca */ /* 0x000fe400000e0000 */
[----:B------:R-:W-:Y:S01]  /*56fa0*/  R2UR UR11, R79 ;  /* 0x000000004f0b72ca */ /* 0x000fe200000e0000 */
[----:B----4-:R-:W-:-:S05]  /*56fb0*/  IMAD R36, R36, 0x5, R37 ;  /* 0x0000000524247824 */ /* 0x010fca00078e0225 */
[----:B------:R-:W-:-:S06]  /*56fc0*/  LEA R36, R36, 0x10000, 0x3 ;  /* 0x0001000024247811 */ /* 0x000fcc00078e18ff */
[----:B------:R-:W0:Y:S02]  /*56fd0*/  LDC.64 R36, c[0x3][R36+-0x4e30] ;  /* 0x00ec740024247b82 */ /* 0x000e240000000a00 */
[----:B0-----:R0:W-:Y:S04]  /*56fe0*/  STG.E.64 desc[UR4][R68.64+0x2740], R36 ;  /* 0x0027402444007986 */ /* 0x0011e8000c101b04 */
[----:B------:R-:W4:Y:S04]  /*56ff0*/  LDG.E.S8 R40, desc[UR8][R34.64] ;  /* 0x0000000822287981 */ /* 0x000f28000c1e1300 */
[----:B------:R1:W4:Y:S01]  /*57000*/  LDG.E.S8 R41, desc[UR10][R32.64+0x1b] ;  /* 0x00001b0a20297981 */ /* 0x000322000c1e1300 */
        /* <DEDUP_REMOVED lines=9> */
[----:B------:R-:W3:Y:S02]  /*570a0*/  MUFU.RCP64H R39, R111 ;  /* 0x0000006f00277308 */ /* 0x000ee40000001800 */
[----:B---3--:R-:W-:-:S08]  /*570b0*/  DFMA R42, -R110, R38, 1 ;  /* 0x3ff000006e2a742b */ /* 0x008fd00000000126 */
[----:B------:R-:W-:-:S08]  /*570c0*/  DFMA R42, R42, R42, R42 ;  /* 0x0000002a2a2a722b */ /* 0x000fd0000000002a */
[----:B------:R-:W-:-:S08]  /*570d0*/  DFMA R42, R38, R42, R38 ;  /* 0x0000002a262a722b */ /* 0x000fd00000000026 */
[----:B-1----:R-:W-:-:S08]  /*570e0*/  DFMA R32, -R110, R42, 1 ;  /* 0x3ff000006e20742b */ /* 0x002fd0000000012a */
[----:B------:R-:W-:Y:S01]  /*570f0*/  DFMA R32, R42, R32, R42 ;  /* 0x000000202a20722b */ /* 0x000fe2000000002a */
[----:B----4-:R-:W-:-:S05]  /*57100*/  IMAD R40, R40, 0x5, R41 ;  /* 0x0000000528287824 */ /* 0x010fca00078e0229 */
[----:B------:R-:W-:-:S06]  /*57110*/  LEA R40, R40, 0x10000, 0x3 ;  /* 0x0001000028287811 */ /* 0x000fcc00078e18ff */
[----:B------:R-:W1:Y:S02]  /*57120*/  LDC.64 R40, c[0x3][R40+-0x4d68] ;  /* 0x00eca60028287b82 */ /* 0x000e640000000a00 */
[----:B-1----:R-:W-:Y:S01]  /*57130*/  DADD R124, R40, 200 ;  /* 0x40690000287c7429 */ /* 0x002fe20000000000 */
[----:B------:R0:W-:Y:S07]  /*57140*/  STG.E.64 desc[UR4][R68.64+0x2750], R40 ;  /* 0x0027502844007986 */ /* 0x0001ee000c101b04 */
[----:B--2---:R-:W-:-:S02]  /*57150*/  DMUL R108, R124, R32 ;  /* 0x000000207c6c7228 */ /* 0x004fc40000000000 */
        /* <DEDUP_REMOVED lines=10> */
.L_x_1138:
[----:B------:R-:W-:Y:S05]  /*57200*/  BSYNC.RECONVERGENT B0 ;  /* 0x0000000000007941 */ /* 0x000fea0003800200 */
.L_x_1137:
        /* <DEDUP_REMOVED lines=22> */
.L_x_1139:
[C---:B------:R-:W-:Y:S02]  /*57370*/  R2UR UR4, R78.reuse ;  /* 0x000000004e0472ca */ /* 0x040fe400000e0000 */
[C---:B------:R-:W-:Y:S02]  /*57380*/  R2UR UR5, R79.reuse ;  /* 0x000000004f0572ca */ /* 0x040fe400000e0000 */
[----:B------:R-:W-:Y:S02]  /*57390*/  R2UR UR8, R78 ;  /* 0x000000004e0872ca */ /* 0x000fe400000e0000 */
[----:B------:R-:W-:-:S09]  /*573a0*/  R2UR UR9, R79 ;  /* 0x000000004f0972ca */ /* 0x000fd200000e0000 */
[----:B------:R2:W-:Y:S04]  /*573b0*/  STG.E.64 desc[UR4][R68.64+0x2710], R36 ;  /* 0x0027102444007986 */ /* 0x0005e8000c101b04 */
[----:B------:R2:W-:Y:S02]  /*573c0*/  STG.E.64 desc[UR8][R68.64+0x2718], R40 ;  /* 0x0027182844007986 */ /* 0x0005e4000c101b08 */
.L_x_1114:
[----:B------:R-:W-:Y:S05]  /*573d0*/  BSYNC.RECONVERGENT B1 ;  /* 0x0000000000017941 */ /* 0x000fea0003800200 */
.L_x_1113:
[----:B------:R-:W-:Y:S02]  /*573e0*/  R2UR UR4, R78 ;  /* 0x000000004e0472ca */ /* 0x000fe400000e0000 */
[----:B------:R-:W-:-:S13]  /*573f0*/  R2UR UR5, R79 ;  /* 0x000000004f0572ca */ /* 0x000fda00000e0000 */
[----:B------:R-:W4:Y:S01]  /*57400*/  LDG.E R32, desc[UR4][R66.64+0xc8] ;  /* 0x0000c80442207981 */ /* 0x000f22000c1e1900 */
[----:B------:R-:W-:Y:S05]  /*57410*/  BMOV.32.CLEAR RZ, B0 ;  /* 0x0000000000ff7355 */ /* 0x000fea0000100000 */
[----:B------:R-:W-:Y:S01]  /*57420*/  BSSY.RECONVERGENT B0, `(.L_x_1140) ;  /* 0x000000e000007945 */ /* 0x000fe20003800200 */
[----:B----4-:R-:W-:-:S13]  /*57430*/  ISETP.GE.AND P0, PT, R32, 0x1, PT ;  /* 0x000000012000780c */ /* 0x010fda0003f06270 */
[----:B------:R-:W-:Y:S05]  /*57440*/  @!P0 BRA `(.L_x_1141) ;  /* 0x00000000002c8947 */ /* 0x000fea0003800000 */
[----:B------:R-:W-:-:S07]  /*57450*/  IMAD.MOV.U32 R35, RZ, RZ, RZ ;  /* 0x000000ffff237224 */ /* 0x000fce00078e00ff */
.L_x_1142:
        /* <DEDUP_REMOVED lines=9> */
[----:B----4-:R-:W-:Y:S05]  /*574f0*/  @!P0 BRA `(.L_x_1142) ;  /* 0xfffffffc00d88947 */ /* 0x010fea000383ffff */
.L_x_1141:
[----:B------:R-:W-:Y:S05]  /*57500*/  BSYNC.RECONVERGENT B0 ;  /* 0x0000000000007941 */ /* 0x000fea0003800200 */
.L_x_1140:
[----:B------:R-:W-:Y:S02]  /*57510*/  R2UR UR4, R78 ;  /* 0x000000004e0472ca */ /* 0x000fe400000e0000 */
[----:B------:R-:W-:-:S13]  /*57520*/  R2UR UR5, R79 ;  /* 0x000000004f0572ca */ /* 0x000fda00000e0000 */
[----:B------:R-:W4:Y:S01]  /*57530*/  LDG.E R35, desc[UR4][R66.64+0xcc] ;  /* 0x0000cc0442237981 */ /* 0x000f22000c1e1900 */
[----:B------:R-:W-:Y:S05]  /*57540*/  BMOV.32.CLEAR RZ, B0 ;  /* 0x0000000000ff7355 */ /* 0x000fea0000100000 */
[----:B------:R-:W-:Y:S01]  /*57550*/  BSSY.RECONVERGENT B0, `(.L_x_1143) ;  /* 0x0000011000007945 */ /* 0x000fe20003800200 */
[----:B----4-:R-:W-:-:S13]  /*57560*/  ISETP.GE.AND P0, PT, R35, 0x1, PT ;  /* 0x000000012300780c */ /* 0x010fda0003f06270 */
[----:B------:R-:W-:Y:S05]  /*57570*/  @!P0 BRA `(.L_x_1144) ;  /* 0x0000000000388947 */ /* 0x000fea0003800000 */
[----:B------:R-:W-:Y:S01]  /*57580*/  BSSY.RECONVERGENT B1, `(.L_x_1145) ;  /* 0x000000c000017945 */ /* 0x000fe20003800200 */
[----:B------:R-:W-:-:S07]  /*57590*/  IMAD.MOV.U32 R35, RZ, RZ, RZ ;  /* 0x000000ffff237224 */ /* 0x000fce00078e00ff */
.L_x_1146:
        /* <DEDUP_REMOVED lines=10> */
[----:B------:R-:W-:Y:S05]  /*57640*/  BSYNC.RECONVERGENT B1 ;  /* 0x0000000000017941 */ /* 0x000fea0003800200 */
.L_x_1145:
[----:B------:R-:W-:-:S07]  /*57650*/  IMAD.MOV.U32 R35, RZ, RZ, R34 ;  /* 0x000000ffff237224 */ /* 0x000fce00078e0022 */
.L_x_1144:
[----:B------:R-:W-:Y:S05]  /*57660*/  BSYNC.RECONVERGENT B0 ;  /* 0x0000000000007941 */ /* 0x000fea0003800200 */
.L_x_1143:
[C---:B------:R-:W-:Y:S01]  /*57670*/  R2UR UR4, R78.reuse ;  /* 0x000000004e0472ca */ /* 0x040fe200000e0000 */
[----:B------:R-:W4:Y:S01]  /*57680*/  LDC.64 R32, c[0x0][0x3a8] ;  /* 0x0000ea00ff207b82 */ /* 0x000f220000000a00 */
[C---:B------:R-:W-:Y:S02]  /*57690*/  R2UR UR5, R79.reuse ;  /* 0x000000004f0572ca */ /* 0x040fe400000e0000 */
[----:B------:R-:W-:Y:S02]  /*576a0*/  R2UR UR8, R78 ;  /* 0x000000004e0872ca */ /* 0x000fe400000e0000 */
[----:B------:R-:W-:-:S09]  /*576b0*/  R2UR UR9, R79 ;  /* 0x000000004f0972ca */ /* 0x000fd200000e0000 */
[----:B0-----:R-:W2:Y:S04]  /*576c0*/  LDG.E R39, desc[UR4][R66.64+0xd0] ;  /* 0x0000d00442277981 */ /* 0x001ea8000c1e1900 */
[----:B---3--:R-:W3:Y:S01]  /*576d0*/  LDG.E R48, desc[UR8][R66.64+0xd4] ;  /* 0x0000d40842307981 */ /* 0x008ee2000c1e1900 */
[----:B--2---:R-:W-:-:S04]  /*576e0*/  VIADD R37, R39, 0xffffffff ;  /* 0xffffffff27257836 */ /* 0x004fc80000000000 */
[----:B------:R-:W-:-:S04]  /*576f0*/  IMAD R35, R37, R35, R30 ;  /* 0x0000002325237224 */ /* 0x000fc800078e021e */
[----:B---3--:R-:W-:-:S04]  /*57700*/  IMAD.IADD R35, R48, 0x1, R35 ;  /* 0x0000000130237824 */ /* 0x008fc800078e0223 */
[----:B----4-:R-:W-:-:S06]  /*57710*/  IMAD.WIDE R32, R35, 0x8, R32 ;  /* 0x0000000823207825 */ /* 0x010fcc00078e0220 */
        /* <DEDUP_REMOVED lines=16> */
.L_x_1214:
[----:B--2---:R-:W2:Y:S01]  /*57820*/  LDCU.64 UR4, c[0x0][0x3b8] ;  /* 0x00007700ff0477ac */ /* 0x004ea20008000a00 */
[----:B------:R-:W-:Y:S01]  /*57830*/  R2UR UR8, R78 ;  /* 0x000000004e0872ca */ /* 0x000fe200000e0000 */
[----:B0---4-:R-:W-:Y:S01]  /*57840*/  IMAD.IADD R3, R26, 0x1, R48 ;  /* 0x000000011a037824 */ /* 0x011fe200078e0230 */
        /* <DEDUP_REMOVED lines=43> */
.L_x_1151:
        /* <DEDUP_REMOVED lines=69> */
[----:B----4-:R-:W-:-:S05]  /*57f50*/  PRMT R36, R36, 0x5410, R41 ;  /* 0x0000541024247816 */ /* 0x010fca0000000029 */
        /* <DEDUP_REMOVED lines=32> */
[----:B0-----:R-:W-:Y:S01]  /*58160*/  DADD R40, R40, R42 ;  /* 0x0000000028287229 */ /* 0x001fe2000000002a */
[----:B------:R-:W2:Y:S06]  /*58170*/  LDG.E.64 R42, desc[UR4][R68.64+0x2720] ;  /* 0x00272004442a7981 */ /* 0x000eac000c1e1b00 */
        /* <DEDUP_REMOVED lines=8> */
[--C-:B---3--:R-:W-:Y:S01]  /*58200*/  PRMT R49, R60, 0x5410, R37.reuse ;  /* 0x000054103c317816 */ /* 0x108fe20000000025 */
[----:B----4-:R-:W-:-:S04]  /*58210*/  IMAD R38, R36, 0x5, R37 ;  /* 0x0000000524267824 */ /* 0x010fc800078e0225 */
[----:B------:R-:W-:Y:S02]  /*58220*/  IDP.2A.LO.S16.U8 R36, R49, R62, R36 ;  /* 0x0000003e31247226 */ /* 0x000fe40000001224 */
[----:B------:R-:W-:Y:S01]  /*58230*/  IMAD R60, R37, 0x18, R38 ;  /* 0x00000018253c7824 */ /* 0x000fe200078e0226 */
[----:B------:R-:W-:Y:S01]  /*58240*/  LEA R49, R38, 0x10000, 0x3 ;  /* 0x0001000026317811 */ /* 0x000fe200078e18ff */
[----:B------:R-:W-:Y:S02]  /*58250*/  IMAD R38, R36, 0x8, R63 ;  /* 0x0000000824267824 */ /* 0x000fe400078e023f */
[----:B-----5:R-:W-:Y:S01]  /*58260*/  IMAD.IADD R53, R53, 0x1, R60 ;  /* 0x0000000135357824 */ /* 0x020fe200078e023c */
[----:B------:R-:W3:Y:S03]  /*58270*/  LDC.64 R36, c[0x3][R49+-0x4d68] ;  /* 0x00eca60031247b82 */ /* 0x000ee60000000a00 */
[----:B------:R-:W-:-:S05]  /*58280*/  IMAD.SHL.U32 R62, R53, 0x8, RZ ;  /* 0x00000008353e7824 */ /* 0x000fca00078e00ff */
        /* <DEDUP_REMOVED lines=41> */
.L_x_1157:
[----:B------:R-:W-:Y:S05]  /*58520*/  BSYNC.RECONVERGENT B2 ;  /* 0x0000000000027941 */ /* 0x000fea0003800200 */
.L_x_1156:
        /* <DEDUP_REMOVED lines=31> */
.L_x_1160:
[----:B------:R-:W-:Y:S05]  /*58720*/  BSYNC.RECONVERGENT B2 ;  /* 0x0000000000027941 */ /* 0x000fea0003800200 */
.L_x_1159:
        /* <DEDUP_REMOVED lines=19> */
.L_x_1158:
        /* <DEDUP_REMOVED lines=14> */
.L_x_1155:
        /* <DEDUP_REMOVED lines=17> */
[----:B------:R-:W4:Y:S01]  /*58a50*/  LDG.E.S8 R36, desc[UR8][R32.64] ;  /* 0x0000000820247981 */ /* 0x000f22000c1e1300 */
[----:B------:R-:W-:Y:S01]  /*58a60*/  UMOV UR4, 0xcccccccd ;  /* 0xcccccccd00047882 */ /* 0x000fe20000000000 */
[----:B------:R-:W-:Y:S01]  /*58a70*/  UMOV UR5, 0x4016cccc ;  /* 0x4016cccc00057882 */ /* 0x000fe20000000000 */
[----:B------:R-:W-:Y:S01]  /*58a80*/  BSSY.RECONVERGENT B2, `(.L_x_1162) ;  /* 0x000002e000027945 */ /* 0x000fe20003800200 */
[--C-:B---3--:R-:W-:Y:S01]  /*58a90*/  PRMT R49, R38, 0x5410, R37.reuse ;  /* 0x0000541026317816 */ /* 0x108fe20000000025 */
[----:B----4-:R-:W-:-:S04]  /*58aa0*/  IMAD R37, R36, 0x5, R37 ;  /* 0x0000000524257824 */ /* 0x010fc800078e0225 */
        /* <DEDUP_REMOVED lines=43> */
.L_x_1163:
[----:B------:R-:W-:Y:S05]  /*58d60*/  BSYNC.RECONVERGENT B2 ;  /* 0x0000000000027941 */ /* 0x000fea0003800200 */
.L_x_1162:
        /* <DEDUP_REMOVED lines=31> */
.L_x_1166:
[----:B------:R-:W-:Y:S05]  /*58f60*/  BSYNC.RECONVERGENT B2 ;  /* 0x0000000000027941 */ /* 0x000fea0003800200 */
.L_x_1165:
        /* <DEDUP_REMOVED lines=19> */
.L_x_1164:
        /* <DEDUP_REMOVED lines=14> */
.L_x_1154:
        /* <DEDUP_REMOVED lines=15> */
.L_x_1167:
        /* <DEDUP_REMOVED lines=21> */
[----:B----4-:R-:W-:-:S04]  /*593c0*/  IMAD R36, R36, 0x5, R49 ;  /* 0x0000000524247824 */ /* 0x010fc800078e0231 */
[----:B------:R-:W-:-:S04]  /*593d0*/  IMAD R37, R37, 0x18, R36 ;  /* 0x0000001825257824 */ /* 0x000fc800078e0224 */
[----:B-----5:R-:W-:Y:S01]  /*593e0*/  IMAD.IADD R38, R38, 0x1, R37 ;  /* 0x0000000126267824 */ /* 0x020fe200078e0225 */
        /* <DEDUP_REMOVED lines=42> */
.L_x_1169:
[----:B------:R-:W-:Y:S05]  /*59690*/  BSYNC.RECONVERGENT B2 ;  /* 0x0000000000027941 */ /* 0x000fea0003800200 */
.L_x_1168:
        /* <DEDUP_REMOVED lines=31> */
.L_x_1172:
[----:B------:R-:W-:Y:S05]  /*59890*/  BSYNC.RECONVERGENT B2 ;  /* 0x0000000000027941 */ /* 0x000fea0003800200 */
.L_x_1171:
        /* <DEDUP_REMOVED lines=19> */
.L_x_1170:
        /* <DEDUP_REMOVED lines=13> */
.L_x_1161:
[----:B------:R-:W-:Y:S05]  /*59aa0*/  BSYNC.RECONVERGENT B0 ;  /* 0x0000000000007941 */ /* 0x000fea0003800200 */
.L_x_1153:
        /* <DEDUP_REMOVED lines=45> */
.L_x_1174:
[----:B------:R-:W-:Y:S05]  /*59d80*/  BSYNC.RECONVERGENT B0 ;  /* 0x0000000000007941 */ /* 0x000fea0003800200 */
.L_x_1173:
        /* <DEDUP_REMOVED lines=26> */
.L_x_1175:
[C---:B------:R-:W-:Y:S02]  /*59f30*/  R2UR UR8, R78.reuse ;  /* 0x000000004e0872ca */ /* 0x040fe400000e0000 */
[C---:B------:R-:W-:Y:S02]  /*59f40*/  R2UR UR9, R79.reuse ;  /* 0x000000004f0972ca */ /* 0x040fe400000e0000 */
[----:B------:R-:W-:Y:S02]  /*59f50*/  R2UR UR4, R78 ;  /* 0x000000004e0472ca */ /* 0x000fe400000e0000 */
[----:B------:R-:W-:-:S09]  /*59f60*/  R2UR UR5, R79 ;  /* 0x000000004f0572ca */ /* 0x000fd200000e0000 */
[----:B------:R2:W-:Y:S04]  /*59f70*/  STG.E.64 desc[UR8][R68.64+0x2740], R36 ;  /* 0x0027402444007986 */ /* 0x0005e8000c101b08 */
[----:B------:R2:W-:Y:S02]  /*59f80*/  STG.E.64 desc[UR4][R68.64+0x2738], R34 ;  /* 0x0027382244007986 */ /* 0x0005e4000c101b04 */
.L_x_1152:
[----:B------:R-:W-:Y:S05]  /*59f90*/  BSYNC.RECONVERGENT B1 ;  /* 0x0000000000017941 */ /* 0x000fea0003800200 */
.L_x_1150:
[----:B------:R-:W-:Y:S01]  /*59fa0*/  R2UR UR4, R78 ;  /* 0x000000004e0472ca */ /* 0x000fe200000e0000 */
[----:B---3--:R-:W3:Y:S01]  /*59fb0*/  LDC.64 R40, c[0x0][0x3a8] ;  /* 0x0000ea00ff287b82 */ /* 0x008ee20000000a00 */
[----:B------:R-:W-:-:S13]  /*59fc0*/  R2UR UR5, R79 ;  /* 0x000000004f0572ca */ /* 0x000fda00000e0000 */
[----:B------:R-:W4:Y:S01]  /*59fd0*/  LDG.E R58, desc[UR4][R66.64+0xcc] ;  /* 0x0000cc04423a7981 */ /* 0x000f22000c1e1900 */
[----:B------:R-:W-:Y:S02]  /*59fe0*/  VIADD R53, R39, 0xffffffff ;  /* 0xffffffff27357836 */ /* 0x000fe40000000000 */
[----:B------:R-:W-:Y:S02]  /*59ff0*/  IMAD.IADD R60, R29, 0x1, R48 ;  /* 0x000000011d3c7824 */ /* 0x000fe400078e0230 */
[----:B----4-:R-:W-:-:S04]  /*5a000*/  IMAD R49, R53, R58, RZ ;  /* 0x0000003a35317224 */ /* 0x010fc800078e02ff */
[----:B------:R-:W-:-:S04]  /*5a010*/  IMAD.IADD R57, R49, 0x1, R60 ;  /* 0x0000000131397824 */ /* 0x000fc800078e023c */
[----:B---3--:R-:W-:-:S05]  /*5a020*/  IMAD.WIDE R56, R57, 0x8, R40 ;  /* 0x0000000839387825 */ /* 0x008fca00078e0228 */
[----:B------:R-:W3:Y:S01]  /*5a030*/  LDG.E.64 R42, desc[UR4][R56.64] ;  /* 0x00000004382a7981 */ /* 0x000ee2000c1e1b00 */
[----:B0----5:R-:W-:Y:S01]  /*5a040*/  IMAD.MOV.U32 R47, RZ, RZ, R34 ;  /* 0x000000ffff2f7224 */ /* 0x021fe200078e0022 */
        /* <DEDUP_REMOVED lines=35> */
.L_x_1177:
[----:B------:R-:W-:Y:S05]  /*5a280*/  BSYNC.RELIABLE B0 ;  /* 0x0000000000007941 */ /* 0x000fea0003800100 */
.L_x_1176:
        /* <DEDUP_REMOVED lines=22> */
[----:B------:R-:W4:Y:S01]  /*5a3f0*/  LDG.E.S8 R38, desc[UR4][R2.64] ;  /* 0x0000000402267981 */ /* 0x000f22000c1e1300 */
[----:B------:R-:W-:-:S05]  /*5a400*/  IADD3 R42, PT, PT, R60, R49, -R58 ;  /* 0x000000313c2a7210 */ /* 0x000fca0007ffe83a */
[----:B------:R-:W-:-:S04]  /*5a410*/  VIADD R43, R42, 0xffffffff ;  /* 0xffffffff2a2b7836 */ /* 0x000fc80000000000 */
[----:B------:R-:W-:Y:S02]  /*5a420*/  IMAD.WIDE R42, R43, 0x8, R40 ;  /* 0x000000082b2a7825 */ /* 0x000fe400078e0228 */
[----:B------:R-:W5:Y:S04]  /*5a430*/  LDG.E.64 R40, desc[UR4][R56.64] ;  /* 0x0000000438287981 */ /* 0x000f68000c1e1b00 */
[----:B------:R-:W5:Y:S01]  /*5a440*/  LDG.E.64 R42, desc[UR8][R42.64] ;  /* 0x000000082a2a7981 */ /* 0x000f62000c1e1b00 */
[----:B------:R-:W-:Y:S01]  /*5a450*/  UMOV UR4, 0x57d19 ;  /* 0x00057d1900047882 */ /* 0x000fe20000000000 */
[----:B--2---:R-:W-:Y:S02]  /*5a460*/  PRMT R33, R33, 0x3340, R44 ;  /* 0x0000334021217816 */ /* 0x004fe4000000002c */
[----:B---3--:R-:W-:-:S04]  /*5a470*/  PRMT R46, R46, 0x3340, RZ ;  /* 0x000033402e2e7816 */ /* 0x008fc800000000ff */
[----:B------:R-:W-:-:S05]  /*5a480*/  PRMT R33, R33, 0x5410, R46 ;  /* 0x0000541021217816 */ /* 0x000fca000000002e */
[----:B----4-:R-:W-:Y:S01]  /*5a490*/  IDP.4A.S8.U8 R33, R33, UR4, R38 ;  /* 0x0000000421217c26 */ /* 0x010fe20008000226 */
[----:B------:R-:W-:-:S04]  /*5a4a0*/  UMOV UR4, 0x50 ;  /* 0x0000005000047882 */ /* 0x000fc80000000000 */
[----:B------:R-:W-:-:S04]  /*5a4b0*/  LEA R38, R33, UR4, 0x3 ;  /* 0x0000000421267c11 */ /* 0x000fc8000f8e18ff */
[----:B------:R-:W5:Y:S02]  /*5a4c0*/  LDC.64 R2, c[0x3][R38] ;  /* 0x00c0000026027b82 */ /* 0x000f640000000a00 */
[----:B-----5:R-:W-:-:S08]  /*5a4d0*/  DADD R2, R2, R42 ;  /* 0x0000000002027229 */ /* 0x020fd0000000002a */
        /* <DEDUP_REMOVED lines=28> */
.L_x_1180:
[----:B------:R-:W-:Y:S05]  /*5a6a0*/  BSYNC.RECONVERGENT B0 ;  /* 0x0000000000007941 */ /* 0x000fea0003800200 */
.L_x_1179:
[----:B------:R-:W-:Y:S01]  /*5a6b0*/  R2UR UR4, R78 ;  /* 0x000000004e0472ca */ /* 0x000fe200000e0000 */
[----:B---3--:R-:W-:Y:S01]  /*5a6c0*/  IMAD.MOV.U32 R3, RZ, RZ, 0x3 ;  /* 0x00000003ff037424 */ /* 0x008fe200078e00ff */
[----:B------:R-:W-:Y:S01]  /*5a6d0*/  R2UR UR5, R79 ;  /* 0x000000004f0572ca */ /* 0x000fe200000e0000 */
[----:B------:R-:W-:-:S12]  /*5a6e0*/  BSSY.RECONVERGENT B2, `(.L_x_1181) ;  /* 0x000034e000027945 */ /* 0x000fd80003800200 */
[----:B------:R2:W-:Y:S01]  /*5a6f0*/  STG.E desc[UR4][R66.64+0xd8], R3 ;  /* 0x0000d80342007986 */ /* 0x0005e2000c101904 */
[----:B------:R-:W-:Y:S05]  /*5a700*/  @!P0 BRA `(.L_x_1182) ;  /* 0x00000034002c8947 */ /* 0x000fea0003800000 */
[----:B--2---:R-:W-:-:S07]  /*5a710*/  IMAD.MOV.U32 R3, RZ, RZ, 0x3 ;  /* 0x00000003ff037424 */ /* 0x004fce00078e00ff */
.L_x_1213:
[----:B------:R-:W-:-:S13]  /*5a720*/  ISETP.GT.AND P0, PT, R3, 0x20, PT ;  /* 0x000000200300780c */ /* 0x000fda0003f04270 */
[----:B---34-:R-:W-:Y:S05]  /*5a730*/  @P0 BRA `(.L_x_1182) ;  /* 0x0000003400200947 */ /* 0x018fea0003800000 */
        /* <DEDUP_REMOVED lines=26> */
.L_x_1212:
        /* <DEDUP_REMOVED lines=18> */
[----:B------:R-:W4:Y:S01]  /*5aa00*/  LDG.E R33, desc[UR12][R66.64+0xe0] ;  /* 0x0000e00c42217981 */ /* 0x000f22000c1e1900 */
        /* <DEDUP_REMOVED lines=9> */
[----:B----4-:R-:W-:-:S03]  /*5aaa0*/  LOP3.LUT R43, RZ, R33, RZ, 0x33, !PT ;  /* 0x00000021ff2b7212 */ /* 0x010fc600078e33ff */
        /* <DEDUP_REMOVED lines=76> */
.L_x_1189:
[----:B------:R-:W-:Y:S05]  /*5af70*/  BSYNC.RECONVERGENT B5 ;  /* 0x0000000000057941 */ /* 0x000fea0003800200 */
.L_x_1188:
[----:B------:R-:W-:Y:S01]  /*5af80*/  R2UR UR4, R78 ;  /* 0x000000004e0472ca */ /* 0x000fe200000e0000 */
[----:B------:R-:W4:Y:S01]  /*5af90*/  LDC.64 R60, c[0x0][0x3a8] ;  /* 0x0000ea00ff3c7b82 */ /* 0x000f220000000a00 */
[----:B------:R-:W-:-:S13]  /*5afa0*/  R2UR UR5, R79 ;  /* 0x000000004f0572ca */ /* 0x000fda00000e0000 */
[----:B------:R-:W2:Y:S01]  /*5afb0*/  LDG.E R47, desc[UR4][R66.64+0xcc] ;  /* 0x0000cc04422f7981 */ /* 0x000ea2000c1e1900 */
[----:B------:R-:W-:Y:S02]  /*5afc0*/  VIADD R38, R37, 0xffffffff ;  /* 0xffffffff25267836 */ /* 0x000fe40000000000 */
[----:B------:R-:W-:-:S04]  /*5afd0*/  IMAD.IADD R49, R30, 0x1, R33 ;  /* 0x000000011e317824 */ /* 0x000fc800078e0221 */
[----:B--2---:R-:W-:-:S04]  /*5afe0*/  IMAD R33, R38, R47, R49 ;  /* 0x0000002f26217224 */ /* 0x004fc800078e0231 */
[----:B----4-:R-:W-:-:S06]  /*5aff0*/  IMAD.WIDE R32, R33, 0x8, R60 ;  /* 0x0000000821207825 */ /* 0x010fcc00078e023c */
[----:B------:R-:W2:Y:S01]  /*5b000*/  LDG.E.64 R32, desc[UR4][R32.64] ;  /* 0x0000000420207981 */ /* 0x000ea2000c1e1b00 */
[----:B------:R-:W-:Y:S02]  /*5b010*/  R2UR UR8, R78 ;  /* 0x000000004e0872ca */ /* 0x000fe400000e0000 */
[----:B------:R-:W-:Y:S01]  /*5b020*/  R2UR UR9, R79 ;  /* 0x000000004f0972ca */ /* 0x000fe200000e0000 */
[----:B--2--5:R-:W-:Y:S01]  /*5b030*/  DADD R36, R32, R40 ;  /* 0x0000000020247229 */ /* 0x024fe20000000028 */
[----:B------:R-:W2:Y:S06]  /*5b040*/  LDG.E.64 R32, desc[UR4][R68.64+0x2720] ;  /* 0x0027200444207981 */ /* 0x000eac000c1e1b00 */
[----:B------:R4:W-:Y:S05]  /*5b050*/  STG.E.64 desc[UR4][R68.64+0x2760], R36 ;  /* 0x0027602444007986 */ /* 0x0009ea000c101b04 */
[----:B------:R-:W3:Y:S02]  /*5b060*/  LDG.E R40, desc[UR8][R66.64+0xcc] ;  /* 0x0000cc0842287981 */ /* 0x000ee4000c1e1900 */
[----:B---3--:R-:W-:-:S04]  /*5b070*/  IMAD R40, R38, R40, R49 ;  /* 0x0000002826287224 */ /* 0x008fc800078e0231 */
        /* <DEDUP_REMOVED lines=42> */
.L_x_1191:
[----:B------:R-:W-:Y:S05]  /*5b320*/  BSYNC.RECONVERGENT B5 ;  /* 0x0000000000057941 */ /* 0x000fea0003800200 */
.L_x_1190:
        /* <DEDUP_REMOVED lines=35> */
.L_x_1193:
[----:B------:R-:W-:Y:S05]  /*5b560*/  BSYNC.RECONVERGENT B5 ;  /* 0x0000000000057941 */ /* 0x000fea0003800200 */
.L_x_1192:
        /* <DEDUP_REMOVED lines=10> */
.L_x_1187:
        /* <DEDUP_REMOVED lines=18> */
[----:B------:R-:W4:Y:S01]  /*5b730*/  LDC.64 R60, c[0x3][R75+0x6270] ;  /* 0x00d89c004b3c7b82 */ /* 0x000f220000000a00 */
[----:B---3--:R-:W-:-:S05]  /*5b740*/  IMAD R32, R32, 0x5, R41 ;  /* 0x0000000520207824 */ /* 0x008fca00078e0229 */
[----:B------:R-:W-:Y:S01]  /*5b750*/  LEA R38, R32, 0x10000, 0x3 ;  /* 0x0001000020267811 */ /* 0x000fe200078e18ff */
[----:B--2---:R-:W-:-:S03]  /*5b760*/  IMAD R36, R36, 0x5, R43 ;  /* 0x0000000524247824 */ /* 0x004fc600078e022b */
[----:B------:R-:W4:Y:S02]  /*5b770*/  LDC.64 R40, c[0x3][R38+-0x4d68] ;  /* 0x00eca60026287b82 */ /* 0x000f240000000a00 */
[----:B------:R-:W-:-:S06]  /*5b780*/  LEA R42, R36, 0x10000, 0x3 ;  /* 0x00010000242a7811 */ /* 0x000fcc00078e18ff */
[----:B------:R-:W2:Y:S01]  /*5b790*/  LDC.64 R42, c[0x3][R42+-0x4d68] ;  /* 0x00eca6002a2a7b82 */ /* 0x000ea20000000a00 */
[----:B----4-:R-:W-:-:S07]  /*5b7a0*/  DADD R40, R60, R40 ;  /* 0x000000003c287229 */ /* 0x010fce0000000028 */
[----:B------:R-:W3:Y:S01]  /*5b7b0*/  LDC.64 R60, c[0x0][0x3a8] ;  /* 0x0000ea00ff3c7b82 */ /* 0x000ee20000000a00 */
[----:B--2---:R-:W-:-:S07]  /*5b7c0*/  DADD R40, R40, R42 ;  /* 0x0000000028287229 */ /* 0x004fce000000002a */
[----:B------:R2:W-:Y:S04]  /*5b7d0*/  STG.E.64 desc[UR8][R68.64+0x2760], R40 ;  /* 0x0027602844007986 */ /* 0x0005e8000c101b08 */
[----:B------:R-:W4:Y:S01]  /*5b7e0*/  LDG.E R32, desc[UR10][R66.64+0xcc] ;  /* 0x0000cc0a42207981 */ /* 0x000f22000c1e1900 */
[----:B------:R-:W-:Y:S02]  /*5b7f0*/  VIADD R53, R37, 0xffffffff ;  /* 0xffffffff25357836 */ /* 0x000fe40000000000 */
[----:B------:R-:W-:-:S04]  /*5b800*/  IMAD.IADD R55, R30, 0x1, R33 ;  /* 0x000000011e377824 */ /* 0x000fc800078e0221 */
[----:B----4-:R-:W-:-:S04]  /*5b810*/  IMAD R33, R53, R32, R55 ;  /* 0x0000002035217224 */ /* 0x010fc800078e0237 */
        /* <DEDUP_REMOVED lines=10> */
[----:B------:R-:W4:Y:S04]  /*5b8c0*/  LDG.E.S8 R62, desc[UR12][R62.64] ;  /* 0x0000000c3e3e7981 */ /* 0x000f28000c1e1300 */
[----:B------:R-:W4:Y:S04]  /*5b8d0*/  LDG.E.S8 R65, desc[UR14][R64.64+0x1b] ;  /* 0x00001b0e40417981 */ /* 0x000f28000c1e1300 */
[----:B------:R-:W5:Y:S04]  /*5b8e0*/  LDG.E R32, desc[UR10][R66.64+0xf4] ;  /* 0x0000f40a42207981 */ /* 0x000f68000c1e1900 */
[----:B--2---:R-:W2:Y:S04]  /*5b8f0*/  LDG.E.S8 R40, desc[UR16][R2.64] ;  /* 0x0000001002287981 */ /* 0x004ea8000c1e1300 */
[----:B------:R-:W2:Y:S01]  /*5b900*/  LDG.E.S8 R41, desc[UR18][R34.64+0x1b] ;  /* 0x00001b1222297981 */ /* 0x000ea2000c1e1300 */
[----:B----4-:R-:W-:Y:S01]  /*5b910*/  IMAD R33, R62, 0x5, R65 ;  /* 0x000000053e217824 */ /* 0x010fe200078e0241 */
[----:B-----5:R-:W-:-:S04]  /*5b920*/  LEA R38, R32, UR4, 0x3 ;  /* 0x0000000420267c11 */ /* 0x020fc8000f8e18ff */
        /* <DEDUP_REMOVED lines=55> */
.L_x_1196:
[----:B------:R-:W-:Y:S05]  /*5bca0*/  BSYNC.RECONVERGENT B5 ;  /* 0x0000000000057941 */ /* 0x000fea0003800200 */
.L_x_1195:
        /* <DEDUP_REMOVED lines=35> */
.L_x_1198:
[----:B------:R-:W-:Y:S05]  /*5bee0*/  BSYNC.RECONVERGENT B5 ;  /* 0x0000000000057941 */ /* 0x000fea0003800200 */
.L_x_1197:
        /* <DEDUP_REMOVED lines=10> */
.L_x_1186:
        /* <DEDUP_REMOVED lines=24> */
[----:B------:R-:W4:Y:S01]  /*5c110*/  LDG.E.U8 R36, desc[UR8][R62.64+0x1] ;  /* 0x000001083e247981 */ /* 0x000f22000c1e1100 */
[----:B------:R-:W-:-:S02]  /*5c120*/  R2UR UR14, R78 ;  /* 0x000000004e0e72ca */ /* 0x000fc400000e0000 */
[----:B------:R-:W-:Y:S01]  /*5c130*/  R2UR UR15, R79 ;  /* 0x000000004f0f72ca */ /* 0x000fe200000e0000 */
        /* <DEDUP_REMOVED lines=8> */
[----:B---3--:R-:W-:Y:S02]  /*5c1c0*/  PRMT R60, R49, 0x3340, RZ ;  /* 0x00003340313c7816 */ /* 0x008fe400000000ff */
[----:B----4-:R-:W-:Y:S02]  /*5c1d0*/  PRMT R36, R43, 0x3340, R36 ;  /* 0x000033402b247816 */ /* 0x010fe40000000024 */
        /* <DEDUP_REMOVED lines=93> */
.L_x_1201:
[----:B------:R-:W-:Y:S05]  /*5c7b0*/  BSYNC.RECONVERGENT B5 ;  /* 0x0000000000057941 */ /* 0x000fea0003800200 */
.L_x_1200:
        /* <DEDUP_REMOVED lines=35> */
.L_x_1203:
[----:B------:R-:W-:Y:S05]  /*5c9f0*/  BSYNC.RECONVERGENT B5 ;  /* 0x0000000000057941 */ /* 0x000fea0003800200 */
.L_x_1202:
        /* <DEDUP_REMOVED lines=9> */
.L_x_1204:
[C---:B------:R-:W-:Y:S02]  /*5ca90*/  R2UR UR8, R78.reuse ;  /* 0x000000004e0872ca */ /* 0x040fe400000e0000 */
[C---:B------:R-:W-:Y:S02]  /*5caa0*/  R2UR UR9, R79.reuse ;  /* 0x000000004f0972ca */ /* 0x040fe400000e0000 */
[----:B------:R-:W-:Y:S02]  /*5cab0*/  R2UR UR4, R78 ;  /* 0x000000004e0472ca */ /* 0x000fe400000e0000 */
[----:B------:R-:W-:-:S09]  /*5cac0*/  R2UR UR5, R79 ;  /* 0x000000004f0572ca */ /* 0x000fd200000e0000 */
[----:B------:R3:W-:Y:S04]  /*5cad0*/  STG.E.64 desc[UR8][R68.64+0x2740], R40 ;  /* 0x0027402844007986 */ /* 0x0007e8000c101b08 */
[----:B------:R3:W-:Y:S01]  /*5cae0*/  STG.E.64 desc[UR4][R68.64+0x2738], R42 ;  /* 0x0027382a44007986 */ /* 0x0007e2000c101b04 */
[----:B------:R-:W-:Y:S05]  /*5caf0*/  BRA `(.L_x_1194) ;  /* 0x0000000800e87947 */ /* 0x000fea0003800000 */
.L_x_1199:
        /* <DEDUP_REMOVED lines=21> */
[----:B------:R-:W-:Y:S01]  /*5cc50*/  R2UR UR19, R79 ;  /* 0x000000004f1372ca */ /* 0x000fe200000e0000 */
        /* <DEDUP_REMOVED lines=118> */
.L_x_1206:
[----:B------:R-:W-:Y:S05]  /*5d3c0*/  BSYNC.RECONVERGENT B5 ;  /* 0x0000000000057941 */ /* 0x000fea0003800200 */
.L_x_1205:
        /* <DEDUP_REMOVED lines=35> */
.L_x_1208:
[----:B------:R-:W-:Y:S05]  /*5d600*/  BSYNC.RECONVERGENT B5 ;  /* 0x0000000000057941 */ /* 0x000fea0003800200 */
.L_x_1207:
        /* <DEDUP_REMOVED lines=9> */
.L_x_1194:
[----:B------:R-:W-:Y:S05]  /*5d6a0*/  BSYNC.RECONVERGENT B0 ;  /* 0x0000000000007941 */ /* 0x000fea0003800200 */
.L_x_1185:
        /* <DEDUP_REMOVED lines=42> */
.L_x_1210:
[----:B------:R-:W-:Y:S05]  /*5d950*/  BSYNC.RELIABLE B0 ;  /* 0x0000000000007941 */ /* 0x000fea0003800100 */
.L_x_1209:
        /* <DEDUP_REMOVED lines=14> */
.L_x_1211:
        /* <DEDUP_REMOVED lines=17> */
.L_x_1184:
[----:B------:R-:W-:Y:S05]  /*5db50*/  BSYNC.RECONVERGENT B1 ;  /* 0x0000000000017941 */ /* 0x000fea0003800200 */
.L_x_1183:
[----:B------:R-:W-:Y:S02]  /*5db60*/  R2UR UR4, R78 ;  /* 0x000000004e0472ca */ /* 0x000fe400000e0000 */
[----:B------:R-:W-:-:S13]  /*5db70*/  R2UR UR5, R79 ;  /* 0x000000004f0572ca */ /* 0x000fda00000e0000 */
[----:B--2---:R-:W2:Y:S02]  /*5db80*/  LDG.E R3, desc[UR4][R66.64+0xd8] ;  /* 0x0000d80442037981 */ /* 0x004ea4000c1e1900 */
[----:B--2---:R-:W-:-:S05]  /*5db90*/  VIADD R3, R3, 0x1 ;  /* 0x0000000103037836 */ /* 0x004fca0000000000 */
[----:B------:R4:W-:Y:S01]  /*5dba0*/  STG.E desc[UR4][R66.64+0xd8], R3 ;  /* 0x0000d80342007986 */ /* 0x0009e2000c101904 */
[----:B------:R-:W-:Y:S05]  /*5dbb0*/  @P0 BRA `(.L_x_1213) ;  /* 0xffffffc800d80947 */ /* 0x000fea000383ffff */
.L_x_1182:
[----:B------:R-:W-:Y:S05]  /*5dbc0*/  BSYNC.RECONVERGENT B2 ;  /* 0x0000000000027941 */ /* 0x000fea0003800200 */
.L_x_1181:
[----:B------:R-:W-:Y:S05]  /*5dbd0*/  BRA `(.L_x_1214) ;  /* 0xffffff9c00107947 */ /* 0x000fea000383ffff */
.L_x_1178:
[----:B------:R-:W-:Y:S05]  /*5dbe0*/  BSYNC.RECONVERGENT B3 ;  /* 0x0000000000037941 */ /* 0x000fea0003800200 */
.L_x_1149:
        /* <DEDUP_REMOVED lines=40> */
.L_x_1219:
        /* <DEDUP_REMOVED lines=15> */
.L_x_1218:
[----:B------:R-:W-:Y:S05]  /*5df60*/  BSYNC.RECONVERGENT B1 ;  /* 0x0000000000017941 */ /* 0x000fea0003800200 */
.L_x_1217:
[----:B------:R-:W-:Y:S01]  /*5df70*/  R2UR UR4, R78 ;  /* 0x000000004e0472ca */ /* 0x000fe200000e0000 */
[----:B------:R-:W-:Y:S01]  /*5df80*/  BSSY.RECONVERGENT B1, `(.L_x_1220) ;  /* 0x0000015000017945 */ /* 0x000fe20003800200 */
[----:B------:R-:W-:Y:S02]  /*5df90*/  R2UR UR5, R79 ;  /* 0x000000004f0572ca */ /* 0x000fe400000e0000 */
[----:B------:R-:W-:-:S11]  /*5dfa0*/  ISETP.GE.AND P0, PT, R58, 0x1, PT ;  /* 0x000000013a00780c */ /* 0x000fd60003f06270 */
[----:B------:R2:W-:Y:S02]  /*5dfb0*/  STG.E desc[UR4][R66.64+0xd8], RZ ;  /* 0x0000d8ff42007986 */ /* 0x0005e4000c101904 */
[----:B------:R-:W-:Y:S05]  /*5dfc0*/  @!P0 BRA `(.L_x_1221) ;  /* 0x0000000000408947 */ /* 0x000fea0003800000 */
[----:B0-----:R-:W-:-:S07]  /*5dfd0*/  IMAD.MOV.U32 R41, RZ, RZ, RZ ;  /* 0x000000ffff297224 */ /* 0x001fce00078e00ff */
.L_x_1222:
        /* <DEDUP_REMOVED lines=15> */
.L_x_1221:
[----:B------:R-:W-:Y:S05]  /*5e0d0*/  BSYNC.RECONVERGENT B1 ;  /* 0x0000000000017941 */ /* 0x000fea0003800200 */
.L_x_1220:
        /* <DEDUP_REMOVED lines=38> */
.L_x_1224:
[----:B------:R-:W-:Y:S05]  /*5e340*/  BSYNC.RECONVERGENT B1 ;  /* 0x0000000000017941 */ /* 0x000fea0003800200 */
.L_x_1223:
[----:B------:R-:W-:Y:S01]  /*5e350*/  UMOV UR4, 0x66666666 ;  /* 0x6666666600047882 */ /* 0x000fe20000000000 */
[----:B------:R-:W-:Y:S01]  /*5e360*/  UMOV UR5, 0x40711266 ;  /* 0x4071126600057882 */ /* 0x000fe20000000000 */
[----:B------:R-:W-:Y:S01]  /*5e370*/  IMAD.MOV.U32 R32, RZ, RZ, 0x0 ;  /* 0x00000000ff207424 */ /* 0x000fe200078e00ff */
[----:B------:R-:W-:Y:S01]  /*5e380*/  DADD R2, R108, -UR4 ;  /* 0x800000046c027e29 */ /* 0x000fe20008000000 */
[----:B------:R-:W-:-:S07]  /*5e390*/  IMAD.MOV.U32 R33, RZ, RZ, 0x3fe00000 ;  /* 0x3fe00000ff217424 */ /* 0x000fce00078e00ff */
[----:B------:R-:W-:-:S11]  /*5e3a0*/  DFMA R2, R2, 100, R32 ;  /* 0x405900000202782b */ /* 0x000fd60000000020 */
.L_x_1216:
[----:B------:R-:W-:Y:S05]  /*5e3b0*/  BSYNC.RECONVERGENT B0 ;  /* 0x0000000000007941 */ /* 0x000fea0003800200 */
.L_x_1215:
        /* <DEDUP_REMOVED lines=25> */
[----:B-12---:R-:W-:Y:S05]  /*5e550*/  CALL.REL.NOINC `($__internal_0_$__cuda_sm20_div_rn_f64_full) ;  /* 0x00000eb000d07944 */ /* 0x006fea0003c00000 */
.L_x_1226:
[----:B------:R-:W-:Y:S05]  /*5e560*/  BSYNC.RECONVERGENT B0 ;  /* 0x0000000000007941 */ /* 0x000fea0003800200 */
.L_x_1225:
[----:B------:R-:W-:Y:S01]  /*5e570*/  R2UR UR4, R78 ;  /* 0x000000004e0472ca */ /* 0x000fe200000e0000 */
[----:B------:R-:W-:Y:S01]  /*5e580*/  IMAD.MOV.U32 R34, RZ, RZ, R108 ;  /* 0x000000ffff227224 */ /* 0x000fe200078e006c */
[----:B------:R-:W-:Y:S01]  /*5e590*/  R2UR UR5, R79 ;  /* 0x000000004f0572ca */ /* 0x000fe200000e0000 */
[----:B------:R-:W-:-:S12]  /*5e5a0*/  IMAD.MOV.U32 R35, RZ, RZ, R109 ;  /* 0x000000ffff237224 */ /* 0x000fd800078e006d */
[----:B------:R0:W-:Y:S02]  /*5e5b0*/  STG.E.64 desc[UR4][R68.64+0x2730], R108 ;  /* 0x0027306c44007986 */ /* 0x0001e4000c101b04 */
.L_x_1148:
[----:B------:R-:W-:Y:S05]  /*5e5c0*/  BSYNC.RECONVERGENT B4 ;  /* 0x0000000000047941 */ /* 0x000fea0003800200 */
.L_x_1147:
[----:B------:R-:W-:-:S14]  /*5e5d0*/  DSETP.GT.AND P0, PT, R34, R76, PT ;  /* 0x0000004c2200722a */ /* 0x000fdc0003f04000 */
[----:B------:R-:W-:Y:S05]  /*5e5e0*/  @P0 BRA `(.L_x_23) ;  /* 0x0000016000a00947 */ /* 0x000fea0003800000 */
[----:B------:R-:W-:Y:S01]  /*5e5f0*/  R2UR UR4, R78 ;  /* 0x000000004e0472ca */ /* 0x000fe200000e0000 */
[----:B------:R-:W3:Y:S01]  /*5e600*/  LDS R36, [R5+0x10] ;  /* 0x0000100005247984 */ /* 0x000ee20000000800 */
[----:B------:R-:W-:Y:S01]  /*5e610*/  R2UR UR5, R79 ;  /* 0x000000004f0572ca */ /* 0x000fe200000e0000 */
[----:B------:R-:W4:-:S12]  /*5e620*/  LDC.64 R32, c[0x0][0x388] ;  /* 0x0000e200ff207b82 */ /* 0x000f180000000a00 */
[----:B------:R-:W2:Y:S01]  /*5e630*/  LDG.E.64 R2, desc[UR4][R70.64+0x8] ;  /* 0x0000080446027981 */ /* 0x000ea2000c1e1b00 */
[----:B------:R-:W-:Y:S02]  /*5e640*/  R2UR UR8, R78 ;  /* 0x000000004e0872ca */ /* 0x000fe400000e0000 */
[----:B------:R-:W-:Y:S01]  /*5e650*/  R2UR UR9, R79 ;  /* 0x000000004f0972ca */ /* 0x000fe200000e0000 */
[----:B--2---:R-:W-:Y:S01]  /*5e660*/  DSETP.GT.AND P0, PT, R34, R2, PT ;  /* 0x000000022200722a */ /* 0x004fe20003f04000 */
[----:B---3--:R-:W-:-:S04]  /*5e670*/  IMAD R3, R36, 0xa, RZ ;  /* 0x0000000a24037824 */ /* 0x008fc800078e02ff */
[----:B----4-:R-:W-:Y:S02]  /*5e680*/  IMAD.WIDE R2, R3, 0x4, R32 ;  /* 0x0000000403027825 */ /* 0x010fe400078e0220 */
[----:B------:R2:W3:Y:S07]  /*5e690*/  LDS R33, [R5+0xc] ;  /* 0x00000c0005217984 */ /* 0x0004ee0000000800 */
[----:B------:R-:W-:Y:S02]  /*5e6a0*/  @P0 R2UR UR4, R78 ;  /* 0x000000004e0402ca */ /* 0x000fe400000e0000 */
[----:B------:R-:W-:-:S13]  /*5e6b0*/  @P0 R2UR UR5, R79 ;  /* 0x000000004f0502ca */ /* 0x000fda00000e0000 */
[----:B------:R2:W-:Y:S04]  /*5e6c0*/  @P0 STG.E.64 desc[UR4][R70.64+0x8], R34 ;  /* 0x0000082246000986 */ /* 0x0005e8000c101b04 */
[----:B------:R-:W4:Y:S01]  /*5e6d0*/  LDG.E R37, desc[UR8][R2.64+0x4] ;  /* 0x0000040802257981 */ /* 0x000f22000c1e1900 */
[----:B------:R-:W-:Y:S02]  /*5e6e0*/  R2UR UR4, R78 ;  /* 0x000000004e0472ca */ /* 0x000fe400000e0000 */
[----:B------:R-:W-:-:S13]  /*5e6f0*/  R2UR UR5, R79 ;  /* 0x000000004f0572ca */ /* 0x000fda00000e0000 */
        /* <DEDUP_REMOVED lines=8> */
[----:B----4-:R-:W-:-:S04]  /*5e780*/  LOP3.LUT R36, R37, 0x80000001, RZ, 0xc0, !PT ;  /* 0x8000000125247812 */ /* 0x010fc800078ec0ff */
        /* <DEDUP_REMOVED lines=8> */
.L_x_1230:
[----:B0-----:R-:W0:Y:S01]  /*5e810*/  LDCU.64 UR4, c[0x0][0x380] ;  /* 0x00007000ff0477ac */ /* 0x001e220008000a00 */
[----:B------:R-:W-:Y:S01]  /*5e820*/  LOP3.LUT R34, RZ, R41, RZ, 0x33, !PT ;  /* 0x00000029ff227212 */ /* 0x000fe200078e33ff */
[----:B------:R-:W-:Y:S01]  /*5e830*/  IMAD.IADD R35, R38, 0x1, R41 ;  /* 0x0000000126237824 */ /* 0x000fe200078e0229 */
[C---:B------:R-:W-:Y:S02]  /*5e840*/  R2UR UR8, R78.reuse ;  /* 0x000000004e0872ca */ /* 0x040fe400000e0000 */
[----:B------:R-:W-:Y:S01]  /*5e850*/  R2UR UR9, R79 ;  /* 0x000000004f0972ca */ /* 0x000fe200000e0000 */
[----:B------:R-:W-:Y:S01]  /*5e860*/  IMAD.IADD R37, R39, 0x1, R34 ;  /* 0x0000000127257824 */ /* 0x000fe200078e0222 */
[----:B------:R-:W-:Y:S02]  /*5e870*/  R2UR UR10, R78 ;  /* 0x000000004e0a72ca */ /* 0x000fe400000e0000 */
[----:B------:R-:W-:Y:S02]  /*5e880*/  R2UR UR11, R79 ;  /* 0x000000004f0b72ca */ /* 0x000fe400000e0000 */
[----:B0-----:R-:W-:-:S02]  /*5e890*/  IADD3 R34, P0, PT, R35, UR4, RZ ;  /* 0x0000000423227c10 */ /* 0x001fc4000ff1e0ff */
[----:B------:R-:W-:Y:S02]  /*5e8a0*/  IADD3 R36, P1, PT, R37, UR4, RZ ;  /* 0x0000000425247c10 */ /* 0x000fe4000ff3e0ff */
        /* <DEDUP_REMOVED lines=29> */
.L_x_1229:
[----:B------:R-:W2:Y:S01]  /*5ea80*/  LDC.64 R34, c[0x0][0x388] ;  /* 0x0000e200ff227b82 */ /* 0x000ea20000000a00 */
[----:B------:R-:W-:Y:S01]  /*5ea90*/  R2UR UR4, R78 ;  /* 0x000000004e0472ca */ /* 0x000fe200000e0000 */
[----:B------:R-:W-:Y:S01]  /*5eaa0*/  IMAD R37, R33, 0xa, RZ ;  /* 0x0000000a21257824 */ /* 0x000fe200078e02ff */
[----:B------:R-:W-:-:S03]  /*5eab0*/  R2UR UR5, R79 ;  /* 0x000000004f0572ca */ /* 0x000fc600000e0000 */
[----:B--2---:R-:W-:-:S10]  /*5eac0*/  IMAD.WIDE R34, R37, 0x4, R34 ;  /* 0x0000000425227825 */ /* 0x004fd400078e0222 */
[----:B------:R-:W2:Y:S04]  /*5ead0*/  LDG.E R37, desc[UR4][R34.64+0x4] ;  /* 0x0000040422257981 */ /* 0x000ea8000c1e1900 */
[----:B-----5:R3:W5:Y:S04]  /*5eae0*/  LDG.E R38, desc[UR4][R34.64] ;  /* 0x0000000422267981 */ /* 0x020768000c1e1900 */
        /* <DEDUP_REMOVED lines=10> */
.L_x_1232:
[----:B------:R-:W0:Y:S01]  /*5eb90*/  LDCU.64 UR4, c[0x0][0x380] ;  /* 0x00007000ff0477ac */ /* 0x000e220008000a00 */
        /* <DEDUP_REMOVED lines=38> */
.L_x_1231:
        /* <DEDUP_REMOVED lines=9> */
[----:B0-2---:R-:W-:Y:S01]  /*5ee90*/  IMAD.MOV.U32 R41, RZ, RZ, 0x3ed0ee25 ;  /* 0x3ed0ee25ff297424 */ /* 0x005fe200078e00ff */
        /* <DEDUP_REMOVED lines=11> */
[C---:B-----5:R-:W-:Y:S02]  /*5ef50*/  DMUL R38, R34.reuse, R34 ;  /* 0x0000002222267228 */ /* 0x060fe40000000000 */
        /* <DEDUP_REMOVED lines=34> */
.L_x_1228:
        /* <DEDUP_REMOVED lines=9> */
[----:B0-----:R-:W-:Y:S01]  /*5f210*/  IMAD.MOV.U32 R41, RZ, RZ, 0x3ed0ee25 ;  /* 0x3ed0ee25ff297424 */ /* 0x001fe200078e00ff */
        /* <DEDUP_REMOVED lines=45> */
.L_x_1233:
[----:B------:R-:W-:Y:S05]  /*5f4f0*/  BSYNC.RECONVERGENT B0 ;  /* 0x0000000000007941 */ /* 0x000fea0003800200 */
.L_x_1227:
[----:B------:R-:W0:Y:S01]  /*5f500*/  LDC.64 R36, c[0x0][0x388] ;  /* 0x0000e200ff247b82 */ /* 0x000e220000000a00 */
[C---:B------:R-:W-:Y:S01]  /*5f510*/  R2UR UR8, R78.reuse ;  /* 0x000000004e0872ca */ /* 0x040fe200000e0000 */
[----:B------:R-:W-:Y:S01]  /*5f520*/  UMOV UR4, 0x3a29c77a ;  /* 0x3a29c77a00047882 */ /* 0x000fe20000000000 */
[----:B------:R-:W-:Y:S01]  /*5f530*/  R2UR UR9, R79 ;  /* 0x000000004f0972ca */ /* 0x000fe200000e0000 */
[----:B------:R-:W-:Y:S01]  /*5f540*/  UMOV UR5, 0x3fffcb92 ;  /* 0x3fffcb9200057882 */ /* 0x000fe20000000000 */
[----:B------:R-:W-:Y:S01]  /*5f550*/  R2UR UR10, R78 ;  /* 0x000000004e0a72ca */ /* 0x000fe200000e0000 */
[----:B------:R-:W-:Y:S01]  /*5f560*/  IMAD R33, R33, 0xa, RZ ;  /* 0x0000000a21217824 */ /* 0x000fe200078e02ff */
[----:B------:R-:W-:Y:S01]  /*5f570*/  R2UR UR11, R79 ;  /* 0x000000004f0b72ca */ /* 0x000fe200000e0000 */
[----:B------:R-:W-:-:S08]  /*5f580*/  DMUL R34, R34, UR4 ;  /* 0x0000000422227c28 */ /* 0x000fd00008000000 */
[----:B------:R2:W-:Y:S01]  /*5f590*/  STG.E.64 desc[UR8][R68.64+0x2720], R34 ;  /* 0x0027202244007986 */ /* 0x0005e2000c101b08 */
[----:B0-----:R-:W-:-:S05]  /*5f5a0*/  IMAD.WIDE R36, R33, 0x4, R36 ;  /* 0x0000000421247825 */ /* 0x001fca00078e0224 */
[----:B------:R-:W3:Y:S01]  /*5f5b0*/  LDG.E R33, desc[UR10][R36.64+0x4] ;  /* 0x0000040a24217981 */ /* 0x000ee2000c1e1900 */
[----:B------:R-:W-:Y:S02]  /*5f5c0*/  R2UR UR4, R78 ;  /* 0x000000004e0472ca */ /* 0x000fe400000e0000 */
[----:B------:R-:W-:-:S13]  /*5f5d0*/  R2UR UR5, R79 ;  /* 0x000000004f0572ca */ /* 0x000fda00000e0000 */
[----:B---3--:R2:W-:Y:S01]  /*5f5e0*/  STG.E desc[UR4][R66.64+0xc8], R33 ;  /* 0x0000c82142007986 */ /* 0x0085e2000c101904 */
[----:B------:R-:W0:Y:S03]  /*5f5f0*/  LDCU UR4, c[0x3][0x38] ;  /* 0x00c00700ff0477ac */ /* 0x000e260008000800 */
[----:B------:R-:W3:Y:S01]  /*5f600*/  LDG.E R39, desc[UR8][R2.64+0x4] ;  /* 0x0000040802277981 */ /* 0x000ee2000c1e1900 */
[----:B------:R-:W-:Y:S05]  /*5f610*/  BMOV.32.CLEAR RZ, B0 ;  /* 0x0000000000ff7355 */ /* 0x000fea0000100000 */
[----:B------:R-:W-:Y:S01]  /*5f620*/  BSSY.RECONVERGENT B0, `(.L_x_1234) ;  /* 0x000005e000007945 */ /* 0x000fe20003800200 */
[----:B0-----:R-:W-:Y:S01]  /*5f630*/  UISETP.NE.AND UP0, UPT, UR4, 0x1, UPT ;  /* 0x000000010400788c */ /* 0x001fe2000bf05270 */
[----:B---3--:R2:W-:Y:S08]  /*5f640*/  STG.E desc[UR8][R66.64+0xcc], R39 ;  /* 0x0000cc2742007986 */ /* 0x0085f0000c101908 */
[----:B------:R-:W-:Y:S05]  /*5f650*/  BRA.U !UP0, `(.L_x_1235) ;  /* 0x0000000108bc7547 */ /* 0x000fea000b800000 */
[----:B------:R-:W-:Y:S01]  /*5f660*/  ISETP.GE.AND P0, PT, R33, 0x1, PT ;  /* 0x000000012100780c */ /* 0x000fe20003f06270 */
[----:B------:R-:W-:-:S12]  /*5f670*/  BSSY.RECONVERGENT B1, `(.L_x_1236) ;  /* 0x000002c000017945 */ /* 0x000fd80003800200 */
[----:B------:R-:W-:Y:S05]  /*5f680*/  @!P0 BRA `(.L_x_1237) ;  /* 0x0000000000a88947 */ /* 0x000fea0003800000 */
[----:B--2---:R-:W-:-:S07]  /*5f690*/  IMAD.MOV.U32 R33, RZ, RZ, 0x1 ;  /* 0x00000001ff217424 */ /* 0x004fce00078e00ff */
.L_x_1243:
        /* <DEDUP_REMOVED lines=21> */
.L_x_1240:
[----:B------:R-:W-:Y:S01]  /*5f7f0*/  IMAD.MOV.U32 R38, RZ, RZ, 0x3 ;  /* 0x00000003ff267424 */ /* 0x000fe200078e00ff */
[----:B------:R-:W-:Y:S06]  /*5f800*/  BRA `(.L_x_1242) ;  /* 0x0000000000187947 */ /* 0x000fec0003800000 */
.L_x_1239:
[----:B------:R-:W-:-:S13]  /*5f810*/  ISETP.NE.AND P0, PT, R34, 0x54, PT ;  /* 0x000000542200780c */ /* 0x000fda0003f05270 */
[----:B------:R-:W-:Y:S05]  /*5f820*/  @!P0 BRA `(.L_x_1242) ;  /* 0x0000000000108947 */ /* 0x000fea0003800000 */
[----:B------:R-:W-:Y:S01]  /*5f830*/  ISETP.NE.AND P0, PT, R34, 0x47, PT ;  /* 0x000000472200780c */ /* 0x000fe20003f05270 */
[----:B------:R-:W-:-:S12]  /*5f840*/  IMAD.MOV.U32 R38, RZ, RZ, 0x1 ;  /* 0x00000001ff267424 */ /* 0x000fd800078e00ff */
[----:B------:R-:W-:Y:S05]  /*5f850*/  @!P0 BRA `(.L_x_1242) ;  /* 0x0000000000048947 */ /* 0x000fea0003800000 */
.L_x_1241:
[----:B------:R-:W-:-:S07]  /*5f860*/  IMAD.MOV.U32 R38, RZ, RZ, 0x4 ;  /* 0x00000004ff267424 */ /* 0x000fce00078e00ff */
.L_x_1242:
[----:B------:R-:W-:Y:S05]  /*5f870*/  BSYNC.RECONVERGENT B2 ;  /* 0x0000000000027941 */ /* 0x000fea0003800200 */
.L_x_1238:
        /* <DEDUP_REMOVED lines=11> */
.L_x_1237:
[----:B------:R-:W-:Y:S05]  /*5f930*/  BSYNC.RECONVERGENT B1 ;  /* 0x0000000000017941 */ /* 0x000fea0003800200 */
.L_x_1236:
[----:B------:R-:W-:Y:S05]  /*5f940*/  BRA `(.L_x_1244) ;  /* 0x0000000000ac7947 */ /* 0x000fea0003800000 */
.L_x_1235:
[----:B------:R-:W-:-:S13]  /*5f950*/  ISETP.GE.AND P0, PT, R33, 0x1, PT ;  /* 0x000000012100780c */ /* 0x000fda0003f06270 */
[----:B------:R-:W-:Y:S05]  /*5f960*/  @!P0 BRA `(.L_x_1244) ;  /* 0x0000000000a48947 */ /* 0x000fea0003800000 */
[----:B--2---:R-:W-:-:S07]  /*5f970*/  IMAD.MOV.U32 R33, RZ, RZ, 0x1 ;  /* 0x00000001ff217424 */ /* 0x004fce00078e00ff */
.L_x_1250:
        /* <DEDUP_REMOVED lines=20> */
.L_x_1246:
[----:B------:R-:W-:Y:S01]  /*5fac0*/  ISETP.NE.AND P0, PT, R34, 0x47, PT ;  /* 0x000000472200780c */ /* 0x000fe20003f05270 */
[----:B------:R-:W-:-:S12]  /*5fad0*/  IMAD.MOV.U32 R38, RZ, RZ, 0x2 ;  /* 0x00000002ff267424 */ /* 0x000fd800078e00ff */
[----:B------:R-:W-:Y:S05]  /*5fae0*/  @!P0 BRA `(.L_x_1247) ;  /* 0x0000000000148947 */ /* 0x000fea0003800000 */
[----:B------:R-:W-:-:S13]  /*5faf0*/  ISETP.NE.AND P0, PT, R34, 0x54, PT ;  /* 0x000000542200780c */ /* 0x000fda0003f05270 */
[----:B------:R-:W-:Y:S05]  /*5fb00*/  @!P0 BRA `(.L_x_1249) ;  /* 0x0000000000088947 */ /* 0x000fea0003800000 */
.L_x_1248:
[----:B------:R-:W-:Y:S01]  /*5fb10*/  IMAD.MOV.U32 R38, RZ, RZ, 0x4 ;  /* 0x00000004ff267424 */ /* 0x000fe200078e00ff */
[----:B------:R-:W-:Y:S06]  /*5fb20*/  BRA `(.L_x_1247) ;  /* 0x0000000000047947 */ /* 0x000fec0003800000 */
.L_x_1249:
[----:B------:R-:W-:-:S07]  /*5fb30*/  IMAD.MOV.U32 R38, RZ, RZ, 0x3 ;  /* 0x00000003ff267424 */ /* 0x000fce00078e00ff */
.L_x_1247:
[----:B------:R-:W-:Y:S05]  /*5fb40*/  BSYNC.RECONVERGENT B1 ;  /* 0x0000000000017941 */ /* 0x000fea0003800200 */
.L_x_1245:
        /* <DEDUP_REMOVED lines=11> */
.L_x_1244:
[----:B------:R-:W-:Y:S05]  /*5fc00*/  BSYNC.RECONVERGENT B0 ;  /* 0x0000000000007941 */ /* 0x000fea0003800200 */
.L_x_1234:
[----:B------:R-:W-:Y:S01]  /*5fc10*/  ISETP.NE.AND P0, PT, R32, 0x1, PT ;  /* 0x000000012000780c */ /* 0x000fe20003f05270 */
        /* <DEDUP_REMOVED lines=10> */
.L_x_1260:
        /* <DEDUP_REMOVED lines=20> */
.L_x_1257:
[----:B------:R-:W-:Y:S01]  /*5fe00*/  IMAD.MOV.U32 R34, RZ, RZ, 0x3 ;  /* 0x00000003ff227424 */ /* 0x000fe200078e00ff */
[----:B------:R-:W-:Y:S06]  /*5fe10*/  BRA `(.L_x_1259) ;  /* 0x0000000000187947 */ /* 0x000fec0003800000 */
.L_x_1256:
[----:B------:R-:W-:-:S13]  /*5fe20*/  ISETP.NE.AND P0, PT, R32, 0x54, PT ;  /* 0x000000542000780c */ /* 0x000fda0003f05270 */
[----:B------:R-:W-:Y:S05]  /*5fe30*/  @!P0 BRA `(.L_x_1259) ;  /* 0x0000000000108947 */ /* 0x000fea0003800000 */
[----:B------:R-:W-:Y:S01]  /*5fe40*/  ISETP.NE.AND P0, PT, R32, 0x47, PT ;  /* 0x000000472000780c */ /* 0x000fe20003f05270 */
[----:B------:R-:W-:-:S12]  /*5fe50*/  IMAD.MOV.U32 R34, RZ, RZ, 0x1 ;  /* 0x00000001ff227424 */ /* 0x000fd800078e00ff */
[----:B------:R-:W-:Y:S05]  /*5fe60*/  @!P0 BRA `(.L_x_1259) ;  /* 0x0000000000048947 */ /* 0x000fea0003800000 */
.L_x_1258:
[----:B------:R-:W-:-:S07]  /*5fe70*/  IMAD.MOV.U32 R34, RZ, RZ, 0x4 ;  /* 0x00000004ff227424 */ /* 0x000fce00078e00ff */
.L_x_1259:
[----:B------:R-:W-:Y:S05]  /*5fe80*/  BSYNC.RECONVERGENT B2 ;  /* 0x0000000000027941 */ /* 0x000fea0003800200 */
.L_x_1255:
        /* <DEDUP_REMOVED lines=12> */
.L_x_1254:
[----:B------:R-:W-:Y:S01]  /*5ff50*/  IMAD.MOV.U32 R32, RZ, RZ, R36 ;  /* 0x000000ffff207224 */ /* 0x000fe200078e0024 */
[----:B------:R-:W-:Y:S06]  /*5ff60*/  BRA `(.L_x_1253) ;  /* 0x0000000000c87947 */ /* 0x000fec0003800000 */
.L_x_1252:
[----:B------:R-:W-:Y:S02]  /*5ff70*/  R2UR UR4, R78 ;  /* 0x000000004e0472ca */ /* 0x000fe400000e0000 */
[----:B------:R-:W-:-:S13]  /*5ff80*/  R2UR UR5, R79 ;  /* 0x000000004f0572ca */ /* 0x000fda00000e0000 */
[----:B------:R-:W3:Y:S02]  /*5ff90*/  LDG.E R32, desc[UR4][R66.64+0xcc] ;  /* 0x0000cc0442207981 */ /* 0x000ee4000c1e1900 */
[----:B---3--:R-:W-:-:S13]  /*5ffa0*/  ISETP.GE.AND P0, PT, R32, 0x1, PT ;  /* 0x000000012000780c */ /* 0x008fda0003f06270 */
[----:B------:R-:W-:Y:S05]  /*5ffb0*/  @!P0 BRA `(.L_x_1253) ;  /* 0x0000000000b48947 */ /* 0x000fea0003800000 */
[----:B------:R-:W-:Y:S01]  /*5ffc0*/  BSSY.RECONVERGENT B1, `(.L_x_1261) ;  /* 0x000002b000017945 */ /* 0x000fe20003800200 */
[----:B--2---:R-:W-:-:S07]  /*5ffd0*/  IMAD.MOV.U32 R35, RZ, RZ, 0x1 ;  /* 0x00000001ff237424 */ /* 0x004fce00078e00ff */
.L_x_1267:
        /* <DEDUP_REMOVED lines=21> */
.L_x_1263:
[----:B------:R-:W-:Y:S01]  /*60130*/  ISETP.NE.AND P0, PT, R32, 0x47, PT ;  /* 0x000000472000780c */ /* 0x000fe20003f05270 */
[----:B------:R-:W-:-:S12]  /*60140*/  IMAD.MOV.U32 R34, RZ, RZ, 0x2 ;  /* 0x00000002ff227424 */ /* 0x000fd800078e00ff */
[----:B------:R-:W-:Y:S05]  /*60150*/  @!P0 BRA `(.L_x_1264) ;  /* 0x0000000000148947 */ /* 0x000fea0003800000 */
[----:B------:R-:W-:-:S13]  /*60160*/  ISETP.NE.AND P0, PT, R32, 0x54, PT ;  /* 0x000000542000780c */ /* 0x000fda0003f05270 */
[----:B------:R-:W-:Y:S05]  /*60170*/  @!P0 BRA `(.L_x_1266) ;  /* 0x0000000000088947 */ /* 0x000fea0003800000 */
.L_x_1265:
[----:B------:R-:W-:Y:S01]  /*60180*/  IMAD.MOV.U32 R34, RZ, RZ, 0x4 ;  /* 0x00000004ff227424 */ /* 0x000fe200078e00ff */
[----:B------:R-:W-:Y:S06]  /*60190*/  BRA `(.L_x_1264) ;  /* 0x0000000000047947 */ /* 0x000fec0003800000 */
.L_x_1266:
[----:B------:R-:W-:-:S07]  /*601a0*/  IMAD.MOV.U32 R34, RZ, RZ, 0x3 ;  /* 0x00000003ff227424 */ /* 0x000fce00078e00ff */
.L_x_1264:
[----:B------:R-:W-:Y:S05]  /*601b0*/  BSYNC.RECONVERGENT B2 ;  /* 0x0000000000027941 */ /* 0x000fea0003800200 */
.L_x_1262:
        /* <DEDUP_REMOVED lines=12> */
.L_x_1261:
[----:B------:R-:W-:-:S07]  /*60280*/  IMAD.MOV.U32 R32, RZ, RZ, R36 ;  /* 0x000000ffff207224 */ /* 0x000fce00078e0024 */
.L_x_1253:
[----:B------:R-:W-:Y:S05]  /*60290*/  BSYNC.RECONVERGENT B0 ;  /* 0x0000000000007941 */ /* 0x000fea0003800200 */
.L_x_1251:
        /* <DEDUP_REMOVED lines=34> */
.L_x_1274:
[----:B------:R-:W-:Y:S01]  /*604c0*/  R2UR UR4, R78 ;  /* 0x000000004e0472ca */ /* 0x000fe200000e0000 */
[----:B--2---:R-:W-:Y:S01]  /*604d0*/  IMAD.MOV.U32 R33, RZ, RZ, 0x1 ;  /* 0x00000001ff217424 */ /* 0x004fe200078e00ff */
[----:B------:R-:W-:Y:S01]  /*604e0*/  R2UR UR5, R79 ;  /* 0x000000004f0572ca */ /* 0x000fe200000e0000 */
[----:B------:R-:W-:Y:S01]  /*604f0*/  BSSY.RECONVERGENT B1, `(.L_x_1270) ;  /* 0x0000053000017945 */ /* 0x000fe20003800200 */
[----:B-----5:R-:W-:-:S11]  /*60500*/  ISETP.GE.AND P0, PT, R37, 0x1, PT ;  /* 0x000000012500780c */ /* 0x020fd60003f06270 */
[----:B------:R2:W-:Y:S02]  /*60510*/  STG.E desc[UR4][R66.64+0xdc], R33 ;  /* 0x0000dc2142007986 */ /* 0x0005e4000c101904 */
[----:B----4-:R-:W-:Y:S05]  /*60520*/  @!P0 BRA `(.L_x_1271) ;  /* 0x00000004003c8947 */ /* 0x010fea0003800000 */
[----:B------:R-:W-:Y:S01]  /*60530*/  BSSY.RECONVERGENT B2, `(.L_x_1272) ;  /* 0x0000048000027945 */ /* 0x000fe20003800200 */
[----:B------:R-:W-:-:S07]  /*60540*/  IMAD.MOV.U32 R39, RZ, RZ, 0x1 ;  /* 0x00000001ff277424 */ /* 0x000fce00078e00ff */
.L_x_1273:
[----:B------:R-:W-:Y:S01]  /*60550*/  R2UR UR4, R78 ;  /* 0x000000004e0472ca */ /* 0x000fe200000e0000 */
[----:B---3--:R-:W3:Y:S01]  /*60560*/  LDC.64 R34, c[0x0][0x3a8] ;  /* 0x0000ea00ff227b82 */ /* 0x008ee20000000a00 */
[----:B------:R-:W-:-:S13]  /*60570*/  R2UR UR5, R79 ;  /* 0x000000004f0572ca */ /* 0x000fda00000e0000 */
[----:B------:R-:W4:Y:S01]  /*60580*/  LDG.E R41, desc[UR4][R66.64+0xd8] ;  /* 0x0000d80442297981 */ /* 0x000f22000c1e1900 */
[----:B------:R-:W-:Y:S02]  /*60590*/  R2UR UR8, R78 ;  /* 0x000000004e0872ca */ /* 0x000fe400000e0000 */
[----:B------:R-:W-:Y:S02]  /*605a0*/  R2UR UR9, R79 ;  /* 0x000000004f0972ca */ /* 0x000fe400000e0000 */
[----:B------:R-:W-:-:S04]  /*605b0*/  IADD3 R2, P1, PT, R39, R72, RZ ;  /* 0x0000004827027210 */ /* 0x000fc80007f3e0ff */
[----:B------:R-:W-:-:S07]  /*605c0*/  LEA.HI.X.SX32 R3, R39, R73, 0x1, P1 ;  /* 0x0000004927037211 */ /* 0x000fce00008f0eff */
[----:B------:R-:W5:Y:S01]  /*605d0*/  LDG.E.S8 R3, desc[UR8][R2.64+0x1b] ;  /* 0x00001b0802037981 */ /* 0x000f62000c1e1300 */
[----:B----4-:R-:W-:-:S04]  /*605e0*/  IADD3 R32, P0, PT, R41, R72, RZ ;  /* 0x0000004829207210 */ /* 0x010fc80007f1e0ff */
[----:B--2---:R-:W-:-:S05]  /*605f0*/  LEA.HI.X.SX32 R33, R41, R73, 0x1, P0 ;  /* 0x0000004929217211 */ /* 0x004fca00000f0eff */
        /* <DEDUP_REMOVED lines=60> */
.L_x_1272:
[C---:B------:R-:W-:Y:S02]  /*609c0*/  R2UR UR4, R78.reuse ;  /* 0x000000004e0472ca */ /* 0x040fe400000e0000 */
[C---:B------:R-:W-:Y:S02]  /*609d0*/  R2UR UR5, R79.reuse ;  /* 0x000000004f0572ca */ /* 0x040fe400000e0000 */
[----:B------:R-:W-:Y:S02]  /*609e0*/  R2UR UR8, R78 ;  /* 0x000000004e0872ca */ /* 0x000fe400000e0000 */
[----:B------:R-:W-:-:S09]  /*609f0*/  R2UR UR9, R79 ;  /* 0x000000004f0972ca */ /* 0x000fd200000e0000 */
[----:B------:R4:W5:Y:S04]  /*60a00*/  LDG.E R3, desc[UR4][R66.64+0xd8] ;  /* 0x0000d80442037981 */ /* 0x000968000c1e1900 */
[----:B---3--:R4:W5:Y:S02]  /*60a10*/  LDG.E R34, desc[UR8][R66.64+0xc8] ;  /* 0x0000c80842227981 */ /* 0x008964000c1e1900 */
.L_x_1271:
[----:B------:R-:W-:Y:S05]  /*60a20*/  BSYNC.RECONVERGENT B1 ;  /* 0x0000000000017941 */ /* 0x000fea0003800200 */
.L_x_1270:
[----:B------:R-:W-:Y:S01]  /*60a30*/  R2UR UR4, R78 ;  /* 0x000000004e0472ca */ /* 0x000fe200000e0000 */
[----:B--2--5:R-:W-:Y:S01]  /*60a40*/  VIADD R33, R3, 0x1 ;  /* 0x0000000103217836 */ /* 0x024fe20000000000 */
[----:B------:R-:W-:Y:S02]  /*60a50*/  R2UR UR5, R79 ;  /* 0x000000004f0572ca */ /* 0x000fe400000e0000 */
[----:B------:R-:W-:Y:S01]  /*60a60*/  ISETP.GE.AND P0, PT, R3, R34, PT ;  /* 0x000000220300720c */ /* 0x000fe20003f06270 */
[----:B------:R-:W-:-:S10]  /*60a70*/  IMAD.MOV.U32 R3, RZ, RZ, R33 ;  /* 0x000000ffff037224 */ /* 0x000fd400078e0021 */
[----:B------:R2:W-:Y:S02]  /*60a80*/  STG.E desc[UR4][R66.64+0xd8], R33 ;  /* 0x0000d82142007986 */ /* 0x0005e4000c101904 */
[----:B------:R-:W-:Y:S05]  /*60a90*/  @!P0 BRA `(.L_x_1274) ;  /* 0xfffffff800888947 */ /* 0x000fea000383ffff */
.L_x_1269:
[----:B------:R-:W-:Y:S05]  /*60aa0*/  BSYNC.RECONVERGENT B0 ;  /* 0x0000000000007941 */ /* 0x000fea0003800200 */
.L_x_1268:
[----:B------:R-:W-:Y:S01]  /*60ab0*/  ISETP.GE.AND P0, PT, R34, 0x1, PT ;  /* 0x000000012200780c */ /* 0x000fe20003f06270 */
[----:B------:R-:W-:-:S12]  /*60ac0*/  BSSY.RECONVERGENT B8, `(.L_x_1275) ;  /* 0x0000702000087945 */ /* 0x000fd80003800200 */
[----:B------:R-:W-:Y:S05]  /*60ad0*/  @!P0 BRA `(.L_x_1276) ;  /* 0x0000007000008947 */ /* 0x000fea0003800000 */
[----:B------:R-:W-:Y:S02]  /*60ae0*/  R2UR UR4, R78 ;  /* 0x000000004e0472ca */ /* 0x000fe400000e0000 */
[----:B------:R-:W-:-:S13]  /*60af0*/  R2UR UR5, R79 ;  /* 0x000000004f0572ca */ /* 0x000fda00000e0000 */
[----:B--2---:R2:W5:Y:S01]  /*60b00*/  LDG.E R33, desc[UR4][R66.64+0xcc] ;  /* 0x0000cc0442217981 */ /* 0x004562000c1e1900 */
[----:B------:R-:W-:-:S07]  /*60b10*/  IMAD.MOV.U32 R55, RZ, RZ, 0x1 ;  /* 0x00000001ff377424 */ /* 0x000fce00078e00ff */
.L_x_1354:
[----:B------:R-:W-:Y:S01]  /*60b20*/  R2UR UR4, R78 ;  /* 0x000000004e0472ca */ /* 0x000fe200000e0000 */
[----:B0--3--:R-:W-:Y:S01]  /*60b30*/  IMAD.MOV.U32 R3, RZ, RZ, 0x1 ;  /* 0x00000001ff037424 */ /* 0x009fe200078e00ff */
[----:B------:R-:W-:Y:S01]  /*60b40*/  R2UR UR5, R79 ;  /* 0x000000004f0572ca */ /* 0x000fe200000e0000 */
[----:B------:R-:W-:Y:S01]  /*60b50*/  BSSY.RECONVERGENT B7, `(.L_x_1277) ;  /* 0x00006f5000077945 */ /* 0x000fe20003800200 */
[----:B-----5:R-:W-:-:S11]  /*60b60*/  ISETP.GE.AND P0, PT, R33, 0x1, PT ;  /* 0x000000012100780c */ /* 0x020fd60003f06270 */
[----:B------:R3:W-:Y:S02]  /*60b70*/  STG.E desc[UR4][R66.64+0xe8], R3 ;  /* 0x0000e80342007986 */ /* 0x0007e4000c101904 */
[----:B----4-:R-:W-:Y:S05]  /*60b80*/  @!P0 BRA `(.L_x_1278) ;  /* 0x0000006c00c48947 */ /* 0x010fea0003800000 */
[C---:B------:R-:W-:Y:S01]  /*60b90*/  IADD3 R34, P0, PT, R55.reuse, R72, RZ ;  /* 0x0000004837227210 */ /* 0x040fe20007f1e0ff */
[----:B------:R-:W-:Y:S01]  /*60ba0*/  BSSY.RECONVERGENT B6, `(.L_x_1279) ;  /* 0x00006ec000067945 */ /* 0x000fe20003800200 */
[C---:B------:R-:W-:Y:S02]  /*60bb0*/  VIADD R53, R55.reuse, 0xffffffff ;  /* 0xffffffff37357836 */ /* 0x040fe40000000000 */
[----:B------:R-:W-:Y:S02]  /*60bc0*/  VIADD R39, R55, 0xfffffffe ;  /* 0xfffffffe37277836 */ /* 0x000fe40000000000 */
[----:B------:R-:W-:Y:S02]  /*60bd0*/  IMAD.MOV.U32 R43, RZ, RZ, 0x1 ;  /* 0x00000001ff2b7424 */ /* 0x000fe400078e00ff */
[----:B------:R-:W-:-:S07]  /*60be0*/  IMAD.X R35, RZ, RZ, R73, P0 ;  /* 0x000000ffff237224 */ /* 0x000fce00000e0649 */
.L_x_1353:
        /* <DEDUP_REMOVED lines=52> */
.L_x_1283:
        /* <DEDUP_REMOVED lines=160> */
.L_x_1289:
[----:B------:R-:W-:Y:S05]  /*61930*/  BSYNC.RECONVERGENT B2 ;  /* 0x0000000000027941 */ /* 0x000fea0003800200 */
.L_x_1288:
        /* <DEDUP_REMOVED lines=31> */
.L_x_1292:
[----:B------:R-:W-:Y:S05]  /*61b30*/  BSYNC.RECONVERGENT B2 ;  /* 0x0000000000027941 */ /* 0x000fea0003800200 */
.L_x_1291:
        /* <DEDUP_REMOVED lines=19> */
.L_x_1290:
        /* <DEDUP_REMOVED lines=14> */
.L_x_1287:
        /* <DEDUP_REMOVED lines=66> */
.L_x_1295:
[----:B------:R-:W-:Y:S05]  /*62170*/  BSYNC.RECONVERGENT B2 ;  /* 0x0000000000027941 */ /* 0x000fea0003800200 */
.L_x_1294:
        /* <DEDUP_REMOVED lines=31> */
.L_x_1298:
[----:B------:R-:W-:Y:S05]  /*62370*/  BSYNC.RECONVERGENT B2 ;  /* 0x0000000000027941 */ /* 0x000fea0003800200 */
.L_x_1297:
        /* <DEDUP_REMOVED lines=19> */
.L_x_1296:
        /* <DEDUP_REMOVED lines=14> */
.L_x_1286:
        /* <DEDUP_REMOVED lines=15> */
.L_x_1299:
        /* <DEDUP_REMOVED lines=66> */
.L_x_1301:
[----:B------:R-:W-:Y:S05]  /*62aa0*/  BSYNC.RECONVERGENT B2 ;  /* 0x0000000000027941 */ /* 0x000fea0003800200 */
.L_x_1300:
        /* <DEDUP_REMOVED lines=31> */
.L_x_1304:
[----:B------:R-:W-:Y:S05]  /*62ca0*/  BSYNC.RECONVERGENT B2 ;  /* 0x0000000000027941 */ /* 0x000fea0003800200 */
.L_x_1303:
        /* <DEDUP_REMOVED lines=19> */
.L_x_1302:
        /* <DEDUP_REMOVED lines=13> */
.L_x_1293:
[----:B------:R-:W-:Y:S05]  /*62eb0*/  BSYNC.RECONVERGENT B0 ;  /* 0x0000000000007941 */ /* 0x000fea0003800200 */
.L_x_1285:
        /* <DEDUP_REMOVED lines=45> */
.L_x_1306:
[----:B------:R-:W-:Y:S05]  /*63190*/  BSYNC.RECONVERGENT B0 ;  /* 0x0000000000007941 */ /* 0x000fea0003800200 */
.L_x_1305:
        /* <DEDUP_REMOVED lines=24> */
.L_x_1307:
[C---:B------:R-:W-:Y:S02]  /*63320*/  R2UR UR4, R78.reuse ;  /* 0x000000004e0472ca */ /* 0x040fe400000e0000 */
[C---:B------:R-:W-:Y:S02]  /*63330*/  R2UR UR5, R79.reuse ;  /* 0x000000004f0572ca */ /* 0x040fe400000e0000 */
[----:B------:R-:W-:Y:S02]  /*63340*/  R2UR UR8, R78 ;  /* 0x000000004e0872ca */ /* 0x000fe400000e0000 */
[----:B------:R-:W-:-:S09]  /*63350*/  R2UR UR9, R79 ;  /* 0x000000004f0972ca */ /* 0x000fd200000e0000 */
[----:B------:R3:W-:Y:S04]  /*63360*/  STG.E.64 desc[UR4][R68.64+0x2738], R36 ;  /* 0x0027382444007986 */ /* 0x0007e8000c101b04 */
[----:B------:R3:W-:Y:S02]  /*63370*/  STG.E.64 desc[UR8][R68.64+0x2740], R40 ;  /* 0x0027402844007986 */ /* 0x0007e4000c101b08 */
.L_x_1284:
[----:B------:R-:W-:Y:S05]  /*63380*/  BSYNC.RECONVERGENT B1 ;  /* 0x0000000000017941 */ /* 0x000fea0003800200 */
.L_x_1282:
        /* <DEDUP_REMOVED lines=25> */
.L_x_1309:
[----:B------:R-:W-:Y:S05]  /*63520*/  BSYNC.RECONVERGENT B0 ;  /* 0x0000000000007941 */ /* 0x000fea0003800200 */
.L_x_1308:
        /* <DEDUP_REMOVED lines=53> */
.L_x_1311:
[----:B------:R-:W-:Y:S05]  /*63880*/  BSYNC.RECONVERGENT B0 ;  /* 0x0000000000007941 */ /* 0x000fea0003800200 */
.L_x_1310:
        /* <DEDUP_REMOVED lines=73> */
.L_x_1314:
[----:B------:R-:W-:Y:S05]  /*63d20*/  BSYNC.RELIABLE B1 ;  /* 0x0000000000017941 */ /* 0x000fea0003800100 */
.L_x_1313:
        /* <DEDUP_REMOVED lines=9> */
.L_x_1315:
[----:B------:R-:W-:Y:S05]  /*63dc0*/  BSYNC.RECONVERGENT B0 ;  /* 0x0000000000007941 */ /* 0x000fea0003800200 */
.L_x_1312:
        /* <DEDUP_REMOVED lines=28> */
.L_x_1317:
[----:B------:R-:W-:Y:S05]  /*63f90*/  BSYNC.RECONVERGENT B0 ;  /* 0x0000000000007941 */ /* 0x000fea0003800200 */
.L_x_1316:
        /* <DEDUP_REMOVED lines=49> */
.L_x_1319:
        /* <DEDUP_REMOVED lines=18> */
.L_x_1320:
[----:B------:R-:W-:Y:S05]  /*643d0*/  BSYNC.RECONVERGENT B0 ;  /* 0x0000000000007941 */ /* 0x000fea0003800200 */
.L_x_1318:
[----:B------:R-:W-:Y:S01]  /*643e0*/  R2UR UR4, R78 ;  /* 0x000000004e0472ca */ /* 0x000fe200000e0000 */
[----:B0-2---:R-:W-:Y:S01]  /*643f0*/  IMAD.MOV.U32 R3, RZ, RZ, 0x3 ;  /* 0x00000003ff037424 */ /* 0x005fe200078e00ff */
[----:B------:R-:W-:Y:S01]  /*64400*/  R2UR UR5, R79 ;  /* 0x000000004f0572ca */ /* 0x000fe200000e0000 */
[----:B------:R-:W-:Y:S01]  /*64410*/  BSSY.RECONVERGENT B4, `(.L_x_1321) ;  /* 0x0000357000047945 */ /* 0x000fe20003800200 */
[----:B------:R-:W-:-:S11]  /*64420*/  IMAD.MOV.U32 R2, RZ, RZ, 0x3 ;  /* 0x00000003ff027424 */ /* 0x000fd600078e00ff */
[----:B------:R0:W-:Y:S02]  /*64430*/  STG.E desc[UR4][R66.64+0xd8], R3 ;  /* 0x0000d80342007986 */ /* 0x0001e4000c101904 */
.L_x_1352:
        /* <DEDUP_REMOVED lines=25> */
.L_x_1351:
        /* <DEDUP_REMOVED lines=124> */
.L_x_1332:
[----:B------:R-:W-:Y:S05]  /*64d90*/  BSYNC.RECONVERGENT B10 ;  /* 0x00000000000a7941 */ /* 0x000fea0003800200 */
.L_x_1331:
        /* <DEDUP_REMOVED lines=57> */
.L_x_1334:
[----:B------:R-:W-:Y:S05]  /*65130*/  BSYNC.RECONVERGENT B10 ;  /* 0x00000000000a7941 */ /* 0x000fea0003800200 */
.L_x_1333:
        /* <DEDUP_REMOVED lines=36> */
.L_x_1336:
[----:B------:R-:W-:Y:S05]  /*65380*/  BSYNC.RECONVERGENT B10 ;  /* 0x00000000000a7941 */ /* 0x000fea0003800200 */
.L_x_1335:
        /* <DEDUP_REMOVED lines=12> */
.L_x_1330:
        /* <DEDUP_REMOVED lines=106> */
.L_x_1339:
[----:B------:R-:W-:Y:S05]  /*65af0*/  BSYNC.RECONVERGENT B10 ;  /* 0x00000000000a7941 */ /* 0x000fea0003800200 */
.L_x_1338:
        /* <DEDUP_REMOVED lines=36> */
.L_x_1341:
[----:B------:R-:W-:Y:S05]  /*65d40*/  BSYNC.RECONVERGENT B10 ;  /* 0x00000000000a7941 */ /* 0x000fea0003800200 */
.L_x_1340:
        /* <DEDUP_REMOVED lines=12> */
.L_x_1329:
        /* <DEDUP_REMOVED lines=58> */
[----:B0-----:R-:W3:Y:S04]  /*661b0*/  LDG.E.U8 R58, desc[UR16][R56.64+0x1b] ;  /* 0x00001b10383a7981 */ /* 0x001ee8000c1e1100 */
        /* <DEDUP_REMOVED lines=70> */
.L_x_1344:
[----:B------:R-:W-:Y:S05]  /*66620*/  BSYNC.RECONVERGENT B10 ;  /* 0x00000000000a7941 */ /* 0x000fea0003800200 */
.L_x_1343:
        /* <DEDUP_REMOVED lines=36> */
.L_x_1346:
[----:B------:R-:W-:Y:S05]  /*66870*/  BSYNC.RECONVERGENT B10 ;  /* 0x00000000000a7941 */ /* 0x000fea0003800200 */
.L_x_1345:
        /* <DEDUP_REMOVED lines=16> */
.L_x_1342:
        /* <DEDUP_REMOVED lines=141> */
.L_x_1348:
[----:B------:R-:W-:Y:S05]  /*67250*/  BSYNC.RECONVERGENT B10 ;  /* 0x00000000000a7941 */ /* 0x000fea0003800200 */
.L_x_1347:
        /* <DEDUP_REMOVED lines=36> */
.L_x_1350:
[----:B------:R-:W-:Y:S05]  /*674a0*/  BSYNC.RECONVERGENT B10 ;  /* 0x00000000000a7941 */ /* 0x000fea0003800200 */
.L_x_1349:
        /* <DEDUP_REMOVED lines=10> */
.L_x_1337:
[----:B------:R-:W-:Y:S05]  /*67550*/  BSYNC.RECONVERGENT B0 ;  /* 0x0000000000007941 */ /* 0x000fea0003800200 */
.L_x_1328:
        /* <DEDUP_REMOVED lines=41> */
.L_x_1327:
[----:B------:R-:W-:Y:S05]  /*677f0*/  BSYNC.RECONVERGENT B1 ;  /* 0x0000000000017941 */ /* 0x000fea0003800200 */
.L_x_1326:
        /* <DEDUP_REMOVED lines=12> */
.L_x_1325:
[----:B------:R-:W-:Y:S05]  /*678c0*/  BSYNC.RECONVERGENT B2 ;  /* 0x0000000000027941 */ /* 0x000fea0003800200 */
.L_x_1324:
[----:B------:R-:W-:Y:S02]  /*678d0*/  R2UR UR4, R78 ;  /* 0x000000004e0472ca */ /* 0x000fe400000e0000 */
[----:B------:R-:W-:-:S13]  /*678e0*/  R2UR UR5, R79 ;  /* 0x000000004f0572ca */ /* 0x000fda00000e0000 */
[----:B------:R3:W5:Y:S02]  /*678f0*/  LDG.E R2, desc[UR4][R66.64+0xd8] ;  /* 0x0000d80442027981 */ /* 0x000764000c1e1900 */
.L_x_1323:
[----:B------:R-:W-:Y:S05]  /*67900*/  BSYNC.RECONVERGENT B3 ;  /* 0x0000000000037941 */ /* 0x000fea0003800200 */
.L_x_1322:
        /* <DEDUP_REMOVED lines=8> */
.L_x_1321:
[C---:B------:R-:W-:Y:S02]  /*67990*/  R2UR UR4, R78.reuse ;  /* 0x000000004e0472ca */ /* 0x040fe400000e0000 */
[C---:B------:R-:W-:Y:S02]  /*679a0*/  R2UR UR5, R79.reuse ;  /* 0x000000004f0572ca */ /* 0x040fe400000e0000 */
[----:B------:R-:W-:Y:S02]  /*679b0*/  R2UR UR8, R78 ;  /* 0x000000004e0872ca */ /* 0x000fe400000e0000 */
[----:B------:R-:W-:-:S09]  /*679c0*/  R2UR UR9, R79 ;  /* 0x000000004f0972ca */ /* 0x000fd200000e0000 */
[----:B------:R0:W5:Y:S04]  /*679d0*/  LDG.E R32, desc[UR4][R66.64+0xe8] ;  /* 0x0000e80442207981 */ /* 0x000168000c1e1900 */
[----:B--2---:R0:W5:Y:S02]  /*679e0*/  LDG.E R33, desc[UR8][R66.64+0xcc] ;  /* 0x0000cc0842217981 */ /* 0x004164000c1e1900 */
.L_x_1281:
[----:B------:R-:W-:Y:S05]  /*679f0*/  BSYNC.RECONVERGENT B5 ;  /* 0x0000000000057941 */ /* 0x000fea0003800200 */
.L_x_1280:
[----:B------:R-:W-:Y:S01]  /*67a00*/  R2UR UR4, R78 ;  /* 0x000000004e0472ca */ /* 0x000fe200000e0000 */
[C---:B-----5:R-:W-:Y:S01]  /*67a10*/  VIADD R43, R32.reuse, 0x1 ;  /* 0x00000001202b7836 */ /* 0x060fe20000000000 */
[----:B------:R-:W-:Y:S02]  /*67a20*/  R2UR UR5, R79 ;  /* 0x000000004f0572ca */ /* 0x000fe400000e0000 */
[----:B------:R-:W-:-:S11]  /*67a30*/  ISETP.GE.AND P0, PT, R32, R33, PT ;  /* 0x000000212000720c */ /* 0x000fd60003f06270 */
[----:B------:R0:W-:Y:S02]  /*67a40*/  STG.E desc[UR4][R66.64+0xe8], R43 ;  /* 0x0000e82b42007986 */ /* 0x0001e4000c101904 */
[----:B------:R-:W-:Y:S05]  /*67a50*/  @!P0 BRA `(.L_x_1353) ;  /* 0xffffff9000648947 */ /* 0x000fea000383ffff */
[----:B------:R-:W-:Y:S05]  /*67a60*/  BSYNC.RECONVERGENT B6 ;  /* 0x0000000000067941 */ /* 0x000fea0003800200 */
.L_x_1279:
[----:B------:R-:W-:Y:S02]  /*67a70*/  R2UR UR4, R78 ;  /* 0x000000004e0472ca */ /* 0x000fe400000e0000 */
[----:B------:R-:W-:-:S13]  /*67a80*/  R2UR UR5, R79 ;  /* 0x000000004f0572ca */ /* 0x000fda00000e0000 */
[----:B------:R0:W5:Y:S02]  /*67a90*/  LDG.E R34, desc[UR4][R66.64+0xc8] ;  /* 0x0000c80442227981 */ /* 0x000164000c1e1900 */
.L_x_1278:
[----:B------:R-:W-:Y:S05]  /*67aa0*/  BSYNC.RECONVERGENT B7 ;  /* 0x0000000000077941 */ /* 0x000fea0003800200 */
.L_x_1277:
[C---:B-----5:R-:W-:Y:S01]  /*67ab0*/  ISETP.GE.AND P0, PT, R55.reuse, R34, PT ;  /* 0x000000223700720c */ /* 0x060fe20003f06270 */
[----:B------:R-:W-:-:S12]  /*67ac0*/  VIADD R55, R55, 0x1 ;  /* 0x0000000137377836 */ /* 0x000fd80000000000 */
[----:B------:R-:W-:Y:S05]  /*67ad0*/  @!P0 BRA `(.L_x_1354) ;  /* 0xffffff9000108947 */ /* 0x000fea000383ffff */
.L_x_1276:
[----:B------:R-:W-:Y:S05]  /*67ae0*/  BSYNC.RECONVERGENT B8 ;  /* 0x0000000000087941 */ /* 0x000fea0003800200 */
.L_x_1275:
        /* <DEDUP_REMOVED lines=23> */
[C---:B----4-:R-:W-:Y:S02]  /*67c60*/  VIADD R48, R35.reuse, 0xffffffff ;  /* 0xffffffff23307836 */ /* 0x050fe40000000000 */
[----:B------:R-:W-:Y:S01]  /*67c70*/  IMAD.MOV.U32 R39, RZ, RZ, 0x1 ;  /* 0x00000001ff277424 */ /* 0x000fe200078e00ff */
[----:B------:R-:W-:-:S08]  /*67c80*/  LEA.HI.X.SX32 R35, R35, R73, 0x1, P0 ;  /* 0x0000004923237211 */ /* 0x000fd000000f0eff */
.L_x_1389:
        /* <DEDUP_REMOVED lines=22> */
.L_x_1359:
        /* <DEDUP_REMOVED lines=168> */
.L_x_1364:
[----:B------:R-:W-:Y:S05]  /*68870*/  BSYNC.RECONVERGENT B4 ;  /* 0x0000000000047941 */ /* 0x000fea0003800200 */
.L_x_1363:
        /* <DEDUP_REMOVED lines=31> */
.L_x_1367:
[----:B------:R-:W-:Y:S05]  /*68a70*/  BSYNC.RECONVERGENT B4 ;  /* 0x0000000000047941 */ /* 0x000fea0003800200 */
.L_x_1366:
        /* <DEDUP_REMOVED lines=19> */
.L_x_1365:
        /* <DEDUP_REMOVED lines=13> */
.L_x_1362:
[----:B------:R-:W-:Y:S05]  /*68c80*/  BSYNC.RECONVERGENT B0 ;  /* 0x0000000000007941 */ /* 0x000fea0003800200 */
.L_x_1361:
[C---:B------:R-:W-:Y:S02]  /*68c90*/  R2UR UR10, R78.reuse ;  /* 0x000000004e0a72ca */ /* 0x040fe400000e0000 */
[C---:B------:R-:W-:Y:S02]  /*68ca0*/  R2UR UR11, R79.reuse ;  /* 0x000000004f0b72ca */ /* 0x040fe400000e0000 */
[C---:B------:R-:W-:Y:S02]  /*68cb0*/  R2UR UR4, R78.reuse ;  /* 0x000000004e0472ca */ /* 0x040fe400000e0000 */
[C---:B------:R-:W-:Y:S02]  /*68cc0*/  R2UR UR5, R79.reuse ;  /* 0x000000004f0572ca */ /* 0x040fe400000e0000 */
[----:B------:R-:W-:Y:S02]  /*68cd0*/  R2UR UR8, R78 ;  /* 0x000000004e0872ca */ /* 0x000fe400000e0000 */
[----:B------:R-:W-:-:S05]  /*68ce0*/  R2UR UR9, R79 ;  /* 0x000000004f0972ca */ /* 0x000fca00000e0000 */
[----:B0--3--:R-:W3:Y:S04]  /*68cf0*/  LDG.E.U8 R36, desc[UR10][R32.64+0x1b] ;  /* 0x00001b0a20247981 */ /* 0x009ee8000c1e1100 */
[----:B------:R-:W4:Y:S04]  /*68d00*/  LDG.E.S8 R41, desc[UR4][R34.64] ;  /* 0x0000000422297981 */ /* 0x000f28000c1e1300 */
[----:B------:R-:W4:Y:S01]  /*68d10*/  LDG.E.S8 R2, desc[UR8][R34.64+0x1] ;  /* 0x0000010822027981 */ /* 0x000f22000c1e1300 */
[----:B------:R-:W-:Y:S01]  /*68d20*/  IMAD.MOV.U32 R53, RZ, RZ, 0x519 ;  /* 0x00000519ff357424 */ /* 0x000fe200078e00ff */
[----:B------:R-:W-:Y:S05]  /*68d30*/  BMOV.32.CLEAR RZ, B0 ;  /* 0x0000000000ff7355 */ /* 0x000fea0000100000 */
[----:B------:R-:W-:Y:S01]  /*68d40*/  IMAD.MOV.U32 R55, RZ, RZ, 0x50 ;  /* 0x00000050ff377424 */ /* 0x000fe200078e00ff */
[----:B------:R-:W-:Y:S01]  /*68d50*/  BSSY.RECONVERGENT B0, `(.L_x_1368) ;  /* 0x0000094000007945 */ /* 0x000fe20003800200 */
[----:B------:R-:W-:-:S02]  /*68d60*/  IMAD.MOV.U32 R56, RZ, RZ, -0x800000 ;  /* 0xff800000ff387424 */ /* 0x000fc400078e00ff */
[----:B------:R-:W-:Y:S01]  /*68d70*/  IMAD.MOV.U32 R57, RZ, RZ, 0x41cdcd64 ;  /* 0x41cdcd64ff397424 */ /* 0x000fe200078e00ff */
[----:B---3--:R-:W-:Y:S02]  /*68d80*/  PRMT R3, R36, 0x8880, RZ ;  /* 0x0000888024037816 */ /* 0x008fe400000000ff */
[----:B----4-:R-:W-:-:S05]  /*68d90*/  PRMT R2, R41, 0x5410, R2 ;  /* 0x0000541029027816 */ /* 0x010fca0000000002 */
        /* <DEDUP_REMOVED lines=29> */
[C---:B-----5:R-:W-:Y:S01]  /*68f70*/  IMAD R38, R36.reuse, 0x5, R49 ;  /* 0x0000000524267824 */ /* 0x060fe200078e0231 */
[----:B--2---:R-:W-:-:S04]  /*68f80*/  PRMT R41, R36, 0x5410, R41 ;  /* 0x0000541024297816 */ /* 0x004fc80000000029 */
[----:B------:R-:W-:Y:S01]  /*68f90*/  LEA R49, R38, 0x10000, 0x3 ;  /* 0x0001000026317811 */ /* 0x000fe200078e18ff */
[----:B------:R-:W-:-:S04]  /*68fa0*/  IDP.2A.LO.S16.U8 R40, R41, R53, R40 ;  /* 0x0000003529287226 */ /* 0x000fc80000001228 */
[----:B------:R-:W-:Y:S02]  /*68fb0*/  IMAD R38, R40, 0x8, R55 ;  /* 0x0000000828267824 */ /* 0x000fe400078e0237 */
[----:B------:R-:W2:Y:S08]  /*68fc0*/  LDC.64 R40, c[0x3][R49+-0x4d68] ;  /* 0x00eca60031287b82 */ /* 0x000eb00000000a00 */
[----:B------:R-:W2:Y:S02]  /*68fd0*/  LDC.64 R36, c[0x3][R38+0x5208] ;  /* 0x00d4820026247b82 */ /* 0x000ea40000000a00 */
[----:B--2---:R-:W-:-:S08]  /*68fe0*/  DADD R40, R40, R36 ;  /* 0x0000000028287229 */ /* 0x004fd00000000024 */
        /* <DEDUP_REMOVED lines=41> */
.L_x_1371:
[----:B------:R-:W-:Y:S05]  /*69280*/  BSYNC.RECONVERGENT B4 ;  /* 0x0000000000047941 */ /* 0x000fea0003800200 */
.L_x_1370:
        /* <DEDUP_REMOVED lines=31> */
.L_x_1374:
[----:B------:R-:W-:Y:S05]  /*69480*/  BSYNC.RECONVERGENT B4 ;  /* 0x0000000000047941 */ /* 0x000fea0003800200 */
.L_x_1373:
        /* <DEDUP_REMOVED lines=19> */
.L_x_1372:
        /* <DEDUP_REMOVED lines=13> */
.L_x_1369:
[----:B------:R-:W-:Y:S05]  /*69690*/  BSYNC.RECONVERGENT B0 ;  /* 0x0000000000007941 */ /* 0x000fea0003800200 */
.L_x_1368:
        /* <DEDUP_REMOVED lines=25> */
.L_x_1376:
        /* <DEDUP_REMOVED lines=70> */
.L_x_1379:
[----:B------:R-:W-:Y:S05]  /*69c90*/  BSYNC.RECONVERGENT B4 ;  /* 0x0000000000047941 */ /* 0x000fea0003800200 */
.L_x_1378:
        /* <DEDUP_REMOVED lines=31> */
.L_x_1382:
[----:B------:R-:W-:Y:S05]  /*69e90*/  BSYNC.RECONVERGENT B4 ;  /* 0x0000000000047941 */ /* 0x000fea0003800200 */
.L_x_1381:
        /* <DEDUP_REMOVED lines=19> */
.L_x_1380:
        /* <DEDUP_REMOVED lines=13> */
.L_x_1377:
[----:B------:R-:W-:Y:S05]  /*6a0a0*/  BSYNC.RECONVERGENT B0 ;  /* 0x0000000000007941 */ /* 0x000fea0003800200 */
.L_x_1375:
        /* <DEDUP_REMOVED lines=45> */
.L_x_1384:
[----:B------:R-:W-:Y:S05]  /*6a380*/  BSYNC.RECONVERGENT B0 ;  /* 0x0000000000007941 */ /* 0x000fea0003800200 */
.L_x_1383:
[----:B------:R-:W-:Y:S02]  /*6a390*/  R2UR UR4, R78 ;  /* 0x000000004e0472ca */ /* 0x000fe400000e0000 */
[----:B------:R-:W-:-:S13]  /*6a3a0*/  R2UR UR5, R79 ;  /* 0x000000004f0572ca */ /* 0x000fda00000e0000 */
[----:B------:R2:W-:Y:S01]  /*6a3b0*/  STG.E.64 desc[UR4][R68.64+0x2760], R108 ;  /* 0x0027606c44007986 */ /* 0x0005e2000c101b04 */
[----:B------:R-:W-:Y:S01]  /*6a3c0*/  UMOV UR4, 0xff800000 ;  /* 0xff80000000047882 */ /* 0x000fe20000000000 */
[----:B------:R-:W-:Y:S02]  /*6a3d0*/  UMOV UR5, 0x41cdcd64 ;  /* 0x41cdcd6400057882 */ /* 0x000fe40000000000 */
[----:B------:R-:W-:-:S14]  /*6a3e0*/  DSETP.GEU.AND P0, PT, |R44|, UR4, PT ;  /* 0x000000042c007e2a */ /* 0x000fdc000bf0e200 */
[----:B--2---:R-:W-:Y:S05]  /*6a3f0*/  @P0 BRA `(.L_x_1360) ;  /* 0x0000000000200947 */ /* 0x004fea0003800000 */
        /* <DEDUP_REMOVED lines=8> */
.L_x_1360:
[----:B------:R-:W-:Y:S05]  /*6a480*/  BSYNC.RECONVERGENT B1 ;  /* 0x0000000000017941 */ /* 0x000fea0003800200 */
.L_x_1358:
        /* <DEDUP_REMOVED lines=18> */
[----:B--2---:R-:W-:-:S08]  /*6a5b0*/  IMAD.WIDE R40, R45, 0x8, R40 ;  /* 0x000000082d287825 */ /* 0x004fd000078e0228 */
[----:B------:R-:W2:Y:S04]  /*6a5c0*/  LDG.E.64 R46, desc[UR4][R40.64+0x1388] ;  /* 0x00138804282e7981 */ /* 0x000ea8000c1e1b00 */
[----:B------:R-:W4:Y:S01]  /*6a5d0*/  LDG.E.64 R44, desc[UR4][R40.64] ;  /* 0x00000004282c7981 */ /* 0x000f22000c1e1b00 */
[----:B------:R-:W-:Y:S01]  /*6a5e0*/  UMOV UR4, 0xcccccccd ;  /* 0xcccccccd00047882 */ /* 0x000fe20000000000 */
[----:B------:R-:W-:Y:S01]  /*6a5f0*/  UMOV UR5, 0x4016cccc ;  /* 0x4016cccc00057882 */ /* 0x000fe20000000000 */
[----:B------:R-:W-:Y:S05]  /*6a600*/  BMOV.32.CLEAR RZ, B0 ;  /* 0x0000000000ff7355 */ /* 0x000fea0000100000 */
[----:B------:R-:W-:Y:S01]  /*6a610*/  BSSY.RECONVERGENT B0, `(.L_x_1385) ;  /* 0x0000018000007945 */ /* 0x000fe20003800200 */
[----:B--2---:R-:W-:-:S02]  /*6a620*/  DADD R46, R2, R46 ;  /* 0x00000000022e7229 */ /* 0x004fc4000000002e */
[----:B----4-:R-:W-:-:S06]  /*6a630*/  DADD R44, R36, R44 ;  /* 0x00000000242c7229 */ /* 0x010fcc000000002c */
        /* <DEDUP_REMOVED lines=21> */
.L_x_1386:
[----:B------:R-:W-:Y:S05]  /*6a790*/  BSYNC.RECONVERGENT B0 ;  /* 0x0000000000007941 */ /* 0x000fea0003800200 */
.L_x_1385:
        /* <DEDUP_REMOVED lines=15> */
[----:B---3--:R-:W-:Y:S05]  /*6a890*/  @!P0 BRA `(.L_x_1388) ;  /* 0x00000000005c8947 */ /* 0x008fea0003800000 */
[----:B------:R-:W2:Y:S01]  /*6a8a0*/  LDC.64 R40, c[0x0][0x3a8] ;  /* 0x0000ea00ff287b82 */ /* 0x000ea20000000a00 */
[----:B-----5:R-:W-:Y:S01]  /*6a8b0*/  IMAD R33, R48, R38, R33 ;  /* 0x0000002630217224 */ /* 0x020fe200078e0221 */
[----:B------:R-:W-:Y:S02]  /*6a8c0*/  R2UR UR4, R78 ;  /* 0x000000004e0472ca */ /* 0x000fe400000e0000 */
[----:B------:R-:W-:Y:S01]  /*6a8d0*/  R2UR UR5, R79 ;  /* 0x000000004f0572ca */ /* 0x000fe200000e0000 */
[----:B------:R-:W-:-:S04]  /*6a8e0*/  VIADD R33, R33, 0x271 ;  /* 0x0000027121217836 */ /* 0x000fc80000000000 */
[----:B--2---:R-:W-:-:S08]  /*6a8f0*/  IMAD.WIDE R40, R33, 0x8, R40 ;  /* 0x0000000821287825 */ /* 0x004fd000078e0228 */
        /* <DEDUP_REMOVED lines=17> */
.L_x_1388:
[----:B------:R-:W-:Y:S05]  /*6aa10*/  BSYNC.RECONVERGENT B0 ;  /* 0x0000000000007941 */ /* 0x000fea0003800200 */
.L_x_1387:
[C---:B-----5:R-:W-:Y:S01]  /*6aa20*/  ISETP.GE.AND P0, PT, R39.reuse, R38, PT ;  /* 0x000000262700720c */ /* 0x060fe20003f06270 */
[----:B--2---:R-:W-:-:S12]  /*6aa30*/  VIADD R39, R39, 0x1 ;  /* 0x0000000127277836 */ /* 0x004fd80000000000 */
[----:B------:R-:W-:Y:S05]  /*6aa40*/  @!P0 BRA `(.L_x_1389) ;  /* 0xffffffd000908947 */ /* 0x000fea000383ffff */
[----:B------:R-:W-:Y:S05]  /*6aa50*/  BSYNC.RECONVERGENT B2 ;  /* 0x0000000000027941 */ /* 0x000fea0003800200 */
.L_x_1357:
[----:B------:R-:W-:Y:S02]  /*6aa60*/  R2UR UR4, R78 ;  /* 0x000000004e0472ca */ /* 0x000fe400000e0000 */
[----:B------:R-:W-:-:S13]  /*6aa70*/  R2UR UR5, R79 ;  /* 0x000000004f0572ca */ /* 0x000fda00000e0000 */
[----:B------:R2:W5:Y:S02]  /*6aa80*/  LDG.E.64 R32, desc[UR4][R68.64+0x2728] ;  /* 0x0027280444207981 */ /* 0x000564000c1e1b00 */
.L_x_1356:
[----:B------:R-:W-:Y:S05]  /*6aa90*/  BSYNC.RECONVERGENT B3 ;  /* 0x0000000000037941 */ /* 0x000fea0003800200 */
.L_x_1355:
[----:B------:R-:W-:Y:S02]  /*6aaa0*/  IMAD.MOV.U32 R2, RZ, RZ, -0x800000 ;  /* 0xff800000ff027424 */ /* 0x000fe400078e00ff */
[----:B------:R-:W-:-:S06]  /*6aab0*/  IMAD.MOV.U32 R3, RZ, RZ, 0x41cdcd64 ;  /* 0x41cdcd64ff037424 */ /* 0x000fcc00078e00ff */
[----:B-----5:R-:W-:-:S14]  /*6aac0*/  DSETP.GT.AND P0, PT, |R32|, R2, PT ;  /* 0x000000022000722a */ /* 0x020fdc0003f04200 */
[C---:B------:R-:W-:Y:S02]  /*6aad0*/  @!P0 R2UR UR8, R78.reuse ;  /* 0x000000004e0882ca */ /* 0x040fe400000e0000 */
[C---:B------:R-:W-:Y:S02]  /*6aae0*/  @!P0 R2UR UR9, R79.reuse ;  /* 0x000000004f0982ca */ /* 0x040fe400000e0000 */
[----:B------:R-:W-:Y:S02]  /*6aaf0*/  @!P0 R2UR UR4, R78 ;  /* 0x000000004e0482ca */ /* 0x000fe400000e0000 */
[----:B------:R-:W-:-:S09]  /*6ab00*/  @!P0 R2UR UR5, R79 ;  /* 0x000000004f0582ca */ /* 0x000fd200000e0000 */
[----:B------:R-:W3:Y:S04]  /*6ab10*/  @!P0 LDG.E R32, desc[UR8][R66.64+0xd4] ;  /* 0x0000d40842208981 */ /* 0x000ee8000c1e1900 */
[----:B------:R-:W4:Y:S01]  /*6ab20*/  @!P0 LDG.E R34, desc[UR4][R66.64+0xd0] ;  /* 0x0000d00442228981 */ /* 0x000f22000c1e1900 */
        /* <DEDUP_REMOVED lines=14> */
[----:B----4-:R-:W-:Y:S01]  /*6ac10*/  @!P0 SHF.R.S32.HI R35, RZ, 0x1f, R34 ;  /* 0x0000001fff238819 */ /* 0x010fe20000011422 */
[----:B------:R-:W-:Y:S01]  /*6ac20*/  @P0 IMAD.MOV.U32 R34, RZ, RZ, 0x1 ;  /* 0x00000001ff220424 */ /* 0x000fe200078e00ff */
[----:B------:R-:W-:Y:S01]  /*6ac30*/  IADD3 R32, P2, PT, R32, R72, RZ ;  /* 0x0000004820207210 */ /* 0x000fe20007f5e0ff */
[----:B------:R-:W-:-:S03]  /*6ac40*/  @P0 IMAD.MOV.U32 R35, RZ, RZ, 0x0 ;  /* 0x00000000ff230424 */ /* 0x000fc600078e00ff */
[----:B------:R-:W-:Y:S01]  /*6ac50*/  IADD3 R34, P1, PT, R34, R72, RZ ;  /* 0x0000004822227210 */ /* 0x000fe20007f3e0ff */
[----:B------:R-:W-:-:S04]  /*6ac60*/  IMAD.X R33, R33, 0x1, R73, P2 ;  /* 0x0000000121217824 */ /* 0x000fc800010e0649 */
[----:B------:R-:W-:Y:S01]  /*6ac70*/  IMAD.X R35, R35, 0x1, R73, P1 ;  /* 0x0000000123237824 */ /* 0x000fe200008e0649 */
[----:B------:R-:W3:Y:S04]  /*6ac80*/  LDG.E.U8 R41, desc[UR12][R32.64+0x1b] ;  /* 0x00001b0c20297981 */ /* 0x000ee8000c1e1100 */
[----:B------:R-:W4:Y:S01]  /*6ac90*/  LDG.E.U8 R42, desc[UR10][R34.64] ;  /* 0x0000000a222a7981 */ /* 0x000f22000c1e1100 */
[----:B------:R-:W-:Y:S01]  /*6aca0*/  BSSY.RECONVERGENT B1, `(.L_x_1390) ;  /* 0x0000283000017945 */ /* 0x000fe20003800200 */
[----:B---3--:R-:W-:Y:S02]  /*6acb0*/  PRMT R37, R41, 0x8880, RZ ;  /* 0x0000888029257816 */ /* 0x008fe400000000ff */
        /* <DEDUP_REMOVED lines=18> */
[----:B0-----:R-:W3:Y:S04]  /*6ade0*/  LDG.E.U8 R37, desc[UR8][R34.64+0x1] ;  /* 0x0000010822257981 */ /* 0x001ee8000c1e1100 */
[----:B------:R-:W4:Y:S01]  /*6adf0*/  LDG.E.S8 R36, desc[UR4][R32.64+0x1c] ;  /* 0x00001c0420247981 */ /* 0x000f22000c1e1300 */
        /* <DEDUP_REMOVED lines=15> */
[----:B---3--:R-:W-:-:S04]  /*6aef0*/  PRMT R37, R42, 0x3340, R37 ;  /* 0x000033402a257816 */ /* 0x008fc80000000025 */
[----:B------:R-:W-:-:S05]  /*6af00*/  PRMT R37, R37, 0x5410, R38 ;  /* 0x0000541025257816 */ /* 0x000fca0000000026 */
[----:B----4-:R-:W-:-:S04]  /*6af10*/  IDP.4A.S8.U8 R36, R37, UR4, R36 ;  /* 0x0000000425247c26 */ /* 0x010fc80008000224 */
[----:B------:R-:W-:-:S04]  /*6af20*/  IMAD R36, R36, 0x8, R57 ;  /* 0x0000000824247824 */ /* 0x000fc800078e0239 */
[----:B------:R-:W-:-:S04]  /*6af30*/  VIADD R43, R36, 0x10000 ;  /* 0x00010000242b7836 */ /* 0x000fc80000000000 */
[----:B------:R-:W0:Y:S02]  /*6af40*/  LDC.64 R36, c[0x3][R43+-0x7590] ;  /* 0x00e29c002b247b82 */ /* 0x000e240000000a00 */
[----:B0-----:R-:W-:-:S07]  /*6af50*/  DADD R48, R48, R36 ;  /* 0x0000000030307229 */ /* 0x001fce0000000024 */
[----:B------:R-:W-:Y:S04]  /*6af60*/  STG.E.64 desc[UR8][R68.64+0x2738], R48 ;  /* 0x0027383044007986 */ /* 0x000fe8000c101b08 */
[----:B------:R-:W3:Y:S04]  /*6af70*/  LDG.E.U8 R37, desc[UR12][R32.64+0x1b] ;  /* 0x00001b0c20257981 */ /* 0x000ee8000c1e1100 */
[----:B------:R-:W4:Y:S04]  /*6af80*/  LDG.E.S8 R36, desc[UR10][R34.64] ;  /* 0x0000000a22247981 */ /* 0x000f28000c1e1300 */
[----:B------:R-:W4:Y:S04]  /*6af90*/  LDG.E.U8 R39, desc[UR16][R34.64+0x1] ;  /* 0x0000011022277981 */ /* 0x000f28000c1e1100 */
[----:B------:R-:W5:Y:S01]  /*6afa0*/  LDG.E.S8 R38, desc[UR14][R32.64+0x1c] ;  /* 0x00001c0e20267981 */ /* 0x000f62000c1e1300 */
[----:B---3--:R-:W-:-:S02]  /*6afb0*/  PRMT R40, R37, 0x3340, RZ ;  /* 0x0000334025287816 */ /* 0x008fc400000000ff */
[----:B------:R-:W-:Y:S02]  /*6afc0*/  PRMT R37, R37, 0x8880, RZ ;  /* 0x0000888025257816 */ /* 0x000fe400000000ff */
[----:B----4-:R-:W-:-:S03]  /*6afd0*/  PRMT R39, R36, 0x3340, R39 ;  /* 0x0000334024277816 */ /* 0x010fc60000000027 */
[----:B------:R-:W-:Y:S01]  /*6afe0*/  IMAD R36, R36, 0x5, R37 ;  /* 0x0000000524247824 */ /* 0x000fe200078e0225 */
[----:B------:R-:W-:-:S04]  /*6aff0*/  PRMT R39, R39, 0x5410, R40 ;  /* 0x0000541027277816 */ /* 0x000fc80000000028 */
[----:B------:R-:W-:Y:S01]  /*6b000*/  LEA R42, R36, 0x10000, 0x3 ;  /* 0x00010000242a7811 */ /* 0x000fe200078e18ff */
[----:B-----5:R-:W-:-:S03]  /*6b010*/  IDP.4A.S8.U8 R38, R39, UR4, R38 ;  /* 0x0000000427267c26 */ /* 0x020fc60008000226 */
        /* <DEDUP_REMOVED lines=19> */
[----:B------:R-:W2:Y:S04]  /*6b150*/  LDG.E.S8 R45, desc[UR12][R34.64] ;  /* 0x0000000c222d7981 */ /* 0x000ea8000c1e1300 */
[----:B------:R-:W2:Y:S01]  /*6b160*/  LDG.E.S8 R40, desc[UR14][R34.64+0x1] ;  /* 0x0000010e22287981 */ /* 0x000ea2000c1e1300 */
        /* <DEDUP_REMOVED lines=8> */
[----:B--2---:R-:W-:-:S05]  /*6b1f0*/  PRMT R40, R45, 0x5410, R40 ;  /* 0x000054102d287816 */ /* 0x004fca0000000028 */
[----:B------:R-:W-:-:S04]  /*6b200*/  IDP.2A.LO.S16.U8 R40, R40, R58, R43 ;  /* 0x0000003a28287226 */ /* 0x000fc8000000122b */
[----:B------:R-:W-:-:S04]  /*6b210*/  IMAD R40, R40, 0x8, R57 ;  /* 0x0000000828287824 */ /* 0x000fc800078e0239 */
[----:B---3--:R-:W0:Y:S02]  /*6b220*/  LDC.64 R36, c[0x3][R40+0x5208] ;  /* 0x00d4820028247b82 */ /* 0x008e240000000a00 */
[----:B0-----:R-:W-:-:S14]  /*6b230*/  DSETP.GEU.AND P1, PT, |R36|, R2, PT ;  /* 0x000000022400722a */ /* 0x001fdc0003f2e200 */
        /* <DEDUP_REMOVED lines=91> */
.L_x_1395:
[----:B------:R-:W-:Y:S05]  /*6b7f0*/  BSYNC.RECONVERGENT B2 ;  /* 0x0000000000027941 */ /* 0x000fea0003800200 */
.L_x_1394:
        /* <DEDUP_REMOVED lines=31> */
.L_x_1398:
[----:B------:R-:W-:Y:S05]  /*6b9f0*/  BSYNC.RECONVERGENT B2 ;  /* 0x0000000000027941 */ /* 0x000fea0003800200 */
.L_x_1397:
        /* <DEDUP_REMOVED lines=19> */
.L_x_1396:
        /* <DEDUP_REMOVED lines=13> */
.L_x_1393:
[----:B------:R-:W-:Y:S05]  /*6bc00*/  BSYNC.RECONVERGENT B0 ;  /* 0x0000000000007941 */ /* 0x000fea0003800200 */
.L_x_1392:
        /* <DEDUP_REMOVED lines=95> */
.L_x_1402:
[----:B------:R-:W-:Y:S05]  /*6c200*/  BSYNC.RECONVERGENT B2 ;  /* 0x0000000000027941 */ /* 0x000fea0003800200 */
.L_x_1401:
        /* <DEDUP_REMOVED lines=31> */
.L_x_1405:
[----:B------:R-:W-:Y:S05]  /*6c400*/  BSYNC.RECONVERGENT B2 ;  /* 0x0000000000027941 */ /* 0x000fea0003800200 */
.L_x_1404:
        /* <DEDUP_REMOVED lines=19> */
.L_x_1403:
        /* <DEDUP_REMOVED lines=13> */
.L_x_1400:
[----:B------:R-:W-:Y:S05]  /*6c610*/  BSYNC.RECONVERGENT B0 ;  /* 0x0000000000007941 */ /* 0x000fea0003800200 */
.L_x_1399:
        /* <DEDUP_REMOVED lines=25> */
.L_x_1407:
        /* <DEDUP_REMOVED lines=70> */
.L_x_1410:
[----:B------:R-:W-:Y:S05]  /*6cc10*/  BSYNC.RECONVERGENT B2 ;  /* 0x0000000000027941 */ /* 0x000fea0003800200 */
.L_x_1409:
        /* <DEDUP_REMOVED lines=31> */
.L_x_1413:
[----:B------:R-:W-:Y:S05]  /*6ce10*/  BSYNC.RECONVERGENT B2 ;  /* 0x0000000000027941 */ /* 0x000fea0003800200 */
.L_x_1412:
        /* <DEDUP_REMOVED lines=19> */
.L_x_1411:
        /* <DEDUP_REMOVED lines=13> */
.L_x_1408:
[----:B------:R-:W-:Y:S05]  /*6d020*/  BSYNC.RECONVERGENT B0 ;  /* 0x0000000000007941 */ /* 0x000fea0003800200 */
.L_x_1406:
        /* <DEDUP_REMOVED lines=45> */
.L_x_1415:
[----:B------:R-:W-:Y:S05]  /*6d300*/  BSYNC.RECONVERGENT B0 ;  /* 0x0000000000007941 */ /* 0x000fea0003800200 */
.L_x_1414:
        /* <DEDUP_REMOVED lines=22> */
.L_x_1416:
[C---:B------:R-:W-:Y:S02]  /*6d470*/  R2UR UR4, R78.reuse ;  /* 0x000000004e0472ca */ /* 0x040fe400000e0000 */
[C---:B------:R-:W-:Y:S02]  /*6d480*/  R2UR UR5, R79.reuse ;  /* 0x000000004f0572ca */ /* 0x040fe400000e0000 */
[----:B------:R-:W-:Y:S02]  /*6d490*/  R2UR UR8, R78 ;  /* 0x000000004e0872ca */ /* 0x000fe400000e0000 */
[----:B------:R-:W-:-:S09]  /*6d4a0*/  R2UR UR9, R79 ;  /* 0x000000004f0972ca */ /* 0x000fd200000e0000 */
[----:B------:R3:W-:Y:S04]  /*6d4b0*/  STG.E.64 desc[UR4][R68.64+0x2710], R36 ;  /* 0x0027102444007986 */ /* 0x0007e8000c101b04 */
[----:B------:R3:W-:Y:S02]  /*6d4c0*/  STG.E.64 desc[UR8][R68.64+0x2718], R40 ;  /* 0x0027182844007986 */ /* 0x0007e4000c101b08 */
.L_x_1391:
[----:B------:R-:W-:Y:S05]  /*6d4d0*/  BSYNC.RECONVERGENT B1 ;  /* 0x0000000000017941 */ /* 0x000fea0003800200 */
.L_x_1390:
        /* <DEDUP_REMOVED lines=8> */
.L_x_1419:
        /* <DEDUP_REMOVED lines=10> */
.L_x_1418:
[----:B------:R-:W-:Y:S05]  /*6d600*/  BSYNC.RECONVERGENT B0 ;  /* 0x0000000000007941 */ /* 0x000fea0003800200 */
.L_x_1417:
        /* <DEDUP_REMOVED lines=9> */
.L_x_1423:
        /* <DEDUP_REMOVED lines=11> */
.L_x_1422:
[----:B------:R-:W-:-:S07]  /*6d750*/  IMAD.MOV.U32 R35, RZ, RZ, R34 ;  /* 0x000000ffff237224 */ /* 0x000fce00078e0022 */
.L_x_1421:
[----:B------:R-:W-:Y:S05]  /*6d760*/  BSYNC.RECONVERGENT B0 ;  /* 0x0000000000007941 */ /* 0x000fea0003800200 */
.L_x_1420:
[C---:B------:R-:W-:Y:S01]  /*6d770*/  R2UR UR4, R78.reuse ;  /* 0x000000004e0472ca */ /* 0x040fe200000e0000 */
[----:B------:R-:W5:Y:S01]  /*6d780*/  LDC.64 R32, c[0x0][0x3a8] ;  /* 0x0000ea00ff207b82 */ /* 0x000f620000000a00 */
[C---:B------:R-:W-:Y:S02]  /*6d790*/  R2UR UR5, R79.reuse ;  /* 0x000000004f0572ca */ /* 0x040fe400000e0000 */
[----:B------:R-:W-:Y:S02]  /*6d7a0*/  R2UR UR8, R78 ;  /* 0x000000004e0872ca */ /* 0x000fe400000e0000 */
[----:B------:R-:W-:-:S09]  /*6d7b0*/  R2UR UR9, R79 ;  /* 0x000000004f0972ca */ /* 0x000fd200000e0000 */
[----:B0-----:R-:W3:Y:S04]  /*6d7c0*/  LDG.E R39, desc[UR4][R66.64+0xd0] ;  /* 0x0000d00442277981 */ /* 0x001ee8000c1e1900 */
[----:B----4-:R-:W4:Y:S01]  /*6d7d0*/  LDG.E R48, desc[UR8][R66.64+0xd4] ;  /* 0x0000d40842307981 */ /* 0x010f22000c1e1900 */
[----:B---3--:R-:W-:-:S04]  /*6d7e0*/  VIADD R37, R39, 0xffffffff ;  /* 0xffffffff27257836 */ /* 0x008fc80000000000 */
[----:B------:R-:W-:-:S04]  /*6d7f0*/  IMAD R35, R37, R35, R30 ;  /* 0x0000002325237224 */ /* 0x000fc800078e021e */
[----:B----4-:R-:W-:-:S04]  /*6d800*/  IMAD.IADD R35, R48, 0x1, R35 ;  /* 0x0000000130237824 */ /* 0x010fc800078e0223 */
[----:B-----5:R-:W-:-:S06]  /*6d810*/  IMAD.WIDE R32, R35, 0x8, R32 ;  /* 0x0000000823207825 */ /* 0x020fcc00078e0220 */
[----:B------:R-:W3:Y:S01]  /*6d820*/  LDG.E.64 R32, desc[UR4][R32.64] ;  /* 0x0000000420207981 */ /* 0x000ee2000c1e1b00 */
[----:B------:R-:W-:Y:S01]  /*6d830*/  BSSY.RECONVERGENT B4, `(.L_x_1424) ;  /* 0x00006e9000047945 */ /* 0x000fe20003800200 */
[----:B---3--:R-:W-:Y:S01]  /*6d840*/  DSETP.GEU.AND P0, PT, |R32|, R2, PT ;  /* 0x000000022000722a */ /* 0x008fe20003f0e200 */
[----:B------:R-:W-:-:S13]  /*6d850*/  CS2R R2, SRZ ;  /* 0x0000000000027805 */ /* 0x000fda000001ff00 */
        /* <DEDUP_REMOVED lines=12> */
.L_x_1491:
[----:B---3--:R-:W3:Y:S01]  /*6d920*/  LDCU.64 UR4, c[0x0][0x3b8] ;  /* 0x00007700ff0477ac */ /* 0x008ee20008000a00 */
[----:B------:R-:W-:Y:S01]  /*6d930*/  R2UR UR8, R78 ;  /* 0x000000004e0872ca */ /* 0x000fe200000e0000 */
[----:B0-2-4-:R-:W-:Y:S01]  /*6d940*/  IMAD.IADD R3, R26, 0x1, R48 ;  /* 0x000000011a037824 */ /* 0x015fe200078e0230 */
        /* <DEDUP_REMOVED lines=18> */
[----:B------:R-:W4:Y:S01]  /*6da70*/  LDG.E.U8 R41, desc[UR14][R2.64] ;  /* 0x0000000e02297981 */ /* 0x000f22000c1e1100 */
[----:B------:R-:W-:Y:S01]  /*6da80*/  BSSY.RECONVERGENT B1, `(.L_x_1427) ;  /* 0x0000261000017945 */ /* 0x000fe20003800200 */
[----:B---3--:R-:W-:Y:S02]  /*6da90*/  PRMT R34, R37, 0x8880, RZ ;  /* 0x0000888025227816 */ /* 0x008fe400000000ff */
[----:B----4-:R-:W-:-:S05]  /*6daa0*/  PRMT R35, R41, 0x8880, RZ ;  /* 0x0000888029237816 */ /* 0x010fca00000000ff */
[----:B------:R-:W-:-:S05]  /*6dab0*/  IMAD.IADD R35, R34, 0x1, R35 ;  /* 0x0000000122237824 */ /* 0x000fca00078e0223 */
[----:B------:R-:W-:-:S13]  /*6dac0*/  ISETP.NE.AND P0, PT, R35, 0x3, PT ;  /* 0x000000032300780c */ /* 0x000fda0003f05270 */
[----:B0-----:R-:W-:Y:S05]  /*6dad0*/  @!P0 BRA `(.L_x_1428) ;  /* 0x0000000000488947 */ /* 0x001fea0003800000 */
[----:B------:R-:W-:Y:S01]  /*6dae0*/  R2UR UR4, R78 ;  /* 0x000000004e0472ca */ /* 0x000fe200000e0000 */
[----:B------:R-:W0:Y:S01]  /*6daf0*/  LDC.64 R40, c[0x0][0x3a8] ;  /* 0x0000ea00ff287b82 */ /* 0x000e220000000a00 */
[----:B------:R-:W-:-:S13]  /*6db00*/  R2UR UR5, R79 ;  /* 0x000000004f0572ca */ /* 0x000fda00000e0000 */
[----:B------:R-:W3:Y:S01]  /*6db10*/  LDG.E R35, desc[UR4][R66.64+0xcc] ;  /* 0x0000cc0442237981 */ /* 0x000ee2000c1e1900 */
[----:B------:R-:W-:Y:S01]  /*6db20*/  VIADD R34, R39, 0xffffffff ;  /* 0xffffffff27227836 */ /* 0x000fe20000000000 */
[----:B------:R-:W-:Y:S01]  /*6db30*/  R2UR UR8, R78 ;  /* 0x000000004e0872ca */ /* 0x000fe200000e0000 */
[----:B------:R-:W-:Y:S01]  /*6db40*/  IMAD.IADD R43, R29, 0x1, R48 ;  /* 0x000000011d2b7824 */ /* 0x000fe200078e0230 */
[----:B------:R-:W-:-:S03]  /*6db50*/  R2UR UR9, R79 ;  /* 0x000000004f0972ca */ /* 0x000fc600000e0000 */
[----:B---3--:R-:W-:-:S04]  /*6db60*/  IMAD R35, R34, R35, R43 ;  /* 0x0000002322237224 */ /* 0x008fc800078e022b */
[----:B0-----:R-:W-:-:S05]  /*6db70*/  IMAD.WIDE R36, R35, 0x8, R40 ;  /* 0x0000000823247825 */ /* 0x001fca00078e0228 */
[----:B------:R3:W-:Y:S04]  /*6db80*/  STG.E.64 desc[UR4][R36.64], R58 ;  /* 0x0000003a24007986 */ /* 0x0007e8000c101b04 */
[----:B------:R-:W4:Y:S02]  /*6db90*/  LDG.E R35, desc[UR8][R66.64+0xcc] ;  /* 0x0000cc0842237981 */ /* 0x000f24000c1e1900 */
[----:B----4-:R-:W-:-:S04]  /*6dba0*/  IMAD R35, R34, R35, R43 ;  /* 0x0000002322237224 */ /* 0x010fc800078e022b */
[----:B------:R-:W-:-:S04]  /*6dbb0*/  VIADD R35, R35, 0xfffffd8f ;  /* 0xfffffd8f23237836 */ /* 0x000fc80000000000 */
[----:B------:R-:W-:-:S05]  /*6dbc0*/  IMAD.WIDE R40, R35, 0x8, R40 ;  /* 0x0000000823287825 */ /* 0x000fca00078e0228 */
[----:B------:R3:W-:Y:S04]  /*6dbd0*/  STG.E.64 desc[UR4][R40.64], R56 ;  /* 0x0000003828007986 */ /* 0x0007e8000c101b04 */
[----:B------:R3:W5:Y:S01]  /*6dbe0*/  LDG.E.64 R34, desc[UR8][R68.64+0x2738] ;  /* 0x0027380844227981 */ /* 0x000762000c1e1b00 */
[----:B------:R-:W-:Y:S05]  /*6dbf0*/  BRA `(.L_x_1429) ;  /* 0x0000002400247947 */ /* 0x000fea0003800000 */
.L_x_1428:
[C---:B------:R-:W-:Y:S02]  /*6dc00*/  R2UR UR8, R78.reuse ;  /* 0x000000004e0872ca */ /* 0x040fe400000e0000 */
[C---:B------:R-:W-:Y:S02]  /*6dc10*/  R2UR UR9, R79.reuse ;  /* 0x000000004f0972ca */ /* 0x040fe400000e0000 */
[----:B------:R-:W-:Y:S02]  /*6dc20*/  R2UR UR4, R78 ;  /* 0x000000004e0472ca */ /* 0x000fe400000e0000 */
[----:B------:R-:W-:-:S09]  /*6dc30*/  R2UR UR5, R79 ;  /* 0x000000004f0572ca */ /* 0x000fd200000e0000 */
[----:B------:R-:W3:Y:S04]  /*6dc40*/  LDG.E.U8 R36, desc[UR8][R2.64+-0x1] ;  /* 0xffffff0802247981 */ /* 0x000ee8000c1e1100 */
[----:B------:R-:W4:Y:S01]  /*6dc50*/  LDG.E.S8 R35, desc[UR4][R32.64+-0x1] ;  /* 0xffffff0420237981 */ /* 0x000f22000c1e1300 */
        /* <DEDUP_REMOVED lines=11> */
[----:B---3--:R-:W-:Y:S02]  /*6dd10*/  PRMT R36, R36, 0x3340, R41 ;  /* 0x0000334024247816 */ /* 0x008fe40000000029 */
[----:B------:R-:W-:Y:S02]  /*6dd20*/  PRMT R41, R41, 0x8880, RZ ;  /* 0x0000888029297816 */ /* 0x000fe400000000ff */
[----:B------:R-:W-:-:S03]  /*6dd30*/  PRMT R36, R36, 0x5410, R37 ;  /* 0x0000541024247816 */ /* 0x000fc60000000025 */
[----:B------:R-:W-:Y:S02]  /*6dd40*/  IMAD.MOV.U32 R37, RZ, RZ, R41 ;  /* 0x000000ffff257224 */ /* 0x000fe400078e0029 */
[----:B----4-:R-:W-:Y:S02]  /*6dd50*/  IDP.4A.S8.U8 R35, R36, UR4, R35 ;  /* 0x0000000424237c26 */ /* 0x010fe40008000223 */
        /* <DEDUP_REMOVED lines=8> */
[----:B------:R-:W3:Y:S04]  /*6dde0*/  LDG.E.U8 R35, desc[UR12][R2.64] ;  /* 0x0000000c02237981 */ /* 0x000ee8000c1e1100 */
[----:B------:R-:W3:Y:S04]  /*6ddf0*/  LDG.E.U8 R38, desc[UR16][R2.64+-0x1] ;  /* 0xffffff1002267981 */ /* 0x000ee8000c1e1100 */
[----:B------:R-:W4:Y:S04]  /*6de00*/  LDG.E.S8 R34, desc[UR10][R32.64] ;  /* 0x0000000a20227981 */ /* 0x000f28000c1e1300 */
[----:B------:R-:W5:Y:S01]  /*6de10*/  LDG.E.S8 R36, desc[UR14][R32.64+-0x1] ;  /* 0xffffff0e20247981 */ /* 0x000f62000c1e1300 */
[----:B---3--:R-:W-:-:S02]  /*6de20*/  PRMT R38, R38, 0x3340, R35 ;  /* 0x0000334026267816 */ /* 0x008fc40000000023 */
[----:B------:R-:W-:Y:S02]  /*6de30*/  PRMT R35, R35, 0x8880, RZ ;  /* 0x0000888023237816 */ /* 0x000fe400000000ff */
[----:B----4-:R-:W-:-:S03]  /*6de40*/  PRMT R37, R34, 0x3340, RZ ;  /* 0x0000334022257816 */ /* 0x010fc600000000ff */
        /* <DEDUP_REMOVED lines=35> */
[----:B------:R-:W0:Y:S02]  /*6e080*/  LDC.64 R36, c[0x3][R49+0x5208] ;  /* 0x00d4820031247b82 */ /* 0x000e240000000a00 */
[----:B0-----:R-:W-:-:S14]  /*6e090*/  DSETP.GEU.AND P1, PT, |R36|, R34, PT ;  /* 0x000000222400722a */ /* 0x001fdc0003f2e200 */
[----:B---3--:R-:W-:Y:S05]  /*6e0a0*/  @P1 BRA `(.L_x_1431) ;  /* 0x0000001000741947 */ /* 0x008fea0003800000 */
[----:B------:R-:W-:Y:S02]  /*6e0b0*/  R2UR UR4, R78 ;  /* 0x000000004e0472ca */ /* 0x000fe400000e0000 */
[----:B------:R-:W-:-:S13]  /*6e0c0*/  R2UR UR5, R79 ;  /* 0x000000004f0572ca */ /* 0x000fda00000e0000 */
[----:B------:R-:W3:Y:S01]  /*6e0d0*/  LDG.E.S8 R37, desc[UR4][R32.64+-0x1] ;  /* 0xffffff0420257981 */ /* 0x000ee2000c1e1300 */
[----:B------:R-:W-:Y:S01]  /*6e0e0*/  PRMT R36, R41, 0x5410, R38 ;  /* 0x0000541029247816 */ /* 0x000fe20000000026 */
[----:B------:R-:W-:-:S04]  /*6e0f0*/  UMOV UR4, 0x519 ;  /* 0x0000051900047882 */ /* 0x000fc80000000000 */
[----:B------:R-:W-:-:S04]  /*6e100*/  IDP.2A.LO.S16.U8 R38, R36, UR4, RZ ;  /* 0x0000000424267c26 */ /* 0x000fc800080012ff */
[----:B---3--:R-:W-:-:S04]  /*6e110*/  IMAD.IADD R37, R38, 0x1, R37 ;  /* 0x0000000126257824 */ /* 0x008fc800078e0225 */
        /* <DEDUP_REMOVED lines=20> */
[----:B0-----:R-:W-:Y:S01]  /*6e260*/  DADD R40, R40, R42 ;  /* 0x0000000028287229 */ /* 0x001fe2000000002a */
[----:B------:R-:W3:Y:S06]  /*6e270*/  LDG.E.64 R42, desc[UR4][R68.64+0x2720] ;  /* 0x00272004442a7981 */ /* 0x000eec000c1e1b00 */
[----:B------:R0:W-:Y:S04]  /*6e280*/  STG.E.64 desc[UR4][R68.64+0x2760], R40 ;  /* 0x0027602844007986 */ /* 0x0001e8000c101b04 */
[----:B------:R-:W4:Y:S04]  /*6e290*/  LDG.E.S8 R37, desc[UR10][R2.64] ;  /* 0x0000000a02257981 */ /* 0x000f28000c1e1300 */
[----:B------:R-:W4:Y:S04]  /*6e2a0*/  LDG.E.S8 R50, desc[UR12][R2.64+-0x1] ;  /* 0xffffff0c02327981 */ /* 0x000f28000c1e1300 */
[----:B------:R-:W5:Y:S04]  /*6e2b0*/  LDG.E.S8 R36, desc[UR8][R32.64] ;  /* 0x0000000820247981 */ /* 0x000f68000c1e1300 */
[----:B------:R-:W2:Y:S01]  /*6e2c0*/  LDG.E.S8 R53, desc[UR14][R32.64+-0x1] ;  /* 0xffffff0e20357981 */ /* 0x000ea2000c1e1300 */
        /* <DEDUP_REMOVED lines=9> */
[----:B--2---:R-:W-:Y:S01]  /*6e360*/  IMAD.IADD R50, R53, 0x1, R50 ;  /* 0x0000000135327824 */ /* 0x004fe200078e0232 */
[----:B------:R-:W2:Y:S03]  /*6e370*/  LDC.64 R36, c[0x3][R49+-0x4d68] ;  /* 0x00eca60031247b82 */ /* 0x000ea60000000a00 */
[----:B------:R-:W-:-:S05]  /*6e380*/  IMAD.SHL.U32 R62, R50, 0x8, RZ ;  /* 0x00000008323e7824 */ /* 0x000fca00078e00ff */
        /* <DEDUP_REMOVED lines=41> */
.L_x_1434:
[----:B------:R-:W-:Y:S05]  /*6e620*/  BSYNC.RECONVERGENT B2 ;  /* 0x0000000000027941 */ /* 0x000fea0003800200 */
.L_x_1433:
        /* <DEDUP_REMOVED lines=31> */
.L_x_1437:
[----:B------:R-:W-:Y:S05]  /*6e820*/  BSYNC.RECONVERGENT B2 ;  /* 0x0000000000027941 */ /* 0x000fea0003800200 */
.L_x_1436:
        /* <DEDUP_REMOVED lines=19> */
.L_x_1435:
        /* <DEDUP_REMOVED lines=14> */
.L_x_1432:
        /* <DEDUP_REMOVED lines=11> */
[----:B------:R-:W3:Y:S01]  /*6eaf0*/  LDG.E.64 R42, desc[UR4][R68.64+0x2720] ;  /* 0x00272004442a7981 */ /* 0x000ee2000c1e1b00 */
[----:B------:R-:W-:Y:S01]  /*6eb00*/  R2UR UR9, R79 ;  /* 0x000000004f0972ca */ /* 0x000fe200000e0000 */
[----:B0-----:R-:W-:-:S07]  /*6eb10*/  DADD R40, R40, R36 ;  /* 0x0000000028287229 */ /* 0x001fce0000000024 */
        /* <DEDUP_REMOVED lines=52> */
.L_x_1440:
[----:B------:R-:W-:Y:S05]  /*6ee60*/  BSYNC.RECONVERGENT B2 ;  /* 0x0000000000027941 */ /* 0x000fea0003800200 */
.L_x_1439:
        /* <DEDUP_REMOVED lines=30> */
[----:B-12---:R-:W-:Y:S05]  /*6f050*/  CALL.REL.NOINC `($__internal_0_$__cuda_sm20_div_rn_f64_full) ;  /* 0x00000da800107944 */ /* 0x006fea0003c00000 */
.L_x_1443:
[----:B------:R-:W-:Y:S05]  /*6f060*/  BSYNC.RECONVERGENT B2 ;  /* 0x0000000000027941 */ /* 0x000fea0003800200 */
.L_x_1442:
        /* <DEDUP_REMOVED lines=19> */
.L_x_1441:
        /* <DEDUP_REMOVED lines=14> */
.L_x_1431:
        /* <DEDUP_REMOVED lines=15> */
.L_x_1444:
        /* <DEDUP_REMOVED lines=10> */
[----:B------:R-:W3:Y:S01]  /*6f410*/  LDG.E.64 R42, desc[UR4][R68.64+0x2720] ;  /* 0x00272004442a7981 */ /* 0x000ee2000c1e1b00 */
[----:B0-----:R-:W-:-:S07]  /*6f420*/  DADD R40, R40, R36 ;  /* 0x0000000028287229 */ /* 0x001fce0000000024 */
        /* <DEDUP_REMOVED lines=54> */
.L_x_1446:
[----:B------:R-:W-:Y:S05]  /*6f790*/  BSYNC.RECONVERGENT B2 ;  /* 0x0000000000027941 */ /* 0x000fea0003800200 */
.L_x_1445:
        /* <DEDUP_REMOVED lines=31> */
.L_x_1449:
[----:B------:R-:W-:Y:S05]  /*6f990*/  BSYNC.RECONVERGENT B2 ;  /* 0x0000000000027941 */ /* 0x000fea0003800200 */
.L_x_1448:
        /* <DEDUP_REMOVED lines=19> */
.L_x_1447:
        /* <DEDUP_REMOVED lines=13> */
.L_x_1438:
[----:B------:R-:W-:Y:S05]  /*6fba0*/  BSYNC.RECONVERGENT B0 ;  /* 0x0000000000007941 */ /* 0x000fea0003800200 */
.L_x_1430:
[C---:B------:R-:W-:Y:S02]  /*6fbb0*/  R2UR UR4, R78.reuse ;  /* 0x000000004e0472ca */ /* 0x040fe400000e0000 */
[C---:B------:R-:W-:Y:S02]  /*6fbc0*/  R2UR UR5, R79.reuse ;  /* 0x000000004f0572ca */ /* 0x040fe400000e0000 */
[----:B------:R-:W-:Y:S02]  /*6fbd0*/  R2UR UR8, R78 ;  /* 0x000000004e0872ca */ /* 0x000fe400000e0000 */
[----:B------:R-:W-:-:S09]  /*6fbe0*/  R2UR UR9, R79 ;  /* 0x000000004f0972ca */ /* 0x000fd200000e0000 */
[----:B0-234-:R-:W2:Y:S04]  /*6fbf0*/  LDG.E.S8 R34, desc[UR4][R32.64] ;  /* 0x0000000420227981 */ /* 0x01dea8000c1e1300 */
        /* <DEDUP_REMOVED lines=40> */
.L_x_1451:
[----:B------:R-:W-:Y:S05]  /*6fe80*/  BSYNC.RECONVERGENT B0 ;  /* 0x0000000000007941 */ /* 0x000fea0003800200 */
.L_x_1450:
        /* <DEDUP_REMOVED lines=26> */
.L_x_1452:
[C---:B------:R-:W-:Y:S02]  /*70030*/  R2UR UR8, R78.reuse ;  /* 0x000000004e0872ca */ /* 0x040fe400000e0000 */
[C---:B------:R-:W-:Y:S02]  /*70040*/  R2UR UR9, R79.reuse ;  /* 0x000000004f0972ca */ /* 0x040fe400000e0000 */
[----:B------:R-:W-:Y:S02]  /*70050*/  R2UR UR4, R78 ;  /* 0x000000004e0472ca */ /* 0x000fe400000e0000 */
[----:B------:R-:W-:-:S09]  /*70060*/  R2UR UR5, R79 ;  /* 0x000000004f0572ca */ /* 0x000fd200000e0000 */
[----:B------:R2:W-:Y:S04]  /*70070*/  STG.E.64 desc[UR8][R68.64+0x2740], R36 ;  /* 0x0027402444007986 */ /* 0x0005e8000c101b08 */
[----:B------:R2:W-:Y:S02]  /*70080*/  STG.E.64 desc[UR4][R68.64+0x2738], R34 ;  /* 0x0027382244007986 */ /* 0x0005e4000c101b04 */
.L_x_1429:
[----:B------:R-:W-:Y:S05]  /*70090*/  BSYNC.RECONVERGENT B1 ;  /* 0x0000000000017941 */ /* 0x000fea0003800200 */
.L_x_1427:
        /* <DEDUP_REMOVED lines=46> */
.L_x_1454:
[----:B------:R-:W-:Y:S05]  /*70380*/  BSYNC.RELIABLE B0 ;  /* 0x0000000000007941 */ /* 0x000fea0003800100 */
.L_x_1453:
        /* <DEDUP_REMOVED lines=65> */
.L_x_1457:
[----:B------:R-:W-:Y:S05]  /*707a0*/  BSYNC.RECONVERGENT B0 ;  /* 0x0000000000007941 */ /* 0x000fea0003800200 */
.L_x_1456:
[----:B------:R-:W-:Y:S01]  /*707b0*/  R2UR UR4, R78 ;  /* 0x000000004e0472ca */ /* 0x000fe200000e0000 */
[----:B---3--:R-:W-:Y:S01]  /*707c0*/  IMAD.MOV.U32 R3, RZ, RZ, 0x3 ;  /* 0x00000003ff037424 */ /* 0x008fe200078e00ff */
[----:B------:R-:W-:Y:S01]  /*707d0*/  R2UR UR5, R79 ;  /* 0x000000004f0572ca */ /* 0x000fe200000e0000 */
[----:B------:R-:W-:-:S12]  /*707e0*/  BSSY.RECONVERGENT B2, `(.L_x_1458) ;  /* 0x000034e000027945 */ /* 0x000fd80003800200 */
[----:B------:R2:W-:Y:S01]  /*707f0*/  STG.E desc[UR4][R66.64+0xd8], R3 ;  /* 0x0000d80342007986 */ /* 0x0005e2000c101904 */
[----:B------:R-:W-:Y:S05]  /*70800*/  @!P0 BRA `(.L_x_1459) ;  /* 0x00000034002c8947 */ /* 0x000fea0003800000 */
[----:B--2---:R-:W-:-:S07]  /*70810*/  IMAD.MOV.U32 R3, RZ, RZ, 0x3 ;  /* 0x00000003ff037424 */ /* 0x004fce00078e00ff */
.L_x_1490:
[----:B------:R-:W-:-:S13]  /*70820*/  ISETP.GT.AND P0, PT, R3, 0x20, PT ;  /* 0x000000200300780c */ /* 0x000fda0003f04270 */
[----:B--234-:R-:W-:Y:S05]  /*70830*/  @P0 BRA `(.L_x_1459) ;  /* 0x0000003400200947 */ /* 0x01cfea0003800000 */
        /* <DEDUP_REMOVED lines=26> */
.L_x_1489:
        /* <DEDUP_REMOVED lines=105> */
.L_x_1466:
[----:B------:R-:W-:Y:S05]  /*71070*/  BSYNC.RECONVERGENT B5 ;  /* 0x0000000000057941 */ /* 0x000fea0003800200 */
.L_x_1465:
        /* <DEDUP_REMOVED lines=58> */
.L_x_1468:
[----:B------:R-:W-:Y:S05]  /*71420*/  BSYNC.RECONVERGENT B5 ;  /* 0x0000000000057941 */ /* 0x000fea0003800200 */
.L_x_1467:
        /* <DEDUP_REMOVED lines=35> */
.L_x_1470:
[----:B------:R-:W-:Y:S05]  /*71660*/  BSYNC.RECONVERGENT B5 ;  /* 0x0000000000057941 */ /* 0x000fea0003800200 */
.L_x_1469:
        /* <DEDUP_REMOVED lines=10> */
.L_x_1464:
        /* <DEDUP_REMOVED lines=105> */
.L_x_1473:
[----:B------:R-:W-:Y:S05]  /*71da0*/  BSYNC.RECONVERGENT B5 ;  /* 0x0000000000057941 */ /* 0x000fea0003800200 */
.L_x_1472:
        /* <DEDUP_REMOVED lines=35> */
.L_x_1475:
[----:B------:R-:W-:Y:S05]  /*71fe0*/  BSYNC.RECONVERGENT B5 ;  /* 0x0000000000057941 */ /* 0x000fea0003800200 */
.L_x_1474:
        /* <DEDUP_REMOVED lines=10> */
.L_x_1463:
        /* <DEDUP_REMOVED lines=130> */
.L_x_1478:
[----:B------:R-:W-:Y:S05]  /*728b0*/  BSYNC.RECONVERGENT B5 ;  /* 0x0000000000057941 */ /* 0x000fea0003800200 */
.L_x_1477:
        /* <DEDUP_REMOVED lines=35> */
.L_x_1480:
[----:B------:R-:W-:Y:S05]  /*72af0*/  BSYNC.RECONVERGENT B5 ;  /* 0x0000000000057941 */ /* 0x000fea0003800200 */
.L_x_1479:
        /* <DEDUP_REMOVED lines=9> */
.L_x_1481:
[C---:B------:R-:W-:Y:S02]  /*72b90*/  R2UR UR8, R78.reuse ;  /* 0x000000004e0872ca */ /* 0x040fe400000e0000 */
[C---:B------:R-:W-:Y:S02]  /*72ba0*/  R2UR UR9, R79.reuse ;  /* 0x000000004f0972ca */ /* 0x040fe400000e0000 */
[----:B------:R-:W-:Y:S02]  /*72bb0*/  R2UR UR4, R78 ;  /* 0x000000004e0472ca */ /* 0x000fe400000e0000 */
[----:B------:R-:W-:-:S09]  /*72bc0*/  R2UR UR5, R79 ;  /* 0x000000004f0572ca */ /* 0x000fd200000e0000 */
[----:B------:R3:W-:Y:S04]  /*72bd0*/  STG.E.64 desc[UR8][R68.64+0x2740], R40 ;  /* 0x0027402844007986 */ /* 0x0007e8000c101b08 */
[----:B------:R3:W-:Y:S01]  /*72be0*/  STG.E.64 desc[UR4][R68.64+0x2738], R42 ;  /* 0x0027382a44007986 */ /* 0x0007e2000c101b04 */
[----:B------:R-:W-:Y:S05]  /*72bf0*/  BRA `(.L_x_1471) ;  /* 0x0000000800e87947 */ /* 0x000fea0003800000 */
.L_x_1476:
        /* <DEDUP_REMOVED lines=22> */
[----:B------:R-:W5:Y:S04]  /*72d60*/  LDG.E.U8 R42, desc[UR14][R34.64+0x1b] ;  /* 0x00001b0e222a7981 */ /* 0x000f68000c1e1100 */
[----:B------:R-:W5:Y:S04]  /*72d70*/  LDG.E.U8 R49, desc[UR16][R34.64+0x1a] ;  /* 0x00001a1022317981 */ /* 0x000f68000c1e1100 */
[----:B------:R-:W2:Y:S04]  /*72d80*/  LDG.E.S8 R32, desc[UR4][R40.64+0x1c] ;  /* 0x00001c0428207981 */ /* 0x000ea8000c1e1300 */
[----:B------:R-:W2:Y:S01]  /*72d90*/  LDG.E.U8 R50, desc[UR18][R2.64] ;  /* 0x0000001202327981 */ /* 0x000ea2000c1e1100 */
[----:B------:R-:W-:Y:S01]  /*72da0*/  UMOV UR5, 0x5197d ;  /* 0x0005197d00057882 */ /* 0x000fe20000000000 */
[----:B------:R-:W-:Y:S01]  /*72db0*/  UMOV UR4, 0x50 ;  /* 0x0000005000047882 */ /* 0x000fe20000000000 */
[----:B------:R-:W-:Y:S01]  /*72dc0*/  UMOV UR6, 0x57d19 ;  /* 0x00057d1900067882 */ /* 0x000fe20000000000 */
[----:B------:R-:W-:-:S02]  /*72dd0*/  LEA R53, R53, UR4, 0x3 ;  /* 0x0000000435357c11 */ /* 0x000fc4000f8e18ff */
[----:B---3--:R-:W-:Y:S02]  /*72de0*/  PRMT R36, R43, 0x3340, R36 ;  /* 0x000033402b247816 */ /* 0x008fe40000000024 */
[----:B----4-:R-:W-:-:S04]  /*72df0*/  PRMT R43, R38, 0x3340, RZ ;  /* 0x00003340262b7816 */ /* 0x010fc800000000ff */
[----:B------:R-:W-:Y:S02]  /*72e00*/  PRMT R43, R36, 0x5410, R43 ;  /* 0x00005410242b7816 */ /* 0x000fe4000000002b */
[----:B-----5:R-:W-:-:S03]  /*72e10*/  PRMT R42, R49, 0x3340, R42 ;  /* 0x00003340312a7816 */ /* 0x020fc6000000002a */
[----:B--2---:R-:W-:Y:S01]  /*72e20*/  IDP.4A.S8.U8 R32, R43, UR5, R32 ;  /* 0x000000052b207c26 */ /* 0x004fe20008000220 */
[----:B------:R-:W-:-:S04]  /*72e30*/  PRMT R49, R50, 0x3340, RZ ;  /* 0x0000334032317816 */ /* 0x000fc800000000ff */
[----:B------:R-:W-:Y:S02]  /*72e40*/  LEA R62, R32, UR4, 0x3 ;  /* 0x00000004203e7c11 */ /* 0x000fe4000f8e18ff */
[----:B------:R-:W-:Y:S02]  /*72e50*/  PRMT R36, R42, 0x5410, R49 ;  /* 0x000054102a247816 */ /* 0x000fe40000000031 */
[----:B------:R-:W2:Y:S03]  /*72e60*/  LDC.64 R42, c[0x3][R53+0x6180] ;  /* 0x00d86000352a7b82 */ /* 0x000ea60000000a00 */
[----:B------:R-:W-:-:S05]  /*72e70*/  IDP.4A.S8.U8 R36, R36, UR6, R47 ;  /* 0x0000000624247c26 */ /* 0x000fca000800022f */
        /* <DEDUP_REMOVED lines=28> */
[----:B------:R-:W2:Y:S04]  /*73040*/  LDG.E R63, desc[UR8][R66.64+0xec] ;  /* 0x0000ec08423f7981 */ /* 0x000ea8000c1e1900 */
[----:B---3--:R-:W3:Y:S01]  /*73050*/  LDG.E R64, desc[UR10][R66.64+0xf0] ;  /* 0x0000f00a42407981 */ /* 0x008ee2000c1e1900 */
        /* <DEDUP_REMOVED lines=27> */
[----:B------:R-:W-:-:S08]  /*73210*/  VIADD R61, R32, 0x271 ;  /* 0x00000271203d7836 */ /* 0x000fd00000000000 */
[----:B------:R-:W2:Y:S01]  /*73220*/  LDG.E.64 R32, desc[UR4][R68.64+0x2720] ;  /* 0x0027200444207981 */ /* 0x000ea2000c1e1b00 */
[----:B------:R-:W-:-:S06]  /*73230*/  IMAD.WIDE R60, R61, 0x8, R42 ;  /* 0x000000083d3c7825 */ /* 0x000fcc00078e022a */
        /* <DEDUP_REMOVED lines=40> */
.L_x_1483:
[----:B------:R-:W-:Y:S05]  /*734c0*/  BSYNC.RECONVERGENT B5 ;  /* 0x0000000000057941 */ /* 0x000fea0003800200 */
.L_x_1482:
        /* <DEDUP_REMOVED lines=35> */
.L_x_1485:
[----:B------:R-:W-:Y:S05]  /*73700*/  BSYNC.RECONVERGENT B5 ;  /* 0x0000000000057941 */ /* 0x000fea0003800200 */
.L_x_1484:
        /* <DEDUP_REMOVED lines=9> */
.L_x_1471:
[----:B------:R-:W-:Y:S05]  /*737a0*/  BSYNC.RECONVERGENT B0 ;  /* 0x0000000000007941 */ /* 0x000fea0003800200 */
.L_x_1462:
        /* <DEDUP_REMOVED lines=42> */
.L_x_1487:
[----:B------:R-:W-:Y:S05]  /*73a50*/  BSYNC.RELIABLE B0 ;  /* 0x0000000000007941 */ /* 0x000fea0003800100 */
.L_x_1486:
        /* <DEDUP_REMOVED lines=14> */
.L_x_1488:
        /* <DEDUP_REMOVED lines=17> */
.L_x_1461:
[----:B------:R-:W-:Y:S05]  /*73c50*/  BSYNC.RECONVERGENT B1 ;  /* 0x0000000000017941 */ /* 0x000fea0003800200 */
.L_x_1460:
[----:B------:R-:W-:Y:S02]  /*73c60*/  R2UR UR4, R78 ;  /* 0x000000004e0472ca */ /* 0x000fe400000e0000 */
[----:B------:R-:W-:-:S13]  /*73c70*/  R2UR UR5, R79 ;  /* 0x000000004f0572ca */ /* 0x000fda00000e0000 */
[----:B----4-:R-:W4:Y:S02]  /*73c80*/  LDG.E R3, desc[UR4][R66.64+0xd8] ;  /* 0x0000d80442037981 */ /* 0x010f24000c1e1900 */
[----:B----4-:R-:W-:-:S05]  /*73c90*/  VIADD R3, R3, 0x1 ;  /* 0x0000000103037836 */ /* 0x010fca0000000000 */
[----:B------:R4:W-:Y:S01]  /*73ca0*/  STG.E desc[UR4][R66.64+0xd8], R3 ;  /* 0x0000d80342007986 */ /* 0x0009e2000c101904 */
[----:B------:R-:W-:Y:S05]  /*73cb0*/  @P0 BRA `(.L_x_1490) ;  /* 0xffffffc800d80947 */ /* 0x000fea000383ffff */
.L_x_1459:
[----:B------:R-:W-:Y:S05]  /*73cc0*/  BSYNC.RECONVERGENT B2 ;  /* 0x0000000000027941 */ /* 0x000fea0003800200 */
.L_x_1458:
[----:B------:R-:W-:Y:S05]  /*73cd0*/  BRA `(.L_x_1491) ;  /* 0xffffff9c00107947 */ /* 0x000fea000383ffff */
.L_x_1455:
[----:B------:R-:W-:Y:S05]  /*73ce0*/  BSYNC.RECONVERGENT B3 ;  /* 0x0000000000037941 */ /* 0x000fea0003800200 */
.L_x_1426:
        /* <DEDUP_REMOVED lines=40> */
.L_x_1496:
        /* <DEDUP_REMOVED lines=15> */
.L_x_1495:
[----:B------:R-:W-:Y:S05]  /*74060*/  BSYNC.RECONVERGENT B1 ;  /* 0x0000000000017941 */ /* 0x000fea0003800200 */
.L_x_1494:
[----:B------:R-:W-:Y:S01]  /*74070*/  R2UR UR4, R78 ;  /* 0x000000004e0472ca */ /* 0x000fe200000e0000 */
[----:B------:R-:W-:Y:S01]  /*74080*/  BSSY.RECONVERGENT B1, `(.L_x_1497) ;  /* 0x0000015000017945 */ /* 0x000fe20003800200 */
[----:B------:R-:W-:Y:S02]  /*74090*/  R2UR UR5, R79 ;  /* 0x000000004f0572ca */ /* 0x000fe400000e0000 */
[----:B------:R-:W-:-:S11]  /*740a0*/  ISETP.GE.AND P0, PT, R50, 0x1, PT ;  /* 0x000000013200780c */ /* 0x000fd60003f06270 */
[----:B------:R2:W-:Y:S02]  /*740b0*/  STG.E desc[UR4][R66.64+0xd8], RZ ;  /* 0x0000d8ff42007986 */ /* 0x0005e4000c101904 */
[----:B------:R-:W-:Y:S05]  /*740c0*/  @!P0 BRA `(.L_x_1498) ;  /* 0x0000000000408947 */ /* 0x000fea0003800000 */
[----:B0-----:R-:W-:-:S07]  /*740d0*/  IMAD.MOV.U32 R41, RZ, RZ, RZ ;  /* 0x000000ffff297224 */ /* 0x001fce00078e00ff */
.L_x_1499:
        /* <DEDUP_REMOVED lines=15> */
.L_x_1498:
[----:B------:R-:W-:Y:S05]  /*741d0*/  BSYNC.RECONVERGENT B1 ;  /* 0x0000000000017941 */ /* 0x000fea0003800200 */
.L_x_1497:
        /* <DEDUP_REMOVED lines=38> */
.L_x_1501:
[----:B------:R-:W-:Y:S05]  /*74440*/  BSYNC.RECONVERGENT B1 ;  /* 0x0000000000017941 */ /* 0x000fea0003800200 */
.L_x_1500:
[----:B------:R-:W-:Y:S01]  /*74450*/  UMOV UR4, 0x66666666 ;  /* 0x6666666600047882 */ /* 0x000fe20000000000 */
[----:B------:R-:W-:Y:S01]  /*74460*/  UMOV UR5, 0x40711266 ;  /* 0x4071126600057882 */ /* 0x000fe20000000000 */
[----:B------:R-:W-:Y:S01]  /*74470*/  IMAD.MOV.U32 R32, RZ, RZ, 0x0 ;  /* 0x00000000ff207424 */ /* 0x000fe200078e00ff */
[----:B------:R-:W-:Y:S01]  /*74480*/  DADD R2, R108, -UR4 ;  /* 0x800000046c027e29 */ /* 0x000fe20008000000 */
[----:B------:R-:W-:-:S07]  /*74490*/  IMAD.MOV.U32 R33, RZ, RZ, 0x3fe00000 ;  /* 0x3fe00000ff217424 */ /* 0x000fce00078e00ff */
[----:B------:R-:W-:-:S11]  /*744a0*/  DFMA R2, R2, 100, R32 ;  /* 0x405900000202782b */ /* 0x000fd60000000020 */
.L_x_1493:
[----:B------:R-:W-:Y:S05]  /*744b0*/  BSYNC.RECONVERGENT B0 ;  /* 0x0000000000007941 */ /* 0x000fea0003800200 */
.L_x_1492:
        /* <DEDUP_REMOVED lines=26> */
.L_x_1503:
[----:B------:R-:W-:Y:S05]  /*74660*/  BSYNC.RECONVERGENT B0 ;  /* 0x0000000000007941 */ /* 0x000fea0003800200 */
.L_x_1502:
[----:B------:R-:W-:Y:S01]  /*74670*/  R2UR UR4, R78 ;  /* 0x000000004e0472ca */ /* 0x000fe200000e0000 */
[----:B------:R-:W-:Y:S01]  /*74680*/  IMAD.MOV.U32 R2, RZ, RZ, R108 ;  /* 0x000000ffff027224 */ /* 0x000fe200078e006c */
[----:B------:R-:W-:Y:S01]  /*74690*/  R2UR UR5, R79 ;  /* 0x000000004f0572ca */ /* 0x000fe200000e0000 */
[----:B------:R-:W-:-:S12]  /*746a0*/  IMAD.MOV.U32 R3, RZ, RZ, R109 ;  /* 0x000000ffff037224 */ /* 0x000fd800078e006d */
[----:B------:R0:W-:Y:S02]  /*746b0*/  STG.E.64 desc[UR4][R68.64+0x2730], R108 ;  /* 0x0027306c44007986 */ /* 0x0001e4000c101b04 */
.L_x_1425:
[----:B------:R-:W-:Y:S05]  /*746c0*/  BSYNC.RECONVERGENT B4 ;  /* 0x0000000000047941 */ /* 0x000fea0003800200 */
.L_x_1424:
[----:B------:R-:W-:-:S14]  /*746d0*/  DSETP.GT.AND P0, PT, R2, R76, PT ;  /* 0x0000004c0200722a */ /* 0x000fdc0003f04000 */
[----:B------:R-:W-:Y:S05]  /*746e0*/  @P0 BRA `(.L_x_23) ;  /* 0x0000000000600947 */ /* 0x000fea0003800000 */
[----:B------:R-:W-:Y:S02]  /*746f0*/  R2UR UR4, R78 ;  /* 0x000000004e0472ca */ /* 0x000fe400000e0000 */
[----:B------:R-:W-:-:S13]  /*74700*/  R2UR UR5, R79 ;  /* 0x000000004f0572ca */ /* 0x000fda00000e0000 */
[----:B------:R-:W3:Y:S02]  /*74710*/  LDG.E.64 R32, desc[UR4][R70.64+0x8] ;  /* 0x0000080446207981 */ /* 0x000ee4000c1e1b00 */
[----:B---3--:R-:W-:-:S14]  /*74720*/  DSETP.GT.AND P0, PT, R2, R32, PT ;  /* 0x000000200200722a */ /* 0x008fdc0003f04000 */
[----:B------:R-:W-:Y:S02]  /*74730*/  @P0 R2UR UR4, R78 ;  /* 0x000000004e0402ca */ /* 0x000fe400000e0000 */
[----:B------:R-:W-:-:S13]  /*74740*/  @P0 R2UR UR5, R79 ;  /* 0x000000004f0502ca */ /* 0x000fda00000e0000 */
[----:B------:R3:W-:Y:S02]  /*74750*/  @P0 STG.E.64 desc[UR4][R70.64+0x8], R2 ;  /* 0x0000080246000986 */ /* 0x0007e4000c101b04 */
.L_x_115:
[----:B------:R-:W-:-:S13]  /*74760*/  ISETP.NE.AND P0, PT, R51, 0x7, PT ;  /* 0x000000073300780c */ /* 0x000fda0003f05270 */
[----:B------:R-:W-:Y:S05]  /*74770*/  @P0 BRA `(.L_x_1504) ;  /* 0xfffff91800ec0947 */ /* 0x000fea000383ffff */
[----:B------:R-:W-:-:S05]  /*74780*/  VIADD R54, R54, 0x1 ;  /* 0x0000000136367836 */ /* 0x000fca0000000000 */
[----:B------:R-:W-:-:S13]  /*74790*/  ISETP.NE.AND P0, PT, R54, 0x7, PT ;  /* 0x000000073600780c */ /* 0x000fda0003f05270 */
[----:B------:R-:W-:Y:S05]  /*747a0*/  @P0 BRA `(.L_x_1505) ;  /* 0xfffff91800d80947 */ /* 0x000fea000383ffff */
[----:B------:R-:W-:-:S07]  /*747b0*/  IMAD.MOV.U32 R40, RZ, RZ, 0x1 ;  /* 0x00000001ff287424 */ /* 0x000fce00078e00ff */
.L_x_113:
[----:B------:R-:W5:Y:S02]  /*747c0*/  LDCU UR4, c[0x3][0x14] ;  /* 0x00c00280ff0477ac */ /* 0x000f640008000800 */
[----:B-----5:R-:W-:-:S09]  /*747d0*/  UISETP.NE.AND UP0, UPT, UR4, URZ, UPT ;  /* 0x000000ff0400728c */ /* 0x020fd2000bf05270 */
[----:B------:R-:W-:Y:S05]  /*747e0*/  BRA.U !UP0, `(.L_x_1506) ;  /* 0x0000000108447547 */ /* 0x000fea000b800000 */
[----:B------:R-:W-:Y:S05]  /*747f0*/  BMOV.32.CLEAR RZ, B0 ;  /* 0x0000000000ff7355 */ /* 0x000fea0000100000 */
[----:B------:R-:W-:Y:S05]  /*74800*/  BMOV.32.CLEAR RZ, B11 ;  /* 0x000000000bff7355 */ /* 0x000fea0000100000 */
[----:B------:R-:W-:-:S07]  /*74810*/  MOV R32, 0x74830 ;  /* 0x0007483000207802 */ /* 0x000fce0000000f00 */
[----:B01234-:R-:W-:Y:S05]  /*74820*/  CALL.REL.NOINC `($_Z4LAMPPcPiS0_S0_PdS1_S0_S_$_Z11design_loopPiPcS_S_iS_PdiS_S0_S1_) ;  /* 0x0000000400787944 */ /* 0x01ffea0003c00000 */
[----:B------:R-:W-:Y:S01]  /*74830*/  ISETP.NE.AND P0, PT, R37, RZ, PT ;  /* 0x000000ff2500720c */ /* 0x000fe20003f05270 */
[----:B------:R-:W-:-:S12]  /*74840*/  IMAD.MOV.U32 R40, RZ, RZ, 0x1 ;  /* 0x00000001ff287424 */ /* 0x000fd800078e00ff */
[----:B------:R-:W-:Y:S05]  /*74850*/  @P0 BREAK.RELIABLE B9 ;  /* 0x0000000000090942 */ /* 0x000fea0003800100 */
[----:B------:R-:W-:Y:S05]  /*74860*/  @P0 BRA `(.L_x_1507) ;  /* 0x0000000000280947 */ /* 0x000fea0003800000 */
.L_x_23:
[----:B------:R-:W-:Y:S05]  /*74870*/  BSYNC.RELIABLE B9 ;  /* 0x0000000000097941 */ /* 0x000fea0003800100 */
.L_x_22:
[----:B---34-:R-:W3:Y:S01]  /*74880*/  LDS R38, [R5+0x1c] ;  /* 0x00001c0005267984 */ /* 0x018ee20000000800 */
[----:B------:R-:W4:Y:S01]  /*74890*/  LDCU UR4, c[0x3][URZ] ;  /* 0x00c00000ff0477ac */ /* 0x000f220008000800 */
[----:B---3--:R-:W-:-:S05]  /*748a0*/  VIADD R38, R38, 0x1 ;  /* 0x0000000126267836 */ /* 0x008fca0000000000 */
[----:B------:R3:W-:Y:S01]  /*748b0*/  STS [R5+0x1c], R38 ;  /* 0x00001c2605007388 */ /* 0x0007e20000000800 */
[----:B----4-:R-:W-:-:S13]  /*748c0*/  ISETP.GE.AND P0, PT, R38, UR4, PT ;  /* 0x0000000426007c0c */ /* 0x010fda000bf06270 */
[----:B---3--:R-:W-:Y:S05]  /*748d0*/  @!P0 BRA `(.L_x_1508) ;  /* 0xfffff8c800688947 */ /* 0x008fea000383ffff */
.L_x_21:
[----:B------:R4:W3:Y:S01]  /*748e0*/  LDS R34, [R5+0x18] ;  /* 0x0000180005227984 */ /* 0x0008e20000000800 */
[----:B------:R-:W-:Y:S05]  /*748f0*/  BRA `(.L_x_20) ;  /* 0x0000000000807947 */ /* 0x000fea0003800000 */
.L_x_1506:
[----:B------:R-:W-:Y:S05]  /*74900*/  BREAK.RELIABLE B9 ;  /* 0x0000000000097942 */ /* 0x000fea0003800100 */
.L_x_1507:
[----:B----4-:R-:W4:Y:S01]  /*74910*/  LDS.128 R36, [R5] ;  /* 0x0000000005247984 */ /* 0x010f220000000c00 */
[----:B---3--:R-:W3:Y:S01]  /*74920*/  LDC.64 R2, c[0x0][0x398] ;  /* 0x0000e600ff027b82 */ /* 0x008ee20000000a00 */
[C---:B------:R-:W-:Y:S01]  /*74930*/  R2UR UR4, R78.reuse ;  /* 0x000000004e0472ca */ /* 0x040fe200000e0000 */
[----:B------:R-:W-:Y:S01]  /*74940*/  IMAD R43, R9, R74, RZ ;  /* 0x0000004a092b7224 */ /* 0x000fe200078e02ff */
[----:B------:R-:W5:Y:S01]  /*74950*/  LDS R41, [R5+0x14] ;  /* 0x0000140005297984 */ /* 0x000f620000000800 */
[C---:B------:R-:W-:Y:S01]  /*74960*/  R2UR UR5, R79.reuse ;  /* 0x000000004f0572ca */ /* 0x040fe200000e0000 */
[----:B------:R-:W-:Y:S01]  /*74970*/  IMAD.MOV.U32 R20, RZ, RZ, R40 ;  /* 0x000000ffff147224 */ /* 0x000fe200078e0028 */
[C---:B------:R-:W-:Y:S01]  /*74980*/  R2UR UR8, R78.reuse ;  /* 0x000000004e0872ca */ /* 0x040fe200000e0000 */
[----:B------:R-:W0:Y:S01]  /*74990*/  LDS.128 R32, [R5+0x10] ;  /* 0x0000100005207984 */ /* 0x000e220000000c00 */
        /* <DEDUP_REMOVED lines=12> */
[----:B------:R-:W-:Y:S02]  /*74a60*/  R2UR UR18, R78 ;  /* 0x000000004e1272ca */ /* 0x000fe400000e0000 */
[----:B------:R-:W-:Y:S01]  /*74a70*/  R2UR UR19, R79 ;  /* 0x000000004f1372ca */ /* 0x000fe200000e0000 */
[----:B----4-:R3:W-:Y:S04]  /*74a80*/  STG.E desc[UR4][R2.64], R36 ;  /* 0x0000002402007986 */ /* 0x0107e8000c101904 */
[----:B------:R3:W-:Y:S04]  /*74a90*/  STG.E desc[UR8][R2.64+0x4], R37 ;  /* 0x0000042502007986 */ /* 0x0007e8000c101908 */
[----:B------:R3:W-:Y:S04]  /*74aa0*/  STG.E desc[UR10][R2.64+0x8], R38 ;  /* 0x0000082602007986 */ /* 0x0007e8000c10190a */
[----:B------:R3:W-:Y:S04]  /*74ab0*/  STG.E desc[UR12][R2.64+0xc], R39 ;  /* 0x00000c2702007986 */ /* 0x0007e8000c10190c */
[----:B-----5:R3:W-:Y:S04]  /*74ac0*/  STG.E desc[UR16][R2.64+0x14], R41 ;  /* 0x0000142902007986 */ /* 0x0207e8000c101910 */
[----:B0-----:R3:W-:Y:S04]  /*74ad0*/  STG.E desc[UR14][R2.64+0x10], R32 ;  /* 0x0000102002007986 */ /* 0x0017e8000c10190e */
[----:B------:R3:W-:Y:S04]  /*74ae0*/  STG.E desc[UR20][R2.64+0x1c], R35 ;  /* 0x00001c2302007986 */ /* 0x0007e8000c101914 */
[----:B------:R3:W-:Y:S02]  /*74af0*/  STG.E desc[UR18][R2.64+0x18], R34 ;  /* 0x0000182202007986 */ /* 0x0007e4000c101912 */
.L_x_20:
[----:B------:R0:W-:Y:S05]  /*74b00*/  BMOV.32 B11, R11 ;  /* 0x0000000b0b007356 */ /* 0x0001ea0000000000 */
[----:B------:R-:W-:Y:S05]  /*74b10*/  BSYNC.RECONVERGENT B11 ;  /* 0x00000000000b7941 */ /* 0x000fea0003800200 */
.L_x_16:
[----:B------:R-:W5:Y:S01]  /*74b20*/  LDCU UR4, c[0x3][URZ] ;  /* 0x00c00000ff0477ac */ /* 0x000f620008000800 */
[----:B---3--:R-:W-:-:S05]  /*74b30*/  VIADD R34, R34, 0x1 ;  /* 0x0000000122227836 */ /* 0x008fca0000000000 */
[----:B------:R3:W-:Y:S01]  /*74b40*/  STS [R5+0x18], R34 ;  /* 0x0000182205007388 */ /* 0x0007e20000000800 */
[----:B-----5:R-:W-:-:S13]  /*74b50*/  ISETP.GE.AND P0, PT, R34, UR4, PT ;  /* 0x0000000422007c0c */ /* 0x020fda000bf06270 */
[----:B---3--:R-:W-:Y:S05]  /*74b60*/  @!P0 BRA `(.L_x_1509) ;  /* 0xfffff8c0003c8947 */ /* 0x008fea000383ffff */
.L_x_15:
[----:B--2---:R2:W-:Y:S05]  /*74b70*/  BMOV.32 B11, R13 ;  /* 0x0000000d0b007356 */ /* 0x0045ea0000000000 */
[----:B------:R-:W-:Y:S05]  /*74b80*/  BSYNC.RECONVERGENT B11 ;  /* 0x00000000000b7941 */ /* 0x000fea0003800200 */
.L_x_14:
[----:B0-----:R3:W0:Y:S02]  /*74b90*/  LDS R11, [R5+0x10] ;  /* 0x00001000050b7984 */ /* 0x0016240000000800 */
.L_x_13:
[----:B------:R0:W-:Y:S05]  /*74ba0*/  BMOV.32 B0, R14 ;  /* 0x0000000e00007356 */ /* 0x0001ea0000000000 */
[----:B------:R-:W-:Y:S05]  /*74bb0*/  BSYNC.RECONVERGENT B0 ;  /* 0x0000000000007941 */ /* 0x000fea0003800200 */
.L_x_12:
[----:B0-----:R-:W-:-:S05]  /*74bc0*/  VIADD R11, R11, 0x1 ;  /* 0x000000010b0b7836 */ /* 0x001fca0000000000 */
[----:B------:R0:W-:Y:S01]  /*74bd0*/  STS [R5+0x10], R11 ;  /* 0x0000100b05007388 */ /* 0x0001e20000000800 */
[----:B------:R-:W-:-:S13]  /*74be0*/  ISETP.GE.AND P0, PT, R11, R6, PT ;  /* 0x000000060b00720c */ /* 0x000fda0003f06270 */
[----:B------:R-:W-:Y:S05]  /*74bf0*/  @!P0 BRA `(.L_x_1510) ;  /* 0xfffff8bc00748947 */ /* 0x000fea000383ffff */
.L_x_11:
[----:B-1----:R1:W-:Y:S05]  /*74c00*/  BMOV.32 B11, R16 ;  /* 0x000000100b007356 */ /* 0x0023ea0000000000 */
[----:B------:R-:W-:Y:S05]  /*74c10*/  BSYNC.RECONVERGENT B11 ;  /* 0x00000000000b7941 */ /* 0x000fea0003800200 */
.L_x_10:
[----:B0-----:R0:W0:Y:S02]  /*74c20*/  LDS R11, [R5+0xc] ;  /* 0x00000c00050b7984 */ /* 0x0010240000000800 */
.L_x_9:
[----:B------:R0:W-:Y:S05]  /*74c30*/  BMOV.32 B0, R17 ;  /* 0x0000001100007356 */ /* 0x0001ea0000000000 */
[----:B------:R-:W-:Y:S05]  /*74c40*/  BSYNC.RECONVERGENT B0 ;  /* 0x0000000000007941 */ /* 0x000fea0003800200 */
.L_x_8:
[----:B0-----:R-:W-:-:S05]  /*74c50*/  VIADD R11, R11, 0x1 ;  /* 0x000000010b0b7836 */ /* 0x001fca0000000000 */
[----:B------:R0:W-:Y:S01]  /*74c60*/  STS [R5+0xc], R11 ;  /* 0x00000c0b05007388 */ /* 0x0001e20000000800 */
[----:B------:R-:W-:-:S13]  /*74c70*/  ISETP.GE.AND P0, PT, R11, R6, PT ;  /* 0x000000060b00720c */ /* 0x000fda0003f06270 */
[----:B------:R-:W-:Y:S05]  /*74c80*/  @!P0 BRA `(.L_x_1511) ;  /* 0xfffff8b800a88947 */ /* 0x000fea000383ffff */
.L_x_7:
[----:B0-----:R0:W-:Y:S05]  /*74c90*/  BMOV.32 B11, R19 ;  /* 0x000000130b007356 */ /* 0x0011ea0000000000 */
[----:B------:R-:W-:Y:S05]  /*74ca0*/  BSYNC.RECONVERGENT B11 ;  /* 0x00000000000b7941 */ /* 0x000fea0003800200 */
.L_x_6:
[----:B------:R0:W0:Y:S01]  /*74cb0*/  LDS R75, [R5+0x4] ;  /* 0x00000400054b7984 */ /* 0x0000220000000800 */
[----:B------:R-:W-:-:S13]  /*74cc0*/  ISETP.NE.AND P0, PT, R20, RZ, PT ;  /* 0x000000ff1400720c */ /* 0x000fda0003f05270 */
.L_x_5:
[----:B------:R0:W-:Y:S05]  /*74cd0*/  BMOV.32 B0, R21 ;  /* 0x0000001500007356 */ /* 0x0001ea0000000000 */
[----:B------:R-:W-:Y:S05]  /*74ce0*/  BSYNC.RECONVERGENT B0 ;  /* 0x0000000000007941 */ /* 0x000fea0003800200 */
.L_x_4:
[----:B------:R-:W5:Y:S01]  /*74cf0*/  LDCU UR4, c[0x3][URZ] ;  /* 0x00c00000ff0477ac */ /* 0x000f620008000800 */
[----:B0-----:R-:W-:-:S05]  /*74d00*/  VIADD R75, R75, 0x1 ;  /* 0x000000014b4b7836 */ /* 0x001fca0000000000 */
[----:B------:R0:W-:Y:S01]  /*74d10*/  STS [R5+0x4], R75 ;  /* 0x0000044b05007388 */ /* 0x0001e20000000800 */
[----:B-----5:R-:W-:-:S13]  /*74d20*/  ISETP.GE.AND P1, PT, R75, UR4, PT ;  /* 0x000000044b007c0c */ /* 0x020fda000bf26270 */
[----:B0-----:R-:W-:Y:S05]  /*74d30*/  @!P1 BRA `(.L_x_1512) ;  /* 0xfffff8b400d89947 */ /* 0x001fea000383ffff */
.L_x_3:
[----:B------:R0:W-:Y:S05]  /*74d40*/  BMOV.32 B11, R0 ;  /* 0x000000000b007356 */ /* 0x0001ea0000000000 */
[----:B------:R-:W-:Y:S05]  /*74d50*/  BSYNC.RECONVERGENT B11 ;  /* 0x00000000000b7941 */ /* 0x000fea0003800200 */
.L_x_2:
[----:B------:R-:W5:Y:S01]  /*74d60*/  LDCU UR4, c[0x0][0x370] ;  /* 0x00006e00ff0477ac */ /* 0x000f620008000800 */
[----:B------:R-:W5:Y:S01]  /*74d70*/  LDC R3, c[0x0][0x360] ;  /* 0x0000d800ff037b82 */ /* 0x000f620000000800 */
[----:B------:R-:W0:Y:S01]  /*74d80*/  LDCU UR5, c[0x3][URZ] ;  /* 0x00c00000ff0577ac */ /* 0x000e220008000800 */
[----:B-----5:R-:W-:-:S05]  /*74d90*/  IMAD R74, R3, UR4, R74 ;  /* 0x00000004034a7c24 */ /* 0x020fca000f8e024a */
[----:B0-----:R-:W-:-:S13]  /*74da0*/  ISETP.GE.AND P0, PT, R74, UR5, PT ;  /* 0x000000054a007c0c */ /* 0x001fda000bf06270 */
[----:B------:R-:W-:Y:S05]  /*74db0*/  @!P0 BRA `(.L_x_1513) ;  /* 0xfffff8b000f88947 */ /* 0x000fea000383ffff */
.L_x_1:
[----:B------:R0:W-:Y:S05]  /*74dc0*/  BMOV.32 B0, R10 ;  /* 0x0000000a00007356 */ /* 0x0001ea0000000000 */
[----:B------:R-:W-:Y:S05]  /*74dd0*/  BSYNC.RECONVERGENT B0 ;  /* 0x0000000000007941 */ /* 0x000fea0003800200 */
.L_x_0:
[----:B------:R-:W-:Y:S05]  /*74de0*/  WARPSYNC.ALL ;  /* 0x0000000000007948 */ /* 0x000fea0003800000 */
[----:B------:R-:W-:Y:S06]  /*74df0*/  BAR.SYNC.DEFER_BLOCKING 0x0 ;  /* 0x0000000000007b1d */ /* 0x000fec0000010000 */
[----:B------:R-:W-:Y:S05]  /*74e00*/  EXIT ;  /* 0x000000000000794d */ /* 0x000fea0003800000 */
        .type           $_Z4LAMPPcPiS0_S0_PdS1_S0_S_$_Z11design_loopPiPcS_S_iS_PdiS_S0_S1_,@function
        .size           $_Z4LAMPPcPiS0_S0_PdS1_S0_S_$_Z11design_loopPiPcS_S_iS_PdiS_S0_S1_,($_Z4LAMPPcPiS0_S0_PdS1_S0_S_$_Z15check_structurePcPiS0_iPdiS1_S0_S_ - $_Z4LAMPPcPiS0_S0_PdS1_S0_S_$_Z11design_loopPiPcS_S_iS_PdiS_S0_S1_)
$_Z4LAMPPcPiS0_S0_PdS1_S0_S_$_Z11design_loopPiPcS_S_iS_PdiS_S0_S1_:
[----:B------:R-:W0:Y:S01]  /*74e10*/  S2UR UR5, SR_CgaCtaId ;  /* 0x00000000000579c3 */ /* 0x000e220000008800 */
[----:B------:R-:W-:-:S07]  /*74e20*/  UMOV UR4, 0x400 ;  /* 0x0000040000047882 */ /* 0x000fce0000000000 */
[----:B------:R-:W1:Y:S08]  /*74e30*/  LDC.64 R64, c[0x0][0x358] ;  /* 0x0000d600ff407b82 */ /* 0x000e700000000a00 */
[----:B------:R-:W2:Y:S01]  /*74e40*/  LDC.64 R2, c[0x0][0x388] ;  /* 0x0000e200ff027b82 */ /* 0x000ea20000000a00 */
[----:B0-----:R-:W-:-:S07]  /*74e50*/  ULEA UR4, UR5, UR4, 0x18 ;  /* 0x0000000405047291 */ /* 0x001fce000f8ec0ff */
[----:B------:R-:W0:Y:S01]  /*74e60*/  LDC.64 R46, c[0x3][RZ] ;  /* 0x00c00000ff2e7b82 */ /* 0x000e220000000a00 */
[----:B------:R-:W-:Y:S02]  /*74e70*/  LEA R33, R31, UR4, 0x5 ;  /* 0x000000041f217c11 */ /* 0x000fe4000f8e28ff */
[----:B-1----:R-:W-:Y:S02]  /*74e80*/  R2UR UR4, R64 ;  /* 0x00000000400472ca */ /* 0x002fe400000e0000 */
[----:B------:R-:W-:Y:S01]  /*74e90*/  R2UR UR5, R65 ;  /* 0x00000000410572ca */ /* 0x000fe200000e0000 */
[----:B------:R-:W1:Y:S02]  /*74ea0*/  LDS R34, [R33+0x4] ;  /* 0x0000040021227984 */ /* 0x000e640000000800 */
[----:B-1----:R-:W-:-:S04]  /*74eb0*/  IMAD R35, R34, 0xa, RZ ;  /* 0x0000000a22237824 */ /* 0x002fc800078e02ff */
[----:B--2---:R-:W-:-:S06]  /*74ec0*/  IMAD.WIDE R2, R35, 0x4, R2 ;  /* 0x0000000423027825 */ /* 0x004fcc00078e0202 */
[----:B------:R-:W2:Y:S01]  /*74ed0*/  LDG.E R2, desc[UR4][R2.64+0x24] ;  /* 0x0000240402027981 */ /* 0x000ea2000c1e1900 */
[----:B------:R-:W0:Y:S01]  /*74ee0*/  LDCU UR4, c[0x3][0x8] ;  /* 0x00c00100ff0477ac */ /* 0x000e220008000800 */
[----:B------:R-:W-:Y:S01]  /*74ef0*/  BSSY.RECONVERGENT B0, `(.L_x_1514) ;  /* 0x00064e1000007945 */ /* 0x000fe20003800200 */
[----:B------:R-:W-:-:S03]  /*74f00*/  IMAD.MOV.U32 R124, RZ, RZ, R31 ;  /* 0x000000ffff7c7224 */ /* 0x000fc600078e001f */
[----:B------:R-:W1:Y:S05]  /*74f10*/  BMOV.32.CLEAR R35, B0 ;  /* 0x0000000000237355 */ /* 0x000e6a0000100000 */
[----:B0-----:R-:W-:Y:S01]  /*74f20*/  IADD3 R47, PT, PT, R47, UR4, R46 ;  /* 0x000000042f2f7c10 */ /* 0x001fe2000fffe02e */
[----:B--2---:R0:W-:Y:S03]  /*74f30*/  STS [R33+0x8], R2 ;  /* 0x0000080221007388 */ /* 0x0041e60000000800 */
[----:B------:R-:W-:-:S13]  /*74f40*/  ISETP.GE.AND P0, PT, R2, R47, PT ;  /* 0x0000002f0200720c */ /* 0x000fda0003f06270 */
[----:B01----:R-:W-:Y:S05]  /*74f50*/  @P0 BRA `(.L_x_1515) ;  /* 0x000005c800e40947 */ /* 0x003fea0003800000 */
[----:B------:R-:W0:Y:S01]  /*74f60*/  LDCU UR4, c[0x3][0x24] ;  /* 0x00c00480ff0477ac */ /* 0x000e220008000800 */
[----:B------:R-:W1:Y:S01]  /*74f70*/  LDC.64 R50, c[0x0][0x3a0] ;  /* 0x0000e800ff327b82 */ /* 0x000e620000000a00 */
[C---:B------:R-:W-:Y:S01]  /*74f80*/  IMAD R43, R74.reuse, 0x36, RZ ;  /* 0x000000364a2b7824 */ /* 0x040fe200078e02ff */
[----:B------:R-:W2:Y:S01]  /*74f90*/  LDCU.64 UR8, c[0x0][0x3b8] ;  /* 0x00007700ff0877ac */ /* 0x000ea20008000a00 */
[C---:B------:R-:W-:Y:S02]  /*74fa0*/  IMAD.SHL.U32 R3, R74.reuse, 0x2, RZ ;  /* 0x000000024a037824 */ /* 0x040fe400078e00ff */
[----:B------:R-:W-:Y:S01]  /*74fb0*/  IMAD R37, R74, 0x4ef, RZ ;  /* 0x000004ef4a257824 */ /* 0x000fe200078e02ff */
[----:B------:R-:W-:Y:S02]  /*74fc0*/  UMOV UR5, 0x5 ;  /* 0x0000000500057882 */ /* 0x000fe40000000000 */
[----:B------:R-:W3:Y:S01]  /*74fd0*/  LDC.64 R52, c[0x0][0x3a8] ;  /* 0x0000ea00ff347b82 */ /* 0x000ee20000000a00 */
[----:B------:R-:W-:-:S02]  /*74fe0*/  VIADD R45, R43, 0x1b ;  /* 0x0000001b2b2d7836 */ /* 0x000fc40000000000 */
[C---:B------:R-:W-:Y:S02]  /*74ff0*/  VIADD R44, R43.reuse, 0x1c ;  /* 0x0000001c2b2c7836 */ /* 0x040fe40000000000 */
[----:B------:R-:W-:Y:S02]  /*75000*/  VIADD R42, R43, 0x1 ;  /* 0x000000012b2a7836 */ /* 0x000fe40000000000 */
[----:B------:R-:W-:Y:S01]  /*75010*/  IMAD.MOV.U32 R38, RZ, RZ, R2 ;  /* 0x000000ffff267224 */ /* 0x000fe200078e0002 */
[----:B------:R-:W4:Y:S01]  /*75020*/  LDC.64 R54, c[0x0][0x3b0] ;  /* 0x0000ec00ff367b82 */ /* 0x000f220000000a00 */
[----:B0-----:R-:W-:Y:S01]  /*75030*/  UIMAD UR4, UR4, UR5, 0x2c ;  /* 0x0000002c040474a4 */ /* 0x001fe2000f8e0205 */
[C---:B------:R-:W-:Y:S02]  /*75040*/  VIADD R41, R37.reuse, 0xffffffff ;  /* 0xffffffff25297836 */ /* 0x040fe40000000000 */
[----:B------:R-:W-:Y:S01]  /*75050*/  VIADD R40, R37, 0x270 ;  /* 0x0000027025287836 */ /* 0x000fe20000000000 */
[----:B--2---:R-:W-:Y:S01]  /*75060*/  IADD3 R56, P0, PT, R43, UR8, RZ ;  /* 0x000000082b387c10 */ /* 0x004fe2000ff1e0ff */
[----:B-1----:R-:W-:-:S03]  /*75070*/  IMAD.WIDE R50, R3, 0x8, R50 ;  /* 0x0000000803327825 */ /* 0x002fc600078e0232 */
[C---:B------:R-:W-:Y:S01]  /*75080*/  LEA.HI.X.SX32 R57, R43.reuse, UR9, 0x1, P0 ;  /* 0x000000092b397c11 */ /* 0x040fe200080f0eff */
[----:B------:R-:W0:Y:S01]  /*75090*/  I2F.F64 R58, UR4 ;  /* 0x00000004003a7d12 */ /* 0x000e220008201c00 */
[----:B------:R-:W-:Y:S02]  /*750a0*/  IMAD R3, R74, 0x3e, RZ ;  /* 0x0000003e4a037824 */ /* 0x000fe400078e02ff */
[----:B------:R-:W-:Y:S02]  /*750b0*/  VIADD R43, R43, 0x1a ;  /* 0x0000001a2b2b7836 */ /* 0x000fe40000000000 */
[----:B---3--:R-:W-:-:S04]  /*750c0*/  IMAD.WIDE R52, R37, 0x8, R52 ;  /* 0x0000000825347825 */ /* 0x008fc800078e0234 */
[C---:B------:R-:W-:Y:S02]  /*750d0*/  VIADD R39, R3.reuse, 0xffffffff ;  /* 0xffffffff03277836 */ /* 0x040fe40000000000 */
[C---:B------:R-:W-:Y:S02]  /*750e0*/  VIADD R34, R3.reuse, 0x18 ;  /* 0x0000001803227836 */ /* 0x040fe40000000000 */
[----:B----4-:R-:W-:-:S07]  /*750f0*/  IMAD.WIDE R54, R3, 0x4, R54 ;  /* 0x0000000403367825 */ /* 0x010fce00078e0236 */
.L_x_2703:
[----:B------:R-:W-:-:S13]  /*75100*/  ISETP.NE.AND P0, PT, R38, -0x1, PT ;  /* 0xffffffff2600780c */ /* 0x000fda0003f05270 */
[----:B01234-:R-:W-:Y:S05]  /*75110*/  @!P0 BRA `(.L_x_1516) ;  /* 0x000005c800708947 */ /* 0x01ffea0003800000 */
[----:B------:R-:W1:Y:S01]  /*75120*/  LDC.64 R48, c[0x0][0x388] ;  /* 0x0000e200ff307b82 */ /* 0x000e620000000a00 */
[----:B------:R-:W-:Y:S01]  /*75130*/  R2UR UR4, R64 ;  /* 0x00000000400472ca */ /* 0x000fe200000e0000 */
[----:B------:R-:W-:Y:S01]  /*75140*/  IMAD R37, R38, 0xa, RZ ;  /* 0x0000000a26257824 */ /* 0x000fe200078e02ff */
[----:B------:R-:W-:-:S03]  /*75150*/  R2UR UR5, R65 ;  /* 0x00000000410572ca */ /* 0x000fc600000e0000 */
[----:B-1----:R-:W-:-:S10]  /*75160*/  IMAD.WIDE R36, R37, 0x4, R48 ;  /* 0x0000000425247825 */ /* 0x002fd400078e0230 */
[----:B------:R-:W2:Y:S01]  /*75170*/  LDG.E R2, desc[UR4][R36.64+0x8] ;  /* 0x0000080424027981 */ /* 0x000ea2000c1e1900 */
[----:B------:R-:W-:Y:S01]  /*75180*/  BSSY.RELIABLE B8, `(.L_x_1517) ;  /* 0x0005c91000087945 */ /* 0x000fe20003800100 */
[----:B--2---:R-:W-:-:S13]  /*75190*/  LOP3.LUT P0, RZ, R2, 0x2, RZ, 0xc0, !PT ;  /* 0x0000000202ff7812 */ /* 0x004fda000780c0ff */
[----:B------:R-:W-:Y:S05]  /*751a0*/  @!P0 BRA `(.L_x_1518) ;  /* 0x000005c800388947 */ /* 0x000fea0003800000 */
[----:B------:R-:W1:Y:S01]  /*751b0*/  LDS R2, [R33+0xc] ;  /* 0x00000c0021027984 */ /* 0x000e620000000800 */
[C---:B------:R-:W-:Y:S02]  /*751c0*/  R2UR UR4, R64.reuse ;  /* 0x00000000400472ca */ /* 0x040fe400000e0000 */
[C---:B------:R-:W-:Y:S02]  /*751d0*/  R2UR UR5, R65.reuse ;  /* 0x00000000410572ca */ /* 0x040fe400000e0000 */
[----:B------:R-:W-:Y:S02]  /*751e0*/  R2UR UR8, R64 ;  /* 0x00000000400872ca */ /* 0x000fe400000e0000 */
[----:B------:R-:W-:-:S09]  /*751f0*/  R2UR UR9, R65 ;  /* 0x00000000410972ca */ /* 0x000fd200000e0000 */
[----:B------:R-:W2:Y:S01]  /*75200*/  LDG.E R36, desc[UR4][R36.64] ;  /* 0x0000000424247981 */ /* 0x000ea2000c1e1900 */
[----:B-1----:R-:W-:-:S04]  /*75210*/  IMAD R3, R2, 0xa, RZ ;  /* 0x0000000a02037824 */ /* 0x002fc800078e02ff */
[----:B------:R-:W-:-:S05]  /*75220*/  IMAD.WIDE R2, R3, 0x4, R48 ;  /* 0x0000000403027825 */ /* 0x000fca00078e0230 */
[----:B------:R-:W3:Y:S01]  /*75230*/  LDG.E R61, desc[UR8][R2.64] ;  /* 0x00000008023d7981 */ /* 0x000ee2000c1e1900 */
[----:B--2---:R-:W-:-:S05]  /*75240*/  VIADD R46, R36, 0x12 ;  /* 0x00000012242e7836 */ /* 0x004fca0000000000 */
[----:B---3--:R-:W-:-:S13]  /*75250*/  ISETP.GT.AND P0, PT, R46, R61, PT ;  /* 0x0000003d2e00720c */ /* 0x008fda0003f04270 */
[----:B------:R-:W-:Y:S05]  /*75260*/  @P0 BREAK.RELIABLE B8 ;  /* 0x0000000000080942 */ /* 0x000fea0003800100 */
[----:B------:R-:W-:Y:S05]  /*75270*/  @P0 BRA `(.L_x_1516) ;  /* 0x000005c800180947 */ /* 0x000fea0003800000 */
[----:B------:R-:W-:Y:S02]  /*75280*/  R2UR UR4, R64 ;  /* 0x00000000400472ca */ /* 0x000fe400000e0000 */
[----:B------:R-:W-:-:S13]  /*75290*/  R2UR UR5, R65 ;  /* 0x00000000410572ca */ /* 0x000fda00000e0000 */
[----:B------:R-:W2:Y:S04]  /*752a0*/  LDG.E R2, desc[UR4][R2.64+0x24] ;  /* 0x0000240402027981 */ /* 0x000ea8000c1e1900 */
[----:B--2---:R1:W-:Y:S01]  /*752b0*/  STS [R33+0x14], R2 ;  /* 0x0000140221007388 */ /* 0x0043e20000000800 */
[----:B------:R-:W-:-:S13]  /*752c0*/  ISETP.NE.AND P0, PT, R2, -0x1, PT ;  /* 0xffffffff0200780c */ /* 0x000fda0003f05270 */
[----:B------:R-:W-:Y:S05]  /*752d0*/  @!P0 BREAK.RELIABLE B8 ;  /* 0x0000000000088942 */ /* 0x000fea0003800100 */
[----:B-1----:R-:W-:Y:S05]  /*752e0*/  @!P0 BRA `(.L_x_1516) ;  /* 0x000005c400fc8947 */ /* 0x002fea0003800000 */
[----:B------:R-:W1:Y:S01]  /*752f0*/  LDS R37, [R33+0x18] ;  /* 0x0000180021257984 */ /* 0x000e620000000800 */
[----:B------:R-:W-:Y:S01]  /*75300*/  IMAD.MOV.U32 R46, RZ, RZ, R2 ;  /* 0x000000ffff2e7224 */ /* 0x000fe200078e0002 */
[----:B------:R-:W-:Y:S02]  /*75310*/  R2UR UR4, R64 ;  /* 0x00000000400472ca */ /* 0x000fe400000e0000 */
[C---:B------:R-:W-:Y:S01]  /*75320*/  R2UR UR5, R65.reuse ;  /* 0x00000000410572ca */ /* 0x040fe200000e0000 */
[----:B------:R-:W-:Y:S01]  /*75330*/  IMAD R3, R46, 0xa, RZ ;  /* 0x0000000a2e037824 */ /* 0x000fe200078e02ff */
[----:B------:R-:W-:Y:S02]  /*75340*/  R2UR UR8, R64 ;  /* 0x00000000400872ca */ /* 0x000fe400000e0000 */
[----:B------:R-:W-:Y:S01]  /*75350*/  R2UR UR9, R65 ;  /* 0x00000000410972ca */ /* 0x000fe200000e0000 */
[----:B------:R-:W-:-:S08]  /*75360*/  IMAD.WIDE R2, R3, 0x4, R48 ;  /* 0x0000000403027825 */ /* 0x000fd000078e0230 */
[----:B------:R-:W2:Y:S01]  /*75370*/  LDG.E R2, desc[UR4][R2.64] ;  /* 0x0000000402027981 */ /* 0x000ea2000c1e1900 */
[----:B-1----:R-:W-:-:S04]  /*75380*/  IMAD R37, R37, 0xa, RZ ;  /* 0x0000000a25257824 */ /* 0x002fc800078e02ff */
[----:B------:R-:W-:-:S06]  /*75390*/  IMAD.WIDE R36, R37, 0x4, R48 ;  /* 0x0000000425247825 */ /* 0x000fcc00078e0230 */
[----:B------:R-:W3:Y:S01]  /*753a0*/  LDG.E R37, desc[UR8][R36.64] ;  /* 0x0000000824257981 */ /* 0x000ee2000c1e1900 */
[----:B--2---:R-:W-:-:S05]  /*753b0*/  VIADD R48, R2, 0x12 ;  /* 0x0000001202307836 */ /* 0x004fca0000000000 */
[----:B---3--:R-:W-:-:S13]  /*753c0*/  ISETP.GT.AND P0, PT, R48, R37, PT ;  /* 0x000000253000720c */ /* 0x008fda0003f04270 */
[----:B------:R-:W-:Y:S05]  /*753d0*/  @P0 BREAK.RELIABLE B8 ;  /* 0x0000000000080942 */ /* 0x000fea0003800100 */
[----:B------:R-:W-:Y:S05]  /*753e0*/  @P0 BRA `(.L_x_1516) ;  /* 0x000005c400bc0947 */ /* 0x000fea0003800000 */
[----:B------:R-:W-:-:S13]  /*753f0*/  ISETP.GE.AND P0, PT, R46, R47, PT ;  /* 0x0000002f2e00720c */ /* 0x000fda0003f06270 */
[----:B------:R-:W-:Y:S05]  /*75400*/  @P0 BRA `(.L_x_1518) ;  /* 0x000005c400a00947 */ /* 0x000fea0003800000 */
[----:B------:R-:W-:Y:S01]  /*75410*/  BSSY.RELIABLE B4, `(.L_x_1519) ;  /* 0x0005c66000047945 */ /* 0x000fe20003800100 */
.L_x_2702:
[----:B-1----:R-:W1:Y:S01]  /*75420*/  LDC.64 R36, c[0x0][0x388] ;  /* 0x0000e200ff247b82 */ /* 0x002e620000000a00 */
[----:B------:R-:W-:Y:S01]  /*75430*/  R2UR UR4, R64 ;  /* 0x00000000400472ca */ /* 0x000fe200000e0000 */
[----:B------:R-:W-:Y:S01]  /*75440*/  IMAD R3, R46, 0xa, RZ ;  /* 0x0000000a2e037824 */ /* 0x000fe200078e02ff */
[----:B------:R-:W-:-:S03]  /*75450*/  R2UR UR5, R65 ;  /* 0x00000000410572ca */ /* 0x000fc600000e0000 */
[----:B-1----:R-:W-:-:S10]  /*75460*/  IMAD.WIDE R2, R3, 0x4, R36 ;  /* 0x0000000403027825 */ /* 0x002fd400078e0224 */
[----:B--2---:R-:W2:Y:S02]  /*75470*/  LDG.E R38, desc[UR4][R2.64+0x8] ;  /* 0x0000080402267981 */ /* 0x004ea4000c1e1900 */
[----:B--2---:R-:W-:-:S04]  /*75480*/  LOP3.LUT R38, R38, 0x1, RZ, 0xc0, !PT ;  /* 0x0000000126267812 */ /* 0x004fc800078ec0ff */
[----:B------:R-:W-:Y:S01]  /*75490*/  ISETP.NE.U32.AND P0, PT, R38, 0x1, PT ;  /* 0x000000012600780c */ /* 0x000fe20003f05070 */
[----:B------:R-:W-:-:S12]  /*754a0*/  IMAD.MOV.U32 R38, RZ, RZ, R46 ;  /* 0x000000ffff267224 */ /* 0x000fd800078e002e */
[----:B0-----:R-:W-:-:S05]  /*754b0*/  @P0 VIADD R46, R46, 0x1 ;  /* 0x000000012e2e0836 */ /* 0x001fca0000000000 */
[----:B------:R1:W-:Y:S01]  /*754c0*/  @P0 STS [R33+0x14], R46 ;  /* 0x0000142e21000388 */ /* 0x0003e20000000800 */
[----:B---34-:R-:W-:Y:S05]  /*754d0*/  @P0 BRA `(.L_x_1520) ;  /* 0x000005c4005c0947 */ /* 0x018fea0003800000 */
[----:B-1----:R-:W1:Y:S01]  /*754e0*/  LDS R46, [R33+0x18] ;  /* 0x00001800212e7984 */ /* 0x002e620000000800 */
[C---:B------:R-:W-:Y:S02]  /*754f0*/  R2UR UR4, R64.reuse ;  /* 0x00000000400472ca */ /* 0x040fe400000e0000 */
[C---:B------:R-:W-:Y:S02]  /*75500*/  R2UR UR5, R65.reuse ;  /* 0x00000000410572ca */ /* 0x040fe400000e0000 */
[----:B------:R-:W-:Y:S02]  /*75510*/  R2UR UR8, R64 ;  /* 0x00000000400872ca */ /* 0x000fe400000e0000 */
[----:B------:R-:W-:-:S09]  /*75520*/  R2UR UR9, R65 ;  /* 0x00000000410972ca */ /* 0x000fd200000e0000 */
[----:B------:R-:W2:Y:S01]  /*75530*/  LDG.E R60, desc[UR4][R2.64] ;  /* 0x00000004023c7981 */ /* 0x000ea2000c1e1900 */
[----:B-1----:R-:W-:-:S04]  /*75540*/  IMAD R46, R46, 0xa, RZ ;  /* 0x0000000a2e2e7824 */ /* 0x002fc800078e02ff */
[----:B------:R-:W-:-:S06]  /*75550*/  IMAD.WIDE R48, R46, 0x4, R36 ;  /* 0x000000042e307825 */ /* 0x000fcc00078e0224 */
[----:B------:R-:W3:Y:S01]  /*75560*/  LDG.E R49, desc[UR8][R48.64] ;  /* 0x0000000830317981 */ /* 0x000ee2000c1e1900 */
[----:B--2---:R-:W-:-:S05]  /*75570*/  VIADD R60, R60, 0x12 ;  /* 0x000000123c3c7836 */ /* 0x004fca0000000000 */
[----:B---3--:R-:W-:-:S13]  /*75580*/  ISETP.GT.AND P0, PT, R60, R49, PT ;  /* 0x000000313c00720c */ /* 0x008fda0003f04270 */
[----:B------:R-:W-:Y:S05]  /*75590*/  @P0 BRA `(.L_x_1521) ;  /* 0x000005c400340947 */ /* 0x000fea0003800000 */
[----:B------:R-:W1:Y:S02]  /*755a0*/  LDCU UR4, c[0x3][0xc] ;  /* 0x00c00180ff0477ac */ /* 0x000e640008000800 */
[----:B-1----:R-:W-:-:S09]  /*755b0*/  UISETP.NE.AND UP0, UPT, UR4, URZ, UPT ;  /* 0x000000ff0400728c */ /* 0x002fd2000bf05270 */
[----:B------:R-:W-:Y:S05]  /*755c0*/  BRA.U !UP0, `(.L_x_1522) ;  /* 0x0000003908ac7547 */ /* 0x000fea000b800000 */
[----:B------:R-:W1:Y:S02]  /*755d0*/  LDC R92, c[0x3][0x1c] ;  /* 0x00c00700ff5c7b82 */ /* 0x000e640000000800 */
[----:B-1----:R-:W-:-:S13]  /*755e0*/  ISETP.GE.AND P1, PT, R92, 0x1, PT ;  /* 0x000000015c00780c */ /* 0x002fda0003f26270 */
[----:B------:R-:W-:Y:S05]  /*755f0*/  @!P1 BRA `(.L_x_1523) ;  /* 0x0000000400b89947 */ /* 0x000fea0003800000 */
[C---:B------:R-:W-:Y:S01]  /*75600*/  ISETP.GE.U32.AND P0, PT, R92.reuse, 0x8, PT ;  /* 0x000000085c00780c */ /* 0x040fe20003f06070 */
[----:B------:R-:W-:Y:S02]  /*75610*/  VIADD R75, R92, 0x8 ;  /* 0x000000085c4b7836 */ /* 0x000fe40000000000 */
[----:B------:R-:W-:-:S10]  /*75620*/  IMAD.MOV.U32 R82, RZ, RZ, RZ ;  /* 0x000000ffff527224 */ /* 0x000fd400078e00ff */
[----:B------:R-:W-:Y:S05]  /*75630*/  @!P0 BRA `(.L_x_1524) ;  /* 0x0000000000c48947 */ /* 0x000fea0003800000 */
[----:B------:R-:W1:Y:S01]  /*75640*/  LDS R48, [R33] ;  /* 0x0000000021307984 */ /* 0x000e620000000800 */
[----:B------:R-:W-:Y:S01]  /*75650*/  BSSY.RECONVERGENT B0, `(.L_x_1525) ;  /* 0x000002e000007945 */ /* 0x000fe20003800200 */
[----:B------:R-:W-:Y:S01]  /*75660*/  IMAD.MOV.U32 R89, RZ, RZ, RZ ;  /* 0x000000ffff597224 */ /* 0x000fe200078e00ff */
[----:B------:R-:W-:Y:S01]  /*75670*/  LOP3.LUT R90, R92, 0x7ffffff8, RZ, 0xc0, !PT ;  /* 0x7ffffff85c5a7812 */ /* 0x000fe200078ec0ff */
[----:B-1----:R-:W-:-:S07]  /*75680*/  IMAD R88, R75, R48, RZ ;  /* 0x000000304b587224 */ /* 0x002fce00078e02ff */
.L_x_1526:
[----:B-1----:R-:W1:Y:S01]  /*75690*/  LDC.64 R86, c[0x0][0x398] ;  /* 0x0000e600ff567b82 */ /* 0x002e620000000a00 */
[----:B------:R-:W-:Y:S01]  /*756a0*/  VIADD R89, R89, 0x8 ;  /* 0x0000000859597836 */ /* 0x000fe20000000000 */
[----:B------:R-:W-:Y:S02]  /*756b0*/  R2UR UR4, R64 ;  /* 0x00000000400472ca */ /* 0x000fe400000e0000 */
[C---:B------:R-:W-:Y:S01]  /*756c0*/  R2UR UR5, R65.reuse ;  /* 0x00000000410572ca */ /* 0x040fe200000e0000 */
[----:B------:R-:W-:Y:S01]  /*756d0*/  IMAD.IADD R61, R88, 0x1, R89 ;  /* 0x00000001583d7824 */ /* 0x000fe200078e0259 */
[C---:B------:R-:W-:Y:S02]  /*756e0*/  R2UR UR8, R64.reuse ;  /* 0x00000000400872ca */ /* 0x040fe400000e0000 */
[----:B------:R-:W-:Y:S01]  /*756f0*/  R2UR UR9, R65 ;  /* 0x00000000410972ca */ /* 0x000fe200000e0000 */
[C---:B------:R-:W-:Y:S01]  /*75700*/  VIADD R63, R61.reuse, 0x1 ;  /* 0x000000013d3f7836 */ /* 0x040fe20000000000 */
[C---:B------:R-:W-:Y:S01]  /*75710*/  R2UR UR10, R64.reuse ;  /* 0x00000000400a72ca */ /* 0x040fe200000e0000 */
[----:B------:R-:W-:Y:S01]  /*75720*/  VIADD R81, R61, 0x2 ;  /* 0x000000023d517836 */ /* 0x000fe20000000000 */
        /* <DEDUP_REMOVED lines=10> */
[----:B------:R-:W-:Y:S01]  /*757d0*/  R2UR UR16, R64 ;  /* 0x00000000401072ca */ /* 0x000fe200000e0000 */
[----:B-1----:R-:W-:Y:S01]  /*757e0*/  IMAD.WIDE R48, R61, 0x4, R86 ;  /* 0x000000043d307825 */ /* 0x002fe200078e0256 */
[----:B------:R-:W-:-:S02]  /*757f0*/  R2UR UR17, R65 ;  /* 0x00000000411172ca */ /* 0x000fc400000e0000 */
[----:B------:R-:W-:Y:S01]  /*75800*/  R2UR UR18, R64 ;  /* 0x00000000401272ca */ /* 0x000fe200000e0000 */
[--C-:B------:R-:W-:Y:S01]  /*75810*/  IMAD.WIDE R60, R81, 0x4, R86.reuse ;  /* 0x00000004513c7825 */ /* 0x100fe200078e0256 */
[----:B------:R-:W-:Y:S01]  /*75820*/  R2UR UR19, R65 ;  /* 0x00000000411372ca */ /* 0x000fe200000e0000 */
[----:B------:R1:W-:Y:S01]  /*75830*/  STG.E desc[UR4][R48.64], RZ ;  /* 0x000000ff30007986 */ /* 0x0003e2000c101904 */
[----:B------:R-:W-:Y:S01]  /*75840*/  ISETP.NE.AND P0, PT, R89, R90, PT ;  /* 0x0000005a5900720c */ /* 0x000fe20003f05270 */
[----:B------:R-:W-:-:S04]  /*75850*/  IMAD.WIDE R80, R85, 0x4, R86 ;  /* 0x0000000455507825 */ /* 0x000fc800078e0256 */
[----:B------:R-:W-:-:S04]  /*75860*/  IMAD.WIDE R84, R93, 0x4, R86 ;  /* 0x000000045d547825 */ /* 0x000fc800078e0256 */
[----:B-1----:R-:W-:-:S04]  /*75870*/  IMAD.WIDE R48, R63, 0x4, R86 ;  /* 0x000000043f307825 */ /* 0x002fc800078e0256 */
[--C-:B------:R-:W-:Y:S01]  /*75880*/  IMAD.WIDE R62, R83, 0x4, R86.reuse ;  /* 0x00000004533e7825 */ /* 0x100fe200078e0256 */
[----:B------:R1:W-:Y:S03]  /*75890*/  STG.E desc[UR8][R48.64], RZ ;  /* 0x000000ff30007986 */ /* 0x0003e6000c101908 */
[--C-:B------:R-:W-:Y:S01]  /*758a0*/  IMAD.WIDE R82, R91, 0x4, R86.reuse ;  /* 0x000000045b527825 */ /* 0x100fe200078e0256 */
[----:B------:R1:W-:Y:S03]  /*758b0*/  STG.E desc[UR10][R60.64], RZ ;  /* 0x000000ff3c007986 */ /* 0x0003e6000c10190a */
[----:B------:R-:W-:Y:S01]  /*758c0*/  IMAD.WIDE R86, R95, 0x4, R86 ;  /* 0x000000045f567825 */ /* 0x000fe200078e0256 */
[----:B------:R1:W-:Y:S04]  /*758d0*/  STG.E desc[UR4][R62.64], RZ ;  /* 0x000000ff3e007986 */ /* 0x0003e8000c101904 */
[----:B------:R1:W-:Y:S04]  /*758e0*/  STG.E desc[UR12][R80.64], RZ ;  /* 0x000000ff50007986 */ /* 0x0003e8000c10190c */
[----:B------:R1:W-:Y:S04]  /*758f0*/  STG.E desc[UR14][R82.64], RZ ;  /* 0x000000ff52007986 */ /* 0x0003e8000c10190e */
[----:B------:R1:W-:Y:S04]  /*75900*/  STG.E desc[UR16][R84.64], RZ ;  /* 0x000000ff54007986 */ /* 0x0003e8000c101910 */
[----:B------:R1:W-:Y:S01]  /*75910*/  STG.E desc[UR18][R86.64], RZ ;  /* 0x000000ff56007986 */ /* 0x0003e2000c101912 */
[----:B------:R-:W-:Y:S05]  /*75920*/  @P0 BRA `(.L_x_1526) ;  /* 0xfffffffc00580947 */ /* 0x000fea000383ffff */
[----:B------:R-:W-:Y:S05]  /*75930*/  BSYNC.RECONVERGENT B0 ;  /* 0x0000000000007941 */ /* 0x000fea0003800200 */
.L_x_1525:
[----:B-1----:R-:W-:-:S07]  /*75940*/  IMAD.MOV.U32 R82, RZ, RZ, R90 ;  /* 0x000000ffff527224 */ /* 0x002fce00078e005a */
.L_x_1524:
[----:B------:R-:W-:-:S13]  /*75950*/  LOP3.LUT P0, R48, R92, 0x7, RZ, 0xc0, !PT ;  /* 0x000000075c307812 */ /* 0x000fda000780c0ff */
[----:B------:R-:W-:Y:S05]  /*75960*/  @!P0 BRA `(.L_x_1523) ;  /* 0x0000000000dc8947 */ /* 0x000fea0003800000 */
[----:B------:R-:W-:Y:S01]  /*75970*/  VIADD R48, R48, 0xffffffff ;  /* 0xffffffff30307836 */ /* 0x000fe20000000000 */
[----:B------:R-:W-:-:S04]  /*75980*/  LOP3.LUT P2, R84, R92, 0x3, RZ, 0xc0, !PT ;  /* 0x000000035c547812 */ /* 0x000fc8000784c0ff */
[----:B------:R-:W-:-:S13]  /*75990*/  ISETP.GE.U32.AND P0, PT, R48, 0x3, PT ;  /* 0x000000033000780c */ /* 0x000fda0003f06070 */
[----:B------:R-:W-:Y:S05]  /*759a0*/  @!P0 BRA `(.L_x_1527) ;  /* 0x0000000000608947 */ /* 0x000fea0003800000 */
[----:B------:R-:W1:Y:S01]  /*759b0*/  LDS R48, [R33] ;  /* 0x0000000021307984 */ /* 0x000e620000000800 */
[----:B------:R-:W2:Y:S01]  /*759c0*/  LDC.64 R80, c[0x0][0x398] ;  /* 0x0000e600ff507b82 */ /* 0x000ea20000000a00 */
[C---:B------:R-:W-:Y:S02]  /*759d0*/  R2UR UR4, R64.reuse ;  /* 0x00000000400472ca */ /* 0x040fe400000e0000 */
[C---:B------:R-:W-:Y:S02]  /*759e0*/  R2UR UR5, R65.reuse ;  /* 0x00000000410572ca */ /* 0x040fe400000e0000 */
[C---:B------:R-:W-:Y:S02]  /*759f0*/  R2UR UR8, R64.reuse ;  /* 0x00000000400872ca */ /* 0x040fe400000e0000 */
[----:B------:R-:W-:Y:S02]  /*75a00*/  R2UR UR9, R65 ;  /* 0x00000000410972ca */ /* 0x000fe400000e0000 */
[----:B------:R-:W-:-:S02]  /*75a10*/  R2UR UR10, R64 ;  /* 0x00000000400a72ca */ /* 0x000fc400000e0000 */
[C---:B------:R-:W-:Y:S02]  /*75a20*/  R2UR UR11, R65.reuse ;  /* 0x00000000410b72ca */ /* 0x040fe400000e0000 */
[----:B------:R-:W-:Y:S02]  /*75a30*/  R2UR UR12, R64 ;  /* 0x00000000400c72ca */ /* 0x000fe400000e0000 */
[----:B------:R-:W-:Y:S01]  /*75a40*/  R2UR UR13, R65 ;  /* 0x00000000410d72ca */ /* 0x000fe200000e0000 */
[----:B-1----:R-:W-:Y:S02]  /*75a50*/  IMAD R48, R75, R48, R82 ;  /* 0x000000304b307224 */ /* 0x002fe400078e0252 */
[----:B------:R-:W-:Y:S02]  /*75a60*/  VIADD R82, R82, 0x4 ;  /* 0x0000000452527836 */ /* 0x000fe40000000000 */
[C---:B------:R-:W-:Y:S02]  /*75a70*/  VIADD R49, R48.reuse, 0x8 ;  /* 0x0000000830317836 */ /* 0x040fe40000000000 */
[----:B------:R-:W-:-:S02]  /*75a80*/  VIADD R61, R48, 0x9 ;  /* 0x00000009303d7836 */ /* 0x000fc40000000000 */
[C---:B------:R-:W-:Y:S02]  /*75a90*/  VIADD R63, R48.reuse, 0xa ;  /* 0x0000000a303f7836 */ /* 0x040fe40000000000 */
[----:B------:R-:W-:Y:S02]  /*75aa0*/  VIADD R83, R48, 0xb ;  /* 0x0000000b30537836 */ /* 0x000fe40000000000 */
[----:B--2---:R-:W-:-:S04]  /*75ab0*/  IMAD.WIDE R48, R49, 0x4, R80 ;  /* 0x0000000431307825 */ /* 0x004fc800078e0250 */
[--C-:B------:R-:W-:Y:S01]  /*75ac0*/  IMAD.WIDE R60, R61, 0x4, R80.reuse ;  /* 0x000000043d3c7825 */ /* 0x100fe200078e0250 */
[----:B------:R1:W-:Y:S03]  /*75ad0*/  STG.E desc[UR4][R48.64], RZ ;  /* 0x000000ff30007986 */ /* 0x0003e6000c101904 */
[--C-:B------:R-:W-:Y:S01]  /*75ae0*/  IMAD.WIDE R62, R63, 0x4, R80.reuse ;  /* 0x000000043f3e7825 */ /* 0x100fe200078e0250 */
[----:B------:R1:W-:Y:S03]  /*75af0*/  STG.E desc[UR8][R60.64], RZ ;  /* 0x000000ff3c007986 */ /* 0x0003e6000c101908 */
[----:B------:R-:W-:Y:S01]  /*75b00*/  IMAD.WIDE R80, R83, 0x4, R80 ;  /* 0x0000000453507825 */ /* 0x000fe200078e0250 */
[----:B------:R1:W-:Y:S04]  /*75b10*/  STG.E desc[UR10][R62.64], RZ ;  /* 0x000000ff3e007986 */ /* 0x0003e8000c10190a */
[----:B------:R1:W-:Y:S02]  /*75b20*/  STG.E desc[UR12][R80.64], RZ ;  /* 0x000000ff50007986 */ /* 0x0003e4000c10190c */
.L_x_1527:
[----:B------:R-:W-:Y:S05]  /*75b30*/  @!P2 BRA `(.L_x_1523) ;  /* 0x000000000068a947 */ /* 0x000fea0003800000 */
[----:B-1----:R-:W-:Y:S02]  /*75b40*/  LOP3.LUT R48, R92, 0x1, RZ, 0xc0, !PT ;  /* 0x000000015c307812 */ /* 0x002fe400078ec0ff */
[----:B------:R-:W-:Y:S02]  /*75b50*/  ISETP.NE.AND P0, PT, R84, 0x1, PT ;  /* 0x000000015400780c */ /* 0x000fe40003f05270 */
[----:B------:R-:W-:-:S13]  /*75b60*/  ISETP.NE.U32.AND P2, PT, R48, 0x1, PT ;  /* 0x000000013000780c */ /* 0x000fda0003f45070 */
[----:B------:R1:W2:Y:S01]  /*75b70*/  @!P2 LDS R80, [R33] ;  /* 0x000000002150a984 */ /* 0x0002a20000000800 */
[----:B------:R-:W3:Y:S01]  /*75b80*/  @!P2 LDC.64 R62, c[0x0][0x398] ;  /* 0x0000e600ff3eab82 */ /* 0x000ee20000000a00 */
[----:B------:R-:W-:Y:S05]  /*75b90*/  @!P0 BRA `(.L_x_1528) ;  /* 0x0000000000388947 */ /* 0x000fea0003800000 */
[----:B------:R-:W4:Y:S01]  /*75ba0*/  LDS R60, [R33] ;  /* 0x00000000213c7984 */ /* 0x000f220000000800 */
[----:B------:R-:W5:Y:S01]  /*75bb0*/  LDC.64 R48, c[0x0][0x398] ;  /* 0x0000e600ff307b82 */ /* 0x000f620000000a00 */
[C---:B------:R-:W-:Y:S02]  /*75bc0*/  R2UR UR4, R64.reuse ;  /* 0x00000000400472ca */ /* 0x040fe400000e0000 */
[C---:B------:R-:W-:Y:S02]  /*75bd0*/  R2UR UR5, R65.reuse ;  /* 0x00000000410572ca */ /* 0x040fe400000e0000 */
[----:B------:R-:W-:Y:S02]  /*75be0*/  R2UR UR8, R64 ;  /* 0x00000000400872ca */ /* 0x000fe400000e0000 */
[----:B------:R-:W-:Y:S01]  /*75bf0*/  R2UR UR9, R65 ;  /* 0x00000000410972ca */ /* 0x000fe200000e0000 */
[----:B----4-:R-:W-:Y:S02]  /*75c00*/  IMAD R60, R75, R60, R82 ;  /* 0x0000003c4b3c7224 */ /* 0x010fe400078e0252 */
[----:B------:R-:W-:-:S02]  /*75c10*/  VIADD R82, R82, 0x2 ;  /* 0x0000000252527836 */ /* 0x000fc40000000000 */
[C---:B------:R-:W-:Y:S02]  /*75c20*/  VIADD R61, R60.reuse, 0x8 ;  /* 0x000000083c3d7836 */ /* 0x040fe40000000000 */
[----:B------:R-:W-:Y:S02]  /*75c30*/  VIADD R81, R60, 0x9 ;  /* 0x000000093c517836 */ /* 0x000fe40000000000 */
[----:B-----5:R-:W-:-:S04]  /*75c40*/  IMAD.WIDE R60, R61, 0x4, R48 ;  /* 0x000000043d3c7825 */ /* 0x020fc800078e0230 */
[----:B------:R-:W-:Y:S01]  /*75c50*/  IMAD.WIDE R48, R81, 0x4, R48 ;  /* 0x0000000451307825 */ /* 0x000fe200078e0230 */
[----:B------:R4:W-:Y:S04]  /*75c60*/  STG.E desc[UR4][R60.64], RZ ;  /* 0x000000ff3c007986 */ /* 0x0009e8000c101904 */
[----:B------:R4:W-:Y:S02]  /*75c70*/  STG.E desc[UR8][R48.64], RZ ;  /* 0x000000ff30007986 */ /* 0x0009e4000c101908 */
.L_x_1528:
[----:B--2---:R-:W-:Y:S01]  /*75c80*/  @!P2 IMAD R75, R75, R80, R82 ;  /* 0x000000504b4ba224 */ /* 0x004fe200078e0252 */
[----:B------:R-:W-:Y:S02]  /*75c90*/  @!P2 R2UR UR4, R64 ;  /* 0x000000004004a2ca */ /* 0x000fe400000e0000 */
[----:B------:R-:W-:Y:S01]  /*75ca0*/  @!P2 R2UR UR5, R65 ;  /* 0x000000004105a2ca */ /* 0x000fe200000e0000 */
[----:B----4-:R-:W-:-:S04]  /*75cb0*/  @!P2 VIADD R49, R75, 0x8 ;  /* 0x000000084b31a836 */ /* 0x010fc80000000000 */
[----:B---3--:R-:W-:-:S08]  /*75cc0*/  @!P2 IMAD.WIDE R48, R49, 0x4, R62 ;  /* 0x000000043130a825 */ /* 0x008fd000078e023e */
[----:B------:R2:W-:Y:S02]  /*75cd0*/  @!P2 STG.E desc[UR4][R48.64], RZ ;  /* 0x000000ff3000a986 */ /* 0x0005e4000c101904 */
.L_x_1523:
[----:B------:R-:W1:Y:S01]  /*75ce0*/  LDS R75, [R33] ;  /* 0x00000000214b7984 */ /* 0x000e620000000800 */
[C---:B------:R-:W-:Y:S02]  /*75cf0*/  R2UR UR4, R64.reuse ;  /* 0x00000000400472ca */ /* 0x040fe400000e0000 */
[C---:B------:R-:W-:Y:S02]  /*75d00*/  R2UR UR5, R65.reuse ;  /* 0x00000000410572ca */ /* 0x040fe400000e0000 */
[----:B------:R-:W-:Y:S02]  /*75d10*/  R2UR UR8, R64 ;  /* 0x00000000400872ca */ /* 0x000fe400000e0000 */
[----:B------:R-:W-:Y:S01]  /*75d20*/  R2UR UR9, R65 ;  /* 0x00000000410972ca */ /* 0x000fe200000e0000 */
[----:B-12---:R-:W-:-:S04]  /*75d30*/  IMAD R49, R75, 0xa, RZ ;  /* 0x0000000a4b317824 */ /* 0x006fc800078e02ff */
[----:B------:R-:W-:-:S05]  /*75d40*/  IMAD.WIDE R36, R49, 0x4, R36 ;  /* 0x0000000431247825 */ /* 0x000fca00078e0224 */
[----:B------:R-:W2:Y:S04]  /*75d50*/  LDG.E R84, desc[UR4][R36.64+0xc] ;  /* 0x00000c0424547981 */ /* 0x000ea8000c1e1900 */
[----:B------:R-:W2:Y:S01]  /*75d60*/  LDG.E R49, desc[UR8][R36.64+0x10] ;  /* 0x0000100824317981 */ /* 0x000ea2000c1e1900 */
[----:B------:R-:W-:Y:S01]  /*75d70*/  BSSY.RECONVERGENT B0, `(.L_x_1529) ;  /* 0x000014d000007945 */ /* 0x000fe20003800200 */
[----:B--2---:R-:W-:-:S13]  /*75d80*/  ISETP.GE.AND P0, PT, R84, R49, PT ;  /* 0x000000315400720c */ /* 0x004fda0003f06270 */
[----:B------:R-:W-:Y:S05]  /*75d90*/  @P0 BRA `(.L_x_1530) ;  /* 0x0000001400280947 */ /* 0x000fea0003800000 */
.L_x_1554:
[----:B------:R-:W1:Y:S01]  /*75da0*/  LDC.64 R36, c[0x0][0x390] ;  /* 0x0000e400ff247b82 */ /* 0x000e620000000a00 */
[----:B------:R-:W-:Y:S01]  /*75db0*/  R2UR UR4, R64 ;  /* 0x00000000400472ca */ /* 0x000fe200000e0000 */
[----:B------:R-:W-:Y:S01]  /*75dc0*/  IMAD R49, R84, 0x3, RZ ;  /* 0x0000000354317824 */ /* 0x000fe200078e02ff */
[----:B------:R-:W-:-:S03]  /*75dd0*/  R2UR UR5, R65 ;  /* 0x00000000410572ca */ /* 0x000fc600000e0000 */
[----:B-1----:R-:W-:-:S10]  /*75de0*/  IMAD.WIDE R36, R49, 0x4, R36 ;  /* 0x0000000431247825 */ /* 0x002fd400078e0224 */
[----:B------:R-:W2:Y:S01]  /*75df0*/  LDG.E R48, desc[UR4][R36.64+0x8] ;  /* 0x0000080424307981 */ /* 0x000ea2000c1e1900 */
[----:B------:R-:W-:Y:S01]  /*75e00*/  BSSY.RECONVERGENT B1, `(.L_x_1531) ;  /* 0x000013a000017945 */ /* 0x000fe20003800200 */
[----:B--2---:R-:W-:-:S04]  /*75e10*/  LOP3.LUT R48, R48, 0x1, RZ, 0xc0, !PT ;  /* 0x0000000130307812 */ /* 0x004fc800078ec0ff */
[----:B------:R-:W-:-:S13]  /*75e20*/  ISETP.NE.U32.AND P0, PT, R48, 0x1, PT ;  /* 0x000000013000780c */ /* 0x000fda0003f05070 */
[----:B------:R-:W-:Y:S05]  /*75e30*/  @P0 BRA `(.L_x_1532) ;  /* 0x0000001000d80947 */ /* 0x000fea0003800000 */
[----:B------:R-:W-:Y:S01]  /*75e40*/  R2UR UR4, R64 ;  /* 0x00000000400472ca */ /* 0x000fe200000e0000 */
[----:B------:R-:W1:Y:S01]  /*75e50*/  LDC.64 R48, c[0x0][0x398] ;  /* 0x0000e600ff307b82 */ /* 0x000e620000000a00 */
[----:B------:R-:W-:-:S13]  /*75e60*/  R2UR UR5, R65 ;  /* 0x00000000410572ca */ /* 0x000fda00000e0000 */
[----:B------:R-:W2:Y:S01]  /*75e70*/  LDG.E R86, desc[UR4][R36.64] ;  /* 0x0000000424567981 */ /* 0x000ea2000c1e1900 */
[----:B------:R-:W3:Y:S02]  /*75e80*/  LDCU UR4, c[0x3][0x1c] ;  /* 0x00c00380ff0477ac */ /* 0x000ee40008000800 */
[----:B---3--:R-:W-:-:S06]  /*75e90*/  UIADD3 UR4, UPT, UPT, UR4, 0x8, URZ ;  /* 0x0000000804047890 */ /* 0x008fcc000fffe0ff */
[----:B--2---:R-:W-:Y:S01]  /*75ea0*/  IMAD R60, R75, UR4, R86 ;  /* 0x000000044b3c7c24 */ /* 0x004fe2000f8e0256 */
[----:B------:R-:W-:-:S03]  /*75eb0*/  R2UR UR4, R64 ;  /* 0x00000000400472ca */ /* 0x000fc600000e0000 */
[----:B------:R-:W-:-:S04]  /*75ec0*/  VIADD R61, R60, 0x8 ;  /* 0x000000083c3d7836 */ /* 0x000fc80000000000 */
[----:B-1----:R-:W-:-:S06]  /*75ed0*/  IMAD.WIDE R48, R61, 0x4, R48 ;  /* 0x000000043d307825 */ /* 0x002fcc00078e0230 */
[----:B------:R-:W2:Y:S02]  /*75ee0*/  LDG.E R60, desc[UR4][R48.64] ;  /* 0x00000004303c7981 */ /* 0x000ea4000c1e1900 */
[----:B--2---:R-:W-:-:S13]  /*75ef0*/  ISETP.NE.AND P0, PT, R60, RZ, PT ;  /* 0x000000ff3c00720c */ /* 0x004fda0003f05270 */
[----:B------:R-:W-:Y:S05]  /*75f00*/  @P0 BRA `(.L_x_1532) ;  /* 0x0000001000a40947 */ /* 0x000fea0003800000 */
[----:B------:R-:W1:Y:S01]  /*75f10*/  LDS R85, [R33+0x4] ;  /* 0x0000040021557984 */ /* 0x000e620000000800 */
[----:B------:R-:W2:Y:S01]  /*75f20*/  LDC.64 R60, c[0x0][0x388] ;  /* 0x0000e200ff3c7b82 */ /* 0x000ea20000000a00 */
[C---:B------:R-:W-:Y:S02]  /*75f30*/  R2UR UR4, R64.reuse ;  /* 0x00000000400472ca */ /* 0x040fe400000e0000 */
[C---:B------:R-:W-:Y:S02]  /*75f40*/  R2UR UR5, R65.reuse ;  /* 0x00000000410572ca */ /* 0x040fe400000e0000 */
[----:B------:R-:W-:Y:S02]  /*75f50*/  R2UR UR8, R64 ;  /* 0x00000000400872ca */ /* 0x000fe400000e0000 */
[----:B------:R-:W-:Y:S01]  /*75f60*/  R2UR UR9, R65 ;  /* 0x00000000410972ca */ /* 0x000fe200000e0000 */
[----:B-1----:R-:W-:-:S04]  /*75f70*/  IMAD R85, R85, 0xa, RZ ;  /* 0x0000000a55557824 */ /* 0x002fc800078e02ff */
[----:B--2---:R-:W-:-:S05]  /*75f80*/  IMAD.WIDE R60, R85, 0x4, R60 ;  /* 0x00000004553c7825 */ /* 0x004fca00078e023c */
[----:B------:R-:W2:Y:S04]  /*75f90*/  LDG.E R87, desc[UR4][R60.64+0xc] ;  /* 0x00000c043c577981 */ /* 0x000ea8000c1e1900 */
[----:B------:R-:W2:Y:S02]  /*75fa0*/  LDG.E R62, desc[UR8][R60.64+0x10] ;  /* 0x000010083c3e7981 */ /* 0x000ea4000c1e1900 */
[----:B--2---:R-:W-:-:S13]  /*75fb0*/  ISETP.GE.AND P0, PT, R87, R62, PT ;  /* 0x0000003e5700720c */ /* 0x004fda0003f06270 */
[----:B------:R-:W-:Y:S05]  /*75fc0*/  @P0 BRA `(.L_x_1532) ;  /* 0x0000001000740947 */ /* 0x000fea0003800000 */
.L_x_1553:
[----:B------:R-:W1:Y:S01]  /*75fd0*/  LDC.64 R60, c[0x0][0x390] ;  /* 0x0000e400ff3c7b82 */ /* 0x000e620000000a00 */
[----:B------:R-:W-:Y:S01]  /*75fe0*/  R2UR UR4, R64 ;  /* 0x00000000400472ca */ /* 0x000fe200000e0000 */
[----:B------:R-:W-:Y:S01]  /*75ff0*/  IMAD R63, R87, 0x3, RZ ;  /* 0x00000003573f7824 */ /* 0x000fe200078e02ff */
[----:B------:R-:W-:-:S03]  /*76000*/  R2UR UR5, R65 ;  /* 0x00000000410572ca */ /* 0x000fc600000e0000 */
[----:B-1----:R-:W-:-:S10]  /*76010*/  IMAD.WIDE R60, R63, 0x4, R60 ;  /* 0x000000043f3c7825 */ /* 0x002fd400078e023c */
[----:B------:R-:W2:Y:S01]  /*76020*/  LDG.E R63, desc[UR4][R60.64] ;  /* 0x000000043c3f7981 */ /* 0x000ea2000c1e1900 */
[----:B------:R-:W-:Y:S01]  /*76030*/  BSSY.RECONVERGENT B2, `(.L_x_1533) ;  /* 0x000010e000027945 */ /* 0x000fe20003800200 */
[----:B--2---:R-:W-:-:S13]  /*76040*/  ISETP.NE.AND P0, PT, R63, R86, PT ;  /* 0x000000563f00720c */ /* 0x004fda0003f05270 */
[----:B------:R-:W-:Y:S05]  /*76050*/  @P0 BRA `(.L_x_1534) ;  /* 0x00000010002c0947 */ /* 0x000fea0003800000 */
[----:B------:R-:W-:Y:S02]  /*76060*/  R2UR UR4, R64 ;  /* 0x00000000400472ca */ /* 0x000fe400000e0000 */
[----:B------:R-:W-:-:S13]  /*76070*/  R2UR UR5, R65 ;  /* 0x00000000410572ca */ /* 0x000fda00000e0000 */
[----:B------:R-:W2:Y:S02]  /*76080*/  LDG.E R62, desc[UR4][R60.64+0x8] ;  /* 0x000008043c3e7981 */ /* 0x000ea4000c1e1900 */
[----:B--2---:R-:W-:-:S04]  /*76090*/  LOP3.LUT R62, R62, 0x1, RZ, 0xc0, !PT ;  /* 0x000000013e3e7812 */ /* 0x004fc800078ec0ff */
[----:B------:R-:W-:-:S13]  /*760a0*/  ISETP.NE.U32.AND P0, PT, R62, 0x1, PT ;  /* 0x000000013e00780c */ /* 0x000fda0003f05070 */
        /* <DEDUP_REMOVED lines=13> */
.L_x_1552:
        /* <DEDUP_REMOVED lines=12> */
[----:B--2---:R-:W-:-:S13]  /*76240*/  LOP3.LUT P0, RZ, R80, 0x2, RZ, 0xc0, !PT ;  /* 0x0000000250ff7812 */ /* 0x004fda000780c0ff */
[----:B------:R-:W-:Y:S05]  /*76250*/  @!P0 BRA `(.L_x_1536) ;  /* 0x0000000c00888947 */ /* 0x000fea0003800000 */
        /* <DEDUP_REMOVED lines=12> */
.L_x_1551:
        /* <DEDUP_REMOVED lines=15> */
[----:B------:R-:W1:Y:S01]  /*76410*/  LDC.64 R82, c[0x0][0x388] ;  /* 0x0000e200ff527b82 */ /* 0x000e620000000a00 */
[C---:B------:R-:W-:Y:S02]  /*76420*/  R2UR UR4, R64.reuse ;  /* 0x00000000400472ca */ /* 0x040fe400000e0000 */
[C---:B------:R-:W-:Y:S02]  /*76430*/  R2UR UR5, R65.reuse ;  /* 0x00000000410572ca */ /* 0x040fe400000e0000 */
[----:B------:R-:W-:Y:S02]  /*76440*/  R2UR UR8, R64 ;  /* 0x00000000400872ca */ /* 0x000fe400000e0000 */
[----:B------:R-:W-:Y:S01]  /*76450*/  R2UR UR9, R65 ;  /* 0x00000000410972ca */ /* 0x000fe200000e0000 */
[----:B-1----:R-:W-:-:S08]  /*76460*/  IMAD.WIDE R82, R46, 0x4, R82 ;  /* 0x000000042e527825 */ /* 0x002fd000078e0252 */
[----:B------:R-:W2:Y:S04]  /*76470*/  LDG.E R96, desc[UR4][R82.64+0xc] ;  /* 0x00000c0452607981 */ /* 0x000ea8000c1e1900 */
[----:B------:R-:W2:Y:S02]  /*76480*/  LDG.E R91, desc[UR8][R82.64+0x10] ;  /* 0x00001008525b7981 */ /* 0x000ea4000c1e1900 */
[----:B--2---:R-:W-:-:S13]  /*76490*/  ISETP.GE.AND P0, PT, R96, R91, PT ;  /* 0x0000005b6000720c */ /* 0x004fda0003f06270 */
[----:B------:R-:W-:Y:S05]  /*764a0*/  @P0 BRA `(.L_x_1538) ;  /* 0x0000000800d00947 */ /* 0x000fea0003800000 */
.L_x_1550:
        /* <DEDUP_REMOVED lines=26> */
[----:B------:R-:W-:-:S07]  /*76650*/  IMAD.MOV.U32 R102, RZ, RZ, R92 ;  /* 0x000000ffff667224 */ /* 0x000fce00078e005c */
.L_x_1549:
        /* <DEDUP_REMOVED lines=14> */
[----:B------:R-:W1:Y:S01]  /*76740*/  LDC.64 R92, c[0x0][0x388] ;  /* 0x0000e200ff5c7b82 */ /* 0x000e620000000a00 */
[C---:B------:R-:W-:Y:S01]  /*76750*/  R2UR UR4, R64.reuse ;  /* 0x00000000400472ca */ /* 0x040fe200000e0000 */
[----:B------:R-:W-:Y:S01]  /*76760*/  IMAD R99, R75, 0xa, RZ ;  /* 0x0000000a4b637824 */ /* 0x000fe200078e02ff */
[C---:B------:R-:W-:Y:S02]  /*76770*/  R2UR UR5, R65.reuse ;  /* 0x00000000410572ca */ /* 0x040fe400000e0000 */
[C---:B------:R-:W-:Y:S02]  /*76780*/  R2UR UR8, R64.reuse ;  /* 0x00000000400872ca */ /* 0x040fe400000e0000 */
[C---:B------:R-:W-:Y:S02]  /*76790*/  R2UR UR9, R65.reuse ;  /* 0x00000000410972ca */ /* 0x040fe400000e0000 */
[----:B------:R-:W-:Y:S02]  /*767a0*/  R2UR UR10, R64 ;  /* 0x00000000400a72ca */ /* 0x000fe400000e0000 */
[----:B------:R-:W-:-:S05]  /*767b0*/  R2UR UR11, R65 ;  /* 0x00000000410b72ca */ /* 0x000fca00000e0000 */
[----:B------:R-:W2:Y:S04]  /*767c0*/  LDG.E R105, desc[UR4][R60.64+0x4] ;  /* 0x000004043c697981 */ /* 0x000ea8000c1e1900 */
[----:B------:R-:W2:Y:S01]  /*767d0*/  LDG.E R100, desc[UR8][R36.64+0x4] ;  /* 0x0000040824647981 */ /* 0x000ea2000c1e1900 */
[----:B-1----:R-:W-:-:S06]  /*767e0*/  IMAD.WIDE R98, R99, 0x4, R92 ;  /* 0x0000000463627825 */ /* 0x002fcc00078e025c */
[----:B------:R-:W2:Y:S02]  /*767f0*/  LDG.E R99, desc[UR10][R98.64+0x4] ;  /* 0x0000040a62637981 */ /* 0x000ea4000c1e1900 */
[----:B--2---:R-:W-:-:S04]  /*76800*/  IADD3 R100, PT, PT, R105, -R100, -R99 ;  /* 0x8000006469647210 */ /* 0x004fc80007ffe863 */
[----:B------:R-:W-:-:S13]  /*76810*/  ISETP.GT.U32.AND P0, PT, R100, 0x14, PT ;  /* 0x000000146400780c */ /* 0x000fda0003f04070 */
[----:B------:R-:W-:Y:S05]  /*76820*/  @P0 BRA `(.L_x_1542) ;  /* 0x0000000400a80947 */ /* 0x000fea0003800000 */
[----:B------:R-:W-:Y:S02]  /*76830*/  R2UR UR4, R64 ;  /* 0x00000000400472ca */ /* 0x000fe400000e0000 */
[----:B------:R-:W-:-:S13]  /*76840*/  R2UR UR5, R65 ;  /* 0x00000000410572ca */ /* 0x000fda00000e0000 */
[----:B------:R-:W2:Y:S02]  /*76850*/  LDG.E R107, desc[UR4][R62.64+0x4] ;  /* 0x000004043e6b7981 */ /* 0x000ea4000c1e1900 */
[----:B--2---:R-:W-:-:S04]  /*76860*/  IADD3 R98, PT, PT, R105, 0x3d, -R107 ;  /* 0x0000003d69627810 */ /* 0x004fc80007ffe86b */
[----:B------:R-:W-:-:S13]  /*76870*/  ISETP.GT.U32.AND P0, PT, R98, 0x14, PT ;  /* 0x000000146200780c */ /* 0x000fda0003f04070 */
[----:B------:R-:W-:Y:S05]  /*76880*/  @P0 BRA `(.L_x_1542) ;  /* 0x0000000400900947 */ /* 0x000fea0003800000 */
[----:B------:R-:W-:Y:S01]  /*76890*/  R2UR UR8, R64 ;  /* 0x00000000400872ca */ /* 0x000fe200000e0000 */
[----:B------:R-:W-:Y:S01]  /*768a0*/  IMAD.WIDE R98, R88, 0x4, R92 ;  /* 0x0000000458627825 */ /* 0x000fe200078e025c */
[C---:B------:R-:W-:Y:S02]  /*768b0*/  R2UR UR9, R65.reuse ;  /* 0x00000000410972ca */ /* 0x040fe400000e0000 */
[----:B------:R-:W-:Y:S02]  /*768c0*/  R2UR UR4, R64 ;  /* 0x00000000400472ca */ /* 0x000fe400000e0000 */
[----:B------:R-:W-:-:S09]  /*768d0*/  R2UR UR5, R65 ;  /* 0x00000000410572ca */ /* 0x000fd200000e0000 */
[----:B------:R-:W2:Y:S04]  /*768e0*/  LDG.E R98, desc[UR8][R98.64+0x4] ;  /* 0x0000040862627981 */ /* 0x000ea8000c1e1900 */
[----:B------:R-:W2:Y:S02]  /*768f0*/  LDG.E R106, desc[UR4][R80.64+0x4] ;  /* 0x00000404506a7981 */ /* 0x000ea4000c1e1900 */
[----:B--2---:R-:W-:-:S04]  /*76900*/  IADD3 R100, PT, PT, R106, -R107, -R98 ;  /* 0x8000006b6a647210 */ /* 0x004fc80007ffe862 */
[----:B------:R-:W-:-:S13]  /*76910*/  ISETP.GE.AND P0, PT, R100, RZ, PT ;  /* 0x000000ff6400720c */ /* 0x000fda0003f06270 */
[----:B------:R-:W-:Y:S05]  /*76920*/  @!P0 BRA `(.L_x_1542) ;  /* 0x0000000400688947 */ /* 0x000fea0003800000 */
[----:B------:R-:W-:Y:S01]  /*76930*/  R2UR UR8, R64 ;  /* 0x00000000400872ca */ /* 0x000fe200000e0000 */
[----:B------:R-:W-:Y:S01]  /*76940*/  IMAD.WIDE R100, R46, 0x4, R92 ;  /* 0x000000042e647825 */ /* 0x000fe200078e025c */
[C---:B------:R-:W-:Y:S02]  /*76950*/  R2UR UR9, R65.reuse ;  /* 0x00000000410972ca */ /* 0x040fe400000e0000 */
[C---:B------:R-:W-:Y:S02]  /*76960*/  R2UR UR4, R64.reuse ;  /* 0x00000000400472ca */ /* 0x040fe400000e0000 */
[C---:B------:R-:W-:Y:S02]  /*76970*/  R2UR UR5, R65.reuse ;  /* 0x00000000410572ca */ /* 0x040fe400000e0000 */
[----:B------:R-:W-:Y:S02]  /*76980*/  R2UR UR10, R64 ;  /* 0x00000000400a72ca */ /* 0x000fe400000e0000 */
[----:B------:R-:W-:-:S05]  /*76990*/  R2UR UR11, R65 ;  /* 0x00000000410b72ca */ /* 0x000fca00000e0000 */
[----:B------:R-:W2:Y:S04]  /*769a0*/  LDG.E R100, desc[UR8][R100.64+0x4] ;  /* 0x0000040864647981 */ /* 0x000ea8000c1e1900 */
[----:B------:R-:W2:Y:S01]  /*769b0*/  LDG.E R103, desc[UR4][R82.64+0x4] ;  /* 0x0000040452677981 */ /* 0x000ea2000c1e1900 */
[----:B------:R-:W-:-:S06]  /*769c0*/  IMAD.WIDE R98, R95, 0x4, R92 ;  /* 0x000000045f627825 */ /* 0x000fcc00078e025c */
[----:B------:R-:W3:Y:S01]  /*769d0*/  LDG.E R98, desc[UR10][R98.64+0x4] ;  /* 0x0000040a62627981 */ /* 0x000ee2000c1e1900 */
[----:B--2---:R-:W-:-:S04]  /*769e0*/  IMAD.IADD R109, R103, 0x1, R100 ;  /* 0x00000001676d7824 */ /* 0x004fc800078e0264 */
[----:B------:R-:W-:-:S05]  /*769f0*/  VIADD R103, R109, 0xffffffc3 ;  /* 0xffffffc36d677836 */ /* 0x000fca0000000000 */
[----:B------:R-:W-:Y:S02]  /*76a00*/  IADD3 R104, PT, PT, R105, 0x79, -R103 ;  /* 0x0000007969687810 */ /* 0x000fe40007ffe867 */
[----:B---3--:R-:W-:Y:S02]  /*76a10*/  IADD3 R103, PT, PT, -R103, R98, R106 ;  /* 0x0000006267677210 */ /* 0x008fe40007ffe16a */
[----:B------:R-:W-:-:S04]  /*76a20*/  ISETP.GT.U32.AND P0, PT, R104, 0x3c, PT ;  /* 0x0000003c6800780c */ /* 0x000fc80003f04070 */
[----:B------:R-:W-:-:S13]  /*76a30*/  ISETP.GT.U32.OR P0, PT, R103, 0x14, P0 ;  /* 0x000000146700780c */ /* 0x000fda0000704470 */
[----:B------:R-:W-:Y:S05]  /*76a40*/  @P0 BRA `(.L_x_1542) ;  /* 0x0000000400200947 */ /* 0x000fea0003800000 */
[----:B------:R-:W-:Y:S02]  /*76a50*/  R2UR UR4, R64 ;  /* 0x00000000400472ca */ /* 0x000fe400000e0000 */
[----:B------:R-:W-:-:S13]  /*76a60*/  R2UR UR5, R65 ;  /* 0x00000000410572ca */ /* 0x000fda00000e0000 */
[----:B------:R-:W2:Y:S02]  /*76a70*/  LDG.E R90, desc[UR4][R90.64+0x4] ;  /* 0x000004045a5a7981 */ /* 0x000ea4000c1e1900 */
[----:B--2---:R-:W-:-:S05]  /*76a80*/  IMAD.IADD R98, R90, 0x1, -R109 ;  /* 0x000000015a627824 */ /* 0x004fca00078e0a6d */
[----:B------:R-:W-:-:S13]  /*76a90*/  ISETP.GT.U32.AND P0, PT, R98, 0x14, PT ;  /* 0x000000146200780c */ /* 0x000fda0003f04070 */
[----:B------:R-:W-:Y:S05]  /*76aa0*/  @P0 BRA `(.L_x_1542) ;  /* 0x0000000400080947 */ /* 0x000fea0003800000 */
[----:B------:R-:W1:Y:S02]  /*76ab0*/  LDS R90, [R33+0x8] ;  /* 0x00000800215a7984 */ /* 0x000e640000000800 */
[----:B-1----:R-:W-:-:S13]  /*76ac0*/  ISETP.NE.AND P0, PT, R90, -0x1, PT ;  /* 0xffffffff5a00780c */ /* 0x002fda0003f05270 */
[----:B------:R-:W-:Y:S05]  /*76ad0*/  @!P0 BRA `(.L_x_1543) ;  /* 0x0000000000c08947 */ /* 0x000fea0003800000 */
[----:B------:R-:W-:Y:S01]  /*76ae0*/  R2UR UR4, R64 ;  /* 0x00000000400472ca */ /* 0x000fe200000e0000 */
[----:B------:R-:W-:Y:S01]  /*76af0*/  IMAD R91, R90, 0xa, RZ ;  /* 0x0000000a5a5b7824 */ /* 0x000fe200078e02ff */
[----:B------:R-:W-:Y:S02]  /*76b00*/  R2UR UR5, R65 ;  /* 0x00000000410572ca */ /* 0x000fe400000e0000 */
[----:B------:R-:W-:Y:S01]  /*76b10*/  R2UR UR8, R64 ;  /* 0x00000000400872ca */ /* 0x000fe200000e0000 */
[----:B------:R-:W-:Y:S01]  /*76b20*/  IMAD.WIDE R92, R91, 0x4, R92 ;  /* 0x000000045b5c7825 */ /* 0x000fe200078e025c */
[----:B------:R-:W-:-:S09]  /*76b30*/  R2UR UR9, R65 ;  /* 0x00000000410972ca */ /* 0x000fd200000e0000 */
[----:B------:R-:W2:Y:S04]  /*76b40*/  LDG.E R90, desc[UR4][R92.64+0xc] ;  /* 0x00000c045c5a7981 */ /* 0x000ea8000c1e1900 */
[----:B------:R-:W2:Y:S02]  /*76b50*/  LDG.E R101, desc[UR8][R92.64+0x10] ;  /* 0x000010085c657981 */ /* 0x000ea4000c1e1900 */
[----:B--2---:R-:W-:-:S13]  /*76b60*/  ISETP.GE.AND P0, PT, R90, R101, PT ;  /* 0x000000655a00720c */ /* 0x004fda0003f06270 */
[----:B------:R-:W-:Y:S05]  /*76b70*/  @P0 BRA `(.L_x_1542) ;  /* 0x0000000000d40947 */ /* 0x000fea0003800000 */
[----:B------:R-:W-:-:S07]  /*76b80*/  IMAD.MOV.U32 R100, RZ, RZ, R90 ;  /* 0x000000ffff647224 */ /* 0x000fce00078e005a */
.L_x_1546:
[----:B------:R-:W1:Y:S01]  /*76b90*/  LDC.64 R90, c[0x0][0x390] ;  /* 0x0000e400ff5a7b82 */ /* 0x000e620000000a00 */
[----:B------:R-:W-:Y:S01]  /*76ba0*/  R2UR UR4, R64 ;  /* 0x00000000400472ca */ /* 0x000fe200000e0000 */
[----:B------:R-:W-:Y:S01]  /*76bb0*/  IMAD R99, R100, 0x3, RZ ;  /* 0x0000000364637824 */ /* 0x000fe200078e02ff */
[----:B------:R-:W-:-:S03]  /*76bc0*/  R2UR UR5, R65 ;  /* 0x00000000410572ca */ /* 0x000fc600000e0000 */
[----:B-1----:R-:W-:-:S10]  /*76bd0*/  IMAD.WIDE R90, R99, 0x4, R90 ;  /* 0x00000004635a7825 */ /* 0x002fd400078e025a */
[----:B------:R-:W2:Y:S01]  /*76be0*/  LDG.E R99, desc[UR4][R90.64] ;  /* 0x000000045a637981 */ /* 0x000ea2000c1e1900 */
[----:B------:R-:W-:Y:S01]  /*76bf0*/  BSSY.RELIABLE B10, `(.L_x_1544) ;  /* 0x000001a0000a7945 */ /* 0x000fe20003800100 */
        /* <DEDUP_REMOVED lines=8> */
[C---:B------:R-:W-:Y:S02]  /*76c80*/  R2UR UR4, R64.reuse ;  /* 0x00000000400472ca */ /* 0x040fe400000e0000 */
[C---:B------:R-:W-:Y:S02]  /*76c90*/  R2UR UR5, R65.reuse ;  /* 0x00000000410572ca */ /* 0x040fe400000e0000 */
[----:B------:R-:W-:Y:S02]  /*76ca0*/  R2UR UR8, R64 ;  /* 0x00000000400872ca */ /* 0x000fe400000e0000 */
[----:B------:R-:W-:-:S13]  /*76cb0*/  R2UR UR9, R65 ;  /* 0x00000000410972ca */ /* 0x000fda00000e0000 */
[----:B------:R-:W2:Y:S01]  /*76cc0*/  LDG.E R91, desc[UR8][R90.64+0x4] ;  /* 0x000004085a5b7981 */ /* 0x000ea2000c1e1900 */
[----:B-1----:R-:W-:-:S06]  /*76cd0*/  IMAD.WIDE R98, R85, 0x4, R98 ;  /* 0x0000000455627825 */ /* 0x002fcc00078e0262 */
[----:B------:R-:W3:Y:S02]  /*76ce0*/  LDG.E R98, desc[UR4][R98.64+0x4] ;  /* 0x0000040462627981 */ /* 0x000ee4000c1e1900 */
[----:B---3--:R-:W-:-:S05]  /*76cf0*/  IMAD.IADD R103, R105, 0x1, R98 ;  /* 0x0000000169677824 */ /* 0x008fca00078e0262 */
[----:B--2---:R-:W-:-:S13]  /*76d00*/  ISETP.GT.AND P0, PT, R103, R91, PT ;  /* 0x0000005b6700720c */ /* 0x004fda0003f04270 */
[----:B------:R-:W-:Y:S05]  /*76d10*/  @P0 BRA `(.L_x_1545) ;  /* 0x00000000001c0947 */ /* 0x000fea0003800000 */
[----:B------:R-:W-:Y:S02]  /*76d20*/  R2UR UR4, R64 ;  /* 0x00000000400472ca */ /* 0x000fe400000e0000 */
[----:B------:R-:W-:-:S13]  /*76d30*/  R2UR UR5, R65 ;  /* 0x00000000410572ca */ /* 0x000fda00000e0000 */
[----:B------:R-:W2:Y:S02]  /*76d40*/  LDG.E R90, desc[UR4][R92.64+0x4] ;  /* 0x000004045c5a7981 */ /* 0x000ea4000c1e1900 */
[----:B--2---:R-:W-:-:S05]  /*76d50*/  IMAD.IADD R90, R91, 0x1, R90 ;  /* 0x000000015b5a7824 */ /* 0x004fca00078e025a */
[----:B------:R-:W-:-:S13]  /*76d60*/  ISETP.GT.AND P0, PT, R90, R107, PT ;  /* 0x0000006b5a00720c */ /* 0x000fda0003f04270 */
[----:B------:R-:W-:Y:S05]  /*76d70*/  @!P0 BREAK.RELIABLE B10 ;  /* 0x00000000000a8942 */ /* 0x000fea0003800100 */
[----:B------:R-:W-:Y:S05]  /*76d80*/  @!P0 BRA `(.L_x_1543) ;  /* 0x0000000000148947 */ /* 0x000fea0003800000 */
.L_x_1545:
[----:B------:R-:W-:Y:S05]  /*76d90*/  BSYNC.RELIABLE B10 ;  /* 0x00000000000a7941 */ /* 0x000fea0003800100 */
.L_x_1544:
[----:B------:R-:W-:-:S05]  /*76da0*/  VIADD R100, R100, 0x1 ;  /* 0x0000000164647836 */ /* 0x000fca0000000000 */
[----:B------:R-:W-:-:S13]  /*76db0*/  ISETP.GE.AND P0, PT, R100, R101, PT ;  /* 0x000000656400720c */ /* 0x000fda0003f06270 */
[----:B------:R-:W-:Y:S05]  /*76dc0*/  @!P0 BRA `(.L_x_1546) ;  /* 0xfffffffc00708947 */ /* 0x000fea000383ffff */
[----:B------:R-:W-:Y:S05]  /*76dd0*/  BRA `(.L_x_1542) ;  /* 0x00000000003c7947 */ /* 0x000fea0003800000 */
.L_x_1543:
[----:B------:R-:W-:Y:S01]  /*76de0*/  ISETP.NE.AND P0, PT, R38, -0x1, PT ;  /* 0xffffffff2600780c */ /* 0x000fe20003f05270 */
[----:B------:R-:W-:Y:S05]  /*76df0*/  BMOV.32.CLEAR RZ, B11 ;  /* 0x000000000bff7355 */ /* 0x000fea0000100000 */
[----:B------:R-:W-:Y:S07]  /*76e00*/  BSSY.RELIABLE B11, `(.L_x_1547) ;  /* 0x00000080000b7945 */ /* 0x000fee0003800100 */
[----:B------:R-:W-:Y:S05]  /*76e10*/  @!P0 BRA `(.L_x_1548) ;  /* 0x0000000000188947 */ /* 0x000fea0003800000 */
[----:B------:R-:W-:Y:S02]  /*76e20*/  R2UR UR4, R64 ;  /* 0x00000000400472ca */ /* 0x000fe400000e0000 */
[----:B------:R-:W-:-:S13]  /*76e30*/  R2UR UR5, R65 ;  /* 0x00000000410572ca */ /* 0x000fda00000e0000 */
[----:B------:R-:W2:Y:S02]  /*76e40*/  LDG.E R90, desc[UR4][R2.64+0x10] ;  /* 0x00001004025a7981 */ /* 0x000ea4000c1e1900 */
[----:B--2---:R-:W-:-:S13]  /*76e50*/  ISETP.NE.AND P0, PT, R90, RZ, PT ;  /* 0x000000ff5a00720c */ /* 0x004fda0003f05270 */
[----:B------:R-:W-:Y:S05]  /*76e60*/  @!P0 BREAK.RELIABLE B11 ;  /* 0x00000000000b8942 */ /* 0x000fea0003800100 */
[----:B------:R-:W-:Y:S05]  /*76e70*/  @!P0 BRA `(.L_x_1542) ;  /* 0x0000000000148947 */ /* 0x000fea0003800000 */
.L_x_1548:
[----:B------:R-:W-:Y:S05]  /*76e80*/  BSYNC.RELIABLE B11 ;  /* 0x00000000000b7941 */ /* 0x000fea0003800100 */
.L_x_1547:
[----:B------:R-:W-:Y:S01]  /*76e90*/  R2UR UR4, R64 ;  /* 0x00000000400472ca */ /* 0x000fe200000e0000 */
[----:B------:R-:W-:Y:S01]  /*76ea0*/  IMAD.MOV.U32 R91, RZ, RZ, 0x1 ;  /* 0x00000001ff5b7424 */ /* 0x000fe200078e00ff */
[----:B------:R-:W-:-:S13]  /*76eb0*/  R2UR UR5, R65 ;  /* 0x00000000410572ca */ /* 0x000fda00000e0000 */
[----:B------:R1:W-:Y:S02]  /*76ec0*/  STG.E desc[UR4][R48.64], R91 ;  /* 0x0000005b30007986 */ /* 0x0003e4000c101904 */
.L_x_1542:
[----:B------:R-:W-:Y:S05]  /*76ed0*/  BSYNC.RECONVERGENT B7 ;  /* 0x0000000000077941 */ /* 0x000fea0003800200 */
.L_x_1541:
[----:B-1----:R-:W1:Y:S01]  /*76ee0*/  LDC.64 R90, c[0x0][0x388] ;  /* 0x0000e200ff5a7b82 */ /* 0x002e620000000a00 */
[----:B------:R-:W-:Y:S02]  /*76ef0*/  R2UR UR4, R64 ;  /* 0x00000000400472ca */ /* 0x000fe400000e0000 */
[----:B------:R-:W-:Y:S01]  /*76f00*/  R2UR UR5, R65 ;  /* 0x00000000410572ca */ /* 0x000fe200000e0000 */
[----:B-1----:R-:W-:-:S12]  /*76f10*/  IMAD.WIDE R90, R97, 0x4, R90 ;  /* 0x00000004615a7825 */ /* 0x002fd800078e025a */
[----:B------:R-:W2:Y:S01]  /*76f20*/  LDG.E R91, desc[UR4][R90.64+0x10] ;  /* 0x000010045a5b7981 */ /* 0x000ea2000c1e1900 */
[----:B------:R-:W-:-:S05]  /*76f30*/  VIADD R102, R102, 0x1 ;  /* 0x0000000166667836 */ /* 0x000fca0000000000 */
[----:B--2---:R-:W-:-:S13]  /*76f40*/  ISETP.GE.AND P0, PT, R102, R91, PT ;  /* 0x0000005b6600720c */ /* 0x004fda0003f06270 */
[----:B------:R-:W-:Y:S05]  /*76f50*/  @!P0 BRA `(.L_x_1549) ;  /* 0xfffffff400c08947 */ /* 0x000fea000383ffff */
.L_x_1540:
[----:B------:R-:W-:Y:S05]  /*76f60*/  BSYNC.RECONVERGENT B6 ;  /* 0x0000000000067941 */ /* 0x000fea0003800200 */
.L_x_1539:
[----:B------:R-:W1:Y:S01]  /*76f70*/  LDC.64 R82, c[0x0][0x388] ;  /* 0x0000e200ff527b82 */ /* 0x000e620000000a00 */
[----:B------:R-:W-:Y:S02]  /*76f80*/  R2UR UR4, R64 ;  /* 0x00000000400472ca */ /* 0x000fe400000e0000 */
[----:B------:R-:W-:Y:S01]  /*76f90*/  R2UR UR5, R65 ;  /* 0x00000000410572ca */ /* 0x000fe200000e0000 */
[----:B-1----:R-:W-:-:S12]  /*76fa0*/  IMAD.WIDE R82, R46, 0x4, R82 ;  /* 0x000000042e527825 */ /* 0x002fd800078e0252 */
[----:B------:R-:W2:Y:S01]  /*76fb0*/  LDG.E R83, desc[UR4][R82.64+0x10] ;  /* 0x0000100452537981 */ /* 0x000ea2000c1e1900 */
[----:B------:R-:W-:-:S05]  /*76fc0*/  VIADD R96, R96, 0x1 ;  /* 0x0000000160607836 */ /* 0x000fca0000000000 */
[----:B--2---:R-:W-:-:S13]  /*76fd0*/  ISETP.GE.AND P0, PT, R96, R83, PT ;  /* 0x000000536000720c */ /* 0x004fda0003f06270 */
[----:B------:R-:W-:Y:S05]  /*76fe0*/  @!P0 BRA `(.L_x_1550) ;  /* 0xfffffff400308947 */ /* 0x000fea000383ffff */
.L_x_1538:
[----:B------:R-:W-:Y:S05]  /*76ff0*/  BSYNC.RECONVERGENT B5 ;  /* 0x0000000000057941 */ /* 0x000fea0003800200 */
.L_x_1537:
        /* <DEDUP_REMOVED lines=8> */
.L_x_1536:
[----:B------:R-:W-:Y:S05]  /*77080*/  BSYNC.RECONVERGENT B3 ;  /* 0x0000000000037941 */ /* 0x000fea0003800200 */
.L_x_1535:
        /* <DEDUP_REMOVED lines=8> */
.L_x_1534:
[----:B------:R-:W-:Y:S05]  /*77110*/  BSYNC.RECONVERGENT B2 ;  /* 0x0000000000027941 */ /* 0x000fea0003800200 */
.L_x_1533:
        /* <DEDUP_REMOVED lines=8> */
.L_x_1532:
[----:B------:R-:W-:Y:S05]  /*771a0*/  BSYNC.RECONVERGENT B1 ;  /* 0x0000000000017941 */ /* 0x000fea0003800200 */
.L_x_1531:
[----:B------:R-:W1:Y:S01]  /*771b0*/  LDC.64 R36, c[0x0][0x388] ;  /* 0x0000e200ff247b82 */ /* 0x000e620000000a00 */
[----:B------:R-:W-:Y:S01]  /*771c0*/  R2UR UR4, R64 ;  /* 0x00000000400472ca */ /* 0x000fe200000e0000 */
[----:B------:R-:W-:Y:S01]  /*771d0*/  IMAD R49, R75, 0xa, RZ ;  /* 0x0000000a4b317824 */ /* 0x000fe200078e02ff */
[----:B------:R-:W-:-:S03]  /*771e0*/  R2UR UR5, R65 ;  /* 0x00000000410572ca */ /* 0x000fc600000e0000 */
[----:B-1----:R-:W-:-:S10]  /*771f0*/  IMAD.WIDE R36, R49, 0x4, R36 ;  /* 0x0000000431247825 */ /* 0x002fd400078e0224 */
[----:B------:R-:W2:Y:S01]  /*77200*/  LDG.E R49, desc[UR4][R36.64+0x10] ;  /* 0x0000100424317981 */ /* 0x000ea2000c1e1900 */
[----:B------:R-:W-:-:S05]  /*77210*/  VIADD R84, R84, 0x1 ;  /* 0x0000000154547836 */ /* 0x000fca0000000000 */
[----:B--2---:R-:W-:-:S13]  /*77220*/  ISETP.GE.AND P0, PT, R84, R49, PT ;  /* 0x000000315400720c */ /* 0x004fda0003f06270 */
[----:B------:R-:W-:Y:S05]  /*77230*/  @!P0 BRA `(.L_x_1554) ;  /* 0xffffffe800d88947 */ /* 0x000fea000383ffff */
.L_x_1530:
[----:B------:R-:W-:Y:S05]  /*77240*/  BSYNC.RECONVERGENT B0 ;  /* 0x0000000000007941 */ /* 0x000fea0003800200 */
.L_x_1529:
[C---:B------:R-:W-:Y:S02]  /*77250*/  R2UR UR4, R64.reuse ;  /* 0x00000000400472ca */ /* 0x040fe400000e0000 */
[C---:B------:R-:W-:Y:S02]  /*77260*/  R2UR UR5, R65.reuse ;  /* 0x00000000410572ca */ /* 0x040fe400000e0000 */
[----:B------:R-:W-:Y:S02]  /*77270*/  R2UR UR8, R64 ;  /* 0x00000000400872ca */ /* 0x000fe400000e0000 */
[----:B------:R-:W-:-:S09]  /*77280*/  R2UR UR9, R65 ;  /* 0x00000000410972ca */ /* 0x000fd200000e0000 */
[----:B------:R-:W2:Y:S04]  /*77290*/  LDG.E R82, desc[UR4][R36.64+0xc] ;  /* 0x00000c0424527981 */ /* 0x000ea8000c1e1900 */
[----:B------:R-:W2:Y:S01]  /*772a0*/  LDG.E R49, desc[UR8][R36.64+0x10] ;  /* 0x0000100824317981 */ /* 0x000ea2000c1e1900 */
[----:B------:R-:W-:Y:S01]  /*772b0*/  BSSY.RECONVERGENT B0, `(.L_x_1555) ;  /* 0x000014d000007945 */ /* 0x000fe20003800200 */
[----:B--2---:R-:W-:-:S13]  /*772c0*/  ISETP.GE.AND P0, PT, R82, R49, PT ;  /* 0x000000315200720c */ /* 0x004fda0003f06270 */
[----:B------:R-:W-:Y:S05]  /*772d0*/  @P0 BRA `(.L_x_1556) ;  /* 0x0000001400280947 */ /* 0x000fea0003800000 */
.L_x_1580:
[----:B------:R-:W1:Y:S01]  /*772e0*/  LDC.64 R80, c[0x0][0x390] ;  /* 0x0000e400ff507b82 */ /* 0x000e620000000a00 */
[----:B------:R-:W-:Y:S01]  /*772f0*/  R2UR UR4, R64 ;  /* 0x00000000400472ca */ /* 0x000fe200000e0000 */
[----:B------:R-:W-:Y:S01]  /*77300*/  IMAD R37, R82, 0x3, RZ ;  /* 0x0000000352257824 */ /* 0x000fe200078e02ff */
[----:B------:R-:W-:-:S03]  /*77310*/  R2UR UR5, R65 ;  /* 0x00000000410572ca */ /* 0x000fc600000e0000 */
[----:B-1----:R-:W-:-:S10]  /*77320*/  IMAD.WIDE R80, R37, 0x4, R80 ;  /* 0x0000000425507825 */ /* 0x002fd400078e0250 */
[----:B------:R-:W2:Y:S01]  /*77330*/  LDG.E R36, desc[UR4][R80.64+0x8] ;  /* 0x0000080450247981 */ /* 0x000ea2000c1e1900 */
[----:B------:R-:W-:Y:S01]  /*77340*/  BSSY.RECONVERGENT B1, `(.L_x_1557) ;  /* 0x000013a000017945 */ /* 0x000fe20003800200 */
[----:B--2---:R-:W-:-:S13]  /*77350*/  LOP3.LUT P0, RZ, R36, 0x2, RZ, 0xc0, !PT ;  /* 0x0000000224ff7812 */ /* 0x004fda000780c0ff */
[----:B------:R-:W-:Y:S05]  /*77360*/  @!P0 BRA `(.L_x_1558) ;  /* 0x0000001000dc8947 */ /* 0x000fea0003800000 */
[----:B------:R-:W-:Y:S01]  /*77370*/  R2UR UR4, R64 ;  /* 0x00000000400472ca */ /* 0x000fe200000e0000 */
[----:B------:R-:W1:Y:S01]  /*77380*/  LDC.64 R36, c[0x0][0x398] ;  /* 0x0000e600ff247b82 */ /* 0x000e620000000a00 */
[----:B------:R-:W-:-:S13]  /*77390*/  R2UR UR5, R65 ;  /* 0x00000000410572ca */ /* 0x000fda00000e0000 */
[----:B------:R-:W2:Y:S01]  /*773a0*/  LDG.E R83, desc[UR4][R80.64] ;  /* 0x0000000450537981 */ /* 0x000ea2000c1e1900 */
[----:B------:R-:W3:Y:S01]  /*773b0*/  LDCU UR4, c[0x3][0x1c] ;  /* 0x00c00380ff0477ac */ /* 0x000ee20008000800 */
[----:B------:R-:W-:Y:S02]  /*773c0*/  R2UR UR8, R64 ;  /* 0x00000000400872ca */ /* 0x000fe400000e0000 */
[----:B------:R-:W-:Y:S01]  /*773d0*/  R2UR UR9, R65 ;  /* 0x00000000410972ca */ /* 0x000fe200000e0000 */
[----:B---3--:R-:W-:Y:S01]  /*773e0*/  UIADD3 UR4, UPT, UPT, UR4, 0x8, URZ ;  /* 0x0000000804047890 */ /* 0x008fe2000fffe0ff */
[----:B--2---:R-:W-:-:S05]  /*773f0*/  VIADD R84, R83, 0x8 ;  /* 0x0000000853547836 */ /* 0x004fca0000000000 */
[----:B------:R-:W-:-:S04]  /*77400*/  IMAD R49, R75, UR4, R84 ;  /* 0x000000044b317c24 */ /* 0x000fc8000f8e0254 */
        /* <DEDUP_REMOVED lines=16> */
.L_x_1579:
        /* <DEDUP_REMOVED lines=26> */
.L_x_1578:
        /* <DEDUP_REMOVED lines=27> */
.L_x_1577:
        /* <DEDUP_REMOVED lines=24> */
.L_x_1576:
        /* <DEDUP_REMOVED lines=28> */
.L_x_1575:
        /* <DEDUP_REMOVED lines=18> */
[C---:B------:R-:W-:Y:S02]  /*77cc0*/  R2UR UR10, R64.reuse ;  /* 0x00000000400a72ca */ /* 0x040fe400000e0000 */
[C---:B------:R-:W-:Y:S02]  /*77cd0*/  R2UR UR11, R65.reuse ;  /* 0x00000000410b72ca */ /* 0x040fe400000e0000 */
[----:B------:R-:W-:Y:S02]  /*77ce0*/  R2UR UR4, R64 ;  /* 0x00000000400472ca */ /* 0x000fe400000e0000 */
[----:B------:R-:W-:-:S05]  /*77cf0*/  R2UR UR5, R65 ;  /* 0x00000000410572ca */ /* 0x000fca00000e0000 */
[----:B------:R-:W2:Y:S01]  /*77d00*/  LDG.E R103, desc[UR8][R62.64+0x4] ;  /* 0x000004083e677981 */ /* 0x000ea2000c1e1900 */
[----:B-1----:R-:W-:-:S07]  /*77d10*/  IMAD.WIDE R96, R85, 0x4, R92 ;  /* 0x0000000455607825 */ /* 0x002fce00078e025c */
[----:B------:R-:W3:Y:S04]  /*77d20*/  LDG.E R100, desc[UR4][R80.64+0x4] ;  /* 0x0000040450647981 */ /* 0x000ee8000c1e1900 */
[----:B------:R-:W2:Y:S02]  /*77d30*/  LDG.E R96, desc[UR10][R96.64+0x4] ;  /* 0x0000040a60607981 */ /* 0x000ea4000c1e1900 */
[----:B--2---:R-:W-:-:S04]  /*77d40*/  IMAD.IADD R101, R103, 0x1, R96 ;  /* 0x0000000167657824 */ /* 0x004fc800078e0260 */
[----:B---3--:R-:W-:-:S05]  /*77d50*/  IMAD.IADD R100, R100, 0x1, -R101 ;  /* 0x0000000164647824 */ /* 0x008fca00078e0a65 */
[----:B------:R-:W-:-:S13]  /*77d60*/  ISETP.GT.U32.AND P0, PT, R100, 0x14, PT ;  /* 0x000000146400780c */ /* 0x000fda0003f04070 */
[----:B------:R-:W-:Y:S05]  /*77d70*/  @P0 BRA `(.L_x_1568) ;  /* 0x0000000400a40947 */ /* 0x000fea0003800000 */
[C---:B------:R-:W-:Y:S01]  /*77d80*/  R2UR UR8, R64.reuse ;  /* 0x00000000400872ca */ /* 0x040fe200000e0000 */
[----:B------:R-:W-:Y:S01]  /*77d90*/  IMAD.WIDE R96, R87, 0x4, R92 ;  /* 0x0000000457607825 */ /* 0x000fe200078e025c */
[C---:B------:R-:W-:Y:S02]  /*77da0*/  R2UR UR9, R65.reuse ;  /* 0x00000000410972ca */ /* 0x040fe400000e0000 */
[----:B------:R-:W-:Y:S02]  /*77db0*/  R2UR UR4, R64 ;  /* 0x00000000400472ca */ /* 0x000fe400000e0000 */
[----:B------:R-:W-:-:S09]  /*77dc0*/  R2UR UR5, R65 ;  /* 0x00000000410572ca */ /* 0x000fd200000e0000 */
[----:B------:R-:W2:Y:S04]  /*77dd0*/  LDG.E R96, desc[UR8][R96.64+0x4] ;  /* 0x0000040860607981 */ /* 0x000ea8000c1e1900 */
[----:B------:R-:W2:Y:S02]  /*77de0*/  LDG.E R105, desc[UR4][R60.64+0x4] ;  /* 0x000004043c697981 */ /* 0x000ea4000c1e1900 */
[----:B--2---:R-:W-:-:S05]  /*77df0*/  IMAD.IADD R102, R105, 0x1, R96 ;  /* 0x0000000169667824 */ /* 0x004fca00078e0260 */
[----:B------:R-:W-:-:S04]  /*77e00*/  IADD3 R100, PT, PT, R102, 0x3d, -R101 ;  /* 0x0000003d66647810 */ /* 0x000fc80007ffe865 */
        /* <DEDUP_REMOVED lines=12> */
[----:B------:R-:W-:Y:S02]  /*77ed0*/  R2UR UR4, R64 ;  /* 0x00000000400472ca */ /* 0x000fe400000e0000 */
[----:B------:R-:W-:-:S13]  /*77ee0*/  R2UR UR5, R65 ;  /* 0x00000000410572ca */ /* 0x000fda00000e0000 */
[----:B------:R-:W2:Y:S02]  /*77ef0*/  LDG.E R100, desc[UR4][R36.64+0x4] ;  /* 0x0000040424647981 */ /* 0x000ea4000c1e1900 */
[C---:B--2---:R-:W-:Y:S02]  /*77f00*/  IADD3 R97, PT, PT, R100.reuse, 0xb6, -R101 ;  /* 0x000000b664617810 */ /* 0x044fe40007ffe865 */
[----:B------:R-:W-:Y:S02]  /*77f10*/  IADD3 R96, PT, PT, R100, 0x3d, -R104 ;  /* 0x0000003d64607810 */ /* 0x000fe40007ffe868 */
[----:B------:R-:W-:-:S04]  /*77f20*/  ISETP.GT.U32.AND P0, PT, R97, 0x3c, PT ;  /* 0x0000003c6100780c */ /* 0x000fc80003f04070 */
[----:B------:R-:W-:-:S13]  /*77f30*/  ISETP.GT.U32.OR P0, PT, R96, 0x14, P0 ;  /* 0x000000146000780c */ /* 0x000fda0000704470 */
        /* <DEDUP_REMOVED lines=25> */
.L_x_1572:
        /* <DEDUP_REMOVED lines=15> */
[----:B------:R-:W-:Y:S02]  /*781c0*/  R2UR UR4, R64 ;  /* 0x00000000400472ca */ /* 0x000fe400000e0000 */
[----:B------:R-:W-:-:S13]  /*781d0*/  R2UR UR5, R65 ;  /* 0x00000000410572ca */ /* 0x000fda00000e0000 */
[----:B------:R-:W2:Y:S02]  /*781e0*/  LDG.E R91, desc[UR4][R90.64+0x4] ;  /* 0x000004045a5b7981 */ /* 0x000ea4000c1e1900 */
        /* <DEDUP_REMOVED lines=9> */
.L_x_1571:
[----:B------:R-:W-:Y:S05]  /*78280*/  BSYNC.RELIABLE B10 ;  /* 0x00000000000a7941 */ /* 0x000fea0003800100 */
.L_x_1570:
[----:B------:R-:W-:-:S05]  /*78290*/  VIADD R96, R96, 0x1 ;  /* 0x0000000160607836 */ /* 0x000fca0000000000 */
[----:B------:R-:W-:-:S13]  /*782a0*/  ISETP.GE.AND P0, PT, R96, R97, PT ;  /* 0x000000616000720c */ /* 0x000fda0003f06270 */
[----:B------:R-:W-:Y:S05]  /*782b0*/  @!P0 BRA `(.L_x_1572) ;  /* 0xfffffffc00848947 */ /* 0x000fea000383ffff */
[----:B------:R-:W-:Y:S05]  /*782c0*/  BRA `(.L_x_1568) ;  /* 0x0000000000507947 */ /* 0x000fea0003800000 */
.L_x_1569:
        /* <DEDUP_REMOVED lines=10> */
.L_x_1574:
[----:B------:R-:W-:Y:S05]  /*78370*/  BSYNC.RELIABLE B11 ;  /* 0x00000000000b7941 */ /* 0x000fea0003800100 */
.L_x_1573:
[----:B------:R-:W1:Y:S01]  /*78380*/  LDCU UR4, c[0x3][0x1c] ;  /* 0x00c00380ff0477ac */ /* 0x000e620008000800 */
[----:B------:R-:W2:Y:S01]  /*78390*/  LDC.64 R90, c[0x0][0x398] ;  /* 0x0000e600ff5a7b82 */ /* 0x000ea20000000a00 */
[----:B------:R-:W-:Y:S01]  /*783a0*/  R2UR UR8, R64 ;  /* 0x00000000400872ca */ /* 0x000fe200000e0000 */
[----:B------:R-:W-:Y:S01]  /*783b0*/  IMAD.MOV.U32 R97, RZ, RZ, 0x1 ;  /* 0x00000001ff617424 */ /* 0x000fe200078e00ff */
[----:B------:R-:W-:Y:S01]  /*783c0*/  R2UR UR9, R65 ;  /* 0x00000000410972ca */ /* 0x000fe200000e0000 */
[----:B-1----:R-:W-:-:S06]  /*783d0*/  UIADD3 UR4, UPT, UPT, UR4, 0x8, URZ ;  /* 0x0000000804047890 */ /* 0x002fcc000fffe0ff */
[----:B------:R-:W-:-:S04]  /*783e0*/  IMAD R93, R75, UR4, R84 ;  /* 0x000000044b5d7c24 */ /* 0x000fc8000f8e0254 */
[----:B--2---:R-:W-:-:S05]  /*783f0*/  IMAD.WIDE R90, R93, 0x4, R90 ;  /* 0x000000045d5a7825 */ /* 0x004fca00078e025a */
[----:B------:R1:W-:Y:S02]  /*78400*/  STG.E desc[UR8][R90.64], R97 ;  /* 0x000000615a007986 */ /* 0x0003e4000c101908 */
.L_x_1568:
[----:B------:R-:W-:Y:S05]  /*78410*/  BSYNC.RECONVERGENT B7 ;  /* 0x0000000000077941 */ /* 0x000fea0003800200 */
.L_x_1567:
        /* <DEDUP_REMOVED lines=8> */
.L_x_1566:
[----:B------:R-:W-:Y:S05]  /*784a0*/  BSYNC.RECONVERGENT B6 ;  /* 0x0000000000067941 */ /* 0x000fea0003800200 */
.L_x_1565:
        /* <DEDUP_REMOVED lines=8> */
.L_x_1564:
[----:B------:R-:W-:Y:S05]  /*78530*/  BSYNC.RECONVERGENT B5 ;  /* 0x0000000000057941 */ /* 0x000fea0003800200 */
.L_x_1563:
        /* <DEDUP_REMOVED lines=8> */
.L_x_1562:
[----:B------:R-:W-:Y:S05]  /*785c0*/  BSYNC.RECONVERGENT B3 ;  /* 0x0000000000037941 */ /* 0x000fea0003800200 */
.L_x_1561:
        /* <DEDUP_REMOVED lines=8> */
.L_x_1560:
[----:B------:R-:W-:Y:S05]  /*78650*/  BSYNC.RECONVERGENT B2 ;  /* 0x0000000000027941 */ /* 0x000fea0003800200 */
.L_x_1559:
        /* <DEDUP_REMOVED lines=8> */
.L_x_1558:
[----:B------:R-:W-:Y:S05]  /*786e0*/  BSYNC.RECONVERGENT B1 ;  /* 0x0000000000017941 */ /* 0x000fea0003800200 */
.L_x_1557:
        /* <DEDUP_REMOVED lines=9> */
.L_x_1556:
[----:B------:R-:W-:Y:S05]  /*78780*/  BSYNC.RECONVERGENT B0 ;  /* 0x0000000000007941 */ /* 0x000fea0003800200 */
.L_x_1555:
[----:B------:R-:W-:Y:S05]  /*78790*/  @!P1 BRA `(.L_x_1581) ;  /* 0x00000008002c9947 */ /* 0x000fea0003800000 */
[----:B------:R-:W1:Y:S01]  /*787a0*/  LDC R89, c[0x3][0x1c] ;  /* 0x00c00700ff597b82 */ /* 0x000e620000000800 */
[----:B------:R-:W-:Y:S02]  /*787b0*/  CS2R R36, SRZ ;  /* 0x0000000000247805 */ /* 0x000fe4000001ff00 */
[C---:B-1----:R-:W-:Y:S01]  /*787c0*/  ISETP.GE.U32.AND P0, PT, R89.reuse, 0x10, PT ;  /* 0x000000105900780c */ /* 0x042fe20003f06070 */
[----:B------:R-:W-:-:S04]  /*787d0*/  VIADD R2, R89, 0x8 ;  /* 0x0000000859027836 */ /* 0x000fc80000000000 */
[----:B------:R-:W-:-:S08]  /*787e0*/  IMAD R75, R2, R75, 0x8 ;  /* 0x00000008024b7424 */ /* 0x000fd000078e024b */
[----:B------:R-:W-:Y:S05]  /*787f0*/  @!P0 BRA `(.L_x_1582) ;  /* 0x0000000000cc8947 */ /* 0x000fea0003800000 */
[----:B------:R-:W-:Y:S01]  /*78800*/  BSSY.RECONVERGENT B0, `(.L_x_1583) ;  /* 0x0000031000007945 */ /* 0x000fe20003800200 */
[----:B------:R-:W-:-:S07]  /*78810*/  CS2R R36, SRZ ;  /* 0x0000000000247805 */ /* 0x000fce000001ff00 */
.L_x_1584:
[----:B------:R-:W1:Y:S01]  /*78820*/  LDC.64 R2, c[0x0][0x398] ;  /* 0x0000e600ff027b82 */ /* 0x000e620000000a00 */
        /* <DEDUP_REMOVED lines=13> */
[----:B-1----:R-:W-:Y:S01]  /*78900*/  IMAD.WIDE R2, R49, 0x4, R2 ;  /* 0x0000000431027825 */ /* 0x002fe200078e0202 */
[----:B------:R-:W-:-:S02]  /*78910*/  R2UR UR18, R64 ;  /* 0x00000000401272ca */ /* 0x000fc400000e0000 */
[C---:B------:R-:W-:Y:S02]  /*78920*/  R2UR UR19, R65.reuse ;  /* 0x00000000411372ca */ /* 0x040fe400000e0000 */
[----:B------:R-:W-:Y:S01]  /*78930*/  R2UR UR20, R64 ;  /* 0x00000000401472ca */ /* 0x000fe200000e0000 */
[----:B------:R-:W2:Y:S01]  /*78940*/  LDG.E R46, desc[UR4][R2.64] ;  /* 0x00000004022e7981 */ /* 0x000ea2000c1e1900 */
[----:B------:R-:W-:-:S03]  /*78950*/  R2UR UR21, R65 ;  /* 0x00000000411572ca */ /* 0x000fc600000e0000 */
[----:B------:R-:W2:Y:S04]  /*78960*/  LDG.E R48, desc[UR8][R2.64+0x4] ;  /* 0x0000040802307981 */ /* 0x000ea8000c1e1900 */
[----:B------:R-:W3:Y:S04]  /*78970*/  LDG.E R49, desc[UR10][R2.64+0x8] ;  /* 0x0000080a02317981 */ /* 0x000ee8000c1e1900 */
[----:B------:R-:W3:Y:S04]  /*78980*/  LDG.E R60, desc[UR12][R2.64+0xc] ;  /* 0x00000c0c023c7981 */ /* 0x000ee8000c1e1900 */
[----:B------:R-:W4:Y:S04]  /*78990*/  LDG.E R61, desc[UR14][R2.64+0x10] ;  /* 0x0000100e023d7981 */ /* 0x000f28000c1e1900 */
[----:B------:R-:W4:Y:S04]  /*789a0*/  LDG.E R62, desc[UR16][R2.64+0x14] ;  /* 0x00001410023e7981 */ /* 0x000f28000c1e1900 */
[----:B------:R-:W5:Y:S04]  /*789b0*/  LDG.E R63, desc[UR18][R2.64+0x18] ;  /* 0x00001812023f7981 */ /* 0x000f68000c1e1900 */
        /* <DEDUP_REMOVED lines=8> */
[----:B------:R-:W5:Y:S01]  /*78a40*/  LDG.E R88, desc[UR20][R2.64+0x3c] ;  /* 0x00003c1402587981 */ /* 0x000f62000c1e1900 */
[----:B------:R-:W-:Y:S01]  /*78a50*/  VIADD R36, R36, 0x10 ;  /* 0x0000001024247836 */ /* 0x000fe20000000000 */
[----:B--2---:R-:W-:-:S04]  /*78a60*/  IADD3 R46, PT, PT, R48, R46, R37 ;  /* 0x0000002e302e7210 */ /* 0x004fc80007ffe025 */
[----:B---3--:R-:W-:Y:S02]  /*78a70*/  IADD3 R46, PT, PT, R60, R49, R46 ;  /* 0x000000313c2e7210 */ /* 0x008fe40007ffe02e */
[----:B------:R-:W-:Y:S02]  /*78a80*/  LOP3.LUT R49, R89, 0x7ffffff0, RZ, 0xc0, !PT ;  /* 0x7ffffff059317812 */ /* 0x000fe400078ec0ff */
[----:B----4-:R-:W-:Y:S02]  /*78a90*/  IADD3 R46, PT, PT, R62, R61, R46 ;  /* 0x0000003d3e2e7210 */ /* 0x010fe40007ffe02e */
[----:B------:R-:W-:Y:S02]  /*78aa0*/  ISETP.NE.AND P0, PT, R36, R49, PT ;  /* 0x000000312400720c */ /* 0x000fe40003f05270 */
[----:B-----5:R-:W-:-:S04]  /*78ab0*/  IADD3 R46, PT, PT, R80, R63, R46 ;  /* 0x0000003f502e7210 */ /* 0x020fc80007ffe02e */
[----:B------:R-:W-:-:S04]  /*78ac0*/  IADD3 R46, PT, PT, R82, R81, R46 ;  /* 0x00000051522e7210 */ /* 0x000fc80007ffe02e */
[----:B------:R-:W-:-:S04]  /*78ad0*/  IADD3 R46, PT, PT, R84, R83, R46 ;  /* 0x00000053542e7210 */ /* 0x000fc80007ffe02e */
[----:B------:R-:W-:-:S04]  /*78ae0*/  IADD3 R46, PT, PT, R86, R85, R46 ;  /* 0x00000055562e7210 */ /* 0x000fc80007ffe02e */
[----:B------:R-:W-:Y:S01]  /*78af0*/  IADD3 R37, PT, PT, R88, R87, R46 ;  /* 0x0000005758257210 */ /* 0x000fe20007ffe02e */
[----:B------:R-:W-:Y:S06]  /*78b00*/  @P0 BRA `(.L_x_1584) ;  /* 0xfffffffc00440947 */ /* 0x000fec000383ffff */
[----:B------:R-:W-:Y:S05]  /*78b10*/  BSYNC.RECONVERGENT B0 ;  /* 0x0000000000007941 */ /* 0x000fea0003800200 */
.L_x_1583:
[----:B------:R-:W-:-:S07]  /*78b20*/  IMAD.MOV.U32 R36, RZ, RZ, R49 ;  /* 0x000000ffff247224 */ /* 0x000fce00078e0031 */
.L_x_1582:
[----:B------:R-:W-:-:S13]  /*78b30*/  LOP3.LUT P0, R2, R89, 0xf, RZ, 0xc0, !PT ;  /* 0x0000000f59027812 */ /* 0x000fda000780c0ff */
[----:B------:R-:W-:Y:S05]  /*78b40*/  @!P0 BRA `(.L_x_1585) ;  /* 0x0000000400388947 */ /* 0x000fea0003800000 */
[----:B------:R-:W-:Y:S01]  /*78b50*/  VIADD R2, R2, 0xffffffff ;  /* 0xffffffff02027836 */ /* 0x000fe20000000000 */
[----:B------:R-:W-:-:S04]  /*78b60*/  LOP3.LUT P1, R81, R89, 0x7, RZ, 0xc0, !PT ;  /* 0x0000000759517812 */ /* 0x000fc8000782c0ff */
[----:B------:R-:W-:-:S13]  /*78b70*/  ISETP.GE.U32.AND P0, PT, R2, 0x7, PT ;  /* 0x000000070200780c */ /* 0x000fda0003f06070 */
[----:B------:R-:W-:Y:S05]  /*78b80*/  @!P0 BRA `(.L_x_1586) ;  /* 0x0000000000808947 */ /* 0x000fea0003800000 */
        /* <DEDUP_REMOVED lines=26> */
[----:B------:R-:W5:Y:S01]  /*78d30*/  LDG.E R80, desc[UR20][R2.64+0x1c] ;  /* 0x00001c1402507981 */ /* 0x000f62000c1e1900 */
[----:B------:R-:W-:Y:S01]  /*78d40*/  VIADD R36, R36, 0x8 ;  /* 0x0000000824247836 */ /* 0x000fe20000000000 */
[----:B--2---:R-:W-:-:S04]  /*78d50*/  IADD3 R46, PT, PT, R48, R46, R37 ;  /* 0x0000002e302e7210 */ /* 0x004fc80007ffe025 */
[----:B---3--:R-:W-:-:S04]  /*78d60*/  IADD3 R46, PT, PT, R60, R49, R46 ;  /* 0x000000313c2e7210 */ /* 0x008fc80007ffe02e */
[----:B----4-:R-:W-:-:S04]  /*78d70*/  IADD3 R46, PT, PT, R62, R61, R46 ;  /* 0x0000003d3e2e7210 */ /* 0x010fc80007ffe02e */
[----:B-----5:R-:W-:-:S07]  /*78d80*/  IADD3 R37, PT, PT, R80, R63, R46 ;  /* 0x0000003f50257210 */ /* 0x020fce0007ffe02e */
.L_x_1586:
        /* <DEDUP_REMOVED lines=15> */
[----:B-1----:R-:W-:-:S05]  /*78e80*/  IMAD.WIDE R2, R49, 0x4, R2 ;  /* 0x0000000431027825 */ /* 0x002fca00078e0202 */
[----:B------:R-:W2:Y:S04]  /*78e90*/  LDG.E R46, desc[UR4][R2.64] ;  /* 0x00000004022e7981 */ /* 0x000ea8000c1e1900 */
[----:B------:R-:W2:Y:S04]  /*78ea0*/  LDG.E R48, desc[UR8][R2.64+0x4] ;  /* 0x0000040802307981 */ /* 0x000ea8000c1e1900 */
[----:B------:R-:W3:Y:S04]  /*78eb0*/  LDG.E R60, desc[UR10][R2.64+0x8] ;  /* 0x0000080a023c7981 */ /* 0x000ee8000c1e1900 */
[----:B------:R-:W3:Y:S01]  /*78ec0*/  LDG.E R49, desc[UR12][R2.64+0xc] ;  /* 0x00000c0c02317981 */ /* 0x000ee2000c1e1900 */
[----:B------:R-:W-:Y:S01]  /*78ed0*/  VIADD R36, R36, 0x4 ;  /* 0x0000000424247836 */ /* 0x000fe20000000000 */
[----:B--2---:R-:W-:-:S04]  /*78ee0*/  IADD3 R37, PT, PT, R48, R46, R37 ;  /* 0x0000002e30257210 */ /* 0x004fc80007ffe025 */
[----:B---3--:R-:W-:-:S07]  /*78ef0*/  IADD3 R37, PT, PT, R49, R60, R37 ;  /* 0x0000003c31257210 */ /* 0x008fce0007ffe025 */
.L_x_1587:
[----:B------:R-:W-:Y:S05]  /*78f00*/  @!P1 BRA `(.L_x_1585) ;  /* 0x0000000000489947 */ /* 0x000fea0003800000 */
[----:B------:R-:W1:Y:S01]  /*78f10*/  LDC.64 R2, c[0x0][0x398] ;  /* 0x0000e600ff027b82 */ /* 0x000e620000000a00 */
[----:B------:R-:W-:Y:S01]  /*78f20*/  R2UR UR4, R64 ;  /* 0x00000000400472ca */ /* 0x000fe200000e0000 */
[----:B------:R-:W-:Y:S01]  /*78f30*/  IMAD.IADD R75, R75, 0x1, R36 ;  /* 0x000000014b4b7824 */ /* 0x000fe200078e0224 */
[----:B------:R-:W-:-:S03]  /*78f40*/  R2UR UR5, R65 ;  /* 0x00000000410572ca */ /* 0x000fc600000e0000 */
[----:B-1----:R-:W-:-:S10]  /*78f50*/  IMAD.WIDE R2, R75, 0x4, R2 ;  /* 0x000000044b027825 */ /* 0x002fd400078e0202 */
[----:B------:R-:W2:Y:S01]  /*78f60*/  LDG.E R36, desc[UR4][R2.64] ;  /* 0x0000000402247981 */ /* 0x000ea2000c1e1900 */
[----:B------:R-:W-:Y:S01]  /*78f70*/  ISETP.NE.AND P0, PT, R89, 0x1, PT ;  /* 0x000000015900780c */ /* 0x000fe20003f05270 */
[----:B--2---:R-:W-:-:S12]  /*78f80*/  IMAD.IADD R37, R37, 0x1, R36 ;  /* 0x0000000125257824 */ /* 0x004fd800078e0224 */
[----:B------:R-:W-:Y:S05]  /*78f90*/  @!P0 BRA `(.L_x_1585) ;  /* 0x0000000000248947 */ /* 0x000fea0003800000 */
[----:B------:R-:W-:Y:S02]  /*78fa0*/  ISETP.NE.AND P0, PT, R89, 0x2, PT ;  /* 0x000000025900780c */ /* 0x000fe40003f05270 */
[----:B------:R-:W-:Y:S02]  /*78fb0*/  R2UR UR4, R64 ;  /* 0x00000000400472ca */ /* 0x000fe400000e0000 */
[----:B------:R-:W-:-:S09]  /*78fc0*/  R2UR UR5, R65 ;  /* 0x00000000410572ca */ /* 0x000fd200000e0000 */
[----:B------:R-:W-:Y:S02]  /*78fd0*/  @P0 R2UR UR8, R64 ;  /* 0x00000000400802ca */ /* 0x000fe400000e0000 */
[----:B------:R-:W-:Y:S02]  /*78fe0*/  @P0 R2UR UR9, R65 ;  /* 0x00000000410902ca */ /* 0x000fe400000e0000 */
[----:B------:R-:W2:Y:S11]  /*78ff0*/  LDG.E R36, desc[UR4][R2.64+0x4] ;  /* 0x0000040402247981 */ /* 0x000eb6000c1e1900 */
[----:B------:R-:W3:Y:S01]  /*79000*/  @P0 LDG.E R46, desc[UR8][R2.64+0x8] ;  /* 0x00000808022e0981 */ /* 0x000ee2000c1e1900 */
[----:B--2---:R-:W-:-:S04]  /*79010*/  IMAD.IADD R37, R37, 0x1, R36 ;  /* 0x0000000125257824 */ /* 0x004fc800078e0224 */
[----:B---3--:R-:W-:-:S07]  /*79020*/  @P0 IMAD.IADD R37, R37, 0x1, R46 ;  /* 0x0000000125250824 */ /* 0x008fce00078e022e */
.L_x_1585:
[----:B------:R-:W-:-:S13]  /*79030*/  ISETP.NE.AND P0, PT, R37, RZ, PT ;  /* 0x000000ff2500720c */ /* 0x000fda0003f05270 */
[----:B------:R-:W-:Y:S05]  /*79040*/  @P0 BRA `(.L_x_1522) ;  /* 0x00000000000c0947 */ /* 0x000fea0003800000 */
.L_x_1581:
[----:B------:R-:W-:-:S05]  /*79050*/  VIADD R46, R38, 0x1 ;  /* 0x00000001262e7836 */ /* 0x000fca0000000000 */
[----:B------:R1:W-:Y:S01]  /*79060*/  STS [R33+0x14], R46 ;  /* 0x0000142e21007388 */ /* 0x0003e20000000800 */
[----:B------:R-:W-:Y:S05]  /*79070*/  BRA `(.L_x_1520) ;  /* 0x0000058800747947 */ /* 0x000fea0003800000 */
.L_x_1522:
[----:B------:R-:W1:Y:S01]  /*79080*/  LDCU UR4, c[0x3][0x18] ;  /* 0x00c00300ff0477ac */ /* 0x000e620008000800 */
[----:B------:R-:W-:Y:S01]  /*79090*/  IMAD.MOV.U32 R37, RZ, RZ, 0x1 ;  /* 0x00000001ff257424 */ /* 0x000fe200078e00ff */
[----:B-1----:R-:W-:-:S09]  /*790a0*/  UISETP.NE.AND UP0, UPT, UR4, URZ, UPT ;  /* 0x000000ff0400728c */ /* 0x002fd2000bf05270 */
[----:B------:R-:W-:Y:S05]  /*790b0*/  BRA.U !UP0, `(.L_x_1588) ;  /* 0x0000060d080c7547 */ /* 0x000fea000b800000 */
[----:B------:R-:W-:-:S07]  /*790c0*/  IMAD.MOV.U32 R48, RZ, RZ, RZ ;  /* 0x000000ffff307224 */ /* 0x000fce00078e00ff */
.L_x_2701:
[----:B-1----:R-:W-:-:S07]  /*790d0*/  IMAD.MOV.U32 R46, RZ, RZ, R48 ;  /* 0x000000ffff2e7224 */ /* 0x002fce00078e0030 */
.L_x_2700:
[----:B------:R-:W-:Y:S01]  /*790e0*/  ISETP.NE.AND P0, PT, R48, 0x5, PT ;  /* 0x000000053000780c */ /* 0x000fe20003f05270 */
[----:B------:R-:W-:Y:S02]  /*790f0*/  IMAD.MOV.U32 R80, RZ, RZ, R46 ;  /* 0x000000ffff507224 */ /* 0x000fe400078e002e */
[----:B------:R-:W-:Y:S01]  /*79100*/  VIADD R46, R46, 0x1 ;  /* 0x000000012e2e7836 */ /* 0x000fe20000000000 */
[----:B------:R-:W-:Y:S02]  /*79110*/  ISETP.EQ.OR P1, PT, R48, 0x2, !P0 ;  /* 0x000000023000780c */ /* 0x000fe40004722670 */
[----:B------:R-:W-:-:S11]  /*79120*/  PLOP3.LUT P0, PT, PT, PT, PT, 0x80, 0x8 ;  /* 0x000000000008781c */ /* 0x000fd60003f0f070 */
[C---:B------:R-:W-:Y:S02]  /*79130*/  @!P1 ISETP.EQ.AND P0, PT, R46.reuse, 0x2, PT ;  /* 0x000000022e00980c */ /* 0x040fe40003f02270 */
[----:B------:R-:W-:-:S13]  /*79140*/  ISETP.NE.AND P1, PT, R46, 0x5, PT ;  /* 0x000000052e00780c */ /* 0x000fda0003f25270 */
[----:B-1----:R-:W-:Y:S05]  /*79150*/  @!P0 BRA P1, `(.L_x_1589) ;  /* 0x0000000000188947 */ /* 0x002fea0000800000 */
[----:B------:R-:W1:Y:S02]  /*79160*/  LDS R2, [R33+0x8] ;  /* 0x0000080021027984 */ /* 0x000e640000000800 */
[----:B-1----:R-:W-:-:S13]  /*79170*/  ISETP.NE.AND P0, PT, R2, -0x1, PT ;  /* 0xffffffff0200780c */ /* 0x002fda0003f05270 */
[----:B------:R-:W-:Y:S05]  /*79180*/  @P0 BRA `(.L_x_1589) ;  /* 0x00000000000c0947 */ /* 0x000fea0003800000 */
[----:B------:R-:W1:Y:S02]  /*79190*/  LDS R2, [R33+0x14] ;  /* 0x0000140021027984 */ /* 0x000e640000000800 */
[----:B-1----:R-:W-:-:S13]  /*791a0*/  ISETP.NE.AND P0, PT, R2, -0x1, PT ;  /* 0xffffffff0200780c */ /* 0x002fda0003f05270 */
[----:B------:R-:W-:Y:S05]  /*791b0*/  @!P0 BRA `(.L_x_1590) ;  /* 0x0000058400f88947 */ /* 0x000fea0003800000 */
.L_x_1589:
[----:B------:R-:W-:-:S06]  /*791c0*/  IMAD R2, R48, 0x4, R33 ;  /* 0x0000000430027824 */ /* 0x000fcc00078e0221 */
[----:B------:R-:W1:Y:S02]  /*791d0*/  LDS R2, [R2] ;  /* 0x0000000002027984 */ /* 0x000e640000000800 */
[----:B-1----:R-:W-:-:S13]  /*791e0*/  ISETP.NE.AND P0, PT, R2, -0x1, PT ;  /* 0xffffffff0200780c */ /* 0x002fda0003f05270 */
[----:B------:R-:W-:Y:S05]  /*791f0*/  @!P0 BRA `(.L_x_1590) ;  /* 0x0000058400e88947 */ /* 0x000fea0003800000 */
[----:B------:R-:W-:Y:S01]  /*79200*/  IMAD R2, R80, 0x4, R33 ;  /* 0x0000000450027824 */ /* 0x000fe200078e0221 */
[----:B------:R-:W-:-:S04]  /*79210*/  ISETP.NE.AND P0, PT, R46, 0x4, PT ;  /* 0x000000042e00780c */ /* 0x000fc80003f05270 */
[----:B------:R-:W-:Y:S01]  /*79220*/  ISETP.NE.OR P0, PT, R48, 0x3, P0 ;  /* 0x000000033000780c */ /* 0x000fe20000705670 */
[----:B------:R-:W1:Y:S03]  /*79230*/  LDS R2, [R2+0x4] ;  /* 0x0000040002027984 */ /* 0x000e660000000800 */
[----:B-1----:R-:W-:-:S13]  /*79240*/  ISETP.EQ.OR P0, PT, R2, -0x1, P0 ;  /* 0xffffffff0200780c */ /* 0x002fda0000702670 */
[----:B------:R-:W-:Y:S05]  /*79250*/  @P0 BRA `(.L_x_1590) ;  /* 0x0000058400d00947 */ /* 0x000fea0003800000 */
[----:B------:R-:W1:Y:S01]  /*79260*/  LDS R61, [R33+0xc] ;  /* 0x00000c00213d7984 */ /* 0x000e620000000800 */
[----:B------:R-:W2:Y:S01]  /*79270*/  LDC.64 R2, c[0x0][0x388] ;  /* 0x0000e200ff027b82 */ /* 0x000ea20000000a00 */
[----:B------:R-:W-:Y:S02]  /*79280*/  R2UR UR4, R64 ;  /* 0x00000000400472ca */ /* 0x000fe400000e0000 */
[----:B------:R-:W-:Y:S01]  /*79290*/  R2UR UR5, R65 ;  /* 0x00000000410572ca */ /* 0x000fe200000e0000 */
[----:B------:R-:W-:Y:S01]  /*792a0*/  IMAD.SHL.U32 R36, R80, 0x4, RZ ;  /* 0x0000000450247824 */ /* 0x000fe200078e00ff */
[----:B------:R3:W4:Y:S01]  /*792b0*/  LDS R38, [R33+0x10] ;  /* 0x0000100021267984 */ /* 0x0007220000000800 */
[----:B-1----:R-:W-:-:S04]  /*792c0*/  IMAD R61, R61, 0xa, RZ ;  /* 0x0000000a3d3d7824 */ /* 0x002fc800078e02ff */
[----:B--2---:R-:W-:-:S06]  /*792d0*/  IMAD.WIDE R2, R61, 0x4, R2 ;  /* 0x000000043d027825 */ /* 0x004fcc00078e0202 */
[----:B------:R-:W2:Y:S01]  /*792e0*/  LDG.E R60, desc[UR4][R2.64+0x4] ;  /* 0x00000404023c7981 */ /* 0x000ea2000c1e1900 */
[----:B------:R-:W1:Y:S01]  /*792f0*/  LDC R36, c[0x3][R36+0x30] ;  /* 0x00c00c0024247b82 */ /* 0x000e620000000800 */
[----:B------:R-:W-:Y:S02]  /*79300*/  BSSY.RECONVERGENT B0, `(.L_x_1591) ;  /* 0x00000da000007945 */ /* 0x000fe40003800200 */
[----:B------:R3:W5:Y:S04]  /*79310*/  LDG.E R75, desc[UR4][R2.64] ;  /* 0x00000004024b7981 */ /* 0x000768000c1e1900 */
[----:B------:R3:W-:Y:S01]  /*79320*/  STG.E desc[UR4][R54.64+0xd8], RZ ;  /* 0x0000d8ff36007986 */ /* 0x0007e2000c101904 */
[----:B--2---:R-:W-:-:S04]  /*79330*/  LOP3.LUT R61, R60, 0x80000001, RZ, 0xc0, !PT ;  /* 0x800000013c3d7812 */ /* 0x004fc800078ec0ff */
[----:B------:R-:W-:-:S13]  /*79340*/  ISETP.NE.AND P0, PT, R61, 0x1, PT ;  /* 0x000000013d00780c */ /* 0x000fda0003f05270 */
[----:B-1-34-:R-:W-:Y:S05]  /*79350*/  @!P0 BRA `(.L_x_1592) ;  /* 0x0000000800748947 */ /* 0x01afea0003800000 */
[----:B------:R-:W-:-:S13]  /*79360*/  ISETP.GE.AND P0, PT, R60, 0x2, PT ;  /* 0x000000023c00780c */ /* 0x000fda0003f06270 */
[----:B------:R-:W-:Y:S05]  /*79370*/  @!P0 BRA `(.L_x_1593) ;  /* 0x0000000000ac8947 */ /* 0x000fea0003800000 */
[----:B------:R-:W-:Y:S01]  /*79380*/  LEA.HI R61, R60, R60, RZ, 0x1 ;  /* 0x0000003c3c3d7211 */ /* 0x000fe200078f08ff */
[----:B-----5:R-:W-:Y:S02]  /*79390*/  IMAD.IADD R81, R75, 0x1, R60 ;  /* 0x000000014b517824 */ /* 0x020fe400078e023c */
[----:B------:R-:W-:Y:S01]  /*793a0*/  IMAD.MOV.U32 R83, RZ, RZ, RZ ;  /* 0x000000ffff537224 */ /* 0x000fe200078e00ff */
[----:B------:R-:W-:-:S07]  /*793b0*/  SHF.R.S32.HI R82, RZ, 0x1, R61 ;  /* 0x00000001ff527819 */ /* 0x000fce000001143d */
.L_x_1594:
[----:B-1----:R-:W1:Y:S01]  /*793c0*/  LDCU.64 UR4, c[0x0][0x380] ;  /* 0x00007000ff0477ac */ /* 0x002e620008000a00 */
[----:B------:R-:W-:Y:S01]  /*793d0*/  LOP3.LUT R60, RZ, R83, RZ, 0x33, !PT ;  /* 0x00000053ff3c7212 */ /* 0x000fe200078e33ff */
[----:B------:R-:W-:Y:S01]  /*793e0*/  IMAD.IADD R61, R75, 0x1, R83 ;  /* 0x000000014b3d7824 */ /* 0x000fe200078e0253 */
[C---:B------:R-:W-:Y:S02]  /*793f0*/  R2UR UR8, R64.reuse ;  /* 0x00000000400872ca */ /* 0x040fe400000e0000 */
[----:B------:R-:W-:Y:S01]  /*79400*/  R2UR UR9, R65 ;  /* 0x00000000410972ca */ /* 0x000fe200000e0000 */
[----:B------:R-:W-:Y:S01]  /*79410*/  IMAD.IADD R63, R81, 0x1, R60 ;  /* 0x00000001513f7824 */ /* 0x000fe200078e023c */
[----:B------:R-:W-:Y:S02]  /*79420*/  R2UR UR10, R64 ;  /* 0x00000000400a72ca */ /* 0x000fe400000e0000 */
[----:B------:R-:W-:Y:S02]  /*79430*/  R2UR UR11, R65 ;  /* 0x00000000410b72ca */ /* 0x000fe400000e0000 */
[----:B-1----:R-:W-:-:S02]  /*79440*/  IADD3 R60, P0, PT, R61, UR4, RZ ;  /* 0x000000043d3c7c10 */ /* 0x002fc4000ff1e0ff */
        /* <DEDUP_REMOVED lines=30> */
.L_x_1593:
        /* <DEDUP_REMOVED lines=15> */
[----:B-1----:R-:W-:Y:S01]  /*79720*/  IMAD.MOV.U32 R83, RZ, RZ, RZ ;  /* 0x000000ffff537224 */ /* 0x002fe200078e00ff */
[----:B------:R-:W-:-:S07]  /*79730*/  SHF.R.S32.HI R82, RZ, 0x1, R60 ;  /* 0x00000001ff527819 */ /* 0x000fce000001143c */
.L_x_1596:
[----:B------:R-:W1:Y:S01]  /*79740*/  LDCU.64 UR4, c[0x0][0x380] ;  /* 0x00007000ff0477ac */ /* 0x000e620008000a00 */
        /* <DEDUP_REMOVED lines=38> */
.L_x_1595:
[----:B-12---:R-:W1:Y:S01]  /*799b0*/  MUFU.RCP64H R83, 2.2750682830810546875 ;  /* 0x4002335700537908 */ /* 0x006e620000001800 */
        /* <DEDUP_REMOVED lines=20> */
[C---:B------:R-:W-:Y:S02]  /*79b00*/  DMUL R62, R60.reuse, R60 ;  /* 0x0000003c3c3e7228 */ /* 0x040fe40000000000 */
        /* <DEDUP_REMOVED lines=34> */
.L_x_1592:
[----:B-1----:R-:W1:Y:S01]  /*79d30*/  MUFU.RCP64H R83, 2.2750682830810546875 ;  /* 0x4002335700537908 */ /* 0x002e620000001800 */
        /* <DEDUP_REMOVED lines=46> */
[----:B------:R-:W-:-:S04]  /*7a020*/  DMUL R88, R62, R88 ;  /* 0x000000583e587228 */ /* 0x000fc80000000000 */
[----:B------:R-:W-:-:S04]  /*7a030*/  DADD R86, -R60, R86 ;  /* 0x000000003c567229 */ /* 0x000fc80000000156 */
[----:B------:R-:W-:Y:S01]  /*7a040*/  DFMA R88, R60, R88, R90 ;  /* 0x000000583c58722b */ /* 0x000fe2000000005a */
[----:B------:R-:W-:Y:S02]  /*7a050*/  IMAD.MOV.U32 R60, RZ, RZ, 0x3b39803f ;  /* 0x3b39803fff3c7424 */ /* 0x000fe400078e00ff */
[----:B------:R-:W-:-:S05]  /*7a060*/  IMAD.MOV.U32 R61, RZ, RZ, 0x3c7abc9e ;  /* 0x3c7abc9eff3d7424 */ /* 0x000fca00078e00ff */
[----:B------:R-:W-:-:S08]  /*7a070*/  DADD R86, R88, -R86 ;  /* 0x0000000058567229 */ /* 0x000fd00000000856 */
[----:B------:R-:W-:-:S08]  /*7a080*/  DFMA R86, R60, -UR4, R86 ;  /* 0x800000043c567c2b */ /* 0x000fd00008000056 */
[----:B------:R-:W-:-:S11]  /*7a090*/  DADD R60, R84, R86 ;  /* 0x00000000543c7229 */ /* 0x000fd60000000056 */
.L_x_1597:
[----:B------:R-:W-:Y:S05]  /*7a0a0*/  BSYNC.RECONVERGENT B0 ;  /* 0x0000000000007941 */ /* 0x000fea0003800200 */
.L_x_1591:
[C---:B------:R-:W-:Y:S01]  /*7a0b0*/  R2UR UR8, R64.reuse ;  /* 0x00000000400872ca */ /* 0x040fe200000e0000 */
[----:B------:R-:W-:Y:S01]  /*7a0c0*/  UMOV UR4, 0x3a29c77a ;  /* 0x3a29c77a00047882 */ /* 0x000fe20000000000 */
[C---:B------:R-:W-:Y:S01]  /*7a0d0*/  R2UR UR9, R65.reuse ;  /* 0x00000000410972ca */ /* 0x040fe200000e0000 */
[----:B------:R-:W-:Y:S01]  /*7a0e0*/  UMOV UR5, 0x3fffcb92 ;  /* 0x3fffcb9200057882 */ /* 0x000fe20000000000 */
[C---:B------:R-:W-:Y:S01]  /*7a0f0*/  R2UR UR10, R64.reuse ;  /* 0x00000000400a72ca */ /* 0x040fe200000e0000 */
[----:B------:R-:W-:Y:S01]  /*7a100*/  DMUL R62, R60, UR4 ;  /* 0x000000043c3e7c28 */ /* 0x000fe20008000000 */
[C---:B------:R-:W-:Y:S01]  /*7a110*/  R2UR UR11, R65.reuse ;  /* 0x00000000410b72ca */ /* 0x040fe200000e0000 */
[----:B------:R-:W1:Y:S08]  /*7a120*/  LDC.64 R60, c[0x0][0x388] ;  /* 0x0000e200ff3c7b82 */ /* 0x000e700000000a00 */
[----:B------:R2:W-:Y:S04]  /*7a130*/  STG.E.64 desc[UR8][R52.64+0x2720], R62 ;  /* 0x0027203e34007986 */ /* 0x0005e8000c101b08 */
[----:B-----5:R-:W3:Y:S01]  /*7a140*/  LDG.E R75, desc[UR10][R2.64+0x4] ;  /* 0x0000040a024b7981 */ /* 0x020ee2000c1e1900 */
[----:B------:R-:W-:Y:S01]  /*7a150*/  R2UR UR4, R64 ;  /* 0x00000000400472ca */ /* 0x000fe200000e0000 */
[----:B------:R-:W-:Y:S01]  /*7a160*/  IMAD R81, R38, 0xa, RZ ;  /* 0x0000000a26517824 */ /* 0x000fe200078e02ff */
[----:B------:R-:W-:-:S03]  /*7a170*/  R2UR UR5, R65 ;  /* 0x00000000410572ca */ /* 0x000fc600000e0000 */
[----:B-1----:R-:W-:-:S10]  /*7a180*/  IMAD.WIDE R60, R81, 0x4, R60 ;  /* 0x00000004513c7825 */ /* 0x002fd400078e023c */
[----:B---3--:R2:W-:Y:S01]  /*7a190*/  STG.E desc[UR4][R54.64+0xc8], R75 ;  /* 0x0000c84b36007986 */ /* 0x0085e2000c101904 */
[----:B------:R-:W1:Y:S03]  /*7a1a0*/  LDCU UR4, c[0x3][0x38] ;  /* 0x00c00700ff0477ac */ /* 0x000e660008000800 */
[----:B------:R-:W3:Y:S01]  /*7a1b0*/  LDG.E R81, desc[UR8][R60.64+0x4] ;  /* 0x000004083c517981 */ /* 0x000ee2000c1e1900 */
[----:B------:R-:W-:Y:S01]  /*7a1c0*/  BSSY.RECONVERGENT B0, `(.L_x_1598) ;  /* 0x000005f000007945 */ /* 0x000fe20003800200 */
[----:B-1----:R-:W-:Y:S02]  /*7a1d0*/  UISETP.NE.AND UP0, UPT, UR4, URZ, UPT ;  /* 0x000000ff0400728c */ /* 0x002fe4000bf05270 */
[----:B---3--:R2:W-:Y:S07]  /*7a1e0*/  STG.E desc[UR8][R54.64+0xcc], R81 ;  /* 0x0000cc5136007986 */ /* 0x0085ee000c101908 */
[----:B------:R-:W-:Y:S05]  /*7a1f0*/  BRA.U !UP0, `(.L_x_1599) ;  /* 0x0000000108c07547 */ /* 0x000fea000b800000 */
[----:B------:R-:W-:Y:S01]  /*7a200*/  ISETP.GE.AND P0, PT, R75, 0x1, PT ;  /* 0x000000014b00780c */ /* 0x000fe20003f06270 */
[----:B------:R-:W-:-:S12]  /*7a210*/  BSSY.RECONVERGENT B1, `(.L_x_1600) ;  /* 0x000002d000017945 */ /* 0x000fd80003800200 */
[----:B------:R-:W-:Y:S05]  /*7a220*/  @!P0 BRA `(.L_x_1601) ;  /* 0x0000000000ac8947 */ /* 0x000fea0003800000 */
[----:B--2---:R-:W-:-:S07]  /*7a230*/  IMAD.MOV.U32 R75, RZ, RZ, 0x1 ;  /* 0x00000001ff4b7424 */ /* 0x004fce00078e00ff */
.L_x_1607:
[C---:B------:R-:W-:Y:S02]  /*7a240*/  R2UR UR4, R64.reuse ;  /* 0x00000000400472ca */ /* 0x040fe400000e0000 */
[C---:B------:R-:W-:Y:S02]  /*7a250*/  R2UR UR5, R65.reuse ;  /* 0x00000000410572ca */ /* 0x040fe400000e0000 */
[----:B------:R-:W-:Y:S02]  /*7a260*/  R2UR UR8, R64 ;  /* 0x00000000400872ca */ /* 0x000fe400000e0000 */
[----:B------:R-:W-:-:S09]  /*7a270*/  R2UR UR9, R65 ;  /* 0x00000000410972ca */ /* 0x000fd200000e0000 */
[----:B------:R-:W2:Y:S01]  /*7a280*/  LDG.E R38, desc[UR4][R2.64] ;  /* 0x0000000402267981 */ /* 0x000ea2000c1e1900 */
[----:B------:R-:W1:Y:S03]  /*7a290*/  LDCU.64 UR4, c[0x0][0x380] ;  /* 0x00007000ff0477ac */ /* 0x000e660008000a00 */
[----:B------:R-:W2:Y:S02]  /*7a2a0*/  LDG.E R62, desc[UR8][R2.64+0x4] ;  /* 0x00000408023e7981 */ /* 0x000ea4000c1e1900 */
[----:B--2---:R-:W-:-:S04]  /*7a2b0*/  IADD3 R38, PT, PT, R62, R38, -R75 ;  /* 0x000000263e267210 */ /* 0x004fc80007ffe84b */
[----:B-1----:R-:W-:-:S04]  /*7a2c0*/  IADD3 R62, P0, PT, R38, UR4, RZ ;  /* 0x00000004263e7c10 */ /* 0x002fc8000ff1e0ff */
[----:B------:R-:W-:-:S05]  /*7a2d0*/  LEA.HI.X.SX32 R63, R38, UR5, 0x1, P0 ;  /* 0x00000005263f7c11 */ /* 0x000fca00080f0eff */
[----:B------:R-:W2:Y:S01]  /*7a2e0*/  LDG.E.U8 R62, desc[UR8][R62.64] ;  /* 0x000000083e3e7981 */ /* 0x000ea2000c1e1100 */
[----:B------:R-:W-:Y:S05]  /*7a2f0*/  BMOV.32.CLEAR RZ, B2 ;  /* 0x0000000002ff7355 */ /* 0x000fea0000100000 */
        /* <DEDUP_REMOVED lines=10> */
.L_x_1604:
[----:B------:R-:W-:Y:S01]  /*7a3a0*/  IMAD.MOV.U32 R38, RZ, RZ, 0x3 ;  /* 0x00000003ff267424 */ /* 0x000fe200078e00ff */
[----:B------:R-:W-:Y:S06]  /*7a3b0*/  BRA `(.L_x_1606) ;  /* 0x0000000000187947 */ /* 0x000fec0003800000 */
.L_x_1603:
[----:B------:R-:W-:-:S13]  /*7a3c0*/  ISETP.NE.AND P0, PT, R62, 0x54, PT ;  /* 0x000000543e00780c */ /* 0x000fda0003f05270 */
[----:B------:R-:W-:Y:S05]  /*7a3d0*/  @!P0 BRA `(.L_x_1606) ;  /* 0x0000000000108947 */ /* 0x000fea0003800000 */
[----:B------:R-:W-:Y:S01]  /*7a3e0*/  ISETP.NE.AND P0, PT, R62, 0x47, PT ;  /* 0x000000473e00780c */ /* 0x000fe20003f05270 */
[----:B------:R-:W-:-:S12]  /*7a3f0*/  IMAD.MOV.U32 R38, RZ, RZ, 0x1 ;  /* 0x00000001ff267424 */ /* 0x000fd800078e00ff */
[----:B------:R-:W-:Y:S05]  /*7a400*/  @!P0 BRA `(.L_x_1606) ;  /* 0x0000000000048947 */ /* 0x000fea0003800000 */
.L_x_1605:
[----:B------:R-:W-:-:S07]  /*7a410*/  IMAD.MOV.U32 R38, RZ, RZ, 0x4 ;  /* 0x00000004ff267424 */ /* 0x000fce00078e00ff */
.L_x_1606:
[----:B------:R-:W-:Y:S05]  /*7a420*/  BSYNC.RECONVERGENT B2 ;  /* 0x0000000000027941 */ /* 0x000fea0003800200 */
.L_x_1602:
        /* <DEDUP_REMOVED lines=10> */
[----:B-1----:R-:W-:Y:S05]  /*7a4d0*/  @!P0 BRA `(.L_x_1607) ;  /* 0xfffffffc00588947 */ /* 0x002fea000383ffff */
.L_x_1601:
[----:B------:R-:W-:Y:S05]  /*7a4e0*/  BSYNC.RECONVERGENT B1 ;  /* 0x0000000000017941 */ /* 0x000fea0003800200 */
.L_x_1600:
[----:B------:R-:W-:Y:S05]  /*7a4f0*/  BRA `(.L_x_1608) ;  /* 0x0000000000ac7947 */ /* 0x000fea0003800000 */
.L_x_1599:
[----:B------:R-:W-:-:S13]  /*7a500*/  ISETP.GE.AND P0, PT, R75, 0x1, PT ;  /* 0x000000014b00780c */ /* 0x000fda0003f06270 */
[----:B------:R-:W-:Y:S05]  /*7a510*/  @!P0 BRA `(.L_x_1608) ;  /* 0x0000000000a48947 */ /* 0x000fea0003800000 */
[----:B--2---:R-:W-:-:S07]  /*7a520*/  IMAD.MOV.U32 R75, RZ, RZ, 0x1 ;  /* 0x00000001ff4b7424 */ /* 0x004fce00078e00ff */
.L_x_1614:
[----:B------:R-:W-:Y:S02]  /*7a530*/  R2UR UR4, R64 ;  /* 0x00000000400472ca */ /* 0x000fe400000e0000 */
[----:B------:R-:W-:-:S13]  /*7a540*/  R2UR UR5, R65 ;  /* 0x00000000410572ca */ /* 0x000fda00000e0000 */
[----:B------:R-:W2:Y:S01]  /*7a550*/  LDG.E R38, desc[UR4][R2.64] ;  /* 0x0000000402267981 */ /* 0x000ea2000c1e1900 */
[----:B------:R-:W1:Y:S01]  /*7a560*/  LDCU.64 UR4, c[0x0][0x380] ;  /* 0x00007000ff0477ac */ /* 0x000e620008000a00 */
[----:B------:R-:W-:Y:S02]  /*7a570*/  R2UR UR8, R64 ;  /* 0x00000000400872ca */ /* 0x000fe400000e0000 */
[----:B------:R-:W-:Y:S02]  /*7a580*/  R2UR UR9, R65 ;  /* 0x00000000410972ca */ /* 0x000fe400000e0000 */
[----:B--2---:R-:W-:-:S04]  /*7a590*/  IADD3 R38, PT, PT, R75, -0x1, R38 ;  /* 0xffffffff4b267810 */ /* 0x004fc80007ffe026 */
[----:B-1----:R-:W-:-:S04]  /*7a5a0*/  IADD3 R62, P0, PT, R38, UR4, RZ ;  /* 0x00000004263e7c10 */ /* 0x002fc8000ff1e0ff */
        /* <DEDUP_REMOVED lines=12> */
.L_x_1610:
[----:B------:R-:W-:Y:S01]  /*7a670*/  ISETP.NE.AND P0, PT, R62, 0x47, PT ;  /* 0x000000473e00780c */ /* 0x000fe20003f05270 */
[----:B------:R-:W-:-:S12]  /*7a680*/  IMAD.MOV.U32 R38, RZ, RZ, 0x2 ;  /* 0x00000002ff267424 */ /* 0x000fd800078e00ff */
[----:B------:R-:W-:Y:S05]  /*7a690*/  @!P0 BRA `(.L_x_1611) ;  /* 0x0000000000148947 */ /* 0x000fea0003800000 */
[----:B------:R-:W-:-:S13]  /*7a6a0*/  ISETP.NE.AND P0, PT, R62, 0x54, PT ;  /* 0x000000543e00780c */ /* 0x000fda0003f05270 */
[----:B------:R-:W-:Y:S05]  /*7a6b0*/  @!P0 BRA `(.L_x_1613) ;  /* 0x0000000000088947 */ /* 0x000fea0003800000 */
.L_x_1612:
[----:B------:R-:W-:Y:S01]  /*7a6c0*/  IMAD.MOV.U32 R38, RZ, RZ, 0x4 ;  /* 0x00000004ff267424 */ /* 0x000fe200078e00ff */
[----:B------:R-:W-:Y:S06]  /*7a6d0*/  BRA `(.L_x_1611) ;  /* 0x0000000000047947 */ /* 0x000fec0003800000 */
.L_x_1613:
[----:B------:R-:W-:-:S07]  /*7a6e0*/  IMAD.MOV.U32 R38, RZ, RZ, 0x3 ;  /* 0x00000003ff267424 */ /* 0x000fce00078e00ff */
.L_x_1611:
[----:B------:R-:W-:Y:S05]  /*7a6f0*/  BSYNC.RECONVERGENT B1 ;  /* 0x0000000000017941 */ /* 0x000fea0003800200 */
.L_x_1609:
        /* <DEDUP_REMOVED lines=10> */
[----:B-1----:R-:W-:Y:S05]  /*7a7a0*/  @!P0 BRA `(.L_x_1614) ;  /* 0xfffffffc00608947 */ /* 0x002fea000383ffff */
.L_x_1608:
[----:B------:R-:W-:Y:S05]  /*7a7b0*/  BSYNC.RECONVERGENT B0 ;  /* 0x0000000000007941 */ /* 0x000fea0003800200 */
.L_x_1598:
[----:B------:R-:W-:Y:S01]  /*7a7c0*/  ISETP.NE.AND P0, PT, R36, RZ, PT ;  /* 0x000000ff2400720c */ /* 0x000fe20003f05270 */
[----:B------:R-:W-:-:S12]  /*7a7d0*/  BSSY.RECONVERGENT B0, `(.L_x_1615) ;  /* 0x0000068000007945 */ /* 0x000fd80003800200 */
        /* <DEDUP_REMOVED lines=8> */
.L_x_1624:
        /* <DEDUP_REMOVED lines=21> */
.L_x_1621:
[----:B------:R-:W-:Y:S01]  /*7a9b0*/  IMAD.MOV.U32 R36, RZ, RZ, 0x3 ;  /* 0x00000003ff247424 */ /* 0x000fe200078e00ff */
[----:B------:R-:W-:Y:S06]  /*7a9c0*/  BRA `(.L_x_1623) ;  /* 0x0000000000187947 */ /* 0x000fec0003800000 */
.L_x_1620:
[----:B------:R-:W-:-:S13]  /*7a9d0*/  ISETP.NE.AND P0, PT, R2, 0x54, PT ;  /* 0x000000540200780c */ /* 0x000fda0003f05270 */
[----:B------:R-:W-:Y:S05]  /*7a9e0*/  @!P0 BRA `(.L_x_1623) ;  /* 0x0000000000108947 */ /* 0x000fea0003800000 */
[----:B------:R-:W-:Y:S01]  /*7a9f0*/  ISETP.NE.AND P0, PT, R2, 0x47, PT ;  /* 0x000000470200780c */ /* 0x000fe20003f05270 */
[----:B------:R-:W-:-:S12]  /*7aa00*/  IMAD.MOV.U32 R36, RZ, RZ, 0x1 ;  /* 0x00000001ff247424 */ /* 0x000fd800078e00ff */
[----:B------:R-:W-:Y:S05]  /*7aa10*/  @!P0 BRA `(.L_x_1623) ;  /* 0x0000000000048947 */ /* 0x000fea0003800000 */
.L_x_1622:
[----:B------:R-:W-:-:S07]  /*7aa20*/  IMAD.MOV.U32 R36, RZ, RZ, 0x4 ;  /* 0x00000004ff247424 */ /* 0x000fce00078e00ff */
.L_x_1623:
[----:B------:R-:W-:Y:S05]  /*7aa30*/  BSYNC.RECONVERGENT B2 ;  /* 0x0000000000027941 */ /* 0x000fea0003800200 */
.L_x_1619:
        /* <DEDUP_REMOVED lines=11> */
[----:B------:R-:W-:Y:S05]  /*7aaf0*/  BSYNC.RECONVERGENT B1 ;  /* 0x0000000000017941 */ /* 0x000fea0003800200 */
.L_x_1618:
[----:B------:R-:W-:Y:S01]  /*7ab00*/  IMAD.MOV.U32 R3, RZ, RZ, R38 ;  /* 0x000000ffff037224 */ /* 0x000fe200078e0026 */
[----:B------:R-:W-:Y:S06]  /*7ab10*/  BRA `(.L_x_1617) ;  /* 0x0000000000cc7947 */ /* 0x000fec0003800000 */
.L_x_1616:
[----:B------:R-:W-:Y:S02]  /*7ab20*/  R2UR UR4, R64 ;  /* 0x00000000400472ca */ /* 0x000fe400000e0000 */
[----:B------:R-:W-:-:S13]  /*7ab30*/  R2UR UR5, R65 ;  /* 0x00000000410572ca */ /* 0x000fda00000e0000 */
[----:B------:R-:W3:Y:S02]  /*7ab40*/  LDG.E R3, desc[UR4][R54.64+0xcc] ;  /* 0x0000cc0436037981 */ /* 0x000ee4000c1e1900 */
[----:B---3--:R-:W-:-:S13]  /*7ab50*/  ISETP.GE.AND P0, PT, R3, 0x1, PT ;  /* 0x000000010300780c */ /* 0x008fda0003f06270 */
[----:B------:R-:W-:Y:S05]  /*7ab60*/  @!P0 BRA `(.L_x_1617) ;  /* 0x0000000000b88947 */ /* 0x000fea0003800000 */
[----:B------:R-:W-:Y:S01]  /*7ab70*/  BSSY.RECONVERGENT B1, `(.L_x_1625) ;  /* 0x000002c000017945 */ /* 0x000fe20003800200 */
[----:B--2---:R-:W-:-:S07]  /*7ab80*/  IMAD.MOV.U32 R63, RZ, RZ, 0x1 ;  /* 0x00000001ff3f7424 */ /* 0x004fce00078e00ff */
.L_x_1631:
        /* <DEDUP_REMOVED lines=22> */
.L_x_1627:
[----:B------:R-:W-:Y:S01]  /*7acf0*/  ISETP.NE.AND P0, PT, R2, 0x47, PT ;  /* 0x000000470200780c */ /* 0x000fe20003f05270 */
[----:B------:R-:W-:-:S12]  /*7ad00*/  IMAD.MOV.U32 R36, RZ, RZ, 0x2 ;  /* 0x00000002ff247424 */ /* 0x000fd800078e00ff */
[----:B------:R-:W-:Y:S05]  /*7ad10*/  @!P0 BRA `(.L_x_1628) ;  /* 0x0000000000148947 */ /* 0x000fea0003800000 */
[----:B------:R-:W-:-:S13]  /*7ad20*/  ISETP.NE.AND P0, PT, R2, 0x54, PT ;  /* 0x000000540200780c */ /* 0x000fda0003f05270 */
[----:B------:R-:W-:Y:S05]  /*7ad30*/  @!P0 BRA `(.L_x_1630) ;  /* 0x0000000000088947 */ /* 0x000fea0003800000 */
.L_x_1629:
[----:B------:R-:W-:Y:S01]  /*7ad40*/  IMAD.MOV.U32 R36, RZ, RZ, 0x4 ;  /* 0x00000004ff247424 */ /* 0x000fe200078e00ff */
[----:B------:R-:W-:Y:S06]  /*7ad50*/  BRA `(.L_x_1628) ;  /* 0x0000000000047947 */ /* 0x000fec0003800000 */
.L_x_1630:
[----:B------:R-:W-:-:S07]  /*7ad60*/  IMAD.MOV.U32 R36, RZ, RZ, 0x3 ;  /* 0x00000003ff247424 */ /* 0x000fce00078e00ff */
.L_x_1628:
[----:B------:R-:W-:Y:S05]  /*7ad70*/  BSYNC.RECONVERGENT B2 ;  /* 0x0000000000027941 */ /* 0x000fea0003800200 */
.L_x_1626:
        /* <DEDUP_REMOVED lines=11> */
[----:B------:R-:W-:Y:S05]  /*7ae30*/  BSYNC.RECONVERGENT B1 ;  /* 0x0000000000017941 */ /* 0x000fea0003800200 */
.L_x_1625:
[----:B------:R-:W-:-:S07]  /*7ae40*/  IMAD.MOV.U32 R3, RZ, RZ, R38 ;  /* 0x000000ffff037224 */ /* 0x000fce00078e0026 */
.L_x_1617:
[----:B------:R-:W-:Y:S05]  /*7ae50*/  BSYNC.RECONVERGENT B0 ;  /* 0x0000000000007941 */ /* 0x000fea0003800200 */
.L_x_1615:
[----:B------:R-:W1:Y:S01]  /*7ae60*/  LDCU.64 UR4, c[0x0][0x3b8] ;  /* 0x00007700ff0477ac */ /* 0x000e620008000a00 */
        /* <DEDUP_REMOVED lines=8> */
[----:B-1----:R-:W-:-:S04]  /*7aef0*/  IADD3 R2, P0, PT, R3, UR4, RZ ;  /* 0x0000000403027c10 */ /* 0x002fc8000ff1e0ff */
[----:B------:R-:W-:-:S05]  /*7af00*/  LEA.HI.X.SX32 R3, R3, UR5, 0x1, P0 ;  /* 0x0000000503037c11 */ /* 0x000fca00080f0eff */
[----:B------:R1:W-:Y:S04]  /*7af10*/  STG.E.U8 desc[UR8][R2.64], R36 ;  /* 0x0000002402007986 */ /* 0x0003e8000c101108 */
[----:B------:R3:W-:Y:S04]  /*7af20*/  STG.E.U8 desc[UR10][R56.64+0x1b], R36 ;  /* 0x00001b2438007986 */ /* 0x0007e8000c10110a */
[----:B------:R-:W4:Y:S02]  /*7af30*/  LDG.E R61, desc[UR12][R54.64+0xc8] ;  /* 0x0000c80c363d7981 */ /* 0x000f24000c1e1900 */
[----:B----4-:R-:W-:-:S05]  /*7af40*/  IMAD.IADD R61, R42, 0x1, R61 ;  /* 0x000000012a3d7824 */ /* 0x010fca00078e023d */
[----:B------:R-:W-:-:S04]  /*7af50*/  IADD3 R60, P0, PT, R61, UR4, RZ ;  /* 0x000000043d3c7c10 */ /* 0x000fc8000ff1e0ff */
[----:B------:R-:W-:-:S05]  /*7af60*/  LEA.HI.X.SX32 R61, R61, UR5, 0x1, P0 ;  /* 0x000000053d3d7c11 */ /* 0x000fca00080f0eff */
[----:B------:R3:W-:Y:S04]  /*7af70*/  STG.E.U8 desc[UR8][R60.64], R36 ;  /* 0x000000243c007986 */ /* 0x0007e8000c101108 */
[----:B------:R3:W-:Y:S04]  /*7af80*/  STG.E.U8 desc[UR10][R56.64], R36 ;  /* 0x0000002438007986 */ /* 0x0007e8000c10110a */
[----:B-1----:R-:W4:Y:S01]  /*7af90*/  LDG.E R2, desc[UR12][R54.64+0xc8] ;  /* 0x0000c80c36027981 */ /* 0x002f22000c1e1900 */
[----:B------:R-:W-:Y:S01]  /*7afa0*/  R2UR UR4, R64 ;  /* 0x00000000400472ca */ /* 0x000fe200000e0000 */
[----:B------:R-:W-:Y:S01]  /*7afb0*/  IMAD.MOV.U32 R3, RZ, RZ, 0x1 ;  /* 0x00000001ff037424 */ /* 0x000fe200078e00ff */
[----:B------:R-:W-:Y:S01]  /*7afc0*/  R2UR UR5, R65 ;  /* 0x00000000410572ca */ /* 0x000fe200000e0000 */
[----:B------:R-:W-:-:S12]  /*7afd0*/  BSSY.RECONVERGENT B0, `(.L_x_1632) ;  /* 0x0000067000007945 */ /* 0x000fd80003800200 */
[----:B------:R3:W-:Y:S01]  /*7afe0*/  STG.E desc[UR4][R54.64+0xd8], R3 ;  /* 0x0000d80336007986 */ /* 0x0007e2000c101904 */
[----:B----4-:R-:W-:-:S13]  /*7aff0*/  ISETP.GE.AND P0, PT, R2, 0x1, PT ;  /* 0x000000010200780c */ /* 0x010fda0003f06270 */
[----:B---3--:R-:W-:Y:S05]  /*7b000*/  @!P0 BRA `(.L_x_1633) ;  /* 0x00000004008c8947 */ /* 0x008fea0003800000 */
[----:B------:R-:W-:Y:S02]  /*7b010*/  R2UR UR4, R64 ;  /* 0x00000000400472ca */ /* 0x000fe400000e0000 */
[----:B------:R-:W-:-:S13]  /*7b020*/  R2UR UR5, R65 ;  /* 0x00000000410572ca */ /* 0x000fda00000e0000 */
[----:B------:R1:W5:Y:S01]  /*7b030*/  LDG.E R36, desc[UR4][R54.64+0xcc] ;  /* 0x0000cc0436247981 */ /* 0x000362000c1e1900 */
[----:B------:R-:W-:-:S07]  /*7b040*/  IMAD.MOV.U32 R3, RZ, RZ, 0x1 ;  /* 0x00000001ff037424 */ /* 0x000fce00078e00ff */
.L_x_1638:
[----:B------:R-:W-:Y:S01]  /*7b050*/  R2UR UR4, R64 ;  /* 0x00000000400472ca */ /* 0x000fe200000e0000 */
[----:B---3--:R-:W-:Y:S01]  /*7b060*/  IMAD.MOV.U32 R61, RZ, RZ, 0x1 ;  /* 0x00000001ff3d7424 */ /* 0x008fe200078e00ff */
[----:B------:R-:W-:Y:S01]  /*7b070*/  R2UR UR5, R65 ;  /* 0x00000000410572ca */ /* 0x000fe200000e0000 */
[----:B------:R-:W-:Y:S01]  /*7b080*/  BSSY.RECONVERGENT B1, `(.L_x_1634) ;  /* 0x0000054000017945 */ /* 0x000fe20003800200 */
[----:B-----5:R-:W-:-:S11]  /*7b090*/  ISETP.GE.AND P0, PT, R36, 0x1, PT ;  /* 0x000000012400780c */ /* 0x020fd60003f06270 */
[----:B------:R3:W-:Y:S02]  /*7b0a0*/  STG.E desc[UR4][R54.64+0xdc], R61 ;  /* 0x0000dc3d36007986 */ /* 0x0007e4000c101904 */
[----:B----4-:R-:W-:Y:S05]  /*7b0b0*/  @!P0 BRA `(.L_x_1635) ;  /* 0x0000000400408947 */ /* 0x010fea0003800000 */
[----:B------:R-:W-:Y:S05]  /*7b0c0*/  BMOV.32.CLEAR RZ, B2 ;  /* 0x0000000002ff7355 */ /* 0x000fea0000100000 */
[----:B------:R-:W-:Y:S01]  /*7b0d0*/  BSSY.RECONVERGENT B2, `(.L_x_1636) ;  /* 0x0000048000027945 */ /* 0x000fe20003800200 */
[----:B--2---:R-:W-:-:S07]  /*7b0e0*/  IMAD.MOV.U32 R75, RZ, RZ, 0x1 ;  /* 0x00000001ff4b7424 */ /* 0x004fce00078e00ff */
.L_x_1637:
[----:B------:R-:W-:Y:S01]  /*7b0f0*/  R2UR UR4, R64 ;  /* 0x00000000400472ca */ /* 0x000fe200000e0000 */
[----:B----4-:R-:W2:Y:S01]  /*7b100*/  LDC.64 R2, c[0x0][0x3a8] ;  /* 0x0000ea00ff027b82 */ /* 0x010ea20000000a00 */
[----:B------:R-:W-:-:S13]  /*7b110*/  R2UR UR5, R65 ;  /* 0x00000000410572ca */ /* 0x000fda00000e0000 */
[----:B------:R-:W4:Y:S01]  /*7b120*/  LDG.E R81, desc[UR4][R54.64+0xd8] ;  /* 0x0000d80436517981 */ /* 0x000f22000c1e1900 */
[----:B------:R-:W-:Y:S02]  /*7b130*/  R2UR UR8, R64 ;  /* 0x00000000400872ca */ /* 0x000fe400000e0000 */
[----:B------:R-:W-:Y:S02]  /*7b140*/  R2UR UR9, R65 ;  /* 0x00000000410972ca */ /* 0x000fe400000e0000 */
[----:B------:R-:W-:-:S04]  /*7b150*/  IADD3 R60, P1, PT, R75, R56, RZ ;  /* 0x000000384b3c7210 */ /* 0x000fc80007f3e0ff */
[----:B---3--:R-:W-:-:S07]  /*7b160*/  LEA.HI.X.SX32 R61, R75, R57, 0x1, P1 ;  /* 0x000000394b3d7211 */ /* 0x008fce00008f0eff */
[----:B------:R-:W3:Y:S01]  /*7b170*/  LDG.E.S8 R61, desc[UR8][R60.64+0x1b] ;  /* 0x00001b083c3d7981 */ /* 0x000ee2000c1e1300 */
[----:B----4-:R-:W-:-:S04]  /*7b180*/  IADD3 R62, P0, PT, R81, R56, RZ ;  /* 0x00000038513e7210 */ /* 0x010fc80007f1e0ff */
[----:B------:R-:W-:-:S05]  /*7b190*/  LEA.HI.X.SX32 R63, R81, R57, 0x1, P0 ;  /* 0x00000039513f7211 */ /* 0x000fca00000f0eff */
        /* <DEDUP_REMOVED lines=26> */
[----:B------:R-:W-:Y:S01]  /*7b340*/  @!P0 R2UR UR13, R65 ;  /* 0x00000000410d82ca */ /* 0x000fe200000e0000 */
[----:B------:R-:W-:Y:S02]  /*7b350*/  @P0 IMAD.MOV.U32 R82, RZ, RZ, 0x0 ;  /* 0x00000000ff520424 */ /* 0x000fe400078e00ff */
[----:B------:R-:W-:Y:S01]  /*7b360*/  @P0 IMAD.MOV.U32 R83, RZ, RZ, -0x40100000 ;  /* 0xbff00000ff530424 */ /* 0x000fe200078e00ff */
[----:B------:R-:W-:-:S02]  /*7b370*/  @!P0 R2UR UR14, R64 ;  /* 0x00000000400e82ca */ /* 0x000fc400000e0000 */
[----:B------:R-:W-:Y:S01]  /*7b380*/  @!P0 R2UR UR15, R65 ;  /* 0x00000000410f82ca */ /* 0x000fe200000e0000 */
[----:B---3--:R-:W-:-:S04]  /*7b390*/  @P0 VIADD R75, R36, 0xffffffff ;  /* 0xffffffff244b0836 */ /* 0x008fc80000000000 */
[----:B----4-:R-:W-:-:S04]  /*7b3a0*/  @P0 IMAD R38, R75, R38, R40 ;  /* 0x000000264b260224 */ /* 0x010fc800078e0228 */
[----:B-----5:R-:W-:-:S04]  /*7b3b0*/  @P0 IMAD.IADD R81, R81, 0x1, R38 ;  /* 0x0000000151510824 */ /* 0x020fc800078e0226 */
        /* <DEDUP_REMOVED lines=20> */
[----:B------:R-:W3:Y:S01]  /*7b500*/  LDG.E R36, desc[UR4][R54.64+0xcc] ;  /* 0x0000cc0436247981 */ /* 0x000ee2000c1e1900 */
[C---:B--2---:R-:W-:Y:S01]  /*7b510*/  VIADD R75, R61.reuse, 0x1 ;  /* 0x000000013d4b7836 */ /* 0x044fe20000000000 */
[----:B---3--:R-:W-:-:S04]  /*7b520*/  ISETP.GE.AND P0, PT, R61, R36, PT ;  /* 0x000000243d00720c */ /* 0x008fc80003f06270 */
[----:B------:R4:W-:Y:S09]  /*7b530*/  STG.E desc[UR4][R54.64+0xdc], R75 ;  /* 0x0000dc4b36007986 */ /* 0x0009f2000c101904 */
[----:B------:R-:W-:Y:S05]  /*7b540*/  @!P0 BRA `(.L_x_1637) ;  /* 0xfffffff800e88947 */ /* 0x000fea000383ffff */
[----:B------:R-:W-:Y:S05]  /*7b550*/  BSYNC.RECONVERGENT B2 ;  /* 0x0000000000027941 */ /* 0x000fea0003800200 */
.L_x_1636:
[C---:B------:R-:W-:Y:S02]  /*7b560*/  R2UR UR4, R64.reuse ;  /* 0x00000000400472ca */ /* 0x040fe400000e0000 */
[C---:B------:R-:W-:Y:S02]  /*7b570*/  R2UR UR5, R65.reuse ;  /* 0x00000000410572ca */ /* 0x040fe400000e0000 */
[----:B------:R-:W-:Y:S02]  /*7b580*/  R2UR UR8, R64 ;  /* 0x00000000400872ca */ /* 0x000fe400000e0000 */
[----:B------:R-:W-:-:S09]  /*7b590*/  R2UR UR9, R65 ;  /* 0x00000000410972ca */ /* 0x000fd200000e0000 */
[----:B----4-:R4:W5:Y:S04]  /*7b5a0*/  LDG.E R3, desc[UR4][R54.64+0xd8] ;  /* 0x0000d80436037981 */ /* 0x010968000c1e1900 */
[----:B------:R4:W5:Y:S02]  /*7b5b0*/  LDG.E R2, desc[UR8][R54.64+0xc8] ;  /* 0x0000c80836027981 */ /* 0x000964000c1e1900 */
.L_x_1635:
[----:B------:R-:W-:Y:S05]  /*7b5c0*/  BSYNC.RECONVERGENT B1 ;  /* 0x0000000000017941 */ /* 0x000fea0003800200 */
.L_x_1634:
[----:B------:R-:W-:Y:S01]  /*7b5d0*/  R2UR UR4, R64 ;  /* 0x00000000400472ca */ /* 0x000fe200000e0000 */
[----:B---3-5:R-:W-:Y:S01]  /*7b5e0*/  VIADD R61, R3, 0x1 ;  /* 0x00000001033d7836 */ /* 0x028fe20000000000 */
[----:B------:R-:W-:Y:S02]  /*7b5f0*/  R2UR UR5, R65 ;  /* 0x00000000410572ca */ /* 0x000fe400000e0000 */
[----:B------:R-:W-:Y:S01]  /*7b600*/  ISETP.GE.AND P0, PT, R3, R2, PT ;  /* 0x000000020300720c */ /* 0x000fe20003f06270 */
[----:B------:R-:W-:-:S10]  /*7b610*/  IMAD.MOV.U32 R3, RZ, RZ, R61 ;  /* 0x000000ffff037224 */ /* 0x000fd400078e003d */
[----:B------:R3:W-:Y:S02]  /*7b620*/  STG.E desc[UR4][R54.64+0xd8], R61 ;  /* 0x0000d83d36007986 */ /* 0x0007e4000c101904 */
[----:B------:R-:W-:Y:S05]  /*7b630*/  @!P0 BRA `(.L_x_1638) ;  /* 0xfffffff800848947 */ /* 0x000fea000383ffff */
.L_x_1633:
[----:B------:R-:W-:Y:S05]  /*7b640*/  BSYNC.RECONVERGENT B0 ;  /* 0x0000000000007941 */ /* 0x000fea0003800200 */
.L_x_1632:
[----:B------:R-:W-:Y:S01]  /*7b650*/  ISETP.GE.AND P0, PT, R2, 0x1, PT ;  /* 0x000000010200780c */ /* 0x000fe20003f06270 */
[----:B------:R-:W-:-:S12]  /*7b660*/  BSSY.RECONVERGENT B10, `(.L_x_1639) ;  /* 0x00007090000a7945 */ /* 0x000fd80003800200 */
[----:B------:R-:W-:Y:S05]  /*7b670*/  @!P0 BRA `(.L_x_1640) ;  /* 0x00000070001c8947 */ /* 0x000fea0003800000 */
[----:B------:R-:W-:Y:S02]  /*7b680*/  R2UR UR4, R64 ;  /* 0x00000000400472ca */ /* 0x000fe400000e0000 */
[----:B------:R-:W-:-:S13]  /*7b690*/  R2UR UR5, R65 ;  /* 0x00000000410572ca */ /* 0x000fda00000e0000 */
[----:B------:R0:W5:Y:S01]  /*7b6a0*/  LDG.E R38, desc[UR4][R54.64+0xcc] ;  /* 0x0000cc0436267981 */ /* 0x000162000c1e1900 */
[----:B--2---:R-:W-:-:S07]  /*7b6b0*/  IMAD.MOV.U32 R81, RZ, RZ, 0x1 ;  /* 0x00000001ff517424 */ /* 0x004fce00078e00ff */
.L_x_1718:
[----:B------:R-:W-:Y:S01]  /*7b6c0*/  R2UR UR4, R64 ;  /* 0x00000000400472ca */ /* 0x000fe200000e0000 */
[----:B0-2---:R-:W-:Y:S01]  /*7b6d0*/  IMAD.MOV.U32 R3, RZ, RZ, 0x1 ;  /* 0x00000001ff037424 */ /* 0x005fe200078e00ff */
[----:B------:R-:W-:Y:S01]  /*7b6e0*/  R2UR UR5, R65 ;  /* 0x00000000410572ca */ /* 0x000fe200000e0000 */
[----:B------:R-:W-:Y:S01]  /*7b6f0*/  BSSY.RECONVERGENT B7, `(.L_x_1641) ;  /* 0x00006fc000077945 */ /* 0x000fe20003800200 */
[----:B-----5:R-:W-:-:S11]  /*7b700*/  ISETP.GE.AND P0, PT, R38, 0x1, PT ;  /* 0x000000012600780c */ /* 0x020fd60003f06270 */
[----:B------:R2:W-:Y:S02]  /*7b710*/  STG.E desc[UR4][R54.64+0xe8], R3 ;  /* 0x0000e80336007986 */ /* 0x0005e4000c101904 */
[----:B---3--:R-:W-:Y:S05]  /*7b720*/  @!P0 BRA `(.L_x_1642) ;  /* 0x0000006c00e08947 */ /* 0x008fea0003800000 */
[C---:B------:R-:W-:Y:S01]  /*7b730*/  IADD3 R60, P0, PT, R81.reuse, R56, RZ ;  /* 0x00000038513c7210 */ /* 0x040fe20007f1e0ff */
[----:B------:R-:W-:Y:S01]  /*7b740*/  BSSY.RECONVERGENT B6, `(.L_x_1643) ;  /* 0x00006f3000067945 */ /* 0x000fe20003800200 */
[C---:B------:R-:W-:Y:S02]  /*7b750*/  VIADD R75, R81.reuse, 0xffffffff ;  /* 0xffffffff514b7836 */ /* 0x040fe40000000000 */
[----:B------:R-:W-:Y:S02]  /*7b760*/  VIADD R36, R81, 0xfffffffe ;  /* 0xfffffffe51247836 */ /* 0x000fe40000000000 */
[----:B------:R-:W-:Y:S02]  /*7b770*/  IMAD.MOV.U32 R83, RZ, RZ, 0x1 ;  /* 0x00000001ff537424 */ /* 0x000fe400078e00ff */
[----:B---3--:R-:W-:-:S07]  /*7b780*/  IMAD.X R61, RZ, RZ, R57, P0 ;  /* 0x000000ffff3d7224 */ /* 0x008fce00000e0639 */
.L_x_1717:
[----:B---3--:R-:W3:Y:S01]  /*7b790*/  LDC.64 R84, c[0x0][0x3a8] ;  /* 0x0000ea00ff547b82 */ /* 0x008ee20000000a00 */
[----:B------:R-:W-:Y:S01]  /*7b7a0*/  IMAD R2, R38, R75, R41 ;  /* 0x0000004b26027224 */ /* 0x000fe200078e0229 */
[----:B------:R-:W-:Y:S02]  /*7b7b0*/  R2UR UR4, R64 ;  /* 0x00000000400472ca */ /* 0x000fe400000e0000 */
[----:B------:R-:W-:Y:S01]  /*7b7c0*/  R2UR UR5, R65 ;  /* 0x00000000410572ca */ /* 0x000fe200000e0000 */
[----:B0-2---:R-:W-:-:S04]  /*7b7d0*/  IMAD.IADD R3, R2, 0x1, R83 ;  /* 0x0000000102037824 */ /* 0x005fc800078e0253 */
[----:B---3--:R-:W-:-:S08]  /*7b7e0*/  IMAD.WIDE R2, R3, 0x8, R84 ;  /* 0x0000000803027825 */ /* 0x008fd000078e0254 */
[----:B------:R-:W2:Y:S01]  /*7b7f0*/  LDG.E.64 R2, desc[UR4][R2.64] ;  /* 0x0000000402027981 */ /* 0x000ea2000c1e1b00 */
[----:B------:R-:W-:Y:S01]  /*7b800*/  IMAD.MOV.U32 R62, RZ, RZ, -0x800000 ;  /* 0xff800000ff3e7424 */ /* 0x000fe200078e00ff */
[----:B------:R-:W-:Y:S01]  /*7b810*/  BSSY.RECONVERGENT B5, `(.L_x_1644) ;  /* 0x00006df000057945 */ /* 0x000fe20003800200 */
[----:B------:R-:W-:Y:S02]  /*7b820*/  IMAD.MOV.U32 R63, RZ, RZ, 0x41cdcd64 ;  /* 0x41cdcd64ff3f7424 */ /* 0x000fe400078e00ff */
[----:B------:R-:W-:-:S04]  /*7b830*/  IMAD.MOV.U32 R82, RZ, RZ, R83 ;  /* 0x000000ffff527224 */ /* 0x000fc800078e0053 */
        /* <DEDUP_REMOVED lines=41> */
.L_x_1647:
        /* <DEDUP_REMOVED lines=8> */
[----:B------:R-:W-:Y:S02]  /*7bb50*/  PRMT R85, R88, 0x8880, RZ ;  /* 0x0000888058557816 */ /* 0x000fe400000000ff */
[----:B------:R-:W-:Y:S02]  /*7bb60*/  R2UR UR12, R64 ;  /* 0x00000000400c72ca */ /* 0x000fe400000e0000 */
[----:B------:R-:W-:Y:S01]  /*7bb70*/  R2UR UR13, R65 ;  /* 0x00000000410d72ca */ /* 0x000fe200000e0000 */
[----:B------:R-:W-:Y:S01]  /*7bb80*/  IMAD R82, R82, 0x5, R85 ;  /* 0x0000000552527824 */ /* 0x000fe200078e0255 */
[----:B------:R-:W-:-:S02]  /*7bb90*/  R2UR UR16, R64 ;  /* 0x00000000401072ca */ /* 0x000fc400000e0000 */
[C---:B------:R-:W-:Y:S02]  /*7bba0*/  R2UR UR17, R65.reuse ;  /* 0x00000000411172ca */ /* 0x040fe400000e0000 */
[----:B------:R-:W-:Y:S02]  /*7bbb0*/  LEA R87, R82, 0x10000, 0x3 ;  /* 0x0001000052577811 */ /* 0x000fe400078e18ff */
[C---:B------:R-:W-:Y:S02]  /*7bbc0*/  R2UR UR10, R64.reuse ;  /* 0x00000000400a72ca */ /* 0x040fe400000e0000 */
[----:B------:R-:W5:Y:S01]  /*7bbd0*/  LDC.64 R92, c[0x3][R87+-0x4e30] ;  /* 0x00ec7400575c7b82 */ /* 0x000f620000000a00 */
[C---:B------:R-:W-:Y:S02]  /*7bbe0*/  R2UR UR11, R65.reuse ;  /* 0x00000000410b72ca */ /* 0x040fe400000e0000 */
[----:B------:R-:W-:Y:S02]  /*7bbf0*/  R2UR UR14, R64 ;  /* 0x00000000400e72ca */ /* 0x000fe400000e0000 */
[----:B------:R-:W-:-:S02]  /*7bc00*/  R2UR UR15, R65 ;  /* 0x00000000410f72ca */ /* 0x000fc400000e0000 */
[----:B--2---:R-:W-:-:S04]  /*7bc10*/  PRMT R83, R83, 0x3340, R88 ;  /* 0x0000334053537816 */ /* 0x004fc80000000058 */
[----:B------:R-:W-:-:S05]  /*7bc20*/  PRMT R83, R83, 0x5410, R84 ;  /* 0x0000541053537816 */ /* 0x000fca0000000054 */
[----:B---3--:R-:W-:Y:S02]  /*7bc30*/  IDP.4A.S8.U8 R83, R83, UR4, R38 ;  /* 0x0000000453537c26 */ /* 0x008fe40008000226 */
[----:B------:R-:W-:-:S04]  /*7bc40*/  IMAD.MOV.U32 R38, RZ, RZ, 0x50 ;  /* 0x00000050ff267424 */ /* 0x000fc800078e00ff */
[----:B------:R-:W-:-:S04]  /*7bc50*/  IMAD R83, R83, 0x8, R38 ;  /* 0x0000000853537824 */ /* 0x000fc800078e0226 */
[----:B------:R-:W-:-:S04]  /*7bc60*/  VIADD R88, R83, 0x10000 ;  /* 0x0001000053587836 */ /* 0x000fc80000000000 */
[----:B------:R-:W5:Y:S02]  /*7bc70*/  LDC.64 R82, c[0x3][R88+-0x7590] ;  /* 0x00e29c0058527b82 */ /* 0x000f640000000a00 */
[----:B-----5:R-:W-:-:S07]  /*7bc80*/  DADD R92, R92, R82 ;  /* 0x000000005c5c7229 */ /* 0x020fce0000000052 */
        /* <DEDUP_REMOVED lines=41> */
[----:B--2---:R-:W-:Y:S01]  /*7bf20*/  DSETP.GEU.AND P1, PT, |R82|, R62, PT ;  /* 0x0000003e5200722a */ /* 0x004fe20003f2e200 */
[----:B------:R-:W-:-:S05]  /*7bf30*/  IMAD.MOV.U32 R82, RZ, RZ, R84 ;  /* 0x000000ffff527224 */ /* 0x000fca00078e0054 */
[----:B------:R-:W-:-:S08]  /*7bf40*/  PRMT R82, R82, 0x5410, R82 ;  /* 0x0000541052527816 */ /* 0x000fd00000000052 */
        /* <DEDUP_REMOVED lines=37> */
[----:B------:R-:W-:Y:S05]  /*7c1a0*/  BMOV.32.CLEAR RZ, B2 ;  /* 0x0000000002ff7355 */ /* 0x000fea0000100000 */
        /* <DEDUP_REMOVED lines=51> */
.L_x_1653:
[----:B------:R-:W-:Y:S05]  /*7c4e0*/  BSYNC.RECONVERGENT B2 ;  /* 0x0000000000027941 */ /* 0x000fea0003800200 */
.L_x_1652:
        /* <DEDUP_REMOVED lines=11> */
[----:B------:R-:W-:Y:S05]  /*7c5a0*/  BMOV.32.CLEAR RZ, B2 ;  /* 0x0000000002ff7355 */ /* 0x000fea0000100000 */
[----:B------:R-:W-:Y:S01]  /*7c5b0*/  DADD R126, R90, 200 ;  /* 0x406900005a7e7429 */ /* 0x000fe20000000000 */
[----:B------:R-:W-:Y:S01]  /*7c5c0*/  BSSY.RECONVERGENT B2, `(.L_x_1655) ;  /* 0x0000013000027945 */ /* 0x000fe20003800200 */
[----:B------:R-:W-:-:S06]  /*7c5d0*/  DADD R110, R88, R110 ;  /* 0x00000000586e7229 */ /* 0x000fcc000000006e */
[----:B------:R-:W2:Y:S02]  /*7c5e0*/  MUFU.RCP64H R95, R111 ;  /* 0x0000006f005f7308 */ /* 0x000ea40000001800 */
        /* <DEDUP_REMOVED lines=16> */
.L_x_1656:
[----:B------:R-:W-:Y:S05]  /*7c6f0*/  BSYNC.RECONVERGENT B2 ;  /* 0x0000000000027941 */ /* 0x000fea0003800200 */
.L_x_1655:
        /* <DEDUP_REMOVED lines=19> */
.L_x_1654:
        /* <DEDUP_REMOVED lines=14> */
.L_x_1651:
        /* <DEDUP_REMOVED lines=20> */
[----:B------:R-:W-:Y:S05]  /*7ca50*/  BMOV.32.CLEAR RZ, B2 ;  /* 0x0000000002ff7355 */ /* 0x000fea0000100000 */
        /* <DEDUP_REMOVED lines=46> */
.L_x_1659:
[----:B------:R-:W-:Y:S05]  /*7cd40*/  BSYNC.RECONVERGENT B2 ;  /* 0x0000000000027941 */ /* 0x000fea0003800200 */
.L_x_1658:
        /* <DEDUP_REMOVED lines=32> */
.L_x_1662:
[----:B------:R-:W-:Y:S05]  /*7cf50*/  BSYNC.RECONVERGENT B2 ;  /* 0x0000000000027941 */ /* 0x000fea0003800200 */
.L_x_1661:
        /* <DEDUP_REMOVED lines=19> */
.L_x_1660:
        /* <DEDUP_REMOVED lines=14> */
.L_x_1650:
        /* <DEDUP_REMOVED lines=15> */
.L_x_1663:
        /* <DEDUP_REMOVED lines=8> */
[----:B------:R-:W-:Y:S02]  /*7d2e0*/  R2UR UR8, R64 ;  /* 0x00000000400872ca */ /* 0x000fe400000e0000 */
[----:B------:R-:W-:Y:S02]  /*7d2f0*/  R2UR UR9, R65 ;  /* 0x00000000410972ca */ /* 0x000fe400000e0000 */
        /* <DEDUP_REMOVED lines=8> */
[----:B------:R-:W-:Y:S05]  /*7d380*/  BMOV.32.CLEAR RZ, B2 ;  /* 0x0000000002ff7355 */ /* 0x000fea0000100000 */
[----:B------:R-:W-:Y:S01]  /*7d390*/  BSSY.RECONVERGENT B2, `(.L_x_1664) ;  /* 0x0000030000027945 */ /* 0x000fe20003800200 */
[----:B----4-:R-:W-:-:S02]  /*7d3a0*/  PRMT R99, R82, 0x8880, RZ ;  /* 0x0000888052637816 */ /* 0x010fc400000000ff */
[----:B------:R-:W-:-:S03]  /*7d3b0*/  PRMT R85, R82, 0x8880, RZ ;  /* 0x0000888052557816 */ /* 0x000fc600000000ff */
[----:B-----5:R-:W-:-:S04]  /*7d3c0*/  IMAD R38, R38, 0x5, R99 ;  /* 0x0000000526267824 */ /* 0x020fc800078e0263 */
[----:B------:R-:W-:Y:S01]  /*7d3d0*/  IMAD R82, R85, 0x18, R38 ;  /* 0x0000001855527824 */ /* 0x000fe200078e0226 */
[----:B------:R-:W-:-:S03]  /*7d3e0*/  LEA R100, R38, 0x10000, 0x3 ;  /* 0x0001000026647811 */ /* 0x000fc600078e18ff */
[----:B--2---:R-:W-:-:S04]  /*7d3f0*/  IMAD.IADD R82, R83, 0x1, R82 ;  /* 0x0000000153527824 */ /* 0x004fc800078e0252 */
        /* <DEDUP_REMOVED lines=41> */
.L_x_1665:
[----:B------:R-:W-:Y:S05]  /*7d690*/  BSYNC.RECONVERGENT B2 ;  /* 0x0000000000027941 */ /* 0x000fea0003800200 */
.L_x_1664:
        /* <DEDUP_REMOVED lines=32> */
.L_x_1668:
[----:B------:R-:W-:Y:S05]  /*7d8a0*/  BSYNC.RECONVERGENT B2 ;  /* 0x0000000000027941 */ /* 0x000fea0003800200 */
.L_x_1667:
        /* <DEDUP_REMOVED lines=19> */
.L_x_1666:
        /* <DEDUP_REMOVED lines=13> */
.L_x_1657:
[----:B------:R-:W-:Y:S05]  /*7dab0*/  BSYNC.RECONVERGENT B0 ;  /* 0x0000000000007941 */ /* 0x000fea0003800200 */
.L_x_1649:
[C---:B------:R-:W-:Y:S02]  /*7dac0*/  R2UR UR4, R64.reuse ;  /* 0x00000000400472ca */ /* 0x040fe400000e0000 */
[C---:B------:R-:W-:Y:S02]  /*7dad0*/  R2UR UR5, R65.reuse ;  /* 0x00000000410572ca */ /* 0x040fe400000e0000 */
[----:B------:R-:W-:Y:S02]  /*7dae0*/  R2UR UR8, R64 ;  /* 0x00000000400872ca */ /* 0x000fe400000e0000 */
[----:B------:R-:W-:-:S09]  /*7daf0*/  R2UR UR9, R65 ;  /* 0x00000000410972ca */ /* 0x000fd200000e0000 */
[----:B------:R-:W2:Y:S04]  /*7db00*/  LDG.E.S8 R38, desc[UR4][R60.64] ;  /* 0x000000043c267981 */ /* 0x000ea8000c1e1300 */
[----:B--234-:R-:W2:Y:S01]  /*7db10*/  LDG.E.S8 R83, desc[UR8][R2.64+0x1b] ;  /* 0x00001b0802537981 */ /* 0x01cea2000c1e1300 */
[----:B------:R-:W-:Y:S02]  /*7db20*/  R2UR UR10, R64 ;  /* 0x00000000400a72ca */ /* 0x000fe400000e0000 */
[----:B------:R-:W-:Y:S01]  /*7db30*/  R2UR UR11, R65 ;  /* 0x00000000410b72ca */ /* 0x000fe200000e0000 */
[----:B--2---:R-:W-:-:S05]  /*7db40*/  IMAD R38, R38, 0x5, R83 ;  /* 0x0000000526267824 */ /* 0x004fca00078e0253 */
[----:B------:R-:W-:-:S06]  /*7db50*/  LEA R82, R38, 0x10000, 0x3 ;  /* 0x0001000026527811 */ /* 0x000fcc00078e18ff */
[----:B------:R-:W2:Y:S02]  /*7db60*/  LDC.64 R82, c[0x3][R82+-0x4e30] ;  /* 0x00ec740052527b82 */ /* 0x000ea40000000a00 */
[----:B--2---:R2:W-:Y:S04]  /*7db70*/  STG.E.64 desc[UR4][R52.64+0x2760], R82 ;  /* 0x0027605234007986 */ /* 0x0045e8000c101b04 */
[----:B------:R3:W4:Y:S04]  /*7db80*/  LDG.E.S8 R85, desc[UR10][R2.64+0x1b] ;  /* 0x00001b0a02557981 */ /* 0x000728000c1e1300 */
[----:B------:R-:W4:Y:S01]  /*7db90*/  LDG.E.S8 R38, desc[UR8][R60.64] ;  /* 0x000000083c267981 */ /* 0x000f22000c1e1300 */
[----:B------:R-:W-:Y:S01]  /*7dba0*/  UMOV UR4, 0xcccccccd ;  /* 0xcccccccd00047882 */ /* 0x000fe20000000000 */
[----:B------:R-:W-:Y:S01]  /*7dbb0*/  UMOV UR5, 0x4016cccc ;  /* 0x4016cccc00057882 */ /* 0x000fe20000000000 */
[----:B------:R-:W-:Y:S01]  /*7dbc0*/  IMAD.MOV.U32 R86, RZ, RZ, 0x1 ;  /* 0x00000001ff567424 */ /* 0x000fe200078e00ff */
[----:B------:R-:W-:Y:S01]  /*7dbd0*/  DADD R110, R82, -UR4 ;  /* 0x80000004526e7e29 */ /* 0x000fe20008000000 */
[----:B------:R-:W-:Y:S01]  /*7dbe0*/  R2UR UR4, R64 ;  /* 0x00000000400472ca */ /* 0x000fe200000e0000 */
[----:B------:R-:W-:Y:S01]  /*7dbf0*/  BSSY.RECONVERGENT B0, `(.L_x_1669) ;  /* 0x000001a000007945 */ /* 0x000fe20003800200 */
[----:B------:R-:W-:-:S05]  /*7dc00*/  R2UR UR5, R65 ;  /* 0x00000000410572ca */ /* 0x000fca00000e0000 */
[----:B-----5:R-:W-:-:S06]  /*7dc10*/  DADD R110, R110, R88 ;  /* 0x000000006e6e7229 */ /* 0x020fcc0000000058 */
[----:B------:R-:W0:Y:S02]  /*7dc20*/  MUFU.RCP64H R87, R111 ;  /* 0x0000006f00577308 */ /* 0x000e240000001800 */
[----:B0-----:R-:W-:-:S08]  /*7dc30*/  DFMA R88, -R110, R86, 1 ;  /* 0x3ff000006e58742b */ /* 0x001fd00000000156 */
[----:B------:R-:W-:-:S08]  /*7dc40*/  DFMA R88, R88, R88, R88 ;  /* 0x000000585858722b */ /* 0x000fd00000000058 */
[----:B------:R-:W-:-:S08]  /*7dc50*/  DFMA R88, R86, R88, R86 ;  /* 0x000000585658722b */ /* 0x000fd00000000056 */
[----:B---3--:R-:W-:-:S08]  /*7dc60*/  DFMA R2, -R110, R88, 1 ;  /* 0x3ff000006e02742b */ /* 0x008fd00000000158 */
[----:B------:R-:W-:Y:S01]  /*7dc70*/  DFMA R2, R88, R2, R88 ;  /* 0x000000025802722b */ /* 0x000fe20000000058 */
[----:B----4-:R-:W-:-:S05]  /*7dc80*/  IMAD R38, R38, 0x5, R85 ;  /* 0x0000000526267824 */ /* 0x010fca00078e0255 */
[----:B------:R-:W-:-:S04]  /*7dc90*/  LEA R38, R38, 0x10000, 0x3 ;  /* 0x0001000026267811 */ /* 0x000fc800078e18ff */
[----:B------:R-:W0:Y:S02]  /*7dca0*/  LDC.64 R84, c[0x3][R38+-0x4d68] ;  /* 0x00eca60026547b82 */ /* 0x000e240000000a00 */
[----:B0-----:R-:W-:Y:S01]  /*7dcb0*/  DADD R126, R84, 200 ;  /* 0x40690000547e7429 */ /* 0x001fe20000000000 */
        /* <DEDUP_REMOVED lines=9> */
[----:B------:R-:W-:Y:S05]  /*7dd50*/  BMOV.32.CLEAR RZ, B11 ;  /* 0x000000000bff7355 */ /* 0x000fea0000100000 */
[----:B------:R-:W-:Y:S01]  /*7dd60*/  IMAD.MOV.U32 R125, RZ, RZ, R127 ;  /* 0x000000ffff7d7224 */ /* 0x000fe200078e007f */
[----:B------:R-:W-:-:S07]  /*7dd70*/  MOV R38, 0x7dd90 ;  /* 0x0007dd9000267802 */ /* 0x000fce0000000f00 */
[----:B-1----:R-:W-:Y:S05]  /*7dd80*/  CALL.REL.NOINC `($__internal_0_$__cuda_sm20_div_rn_f64_full) ;  /* 0x00000cb800c47944 */ /* 0x002fea0003c00000 */
.L_x_1670:
[----:B------:R-:W-:Y:S05]  /*7dd90*/  BSYNC.RECONVERGENT B0 ;  /* 0x0000000000007941 */ /* 0x000fea0003800200 */
.L_x_1669:
        /* <DEDUP_REMOVED lines=24> */
.L_x_1671:
[C---:B------:R-:W-:Y:S02]  /*7df20*/  R2UR UR4, R64.reuse ;  /* 0x00000000400472ca */ /* 0x040fe400000e0000 */
[C---:B------:R-:W-:Y:S02]  /*7df30*/  R2UR UR5, R65.reuse ;  /* 0x00000000410572ca */ /* 0x040fe400000e0000 */
[----:B------:R-:W-:Y:S02]  /*7df40*/  R2UR UR8, R64 ;  /* 0x00000000400872ca */ /* 0x000fe400000e0000 */
[----:B------:R-:W-:-:S09]  /*7df50*/  R2UR UR9, R65 ;  /* 0x00000000410972ca */ /* 0x000fd200000e0000 */
[----:B------:R2:W-:Y:S04]  /*7df60*/  STG.E.64 desc[UR4][R52.64+0x2738], R82 ;  /* 0x0027385234007986 */ /* 0x0005e8000c101b04 */
[----:B------:R2:W-:Y:S02]  /*7df70*/  STG.E.64 desc[UR8][R52.64+0x2740], R84 ;  /* 0x0027405434007986 */ /* 0x0005e4000c101b08 */
.L_x_1648:
[----:B------:R-:W-:Y:S05]  /*7df80*/  BSYNC.RECONVERGENT B1 ;  /* 0x0000000000017941 */ /* 0x000fea0003800200 */
.L_x_1646:
[----:B-----5:R-:W-:Y:S01]  /*7df90*/  DSETP.GEU.AND P0, PT, |R84|, R62, PT ;  /* 0x0000003e5400722a */ /* 0x020fe20003f0e200 */
[----:B------:R-:W-:-:S13]  /*7dfa0*/  BSSY.RECONVERGENT B0, `(.L_x_1672) ;  /* 0x0000017000007945 */ /* 0x000fda0003800200 */
        /* <DEDUP_REMOVED lines=8> */
[----:B------:R-:W4:Y:S01]  /*7e030*/  LDG.E.64 R2, desc[UR4][R52.64+0x2738] ;  /* 0x0027380434027981 */ /* 0x000f22000c1e1b00 */
[----:B------:R-:W-:Y:S02]  /*7e040*/  R2UR UR10, R64 ;  /* 0x00000000400a72ca */ /* 0x000fe400000e0000 */
[----:B------:R-:W-:Y:S01]  /*7e050*/  R2UR UR11, R65 ;  /* 0x00000000410b72ca */ /* 0x000fe200000e0000 */
[----:B---3--:R-:W-:-:S04]  /*7e060*/  IMAD R63, R75, R38, R40 ;  /* 0x000000264b3f7224 */ /* 0x008fc800078e0228 */
[----:B-----5:R-:W-:-:S04]  /*7e070*/  IMAD.IADD R63, R62, 0x1, R63 ;  /* 0x000000013e3f7824 */ /* 0x020fc800078e023f */
[----:B--2---:R-:W-:-:S05]  /*7e080*/  IMAD.WIDE R62, R63, 0x8, R84 ;  /* 0x000000083f3e7825 */ /* 0x004fca00078e0254 */
        /* <DEDUP_REMOVED lines=8> */
.L_x_1673:
[----:B------:R-:W-:Y:S05]  /*7e110*/  BSYNC.RECONVERGENT B0 ;  /* 0x0000000000007941 */ /* 0x000fea0003800200 */
.L_x_1672:
[----:B------:R-:W-:Y:S02]  /*7e120*/  R2UR UR4, R64 ;  /* 0x00000000400472ca */ /* 0x000fe400000e0000 */
[----:B------:R-:W-:-:S13]  /*7e130*/  R2UR UR5, R65 ;  /* 0x00000000410572ca */ /* 0x000fda00000e0000 */
[----:B--23--:R-:W2:Y:S04]  /*7e140*/  LDG.E R82, desc[UR4][R54.64+0xe8] ;  /* 0x0000e80436527981 */ /* 0x00cea8000c1e1900 */
[----:B------:R3:W5:Y:S01]  /*7e150*/  LDG.E R38, desc[UR4][R54.64+0xcc] ;  /* 0x0000cc0436267981 */ /* 0x000762000c1e1900 */
[----:B--2---:R-:W-:-:S04]  /*7e160*/  ISETP.GE.AND P0, PT, R82, 0x2, PT ;  /* 0x000000025200780c */ /* 0x004fc80003f06270 */
[----:B------:R-:W-:-:S13]  /*7e170*/  ISETP.LT.U32.OR P0, PT, R81, 0x2, !P0 ;  /* 0x000000025100780c */ /* 0x000fda0004701470 */
[----:B---3--:R-:W-:Y:S05]  /*7e180*/  @P0 BRA `(.L_x_1645) ;  /* 0x00000044001c0947 */ /* 0x008fea0003800000 */
[----:B------:R-:W2:Y:S01]  /*7e190*/  LDC.64 R88, c[0x0][0x3a8] ;  /* 0x0000ea00ff587b82 */ /* 0x000ea20000000a00 */
[----:B------:R-:W-:Y:S01]  /*7e1a0*/  IMAD.IADD R84, R40, 0x1, R82 ;  /* 0x0000000128547824 */ /* 0x000fe200078e0252 */
[----:B------:R-:W-:Y:S02]  /*7e1b0*/  R2UR UR4, R64 ;  /* 0x00000000400472ca */ /* 0x000fe400000e0000 */
[C---:B------:R-:W-:Y:S01]  /*7e1c0*/  R2UR UR5, R65.reuse ;  /* 0x00000000410572ca */ /* 0x040fe200000e0000 */
[----:B-----5:R-:W-:Y:S01]  /*7e1d0*/  IMAD R91, R38, R75, R84 ;  /* 0x0000004b265b7224 */ /* 0x020fe200078e0254 */
[----:B------:R-:W-:Y:S02]  /*7e1e0*/  R2UR UR8, R64 ;  /* 0x00000000400872ca */ /* 0x000fe400000e0000 */
[----:B------:R-:W-:-:S09]  /*7e1f0*/  R2UR UR9, R65 ;  /* 0x00000000410972ca */ /* 0x000fd200000e0000 */
[----:B------:R-:W3:Y:S01]  /*7e200*/  LDG.E.64 R2, desc[UR4][R52.64+0x2720] ;  /* 0x0027200434027981 */ /* 0x000ee2000c1e1b00 */
[----:B--2---:R-:W-:-:S06]  /*7e210*/  IMAD.WIDE R90, R91, 0x8, R88 ;  /* 0x000000085b5a7825 */ /* 0x004fcc00078e0258 */
[----:B------:R-:W2:Y:S01]  /*7e220*/  LDG.E.64 R90, desc[UR4][R90.64] ;  /* 0x000000045a5a7981 */ /* 0x000ea2000c1e1b00 */
[----:B------:R-:W-:-:S03]  /*7e230*/  VIADD R62, R84, 0xfffffd8f ;  /* 0xfffffd8f543e7836 */ /* 0x000fc60000000000 */
[----:B--2---:R2:W-:Y:S04]  /*7e240*/  STG.E.64 desc[UR4][R52.64+0x2758], R90 ;  /* 0x0027585a34007986 */ /* 0x0045e8000c101b04 */
[----:B------:R-:W4:Y:S01]  /*7e250*/  LDG.E R38, desc[UR8][R54.64+0xcc] ;  /* 0x0000cc0836267981 */ /* 0x000f22000c1e1900 */
[----:B------:R-:W-:Y:S02]  /*7e260*/  IMAD.MOV.U32 R86, RZ, RZ, 0x1 ;  /* 0x00000001ff567424 */ /* 0x000fe400078e00ff */
[----:B----4-:R-:W-:-:S04]  /*7e270*/  IMAD R63, R75, R38, R62 ;  /* 0x000000264b3f7224 */ /* 0x010fc800078e023e */
[----:B------:R-:W-:-:S06]  /*7e280*/  IMAD.WIDE R88, R63, 0x8, R88 ;  /* 0x000000083f587825 */ /* 0x000fcc00078e0258 */
[----:B------:R-:W4:Y:S01]  /*7e290*/  LDG.E.64 R88, desc[UR4][R88.64] ;  /* 0x0000000458587981 */ /* 0x000f22000c1e1b00 */
[----:B------:R-:W-:Y:S01]  /*7e2a0*/  UMOV UR4, 0xcccccccd ;  /* 0xcccccccd00047882 */ /* 0x000fe20000000000 */
[----:B------:R-:W-:Y:S02]  /*7e2b0*/  UMOV UR5, 0x4016cccc ;  /* 0x4016cccc00057882 */ /* 0x000fe40000000000 */
[----:B------:R-:W-:-:S08]  /*7e2c0*/  DADD R110, R90, -UR4 ;  /* 0x800000045a6e7e29 */ /* 0x000fd00008000000 */
[----:B---3--:R-:W-:-:S06]  /*7e2d0*/  DADD R110, R110, R2 ;  /* 0x000000006e6e7229 */ /* 0x008fcc0000000002 */
[----:B------:R-:W3:Y:S02]  /*7e2e0*/  MUFU.RCP64H R87, R111 ;  /* 0x0000006f00577308 */ /* 0x000ee40000001800 */
[----:B---3--:R-:W-:-:S08]  /*7e2f0*/  DFMA R92, -R110, R86, 1 ;  /* 0x3ff000006e5c742b */ /* 0x008fd00000000156 */
[----:B------:R-:W-:-:S08]  /*7e300*/  DFMA R92, R92, R92, R92 ;  /* 0x0000005c5c5c722b */ /* 0x000fd0000000005c */
[----:B------:R-:W-:-:S08]  /*7e310*/  DFMA R92, R86, R92, R86 ;  /* 0x0000005c565c722b */ /* 0x000fd00000000056 */
[----:B------:R-:W-:-:S08]  /*7e320*/  DFMA R86, -R110, R92, 1 ;  /* 0x3ff000006e56742b */ /* 0x000fd0000000015c */
[----:B------:R-:W-:Y:S01]  /*7e330*/  DFMA R86, R92, R86, R92 ;  /* 0x000000565c56722b */ /* 0x000fe2000000005c */
[----:B------:R-:W-:Y:S02]  /*7e340*/  R2UR UR4, R64 ;  /* 0x00000000400472ca */ /* 0x000fe400000e0000 */
[----:B------:R-:W-:Y:S01]  /*7e350*/  R2UR UR5, R65 ;  /* 0x00000000410572ca */ /* 0x000fe200000e0000 */
[----:B------:R-:W-:Y:S01]  /*7e360*/  BSSY.RECONVERGENT B0, `(.L_x_1674) ;  /* 0x0000011000007945 */ /* 0x000fe20003800200 */
[----:B----4-:R-:W-:-:S08]  /*7e370*/  DADD R126, R88, 200 ;  /* 0x40690000587e7429 */ /* 0x010fd00000000000 */
        /* <DEDUP_REMOVED lines=9> */
[----:B------:R-:W-:Y:S05]  /*7e410*/  BMOV.32.CLEAR RZ, B11 ;  /* 0x000000000bff7355 */ /* 0x000fea0000100000 */
[----:B------:R-:W-:Y:S01]  /*7e420*/  IMAD.MOV.U32 R125, RZ, RZ, R127 ;  /* 0x000000ffff7d7224 */ /* 0x000fe200078e007f */
[----:B------:R-:W-:-:S07]  /*7e430*/  MOV R38, 0x7e450 ;  /* 0x0007e45000267802 */ /* 0x000fce0000000f00 */
[----:B012---:R-:W-:Y:S05]  /*7e440*/  CALL.REL.NOINC `($__internal_0_$__cuda_sm20_div_rn_f64_full) ;  /* 0x00000cb400147944 */ /* 0x007fea0003c00000 */
[----:B------:R-:W-:Y:S02]  /*7e450*/  IMAD.MOV.U32 R86, RZ, RZ, R108 ;  /* 0x000000ffff567224 */ /* 0x000fe400078e006c */
[----:B------:R-:W-:-:S07]  /*7e460*/  IMAD.MOV.U32 R87, RZ, RZ, R109 ;  /* 0x000000ffff577224 */ /* 0x000fce00078e006d */
.L_x_1675:
[----:B------:R-:W-:Y:S05]  /*7e470*/  BSYNC.RECONVERGENT B0 ;  /* 0x0000000000007941 */ /* 0x000fea0003800200 */
.L_x_1674:
[C---:B------:R-:W-:Y:S01]  /*7e480*/  R2UR UR4, R64.reuse ;  /* 0x00000000400472ca */ /* 0x040fe200000e0000 */
[----:B------:R-:W3:Y:S01]  /*7e490*/  LDC.64 R92, c[0x0][0x3a8] ;  /* 0x0000ea00ff5c7b82 */ /* 0x000ee20000000a00 */
[C---:B------:R-:W-:Y:S02]  /*7e4a0*/  R2UR UR5, R65.reuse ;  /* 0x00000000410572ca */ /* 0x040fe400000e0000 */
[----:B------:R-:W-:Y:S02]  /*7e4b0*/  R2UR UR8, R64 ;  /* 0x00000000400872ca */ /* 0x000fe400000e0000 */
[----:B------:R-:W-:-:S09]  /*7e4c0*/  R2UR UR9, R65 ;  /* 0x00000000410972ca */ /* 0x000fd200000e0000 */
[----:B------:R4:W-:Y:S04]  /*7e4d0*/  STG.E.64 desc[UR4][R52.64+0x2748], R86 ;  /* 0x0027485634007986 */ /* 0x0009e8000c101b04 */
[----:B------:R-:W5:Y:S01]  /*7e4e0*/  LDG.E R63, desc[UR8][R54.64+0xcc] ;  /* 0x0000cc08363f7981 */ /* 0x000f62000c1e1900 */
[----:B------:R-:W-:-:S04]  /*7e4f0*/  VIADD R102, R84, 0xfffffd8e ;  /* 0xfffffd8e54667836 */ /* 0x000fc80000000000 */
[----:B-----5:R-:W-:-:S04]  /*7e500*/  IMAD R63, R36, R63, R102 ;  /* 0x0000003f243f7224 */ /* 0x020fc800078e0266 */
[----:B---3--:R-:W-:-:S05]  /*7e510*/  IMAD.WIDE R96, R63, 0x8, R92 ;  /* 0x000000083f607825 */ /* 0x008fca00078e025c */
[----:B------:R-:W3:Y:S01]  /*7e520*/  LDG.E.64 R94, desc[UR4][R96.64] ;  /* 0x00000004605e7981 */ /* 0x000ee2000c1e1b00 */
[----:B------:R-:W-:Y:S01]  /*7e530*/  IMAD.MOV.U32 R98, RZ, RZ, -0x800000 ;  /* 0xff800000ff627424 */ /* 0x000fe200078e00ff */
[----:B------:R-:W-:Y:S01]  /*7e540*/  BSSY.RECONVERGENT B0, `(.L_x_1676) ;  /* 0x0000046000007945 */ /* 0x000fe20003800200 */
[----:B------:R-:W-:-:S03]  /*7e550*/  IMAD.MOV.U32 R99, RZ, RZ, 0x41cdcd64 ;  /* 0x41cdcd64ff637424 */ /* 0x000fc600078e00ff */
[----:B------:R-:W-:Y:S03]  /*7e560*/  BSSY.RELIABLE B1, `(.L_x_1677) ;  /* 0x000003a000017945 */ /* 0x000fe60003800100 */
[----:B---3--:R-:W-:-:S14]  /*7e570*/  DSETP.GEU.AND P0, PT, |R94|, R98, PT ;  /* 0x000000625e00722a */ /* 0x008fdc0003f0e200 */
[----:B----4-:R-:W-:Y:S05]  /*7e580*/  @P0 BRA `(.L_x_1678) ;  /* 0x0000000000dc0947 */ /* 0x010fea0003800000 */
[----:B------:R-:W3:Y:S01]  /*7e590*/  LDCU.64 UR4, c[0x0][0x3b8] ;  /* 0x00007700ff0477ac */ /* 0x000ee20008000a00 */
[C---:B------:R-:W-:Y:S01]  /*7e5a0*/  R2UR UR8, R64.reuse ;  /* 0x00000000400872ca */ /* 0x040fe200000e0000 */
[----:B------:R-:W-:Y:S01]  /*7e5b0*/  IMAD.IADD R82, R43, 0x1, R82 ;  /* 0x000000012b527824 */ /* 0x000fe200078e0252 */
[C---:B------:R-:W-:Y:S02]  /*7e5c0*/  R2UR UR9, R65.reuse ;  /* 0x00000000410972ca */ /* 0x040fe400000e0000 */
[C---:B------:R-:W-:Y:S02]  /*7e5d0*/  R2UR UR10, R64.reuse ;  /* 0x00000000400a72ca */ /* 0x040fe400000e0000 */
[C---:B------:R-:W-:Y:S02]  /*7e5e0*/  R2UR UR11, R65.reuse ;  /* 0x00000000410b72ca */ /* 0x040fe400000e0000 */
[----:B------:R-:W-:Y:S02]  /*7e5f0*/  R2UR UR12, R64 ;  /* 0x00000000400c72ca */ /* 0x000fe400000e0000 */
[----:B------:R-:W-:-:S05]  /*7e600*/  R2UR UR13, R65 ;  /* 0x00000000410d72ca */ /* 0x000fca00000e0000 */
[----:B------:R-:W4:Y:S01]  /*7e610*/  LDG.E.U8 R63, desc[UR8][R60.64] ;  /* 0x000000083c3f7981 */ /* 0x000f22000c1e1100 */
[----:B---3--:R-:W-:Y:S02]  /*7e620*/  IADD3 R94, P0, PT, R82, UR4, RZ ;  /* 0x00000004525e7c10 */ /* 0x008fe4000ff1e0ff */
[----:B------:R-:W-:Y:S02]  /*7e630*/  R2UR UR4, R64 ;  /* 0x00000000400472ca */ /* 0x000fe400000e0000 */
[----:B------:R-:W-:Y:S02]  /*7e640*/  LEA.HI.X.SX32 R95, R82, UR5, 0x1, P0 ;  /* 0x00000005525f7c11 */ /* 0x000fe400080f0eff */
[----:B------:R-:W-:Y:S01]  /*7e650*/  R2UR UR5, R65 ;  /* 0x00000000410572ca */ /* 0x000fe200000e0000 */
[----:B------:R-:W4:Y:S04]  /*7e660*/  LDG.E.U8 R82, desc[UR10][R60.64+-0x1] ;  /* 0xffffff0a3c527981 */ /* 0x000f28000c1e1100 */
[----:B------:R-:W3:Y:S08]  /*7e670*/  LDG.E.U8 R83, desc[UR12][R94.64] ;  /* 0x0000000c5e537981 */ /* 0x000ef0000c1e1100 */
[----:B------:R-:W5:Y:S01]  /*7e680*/  LDG.E.S8 R38, desc[UR4][R94.64+0x1] ;  /* 0x000001045e267981 */ /* 0x000f62000c1e1300 */
[----:B------:R-:W-:-:S02]  /*7e690*/  IMAD.MOV.U32 R101, RZ, RZ, 0x5197d ;  /* 0x0005197dff657424 */ /* 0x000fc400078e00ff */
[----:B------:R-:W-:Y:S01]  /*7e6a0*/  IMAD.MOV.U32 R103, RZ, RZ, 0x50 ;  /* 0x00000050ff677424 */ /* 0x000fe200078e00ff */
[----:B----4-:R-:W-:Y:S02]  /*7e6b0*/  PRMT R63, R82, 0x3340, R63 ;  /* 0x00003340523f7816 */ /* 0x010fe4000000003f */
[----:B---3--:R-:W-:-:S04]  /*7e6c0*/  PRMT R82, R83, 0x3340, RZ ;  /* 0x0000334053527816 */ /* 0x008fc800000000ff */
[----:B------:R-:W-:-:S05]  /*7e6d0*/  PRMT R63, R63, 0x5410, R82 ;  /* 0x000054103f3f7816 */ /* 0x000fca0000000052 */
[----:B-----5:R-:W-:-:S04]  /*7e6e0*/  IDP.4A.S8.U8 R38, R63, R101, R38 ;  /* 0x000000653f267226 */ /* 0x020fc80000000226 */
[----:B------:R-:W-:-:S04]  /*7e6f0*/  IMAD R38, R38, 0x8, R103 ;  /* 0x0000000826267824 */ /* 0x000fc800078e0267 */
[----:B------:R-:W3:Y:S02]  /*7e700*/  LDC.64 R82, c[0x3][R38+0x1388] ;  /* 0x00c4e20026527b82 */ /* 0x000ee40000000a00 */
[----:B---3--:R-:W-:-:S14]  /*7e710*/  DSETP.GEU.AND P0, PT, |R82|, R98, PT ;  /* 0x000000625200722a */ /* 0x008fdc0003f0e200 */
[----:B------:R-:W-:Y:S05]  /*7e720*/  @!P0 BREAK.RELIABLE B1 ;  /* 0x0000000000018942 */ /* 0x000fea0003800100 */
[----:B------:R-:W-:Y:S05]  /*7e730*/  @P0 BRA `(.L_x_1678) ;  /* 0x0000000000700947 */ /* 0x000fea0003800000 */
[----:B------:R-:W-:Y:S02]  /*7e740*/  R2UR UR4, R64 ;  /* 0x00000000400472ca */ /* 0x000fe400000e0000 */
[----:B------:R-:W-:-:S13]  /*7e750*/  R2UR UR5, R65 ;  /* 0x00000000410572ca */ /* 0x000fda00000e0000 */
[----:B------:R-:W3:Y:S01]  /*7e760*/  LDG.E.64 R82, desc[UR4][R96.64+0x1388] ;  /* 0x0013880460527981 */ /* 0x000ee2000c1e1b00 */
[----:B------:R-:W3:Y:S01]  /*7e770*/  LDC.64 R98, c[0x3][R38] ;  /* 0x00c0000026627b82 */ /* 0x000ee20000000a00 */
[C---:B------:R-:W-:Y:S02]  /*7e780*/  R2UR UR8, R64.reuse ;  /* 0x00000000400872ca */ /* 0x040fe400000e0000 */
[C---:B------:R-:W-:Y:S02]  /*7e790*/  R2UR UR9, R65.reuse ;  /* 0x00000000410972ca */ /* 0x040fe400000e0000 */
[C---:B------:R-:W-:Y:S02]  /*7e7a0*/  R2UR UR10, R64.reuse ;  /* 0x00000000400a72ca */ /* 0x040fe400000e0000 */
[----:B------:R-:W-:Y:S02]  /*7e7b0*/  R2UR UR11, R65 ;  /* 0x00000000410b72ca */ /* 0x000fe400000e0000 */
[----:B------:R-:W-:-:S02]  /*7e7c0*/  R2UR UR12, R64 ;  /* 0x00000000400c72ca */ /* 0x000fc400000e0000 */
[----:B------:R-:W-:Y:S01]  /*7e7d0*/  R2UR UR13, R65 ;  /* 0x00000000410d72ca */ /* 0x000fe200000e0000 */
[----:B---3--:R-:W-:-:S07]  /*7e7e0*/  DADD R82, R82, R98 ;  /* 0x0000000052527229 */ /* 0x008fce0000000062 */
[----:B------:R4:W-:Y:S04]  /*7e7f0*/  STG.E.64 desc[UR4][R52.64+0x2760], R82 ;  /* 0x0027605234007986 */ /* 0x0009e8000c101b04 */
[----:B------:R-:W3:Y:S04]  /*7e800*/  LDG.E R63, desc[UR8][R54.64+0xcc] ;  /* 0x0000cc08363f7981 */ /* 0x000ee8000c1e1900 */
[----:B------:R-:W5:Y:S04]  /*7e810*/  LDG.E.U8 R98, desc[UR8][R60.64] ;  /* 0x000000083c627981 */ /* 0x000f68000c1e1100 */
[----:B------:R-:W5:Y:S04]  /*7e820*/  LDG.E.U8 R99, desc[UR10][R60.64+-0x1] ;  /* 0xffffff0a3c637981 */ /* 0x000f68000c1e1100 */
[----:B------:R-:W2:Y:S04]  /*7e830*/  LDG.E.U8 R100, desc[UR12][R94.64] ;  /* 0x0000000c5e647981 */ /* 0x000ea8000c1e1100 */
[----:B------:R-:W4:Y:S01]  /*7e840*/  LDG.E.S8 R85, desc[UR4][R94.64+0x1] ;  /* 0x000001045e557981 */ /* 0x000f22000c1e1300 */
[----:B---3--:R-:W-:-:S04]  /*7e850*/  IMAD R63, R36, R63, R102 ;  /* 0x0000003f243f7224 */ /* 0x008fc800078e0266 */
[----:B------:R-:W-:-:S05]  /*7e860*/  IMAD.WIDE R96, R63, 0x8, R92 ;  /* 0x000000083f607825 */ /* 0x000fca00078e025c */
[----:B------:R-:W3:Y:S01]  /*7e870*/  LDG.E.64 R92, desc[UR4][R96.64] ;  /* 0x00000004605c7981 */ /* 0x000ee2000c1e1b00 */
[----:B-----5:R-:W-:Y:S02]  /*7e880*/  PRMT R98, R99, 0x3340, R98 ;  /* 0x0000334063627816 */ /* 0x020fe40000000062 */
[----:B--2---:R-:W-:-:S04]  /*7e890*/  PRMT R63, R100, 0x3340, RZ ;  /* 0x00003340643f7816 */ /* 0x004fc800000000ff */
[----:B------:R-:W-:-:S05]  /*7e8a0*/  PRMT R98, R98, 0x5410, R63 ;  /* 0x0000541062627816 */ /* 0x000fca000000003f */
[----:B----4-:R-:W-:-:S04]  /*7e8b0*/  IDP.4A.S8.U8 R85, R98, R101, R85 ;  /* 0x0000006562557226 */ /* 0x010fc80000000255 */
[----:B------:R-:W-:-:S04]  /*7e8c0*/  IMAD R85, R85, 0x8, R103 ;  /* 0x0000000855557824 */ /* 0x000fc800078e0267 */
[----:B------:R-:W3:Y:S02]  /*7e8d0*/  LDC.64 R98, c[0x3][R85+0x1388] ;  /* 0x00c4e20055627b82 */ /* 0x000ee40000000a00 */
[----:B---3--:R-:W-:Y:S01]  /*7e8e0*/  DADD R92, R92, R98 ;  /* 0x000000005c5c7229 */ /* 0x008fe20000000062 */
[----:B------:R-:W-:Y:S10]  /*7e8f0*/  BRA `(.L_x_1679) ;  /* 0x0000000000287947 */ /* 0x000ff40003800000 */
.L_x_1678:
[----:B------:R-:W-:Y:S05]  /*7e900*/  BSYNC.RELIABLE B1 ;  /* 0x0000000000017941 */ /* 0x000fea0003800100 */
.L_x_1677:
        /* <DEDUP_REMOVED lines=9> */
.L_x_1679:
[----:B------:R-:W-:Y:S05]  /*7e9a0*/  BSYNC.RECONVERGENT B0 ;  /* 0x0000000000007941 */ /* 0x000fea0003800200 */
.L_x_1676:
[----:B------:R-:W-:Y:S01]  /*7e9b0*/  UMOV UR4, 0xcccccccd ;  /* 0xcccccccd00047882 */ /* 0x000fe20000000000 */
[----:B------:R-:W-:Y:S01]  /*7e9c0*/  UMOV UR5, 0x4016cccc ;  /* 0x4016cccc00057882 */ /* 0x000fe20000000000 */
[----:B------:R-:W-:Y:S01]  /*7e9d0*/  DADD R126, R92, 200 ;  /* 0x406900005c7e7429 */ /* 0x000fe20000000000 */
[----:B------:R-:W-:Y:S01]  /*7e9e0*/  BSSY.RECONVERGENT B0, `(.L_x_1680) ;  /* 0x0000019000007945 */ /* 0x000fe20003800200 */
[----:B------:R-:W-:Y:S01]  /*7e9f0*/  DADD R110, R82, -UR4 ;  /* 0x80000004526e7e29 */ /* 0x000fe20008000000 */
[----:B------:R-:W-:Y:S02]  /*7ea00*/  R2UR UR4, R64 ;  /* 0x00000000400472ca */ /* 0x000fe400000e0000 */
[----:B------:R-:W-:-:S05]  /*7ea10*/  R2UR UR5, R65 ;  /* 0x00000000410572ca */ /* 0x000fca00000e0000 */
[----:B------:R-:W-:Y:S01]  /*7ea20*/  DADD R110, R2, R110 ;  /* 0x00000000026e7229 */ /* 0x000fe2000000006e */
[----:B------:R-:W-:Y:S01]  /*7ea30*/  FSETP.GEU.AND P1, PT, |R127|, 6.5827683646048100446e-37, PT ;  /* 0x036000007f00780b */ /* 0x000fe20003f2e200 */
[----:B------:R-:W-:-:S04]  /*7ea40*/  IMAD.MOV.U32 R2, RZ, RZ, 0x1 ;  /* 0x00000001ff027424 */ /* 0x000fc800078e00ff */
[----:B------:R-:W3:Y:S02]  /*7ea50*/  MUFU.RCP64H R3, R111 ;  /* 0x0000006f00037308 */ /* 0x000ee40000001800 */
[----:B------:R4:W-:Y:S01]  /*7ea60*/  STG.E.64 desc[UR4][R52.64+0x2770], R92 ;  /* 0x0027705c34007986 */ /* 0x0009e2000c101b04 */
[----:B---3--:R-:W-:-:S08]  /*7ea70*/  DFMA R94, -R110, R2, 1 ;  /* 0x3ff000006e5e742b */ /* 0x008fd00000000102 */
        /* <DEDUP_REMOVED lines=9> */
[----:B----4-:R-:W-:Y:S05]  /*7eb10*/  @P0 BRA P1, `(.L_x_1681) ;  /* 0x0000000000140947 */ /* 0x010fea0000800000 */
[----:B------:R-:W-:Y:S05]  /*7eb20*/  BMOV.32.CLEAR RZ, B2 ;  /* 0x0000000002ff7355 */ /* 0x000fea0000100000 */
[----:B------:R-:W-:Y:S05]  /*7eb30*/  BMOV.32.CLEAR RZ, B11 ;  /* 0x000000000bff7355 */ /* 0x000fea0000100000 */
[----:B------:R-:W-:Y:S01]  /*7eb40*/  IMAD.MOV.U32 R125, RZ, RZ, R127 ;  /* 0x000000ffff7d7224 */ /* 0x000fe200078e007f */
[----:B------:R-:W-:-:S07]  /*7eb50*/  MOV R38, 0x7eb70 ;  /* 0x0007eb7000267802 */ /* 0x000fce0000000f00 */
[----:B-12---:R-:W-:Y:S05]  /*7eb60*/  CALL.REL.NOINC `($__internal_0_$__cuda_sm20_div_rn_f64_full) ;  /* 0x00000cac004c7944 */ /* 0x006fea0003c00000 */
.L_x_1681:
[----:B------:R-:W-:Y:S05]  /*7eb70*/  BSYNC.RECONVERGENT B0 ;  /* 0x0000000000007941 */ /* 0x000fea0003800200 */
.L_x_1680:
[----:B------:R-:W-:Y:S01]  /*7eb80*/  DSETP.GEU.AND P2, PT, R90, -2500, PT ;  /* 0xc0a388005a00742a */ /* 0x000fe20003f4e000 */
[C---:B------:R-:W-:Y:S01]  /*7eb90*/  R2UR UR4, R64.reuse ;  /* 0x00000000400472ca */ /* 0x040fe200000e0000 */
[----:B------:R-:W-:Y:S01]  /*7eba0*/  DSETP.GEU.AND P1, PT, R82, -2500, PT ;  /* 0xc0a388005200742a */ /* 0x000fe20003f2e000 */
[----:B------:R-:W-:Y:S01]  /*7ebb0*/  R2UR UR5, R65 ;  /* 0x00000000410572ca */ /* 0x000fe200000e0000 */
[----:B------:R-:W-:Y:S10]  /*7ebc0*/  BSSY.RECONVERGENT B0, `(.L_x_1682) ;  /* 0x000003e000007945 */ /* 0x000ff40003800200 */
[----:B------:R-:W-:-:S02]  /*7ebd0*/  @!P2 R2UR UR12, R64 ;  /* 0x00000000400ca2ca */ /* 0x000fc400000e0000 */
[----:B--2---:R-:W-:Y:S02]  /*7ebe0*/  @!P2 CS2R R88, SRZ ;  /* 0x000000000058a805 */ /* 0x004fe4000001ff00 */
        /* <DEDUP_REMOVED lines=41> */
.L_x_1683:
        /* <DEDUP_REMOVED lines=18> */
.L_x_1684:
[----:B------:R-:W-:Y:S05]  /*7efa0*/  BSYNC.RECONVERGENT B0 ;  /* 0x0000000000007941 */ /* 0x000fea0003800200 */
.L_x_1682:
[----:B------:R-:W-:Y:S01]  /*7efb0*/  R2UR UR4, R64 ;  /* 0x00000000400472ca */ /* 0x000fe200000e0000 */
[----:B0-2---:R-:W-:Y:S01]  /*7efc0*/  IMAD.MOV.U32 R3, RZ, RZ, 0x3 ;  /* 0x00000003ff037424 */ /* 0x005fe200078e00ff */
[----:B------:R-:W-:Y:S01]  /*7efd0*/  R2UR UR5, R65 ;  /* 0x00000000410572ca */ /* 0x000fe200000e0000 */
[----:B------:R-:W-:Y:S01]  /*7efe0*/  BSSY.RECONVERGENT B3, `(.L_x_1685) ;  /* 0x000035b000037945 */ /* 0x000fe20003800200 */
[----:B------:R-:W-:-:S11]  /*7eff0*/  IMAD.MOV.U32 R2, RZ, RZ, 0x3 ;  /* 0x00000003ff027424 */ /* 0x000fd600078e00ff */
[----:B------:R0:W-:Y:S02]  /*7f000*/  STG.E desc[UR4][R54.64+0xd8], R3 ;  /* 0x0000d80336007986 */ /* 0x0001e4000c101904 */
.L_x_1716:
[----:B------:R-:W-:Y:S02]  /*7f010*/  R2UR UR4, R64 ;  /* 0x00000000400472ca */ /* 0x000fe400000e0000 */
[----:B------:R-:W-:-:S13]  /*7f020*/  R2UR UR5, R65 ;  /* 0x00000000410572ca */ /* 0x000fda00000e0000 */
[----:B0-2---:R-:W2:Y:S01]  /*7f030*/  LDG.E R3, desc[UR4][R54.64+0xe8] ;  /* 0x0000e80436037981 */ /* 0x005ea2000c1e1900 */
[----:B------:R-:W-:Y:S01]  /*7f040*/  IMAD.MOV.U32 R83, RZ, RZ, R75 ;  /* 0x000000ffff537224 */ /* 0x000fe200078e004b */
[----:B------:R-:W-:Y:S01]  /*7f050*/  R2UR UR8, R64 ;  /* 0x00000000400872ca */ /* 0x000fe200000e0000 */
[----:B------:R-:W-:Y:S05]  /*7f060*/  BMOV.32.CLEAR RZ, B2 ;  /* 0x0000000002ff7355 */ /* 0x000fea0000100000 */
[----:B------:R-:W-:Y:S01]  /*7f070*/  R2UR UR9, R65 ;  /* 0x00000000410972ca */ /* 0x000fe200000e0000 */
[----:B------:R-:W-:Y:S01]  /*7f080*/  STG.E desc[UR4][R54.64+0xdc], R75 ;  /* 0x0000dc4b36007986 */ /* 0x000fe2000c101904 */
[----:B------:R-:W-:Y:S01]  /*7f090*/  BSSY.RECONVERGENT B2, `(.L_x_1686) ;  /* 0x0000348000027945 */ /* 0x000fe20003800200 */
[----:B--2---:R-:W-:-:S04]  /*7f0a0*/  IMAD.IADD R3, R3, 0x1, -R2 ;  /* 0x0000000103037824 */ /* 0x004fc800078e0a02 */
[C---:B------:R-:W-:Y:S01]  /*7f0b0*/  VIADD R63, R3.reuse, 0x1 ;  /* 0x00000001033f7836 */ /* 0x040fe20000000000 */
[----:B------:R-:W-:-:S05]  /*7f0c0*/  ISETP.GE.U32.AND P0, PT, R3, 0x7fffffff, PT ;  /* 0x7fffffff0300780c */ /* 0x000fca0003f06070 */
[----:B------:R0:W-:Y:S08]  /*7f0d0*/  STG.E desc[UR8][R54.64+0xe0], R63 ;  /* 0x0000e03f36007986 */ /* 0x0001f0000c101908 */
        /* <DEDUP_REMOVED lines=13> */
.L_x_1715:
        /* <DEDUP_REMOVED lines=38> */
[----:B------:R-:W-:Y:S05]  /*7f410*/  BMOV.32.CLEAR RZ, B11 ;  /* 0x000000000bff7355 */ /* 0x000fea0000100000 */
[----:B------:R-:W-:Y:S01]  /*7f420*/  IMAD.MOV.U32 R84, RZ, RZ, 0x0 ;  /* 0x00000000ff547424 */ /* 0x000fe200078e00ff */
[----:B------:R-:W-:Y:S01]  /*7f430*/  BSSY.RECONVERGENT B11, `(.L_x_1692) ;  /* 0x00002d30000b7945 */ /* 0x000fe20003800200 */
[----:B------:R-:W-:Y:S01]  /*7f440*/  IMAD.MOV.U32 R85, RZ, RZ, -0x3f56d000 ;  /* 0xc0a93000ff557424 */ /* 0x000fe200078e00ff */
[----:B------:R0:W-:Y:S04]  /*7f450*/  STG.E.64 desc[UR8][R52.64+0x2760], RZ ;  /* 0x002760ff34007986 */ /* 0x0001e8000c101b08 */
[----:B------:R0:W-:Y:S01]  /*7f460*/  STG.E.64 desc[UR4][R52.64+0x2758], R84 ;  /* 0x0027585434007986 */ /* 0x0001e2000c101b04 */
[----:B--2---:R-:W-:-:S02]  /*7f470*/  LOP3.LUT R38, RZ, R97, RZ, 0x33, !PT ;  /* 0x00000061ff267212 */ /* 0x004fc400078e33ff */
[----:B---3--:R-:W-:-:S03]  /*7f480*/  LOP3.LUT R62, RZ, R99, RZ, 0x33, !PT ;  /* 0x00000063ff3e7212 */ /* 0x008fc600078e33ff */
[----:B------:R-:W-:Y:S02]  /*7f490*/  IMAD.IADD R87, R38, 0x1, R81 ;  /* 0x0000000126577824 */ /* 0x000fe400078e0251 */
[----:B----4-:R-:W-:-:S03]  /*7f4a0*/  IMAD.IADD R38, R63, 0x1, R62 ;  /* 0x000000013f267824 */ /* 0x010fc600078e023e */
[C---:B------:R-:W-:Y:S01]  /*7f4b0*/  ISETP.NE.AND P2, PT, R87.reuse, RZ, PT ;  /* 0x000000ff5700720c */ /* 0x040fe20003f45270 */
[----:B------:R0:W-:Y:S01]  /*7f4c0*/  STG.E desc[UR10][R54.64+0xec], R87 ;  /* 0x0000ec5736007986 */ /* 0x0001e2000c10190a */
[----:B------:R-:W-:Y:S01]  /*7f4d0*/  ISETP.GE.AND P0, PT, R87, 0x1, PT ;  /* 0x000000015700780c */ /* 0x000fe20003f06270 */
[----:B------:R-:W2:Y:S05]  /*7f4e0*/  BMOV.32.CLEAR R62, B11 ;  /* 0x000000000b3e7355 */ /* 0x000eaa0000100000 */
[C---:B------:R-:W-:Y:S01]  /*7f4f0*/  ISETP.GT.AND P1, PT, R38.reuse, RZ, !P2 ;  /* 0x000000ff2600720c */ /* 0x040fe20005724270 */
[----:B------:R0:W-:Y:S01]  /*7f500*/  STG.E desc[UR12][R54.64+0xf0], R38 ;  /* 0x0000f02636007986 */ /* 0x0001e2000c10190c */
[----:B------:R-:W-:-:S02]  /*7f510*/  ISETP.NE.OR P0, PT, R38, RZ, !P0 ;  /* 0x000000ff2600720c */ /* 0x000fc40004705670 */
[----:B------:R-:W-:-:S05]  /*7f520*/  IADD3 R103, PT, PT, R38, -0x1, R87 ;  /* 0xffffffff26677810 */ /* 0x000fca0007ffe057 */
[----:B------:R0:W-:Y:S06]  /*7f530*/  STG.E desc[UR14][R54.64+0xf4], R103 ;  /* 0x0000f46736007986 */ /* 0x0001ec000c10190e */
[----:B--2---:R-:W-:Y:S05]  /*7f540*/  @P0 BRA !P1, `(.L_x_1693) ;  /* 0x0000001400300947 */ /* 0x004fea0004800000 */
[----:B------:R-:W-:Y:S02]  /*7f550*/  ISETP.NE.AND P0, PT, R87, 0x1, PT ;  /* 0x000000015700780c */ /* 0x000fe40003f05270 */
[----:B------:R-:W-:-:S13]  /*7f560*/  ISETP.NE.AND P1, PT, R38, 0x1, PT ;  /* 0x000000012600780c */ /* 0x000fda0003f25270 */
[----:B------:R-:W-:Y:S05]  /*7f570*/  @P0 BRA P1, `(.L_x_1694) ;  /* 0x0000000800b40947 */ /* 0x000fea0000800000 */
[----:B------:R-:W-:Y:S02]  /*7f580*/  ISETP.NE.AND P1, PT, R87, 0x1, PT ;  /* 0x000000015700780c */ /* 0x000fe40003f25270 */
[C---:B------:R-:W-:Y:S02]  /*7f590*/  ISETP.EQ.AND P0, PT, R38.reuse, 0x1, !P2 ;  /* 0x000000012600780c */ /* 0x040fe40005702270 */
[----:B------:R-:W-:-:S04]  /*7f5a0*/  ISETP.EQ.AND P1, PT, R38, RZ, !P1 ;  /* 0x000000ff2600720c */ /* 0x000fc80004f22270 */
[----:B------:R-:W-:Y:S01]  /*7f5b0*/  PLOP3.LUT P0, PT, P0, P1, PT, 0xf8, 0x8f ;  /* 0x00000000008f781c */ /* 0x000fe20000703f70 */
[----:B------:R-:W-:-:S12]  /*7f5c0*/  BMOV.32.CLEAR RZ, B11 ;  /* 0x000000000bff7355 */ /* 0x000fd80000100000 */
[C---:B------:R-:W-:Y:S02]  /*7f5d0*/  @!P0 R2UR UR4, R64.reuse ;  /* 0x00000000400482ca */ /* 0x040fe400000e0000 */
[C---:B------:R-:W-:Y:S02]  /*7f5e0*/  @!P0 R2UR UR5, R65.reuse ;  /* 0x00000000410582ca */ /* 0x040fe400000e0000 */
[----:B------:R-:W-:Y:S02]  /*7f5f0*/  @!P0 R2UR UR8, R64 ;  /* 0x00000000400882ca */ /* 0x000fe400000e0000 */
[----:B------:R-:W-:Y:S01]  /*7f600*/  @!P0 R2UR UR9, R65 ;  /* 0x00000000410982ca */ /* 0x000fe200000e0000 */
[----:B------:R-:W-:Y:S08]  /*7f610*/  BSSY.RECONVERGENT B11, `(.L_x_1695) ;  /* 0x00000380000b7945 */ /* 0x000ff00003800200 */
[----:B------:R2:W5:Y:S04]  /*7f620*/  @!P0 LDG.E.64 R94, desc[UR4][R52.64+0x2760] ;  /* 0x00276004345e8981 */ /* 0x000568000c1e1b00 */
[----:B0-----:R2:W5:Y:S01]  /*7f630*/  @!P0 LDG.E.64 R84, desc[UR8][R52.64+0x2758] ;  /* 0x0027580834548981 */ /* 0x001562000c1e1b00 */
[----:B------:R-:W-:Y:S05]  /*7f640*/  @!P0 BRA `(.L_x_1696) ;  /* 0x0000000000d08947 */ /* 0x000fea0003800000 */
        /* <DEDUP_REMOVED lines=8> */
[----:B-----5:R-:W3:Y:S01]  /*7f6d0*/  LDG.E.U8 R95, desc[UR10][R60.64] ;  /* 0x0000000a3c5f7981 */ /* 0x020ee2000c1e1100 */
[-C--:B------:R-:W-:Y:S02]  /*7f6e0*/  LEA.HI.X.SX32 R87, R97, R57.reuse, 0x1, P0 ;  /* 0x0000003961577211 */ /* 0x080fe400000f0eff */
[----:B------:R-:W-:Y:S02]  /*7f6f0*/  LEA.HI.X.SX32 R93, R99, R57, 0x1, P1 ;  /* 0x00000039635d7211 */ /* 0x000fe400008f0eff */
[----:B------:R-:W-:Y:S01]  /*7f700*/  R2UR UR4, R64 ;  /* 0x00000000400472ca */ /* 0x000fe200000e0000 */
[----:B------:R-:W3:Y:S01]  /*7f710*/  LDG.E.U8 R94, desc[UR8][R86.64] ;  /* 0x00000008565e7981 */ /* 0x000ee2000c1e1100 */
[----:B------:R-:W-:-:S02]  /*7f720*/  R2UR UR5, R65 ;  /* 0x00000000410572ca */ /* 0x000fc400000e0000 */
[C---:B------:R-:W-:Y:S01]  /*7f730*/  IADD3 R84, P0, PT, R63.reuse, R56, RZ ;  /* 0x000000383f547210 */ /* 0x040fe20007f1e0ff */
[----:B------:R-:W4:Y:S03]  /*7f740*/  LDG.E.U8 R96, desc[UR12][R92.64+0x1b] ;  /* 0x00001b0c5c607981 */ /* 0x000f26000c1e1100 */
[----:B------:R-:W-:-:S07]  /*7f750*/  LEA.HI.X.SX32 R85, R63, R57, 0x1, P0 ;  /* 0x000000393f557211 */ /* 0x000fce00000f0eff */
[----:B------:R-:W2:Y:S01]  /*7f760*/  LDG.E.S8 R38, desc[UR4][R84.64+0x1b] ;  /* 0x00001b0454267981 */ /* 0x000ea2000c1e1300 */
[----:B------:R-:W-:Y:S01]  /*7f770*/  UMOV UR4, 0x5197d ;  /* 0x0005197d00047882 */ /* 0x000fe20000000000 */
[C---:B------:R-:W-:Y:S02]  /*7f780*/  R2UR UR16, R64.reuse ;  /* 0x00000000401072ca */ /* 0x040fe400000e0000 */
[C---:B------:R-:W-:Y:S02]  /*7f790*/  R2UR UR17, R65.reuse ;  /* 0x00000000411172ca */ /* 0x040fe400000e0000 */
[----:B------:R-:W-:Y:S02]  /*7f7a0*/  R2UR UR14, R64 ;  /* 0x00000000400e72ca */ /* 0x000fe400000e0000 */
[----:B------:R-:W-:Y:S02]  /*7f7b0*/  R2UR UR15, R65 ;  /* 0x00000000410f72ca */ /* 0x000fe400000e0000 */
[----:B---3--:R-:W-:-:S02]  /*7f7c0*/  PRMT R94, R94, 0x3340, R95 ;  /* 0x000033405e5e7816 */ /* 0x008fc4000000005f */
[----:B----4-:R-:W-:-:S04]  /*7f7d0*/  PRMT R95, R96, 0x3340, RZ ;  /* 0x00003340605f7816 */ /* 0x010fc800000000ff */
[----:B------:R-:W-:-:S05]  /*7f7e0*/  PRMT R95, R94, 0x5410, R95 ;  /* 0x000054105e5f7816 */ /* 0x000fca000000005f */
[----:B--2---:R-:W-:Y:S01]  /*7f7f0*/  IDP.4A.S8.U8 R95, R95, UR4, R38 ;  /* 0x000000045f5f7c26 */ /* 0x004fe20008000226 */
[----:B------:R-:W-:Y:S02]  /*7f800*/  UMOV UR4, 0x50 ;  /* 0x0000005000047882 */ /* 0x000fe40000000000 */
[----:B------:R-:W-:Y:S02]  /*7f810*/  LEA R38, R103, UR4, 0x3 ;  /* 0x0000000467267c11 */ /* 0x000fe4000f8e18ff */
[----:B------:R-:W-:Y:S02]  /*7f820*/  LEA R100, R95, UR4, 0x3 ;  /* 0x000000045f647c11 */ /* 0x000fe4000f8e18ff */
[----:B------:R-:W0:Y:S08]  /*7f830*/  LDC.64 R94, c[0x3][R38+0x6270] ;  /* 0x00d89c00265e7b82 */ /* 0x000e300000000a00 */
[----:B------:R-:W0:Y:S02]  /*7f840*/  LDC.64 R100, c[0x3][R100+0x1388] ;  /* 0x00c4e20064647b82 */ /* 0x000e240000000a00 */
[----:B0-----:R-:W-:-:S07]  /*7f850*/  DADD R94, R94, R100 ;  /* 0x000000005e5e7229 */ /* 0x001fce0000000064 */
[----:B------:R0:W-:Y:S04]  /*7f860*/  STG.E.64 desc[UR8][R52.64+0x2760], R94 ;  /* 0x0027605e34007986 */ /* 0x0001e8000c101b08 */
[----:B------:R-:W2:Y:S04]  /*7f870*/  LDG.E.U8 R86, desc[UR12][R86.64] ;  /* 0x0000000c56567981 */ /* 0x000ea8000c1e1100 */
[----:B------:R-:W3:Y:S04]  /*7f880*/  LDG.E.U8 R92, desc[UR16][R92.64+0x1b] ;  /* 0x00001b105c5c7981 */ /* 0x000ee8000c1e1100 */
[----:B------:R-:W2:Y:S04]  /*7f890*/  LDG.E.U8 R101, desc[UR14][R60.64] ;  /* 0x0000000e3c657981 */ /* 0x000ea8000c1e1100 */
[----:B------:R-:W4:Y:S04]  /*7f8a0*/  LDG.E.S8 R84, desc[UR10][R84.64+0x1b] ;  /* 0x00001b0a54547981 */ /* 0x000f28000c1e1300 */
[----:B------:R-:W4:Y:S01]  /*7f8b0*/  LDG.E R96, desc[UR8][R54.64+0xf4] ;  /* 0x0000f40836607981 */ /* 0x000f22000c1e1900 */
[----:B------:R-:W-:Y:S01]  /*7f8c0*/  UMOV UR5, 0x57d19 ;  /* 0x00057d1900057882 */ /* 0x000fe20000000000 */
[----:B---3--:R-:W-:-:S02]  /*7f8d0*/  PRMT R98, R92, 0x3340, RZ ;  /* 0x000033405c627816 */ /* 0x008fc400000000ff */
[----:B--2---:R-:W-:-:S04]  /*7f8e0*/  PRMT R101, R101, 0x3340, R86 ;  /* 0x0000334065657816 */ /* 0x004fc80000000056 */
[----:B------:R-:W-:-:S05]  /*7f8f0*/  PRMT R101, R101, 0x5410, R98 ;  /* 0x0000541065657816 */ /* 0x000fca0000000062 */
[----:B----4-:R-:W-:Y:S01]  /*7f900*/  IDP.4A.S8.U8 R101, R101, UR5, R84 ;  /* 0x0000000565657c26 */ /* 0x010fe20008000254 */
[----:B------:R-:W-:-:S04]  /*7f910*/  LEA R86, R96, UR4, 0x3 ;  /* 0x0000000460567c11 */ /* 0x000fc8000f8e18ff */
[----:B------:R-:W-:Y:S02]  /*7f920*/  LEA R92, R101, UR4, 0x3 ;  /* 0x00000004655c7c11 */ /* 0x000fe4000f8e18ff */
[----:B------:R-:W2:Y:S08]  /*7f930*/  LDC.64 R86, c[0x3][R86+0x5fa0] ;  /* 0x00d7e80056567b82 */ /* 0x000eb00000000a00 */
[----:B------:R-:W2:Y:S01]  /*7f940*/  LDC.64 R92, c[0x3][R92] ;  /* 0x00c000005c5c7b82 */ /* 0x000ea20000000a00 */
[----:B------:R-:W-:-:S02]  /*7f950*/  R2UR UR4, R64 ;  /* 0x00000000400472ca */ /* 0x000fc400000e0000 */
[----:B------:R-:W-:Y:S01]  /*7f960*/  R2UR UR5, R65 ;  /* 0x00000000410572ca */ /* 0x000fe200000e0000 */
[----:B--2---:R-:W-:-:S12]  /*7f970*/  DADD R84, R86, R92 ;  /* 0x0000000056547229 */ /* 0x004fd8000000005c */
[----:B------:R0:W-:Y:S02]  /*7f980*/  STG.E.64 desc[UR4][R52.64+0x2758], R84 ;  /* 0x0027585434007986 */ /* 0x0001e4000c101b04 */
.L_x_1696:
[----:B------:R-:W-:Y:S05]  /*7f990*/  BSYNC.RECONVERGENT B11 ;  /* 0x00000000000b7941 */ /* 0x000fea0003800200 */
.L_x_1695:
        /* <DEDUP_REMOVED lines=14> */
[----:B0-----:R-:W-:-:S04]  /*7fa80*/  VIADD R95, R38, 0x271 ;  /* 0x00000271265f7836 */ /* 0x001fc80000000000 */
[----:B------:R-:W-:Y:S02]  /*7fa90*/  IMAD.WIDE R94, R95, 0x8, R2 ;  /* 0x000000085f5e7825 */ /* 0x000fe400078e0202 */
[----:B------:R-:W4:Y:S04]  /*7faa0*/  LDG.E.64 R2, desc[UR4][R52.64+0x2720] ;  /* 0x0027200434027981 */ /* 0x000f28000c1e1b00 */
[----:B------:R-:W2:Y:S01]  /*7fab0*/  LDG.E.64 R94, desc[UR4][R94.64] ;  /* 0x000000045e5e7981 */ /* 0x000ea2000c1e1b00 */
[----:B------:R-:W-:Y:S01]  /*7fac0*/  DSETP.GT.AND P0, PT, |R86|, R82, PT ;  /* 0x000000525600722a */ /* 0x000fe20003f04200 */
[----:B------:R-:W-:-:S13]  /*7fad0*/  IMAD.MOV.U32 R82, RZ, RZ, 0x1 ;  /* 0x00000001ff527424 */ /* 0x000fda00078e00ff */
[----:B---3--:R-:W-:Y:S02]  /*7fae0*/  @P0 IMAD.MOV.U32 R86, RZ, RZ, 0x0 ;  /* 0x00000000ff560424 */ /* 0x008fe400078e00ff */
[----:B------:R-:W-:-:S06]  /*7faf0*/  @P0 IMAD.MOV.U32 R87, RZ, RZ, 0x7ff00000 ;  /* 0x7ff00000ff570424 */ /* 0x000fcc00078e00ff */
[----:B------:R-:W-:Y:S01]  /*7fb00*/  DADD R126, R86, 200 ;  /* 0x40690000567e7429 */ /* 0x000fe20000000000 */
[----:B------:R-:W-:Y:S02]  /*7fb10*/  @P0 R2UR UR8, R64 ;  /* 0x00000000400802ca */ /* 0x000fe400000e0000 */
[----:B------:R-:W-:-:S07]  /*7fb20*/  @P0 R2UR UR9, R65 ;  /* 0x00000000410902ca */ /* 0x000fce00000e0000 */
[----:B------:R-:W-:Y:S01]  /*7fb30*/  FSETP.GEU.AND P1, PT, |R127|, 6.5827683646048100446e-37, PT ;  /* 0x036000007f00780b */ /* 0x000fe20003f2e200 */
[----:B------:R-:W-:Y:S05]  /*7fb40*/  BMOV.32.CLEAR RZ, B11 ;  /* 0x000000000bff7355 */ /* 0x000fea0000100000 */
[----:B------:R-:W-:Y:S01]  /*7fb50*/  BSSY.RECONVERGENT B11, `(.L_x_1697) ;  /* 0x000001e0000b7945 */ /* 0x000fe20003800200 */
[----:B--2---:R-:W-:-:S07]  /*7fb60*/  DADD R84, R94, R84 ;  /* 0x000000005e547229 */ /* 0x004fce0000000054 */
[----:B------:R0:W-:Y:S01]  /*7fb70*/  STG.E.64 desc[UR4][R52.64+0x2758], R84 ;  /* 0x0027585434007986 */ /* 0x0001e2000c101b04 */
[----:B------:R-:W-:Y:S01]  /*7fb80*/  UMOV UR4, 0xcccccccd ;  /* 0xcccccccd00047882 */ /* 0x000fe20000000000 */
[----:B------:R-:W-:Y:S01]  /*7fb90*/  UMOV UR5, 0x4016cccc ;  /* 0x4016cccc00057882 */ /* 0x000fe20000000000 */
[----:B0-----:R-:W-:Y:S02]  /*7fba0*/  @P0 IMAD.MOV.U32 R84, RZ, RZ, 0x0 ;  /* 0x00000000ff540424 */ /* 0x001fe400078e00ff */
[----:B------:R-:W-:-:S06]  /*7fbb0*/  @P0 IMAD.MOV.U32 R85, RZ, RZ, -0x40100000 ;  /* 0xbff00000ff550424 */ /* 0x000fcc00078e00ff */
[----:B------:R-:W-:-:S08]  /*7fbc0*/  DADD R110, R84, -UR4 ;  /* 0x80000004546e7e29 */ /* 0x000fd00008000000 */
[----:B----4-:R-:W-:-:S06]  /*7fbd0*/  DADD R110, R110, R2 ;  /* 0x000000006e6e7229 */ /* 0x010fcc0000000002 */
[----:B------:R-:W0:Y:S02]  /*7fbe0*/  MUFU.RCP64H R83, R111 ;  /* 0x0000006f00537308 */ /* 0x000e240000001800 */
        /* <DEDUP_REMOVED lines=15> */
[----:B------:R-:W-:Y:S01]  /*7fce0*/  IMAD.MOV.U32 R125, RZ, RZ, R127 ;  /* 0x000000ffff7d7224 */ /* 0x000fe200078e007f */
[----:B------:R-:W-:-:S07]  /*7fcf0*/  MOV R38, 0x7fd10 ;  /* 0x0007fd1000267802 */ /* 0x000fce0000000f00 */
[----:B-1----:R-:W-:Y:S05]  /*7fd00*/  CALL.REL.NOINC `($__internal_0_$__cuda_sm20_div_rn_f64_full) ;  /* 0x00000c9800e47944 */ /* 0x002fea0003c00000 */
[----:B------:R-:W-:Y:S02]  /*7fd10*/  IMAD.MOV.U32 R82, RZ, RZ, R108 ;  /* 0x000000ffff527224 */ /* 0x000fe400078e006c */
[----:B------:R-:W-:-:S07]  /*7fd20*/  IMAD.MOV.U32 R83, RZ, RZ, R109 ;  /* 0x000000ffff537224 */ /* 0x000fce00078e006d */
.L_x_1698:
[----:B------:R-:W-:Y:S05]  /*7fd30*/  BSYNC.RECONVERGENT B11 ;  /* 0x00000000000b7941 */ /* 0x000fea0003800200 */
.L_x_1697:
        /* <DEDUP_REMOVED lines=14> */
[----:B------:R-:W-:Y:S05]  /*7fe20*/  BMOV.32.CLEAR RZ, B11 ;  /* 0x000000000bff7355 */ /* 0x000fea0000100000 */
[----:B------:R-:W-:Y:S01]  /*7fe30*/  BSSY.RECONVERGENT B11, `(.L_x_1699) ;  /* 0x00000150000b7945 */ /* 0x000fe20003800200 */
[----:B---3--:R-:W-:-:S02]  /*7fe40*/  DADD R92, R92, -UR4 ;  /* 0x800000045c5c7e29 */ /* 0x008fc40008000000 */
        /* <DEDUP_REMOVED lines=16> */
[----:B------:R-:W-:Y:S01]  /*7ff50*/  IMAD.MOV.U32 R125, RZ, RZ, R127 ;  /* 0x000000ffff7d7224 */ /* 0x000fe200078e007f */
[----:B------:R-:W-:-:S07]  /*7ff60*/  MOV R38, 0x7ff80 ;  /* 0x0007ff8000267802 */ /* 0x000fce0000000f00 */
[----:B-1----:R-:W-:Y:S05]  /*7ff70*/  CALL.REL.NOINC `($__internal_0_$__cuda_sm20_div_rn_f64_full) ;  /* 0x00000c9800487944 */ /* 0x002fea0003c00000 */
.L_x_1700:
[----:B------:R-:W-:Y:S05]  /*7ff80*/  BSYNC.RECONVERGENT B11 ;  /* 0x00000000000b7941 */ /* 0x000fea0003800200 */
.L_x_1699:
        /* <DEDUP_REMOVED lines=12> */
.L_x_1694:
[C---:B------:R-:W-:Y:S02]  /*80050*/  R2UR UR4, R64.reuse ;  /* 0x00000000400472ca */ /* 0x040fe400000e0000 */
[C---:B------:R-:W-:Y:S02]  /*80060*/  R2UR UR5, R65.reuse ;  /* 0x00000000410572ca */ /* 0x040fe400000e0000 */
[----:B------:R-:W-:Y:S02]  /*80070*/  R2UR UR8, R64 ;  /* 0x00000000400872ca */ /* 0x000fe400000e0000 */
[----:B------:R-:W-:Y:S02]  /*80080*/  R2UR UR9, R65 ;  /* 0x00000000410972ca */ /* 0x000fe400000e0000 */
[-C--:B0-----:R-:W-:Y:S02]  /*80090*/  IADD3 R84, P0, PT, R97, R56.reuse, RZ ;  /* 0x0000003861547210 */ /* 0x081fe40007f1e0ff */
        /* <DEDUP_REMOVED lines=9> */
[----:B------:R-:W2:Y:S03]  /*80130*/  LDG.E.S8 R87, desc[UR8][R94.64+0x1b] ;  /* 0x00001b085e577981 */ /* 0x000ea6000c1e1300 */
[----:B------:R-:W-:Y:S01]  /*80140*/  LEA.HI.X.SX32 R93, R63, R57, 0x1, P0 ;  /* 0x000000393f5d7211 */ /* 0x000fe200000f0eff */
[----:B------:R-:W3:Y:S06]  /*80150*/  LDG.E.S8 R96, desc[UR10][R60.64] ;  /* 0x0000000a3c607981 */ /* 0x000eec000c1e1300 */
[----:B------:R-:W3:Y:S01]  /*80160*/  LDG.E.S8 R101, desc[UR12][R92.64+0x1b] ;  /* 0x00001b0c5c657981 */ /* 0x000ee2000c1e1300 */
[----:B------:R-:W-:-:S02]  /*80170*/  UMOV UR4, 0x50 ;  /* 0x0000005000047882 */ /* 0x000fc40000000000 */
[----:B------:R-:W-:Y:S01]  /*80180*/  LEA R98, R103, UR4, 0x3 ;  /* 0x0000000467627c11 */ /* 0x000fe2000f8e18ff */
[----:B--2---:R-:W-:-:S05]  /*80190*/  IMAD R38, R38, 0x5, R87 ;  /* 0x0000000526267824 */ /* 0x004fca00078e0257 */
[----:B------:R-:W-:Y:S01]  /*801a0*/  LEA R100, R38, 0x10000, 0x3 ;  /* 0x0001000026647811 */ /* 0x000fe200078e18ff */
[----:B------:R-:W0:Y:S01]  /*801b0*/  LDC.64 R86, c[0x3][R98+0x6270] ;  /* 0x00d89c0062567b82 */ /* 0x000e220000000a00 */
[----:B---3--:R-:W-:-:S07]  /*801c0*/  IMAD R96, R96, 0x5, R101 ;  /* 0x0000000560607824 */ /* 0x008fce00078e0265 */
[----:B------:R-:W0:Y:S01]  /*801d0*/  LDC.64 R100, c[0x3][R100+-0x4d68] ;  /* 0x00eca60064647b82 */ /* 0x000e220000000a00 */
[----:B------:R-:W-:-:S07]  /*801e0*/  LEA R102, R96, 0x10000, 0x3 ;  /* 0x0001000060667811 */ /* 0x000fce00078e18ff */
        /* <DEDUP_REMOVED lines=9> */
[----:B------:R-:W0:Y:S01]  /*80280*/  LDG.E.64 R96, desc[UR8][R96.64] ;  /* 0x0000000860607981 */ /* 0x000e22000c1e1b00 */
[C---:B------:R-:W-:Y:S02]  /*80290*/  R2UR UR14, R64.reuse ;  /* 0x00000000400e72ca */ /* 0x040fe400000e0000 */
[C---:B------:R-:W-:Y:S02]  /*802a0*/  R2UR UR15, R65.reuse ;  /* 0x00000000410f72ca */ /* 0x040fe400000e0000 */
[C---:B------:R-:W-:Y:S02]  /*802b0*/  R2UR UR18, R64.reuse ;  /* 0x00000000401272ca */ /* 0x040fe400000e0000 */
[C---:B------:R-:W-:Y:S02]  /*802c0*/  R2UR UR19, R65.reuse ;  /* 0x00000000411372ca */ /* 0x040fe400000e0000 */
[----:B------:R-:W-:Y:S02]  /*802d0*/  R2UR UR16, R64 ;  /* 0x00000000401072ca */ /* 0x000fe400000e0000 */
[----:B------:R-:W-:Y:S01]  /*802e0*/  R2UR UR17, R65 ;  /* 0x00000000411172ca */ /* 0x000fe200000e0000 */
[----:B0-----:R-:W-:-:S07]  /*802f0*/  DADD R86, R86, R96 ;  /* 0x0000000056567229 */ /* 0x001fce0000000060 */
[----:B------:R0:W-:Y:S04]  /*80300*/  STG.E.64 desc[UR8][R52.64+0x2760], R86 ;  /* 0x0027605634007986 */ /* 0x0001e8000c101b08 */
[----:B------:R-:W2:Y:S04]  /*80310*/  LDG.E.S8 R84, desc[UR12][R84.64] ;  /* 0x0000000c54547981 */ /* 0x000ea8000c1e1300 */
[----:B------:R-:W2:Y:S04]  /*80320*/  LDG.E.S8 R95, desc[UR14][R94.64+0x1b] ;  /* 0x00001b0e5e5f7981 */ /* 0x000ea8000c1e1300 */
[----:B------:R-:W3:Y:S04]  /*80330*/  LDG.E R38, desc[UR10][R54.64+0xf4] ;  /* 0x0000f40a36267981 */ /* 0x000ee8000c1e1900 */
[----:B------:R-:W4:Y:S04]  /*80340*/  LDG.E.S8 R92, desc[UR18][R92.64+0x1b] ;  /* 0x00001b125c5c7981 */ /* 0x000f28000c1e1300 */
[----:B------:R-:W4:Y:S01]  /*80350*/  LDG.E.S8 R97, desc[UR16][R60.64] ;  /* 0x000000103c617981 */ /* 0x000f22000c1e1300 */
[----:B--2---:R-:W-:-:S05]  /*80360*/  IMAD R96, R84, 0x5, R95 ;  /* 0x0000000554607824 */ /* 0x004fca00078e025f */
[----:B------:R-:W-:Y:S02]  /*80370*/  LEA R98, R96, 0x10000, 0x3 ;  /* 0x0001000060627811 */ /* 0x000fe400078e18ff */
[----:B---3--:R-:W-:-:S04]  /*80380*/  LEA R38, R38, UR4, 0x3 ;  /* 0x0000000426267c11 */ /* 0x008fc8000f8e18ff */
[----:B------:R-:W2:Y:S01]  /*80390*/  LDC.64 R98, c[0x3][R98+-0x4e30] ;  /* 0x00ec740062627b82 */ /* 0x000ea20000000a00 */
[----:B----4-:R-:W-:-:S07]  /*803a0*/  IMAD R100, R97, 0x5, R92 ;  /* 0x0000000561647824 */ /* 0x010fce00078e025c */
[----:B------:R-:W2:Y:S01]  /*803b0*/  LDC.64 R96, c[0x3][R38+0x5fa0] ;  /* 0x00d7e80026607b82 */ /* 0x000ea20000000a00 */
[----:B------:R-:W-:-:S07]  /*803c0*/  LEA R100, R100, 0x10000, 0x3 ;  /* 0x0001000064647811 */ /* 0x000fce00078e18ff */
[----:B------:R-:W3:Y:S01]  /*803d0*/  LDC.64 R84, c[0x3][R100+-0x4e30] ;  /* 0x00ec740064547b82 */ /* 0x000ee20000000a00 */
[----:B------:R-:W-:Y:S01]  /*803e0*/  R2UR UR4, R64 ;  /* 0x00000000400472ca */ /* 0x000fe200000e0000 */
[----:B--2---:R-:W-:-:S08]  /*803f0*/  DADD R96, R96, R98 ;  /* 0x0000000060607229 */ /* 0x004fd00000000062 */
[----:B---3--:R-:W-:-:S07]  /*80400*/  DADD R84, R96, R84 ;  /* 0x0000000060547229 */ /* 0x008fce0000000054 */
[----:B------:R2:W-:Y:S04]  /*80410*/  STG.E.64 desc[UR4][R52.64+0x2758], R84 ;  /* 0x0027585434007986 */ /* 0x0005e8000c101b04 */
[----:B------:R-:W3:Y:S02]  /*80420*/  LDG.E R92, desc[UR8][R54.64+0xcc] ;  /* 0x0000cc08365c7981 */ /* 0x000ee4000c1e1900 */
[----:B---3--:R-:W-:-:S04]  /*80430*/  IMAD R92, R101, R92, R103 ;  /* 0x0000005c655c7224 */ /* 0x008fc800078e0267 */
[----:B------:R-:W-:-:S04]  /*80440*/  VIADD R93, R92, 0x271 ;  /* 0x000002715c5d7836 */ /* 0x000fc80000000000 */
[----:B------:R-:W-:Y:S02]  /*80450*/  IMAD.WIDE R92, R93, 0x8, R2 ;  /* 0x000000085d5c7825 */ /* 0x000fe400078e0202 */
[----:B------:R-:W3:Y:S04]  /*80460*/  LDG.E.64 R2, desc[UR4][R52.64+0x2720] ;  /* 0x0027200434027981 */ /* 0x000ee8000c1e1b00 */
[----:B------:R-:W2:Y:S01]  /*80470*/  LDG.E.64 R92, desc[UR4][R92.64] ;  /* 0x000000045c5c7981 */ /* 0x000ea2000c1e1b00 */
[----:B------:R-:W-:Y:S01]  /*80480*/  DSETP.GT.AND P0, PT, |R86|, R82, PT ;  /* 0x000000525600722a */ /* 0x000fe20003f04200 */
[----:B------:R-:W-:-:S13]  /*80490*/  IMAD.MOV.U32 R82, RZ, RZ, 0x1 ;  /* 0x00000001ff527424 */ /* 0x000fda00078e00ff */
[----:B0-----:R-:W-:Y:S02]  /*804a0*/  @P0 IMAD.MOV.U32 R86, RZ, RZ, 0x0 ;  /* 0x00000000ff560424 */ /* 0x001fe400078e00ff */
        /* <DEDUP_REMOVED lines=14> */
[----:B---3--:R-:W-:-:S06]  /*80590*/  DADD R110, R110, R2 ;  /* 0x000000006e6e7229 */ /* 0x008fcc0000000002 */
        /* <DEDUP_REMOVED lines=21> */
.L_x_1703:
[----:B------:R-:W-:Y:S05]  /*806f0*/  BSYNC.RECONVERGENT B11 ;  /* 0x00000000000b7941 */ /* 0x000fea0003800200 */
.L_x_1702:
        /* <DEDUP_REMOVED lines=36> */
.L_x_1705:
[----:B------:R-:W-:Y:S05]  /*80940*/  BSYNC.RECONVERGENT B11 ;  /* 0x00000000000b7941 */ /* 0x000fea0003800200 */
.L_x_1704:
        /* <DEDUP_REMOVED lines=12> */
.L_x_1693:
        /* <DEDUP_REMOVED lines=55> */
[----:B------:R-:W0:Y:S02]  /*80d80*/  LDG.E.64 R96, desc[UR8][R96.64] ;  /* 0x0000000860607981 */ /* 0x000e24000c1e1b00 */
[----:B0-----:R-:W-:-:S07]  /*80d90*/  DADD R86, R86, R96 ;  /* 0x0000000056567229 */ /* 0x001fce0000000060 */
        /* <DEDUP_REMOVED lines=33> */
[----:B------:R-:W-:Y:S05]  /*80fb0*/  BMOV.32.CLEAR RZ, B11 ;  /* 0x000000000bff7355 */ /* 0x000fea0000100000 */
[----:B------:R-:W-:Y:S01]  /*80fc0*/  BSSY.RECONVERGENT B11, `(.L_x_1707) ;  /* 0x00000260000b7945 */ /* 0x000fe20003800200 */
[----:B----4-:R-:W-:-:S08]  /*80fd0*/  DADD R84, R92, R94 ;  /* 0x000000005c547229 */ /* 0x010fd0000000005e */
[----:B------:R-:W-:-:S14]  /*80fe0*/  DSETP.GT.AND P0, PT, |R84|, R82, PT ;  /* 0x000000525400722a */ /* 0x000fdc0003f04200 */
[----:B0-----:R-:W-:Y:S02]  /*80ff0*/  @P0 IMAD.MOV.U32 R86, RZ, RZ, 0x0 ;  /* 0x00000000ff560424 */ /* 0x001fe400078e00ff */
        /* <DEDUP_REMOVED lines=29> */
[----:B------:R-:W-:Y:S01]  /*811d0*/  IMAD.MOV.U32 R125, RZ, RZ, R127 ;  /* 0x000000ffff7d7224 */ /* 0x000fe200078e007f */
[----:B------:R-:W-:-:S07]  /*811e0*/  MOV R38, 0x81200 ;  /* 0x0008120000267802 */ /* 0x000fce0000000f00 */
[----:B-1----:R-:W-:Y:S05]  /*811f0*/  CALL.REL.NOINC `($__internal_0_$__cuda_sm20_div_rn_f64_full) ;  /* 0x00000c8400a87944 */ /* 0x002fea0003c00000 */
[----:B------:R-:W-:Y:S02]  /*81200*/  IMAD.MOV.U32 R82, RZ, RZ, R108 ;  /* 0x000000ffff527224 */ /* 0x000fe400078e006c */
[----:B------:R-:W-:-:S07]  /*81210*/  IMAD.MOV.U32 R83, RZ, RZ, R109 ;  /* 0x000000ffff537224 */ /* 0x000fce00078e006d */
.L_x_1708:
[----:B------:R-:W-:Y:S05]  /*81220*/  BSYNC.RECONVERGENT B11 ;  /* 0x00000000000b7941 */ /* 0x000fea0003800200 */
.L_x_1707:
        /* <DEDUP_REMOVED lines=36> */
.L_x_1710:
[----:B------:R-:W-:Y:S05]  /*81470*/  BSYNC.RECONVERGENT B11 ;  /* 0x00000000000b7941 */ /* 0x000fea0003800200 */
.L_x_1709:
        /* <DEDUP_REMOVED lines=16> */
.L_x_1706:
        /* <DEDUP_REMOVED lines=9> */
[C---:B------:R-:W-:Y:S02]  /*81610*/  R2UR UR14, R64.reuse ;  /* 0x00000000400e72ca */ /* 0x040fe400000e0000 */
[C---:B------:R-:W-:Y:S02]  /*81620*/  R2UR UR15, R65.reuse ;  /* 0x00000000410f72ca */ /* 0x040fe400000e0000 */
[----:B------:R-:W-:Y:S02]  /*81630*/  R2UR UR16, R64 ;  /* 0x00000000401072ca */ /* 0x000fe400000e0000 */
[----:B------:R-:W-:-:S02]  /*81640*/  R2UR UR17, R65 ;  /* 0x00000000411172ca */ /* 0x000fc400000e0000 */
[-C--:B------:R-:W-:Y:S02]  /*81650*/  LEA.HI.X.SX32 R93, R97, R57.reuse, 0x1, P0 ;  /* 0x00000039615d7211 */ /* 0x080fe400000f0eff */
[----:B------:R-:W-:Y:S02]  /*81660*/  LEA.HI.X.SX32 R85, R99, R57, 0x1, P1 ;  /* 0x0000003963557211 */ /* 0x000fe400008f0eff */
[C---:B------:R-:W-:Y:S01]  /*81670*/  R2UR UR18, R64.reuse ;  /* 0x00000000401272ca */ /* 0x040fe200000e0000 */
[----:B------:R-:W3:Y:S01]  /*81680*/  LDG.E.U8 R86, desc[UR8][R92.64+0x1] ;  /* 0x000001085c567981 */ /* 0x000ee2000c1e1100 */
[C---:B------:R-:W-:Y:S02]  /*81690*/  R2UR UR19, R65.reuse ;  /* 0x00000000411372ca */ /* 0x040fe400000e0000 */
[----:B------:R-:W-:Y:S01]  /*816a0*/  R2UR UR4, R64 ;  /* 0x00000000400472ca */ /* 0x000fe200000e0000 */
[----:B------:R-:W3:Y:S01]  /*816b0*/  LDG.E.U8 R87, desc[UR10][R92.64] ;  /* 0x0000000a5c577981 */ /* 0x000ee2000c1e1100 */
[----:B------:R-:W-:-:S02]  /*816c0*/  R2UR UR5, R65 ;  /* 0x00000000410572ca */ /* 0x000fc400000e0000 */
[C---:B------:R-:W-:Y:S01]  /*816d0*/  IADD3 R94, P2, PT, R63.reuse, R56, RZ ;  /* 0x000000383f5e7210 */ /* 0x040fe20007f5e0ff */
[----:B------:R-:W4:Y:S03]  /*816e0*/  LDG.E.U8 R96, desc[UR12][R84.64+0x1b] ;  /* 0x00001b0c54607981 */ /* 0x000f26000c1e1100 */
[----:B------:R-:W-:-:S03]  /*816f0*/  LEA.HI.X.SX32 R95, R63, R57, 0x1, P2 ;  /* 0x000000393f5f7211 */ /* 0x000fc600010f0eff */
[----:B------:R-:W5:Y:S04]  /*81700*/  LDG.E.U8 R102, desc[UR18][R60.64] ;  /* 0x000000123c667981 */ /* 0x000f68000c1e1100 */
[----:B------:R-:W2:Y:S04]  /*81710*/  LDG.E.U8 R100, desc[UR14][R94.64+0x1b] ;  /* 0x00001b0e5e647981 */ /* 0x000ea8000c1e1100 */
[----:B------:R-:W2:Y:S04]  /*81720*/  LDG.E.U8 R101, desc[UR16][R94.64+0x1a] ;  /* 0x00001a105e657981 */ /* 0x000ea8000c1e1100 */
[----:B------:R-:W5:Y:S01]  /*81730*/  LDG.E.S8 R38, desc[UR4][R84.64+0x1c] ;  /* 0x00001c0454267981 */ /* 0x000f62000c1e1300 */
[----:B------:R-:W-:Y:S01]  /*81740*/  UMOV UR5, 0x5197d ;  /* 0x0005197d00057882 */ /* 0x000fe20000000000 */
[----:B------:R-:W-:Y:S01]  /*81750*/  UMOV UR4, 0x50 ;  /* 0x0000005000047882 */ /* 0x000fe20000000000 */
[----:B------:R-:W-:Y:S01]  /*81760*/  UMOV UR6, 0x57d19 ;  /* 0x00057d1900067882 */ /* 0x000fe20000000000 */
[----:B------:R-:W-:-:S02]  /*81770*/  LEA R104, R103, UR4, 0x3 ;  /* 0x0000000467687c11 */ /* 0x000fc4000f8e18ff */
[----:B---3--:R-:W-:Y:S02]  /*81780*/  PRMT R86, R87, 0x3340, R86 ;  /* 0x0000334057567816 */ /* 0x008fe40000000056 */
[----:B----4-:R-:W-:-:S04]  /*81790*/  PRMT R87, R96, 0x3340, RZ ;  /* 0x0000334060577816 */ /* 0x010fc800000000ff */
[----:B------:R-:W-:Y:S02]  /*817a0*/  PRMT R87, R86, 0x5410, R87 ;  /* 0x0000541056577816 */ /* 0x000fe40000000057 */
[----:B--2---:R-:W-:Y:S02]  /*817b0*/  PRMT R100, R101, 0x3340, R100 ;  /* 0x0000334065647816 */ /* 0x004fe40000000064 */
[----:B-----5:R-:W-:Y:S01]  /*817c0*/  PRMT R101, R102, 0x3340, RZ ;  /* 0x0000334066657816 */ /* 0x020fe200000000ff */
[----:B------:R-:W-:-:S03]  /*817d0*/  IDP.4A.S8.U8 R38, R87, UR5, R38 ;  /* 0x0000000557267c26 */ /* 0x000fc60008000226 */
[----:B------:R-:W-:Y:S02]  /*817e0*/  PRMT R101, R100, 0x5410, R101 ;  /* 0x0000541064657816 */ /* 0x000fe40000000065 */
[----:B------:R-:W-:Y:S01]  /*817f0*/  LEA R38, R38, UR4, 0x3 ;  /* 0x0000000426267c11 */ /* 0x000fe2000f8e18ff */
[----:B------:R-:W0:Y:S02]  /*81800*/  LDC.64 R86, c[0x3][R104+0x6180] ;  /* 0x00d8600068567b82 */ /* 0x000e240000000a00 */
[----:B------:R-:W-:-:S06]  /*81810*/  IDP.4A.S8.U8 R98, R101, UR6, R98 ;  /* 0x0000000665627c26 */ /* 0x000fcc0008000262 */
        /* <DEDUP_REMOVED lines=14> */
[----:B------:R-:W-:Y:S02]  /*81900*/  R2UR UR22, R64 ;  /* 0x00000000401672ca */ /* 0x000fe400000e0000 */
[----:B------:R-:W-:Y:S01]  /*81910*/  R2UR UR23, R65 ;  /* 0x00000000411772ca */ /* 0x000fe200000e0000 */
[----:B0-----:R-:W-:-:S07]  /*81920*/  DADD R86, R86, R96 ;  /* 0x0000000056567229 */ /* 0x001fce0000000060 */
[----:B------:R0:W-:Y:S04]  /*81930*/  STG.E.64 desc[UR8][R52.64+0x2760], R86 ;  /* 0x0027605634007986 */ /* 0x0001e8000c101b08 */
[----:B------:R-:W2:Y:S04]  /*81940*/  LDG.E.U8 R97, desc[UR12][R92.64+0x1] ;  /* 0x0000010c5c617981 */ /* 0x000ea8000c1e1100 */
[----:B------:R-:W2:Y:S04]  /*81950*/  LDG.E.U8 R98, desc[UR14][R92.64] ;  /* 0x0000000e5c627981 */ /* 0x000ea8000c1e1100 */
[----:B------:R-:W3:Y:S04]  /*81960*/  LDG.E.U8 R99, desc[UR16][R84.64+0x1b] ;  /* 0x00001b1054637981 */ /* 0x000ee8000c1e1100 */
[----:B------:R-:W4:Y:S04]  /*81970*/  LDG.E.U8 R101, desc[UR18][R94.64+0x1b] ;  /* 0x00001b125e657981 */ /* 0x000f28000c1e1100 */
[----:B------:R-:W4:Y:S04]  /*81980*/  LDG.E.U8 R102, desc[UR20][R94.64+0x1a] ;  /* 0x00001a145e667981 */ /* 0x000f28000c1e1100 */
[----:B------:R-:W5:Y:S04]  /*81990*/  LDG.E.U8 R103, desc[UR22][R60.64] ;  /* 0x000000163c677981 */ /* 0x000f68000c1e1100 */
[----:B------:R5:W5:Y:S04]  /*819a0*/  LDG.E.S8 R96, desc[UR10][R84.64+0x1c] ;  /* 0x00001c0a54607981 */ /* 0x000b68000c1e1300 */
[----:B------:R-:W5:Y:S04]  /*819b0*/  LDG.E R38, desc[UR8][R54.64+0xf4] ;  /* 0x0000f40836267981 */ /* 0x000f68000c1e1900 */
[----:B------:R-:W5:Y:S04]  /*819c0*/  LDG.E.S8 R100, desc[UR12][R60.64+-0x1] ;  /* 0xffffff0c3c647981 */ /* 0x000f68000c1e1300 */
[----:B------:R-:W5:Y:S04]  /*819d0*/  LDG.E R104, desc[UR8][R54.64+0xec] ;  /* 0x0000ec0836687981 */ /* 0x000f68000c1e1900 */
[----:B------:R-:W5:Y:S01]  /*819e0*/  LDG.E R105, desc[UR10][R54.64+0xf0] ;  /* 0x0000f00a36697981 */ /* 0x000f62000c1e1900 */
[----:B--2---:R-:W-:-:S02]  /*819f0*/  PRMT R97, R98, 0x3340, R97 ;  /* 0x0000334062617816 */ /* 0x004fc40000000061 */
[----:B---3--:R-:W-:-:S04]  /*81a00*/  PRMT R92, R99, 0x3340, RZ ;  /* 0x00003340635c7816 */ /* 0x008fc800000000ff */
[----:B------:R-:W-:Y:S02]  /*81a10*/  PRMT R97, R97, 0x5410, R92 ;  /* 0x0000541061617816 */ /* 0x000fe4000000005c */
[----:B----4-:R-:W-:Y:S02]  /*81a20*/  PRMT R101, R102, 0x3340, R101 ;  /* 0x0000334066657816 */ /* 0x010fe40000000065 */
[----:B-----5:R-:W-:Y:S01]  /*81a30*/  PRMT R84, R103, 0x3340, RZ ;  /* 0x0000334067547816 */ /* 0x020fe200000000ff */
        /* <DEDUP_REMOVED lines=17> */
[----:B------:R2:W-:Y:S04]  /*81b50*/  STG.E.64 desc[UR8][R52.64+0x2758], R84 ;  /* 0x0027585434007986 */ /* 0x0005e8000c101b08 */
[----:B------:R-:W3:Y:S01]  /*81b60*/  LDG.E R92, desc[UR10][R54.64+0xcc] ;  /* 0x0000cc0a365c7981 */ /* 0x000ee2000c1e1900 */
[----:B------:R-:W-:Y:S02]  /*81b70*/  R2UR UR4, R64 ;  /* 0x00000000400472ca */ /* 0x000fe400000e0000 */
[----:B------:R-:W-:Y:S01]  /*81b80*/  R2UR UR5, R65 ;  /* 0x00000000410572ca */ /* 0x000fe200000e0000 */
[----:B---3--:R-:W-:-:S04]  /*81b90*/  IMAD R92, R107, R92, R106 ;  /* 0x0000005c6b5c7224 */ /* 0x008fc800078e026a */
[----:B------:R-:W-:-:S04]  /*81ba0*/  VIADD R93, R92, 0x271 ;  /* 0x000002715c5d7836 */ /* 0x000fc80000000000 */
[----:B------:R-:W-:-:S04]  /*81bb0*/  IMAD.WIDE R92, R93, 0x8, R2 ;  /* 0x000000085d5c7825 */ /* 0x000fc800078e0202 */
        /* <DEDUP_REMOVED lines=41> */
.L_x_1712:
[----:B------:R-:W-:Y:S05]  /*81e50*/  BSYNC.RECONVERGENT B11 ;  /* 0x00000000000b7941 */ /* 0x000fea0003800200 */
.L_x_1711:
        /* <DEDUP_REMOVED lines=36> */
.L_x_1714:
[----:B------:R-:W-:Y:S05]  /*820a0*/  BSYNC.RECONVERGENT B11 ;  /* 0x00000000000b7941 */ /* 0x000fea0003800200 */
.L_x_1713:
        /* <DEDUP_REMOVED lines=10> */
.L_x_1701:
[----:B------:R0:W-:Y:S05]  /*82150*/  BMOV.32 B11, R62 ;  /* 0x0000003e0b007356 */ /* 0x0001ea0000000000 */
[----:B------:R-:W-:Y:S05]  /*82160*/  BSYNC.RECONVERGENT B11 ;  /* 0x00000000000b7941 */ /* 0x000fea0003800200 */
.L_x_1692:
        /* <DEDUP_REMOVED lines=10> */
[----:B------:R-:W-:Y:S01]  /*82210*/  @!P0 IMAD.MOV.U32 R82, RZ, RZ, 0x0 ;  /* 0x00000000ff528424 */ /* 0x000fe200078e00ff */
        /* <DEDUP_REMOVED lines=8> */
[----:B0-2-4-:R-:W0:Y:S01]  /*822a0*/  @!P1 LDC.64 R84, c[0x0][0x3a8] ;  /* 0x0000ea00ff549b82 */ /* 0x015e220000000a00 */
        /* <DEDUP_REMOVED lines=21> */
.L_x_1691:
[----:B------:R-:W-:Y:S05]  /*82400*/  BSYNC.RECONVERGENT B0 ;  /* 0x0000000000007941 */ /* 0x000fea0003800200 */
.L_x_1690:
        /* <DEDUP_REMOVED lines=12> */
.L_x_1689:
[----:B------:R-:W-:Y:S05]  /*824d0*/  BSYNC.RECONVERGENT B1 ;  /* 0x0000000000017941 */ /* 0x000fea0003800200 */
.L_x_1688:
[----:B------:R-:W-:Y:S02]  /*824e0*/  R2UR UR4, R64 ;  /* 0x00000000400472ca */ /* 0x000fe400000e0000 */
[----:B------:R-:W-:-:S13]  /*824f0*/  R2UR UR5, R65 ;  /* 0x00000000410572ca */ /* 0x000fda00000e0000 */
[----:B------:R4:W5:Y:S02]  /*82500*/  LDG.E R2, desc[UR4][R54.64+0xd8] ;  /* 0x0000d80436027981 */ /* 0x000964000c1e1900 */
.L_x_1687:
[----:B------:R-:W-:Y:S05]  /*82510*/  BSYNC.RECONVERGENT B2 ;  /* 0x0000000000027941 */ /* 0x000fea0003800200 */
.L_x_1686:
        /* <DEDUP_REMOVED lines=8> */
.L_x_1685:
[C---:B------:R-:W-:Y:S02]  /*825a0*/  R2UR UR4, R64.reuse ;  /* 0x00000000400472ca */ /* 0x040fe400000e0000 */
[C---:B------:R-:W-:Y:S02]  /*825b0*/  R2UR UR5, R65.reuse ;  /* 0x00000000410572ca */ /* 0x040fe400000e0000 */
[----:B------:R-:W-:Y:S02]  /*825c0*/  R2UR UR8, R64 ;  /* 0x00000000400872ca */ /* 0x000fe400000e0000 */
[----:B------:R-:W-:-:S09]  /*825d0*/  R2UR UR9, R65 ;  /* 0x00000000410972ca */ /* 0x000fd200000e0000 */
[----:B------:R0:W5:Y:S04]  /*825e0*/  LDG.E R82, desc[UR4][R54.64+0xe8] ;  /* 0x0000e80436527981 */ /* 0x000168000c1e1900 */
[----:B------:R0:W5:Y:S02]  /*825f0*/  LDG.E R38, desc[UR8][R54.64+0xcc] ;  /* 0x0000cc0836267981 */ /* 0x000164000c1e1900 */
.L_x_1645:
[----:B------:R-:W-:Y:S05]  /*82600*/  BSYNC.RECONVERGENT B5 ;  /* 0x0000000000057941 */ /* 0x000fea0003800200 */
.L_x_1644:
[----:B------:R-:W-:Y:S01]  /*82610*/  R2UR UR4, R64 ;  /* 0x00000000400472ca */ /* 0x000fe200000e0000 */
[C---:B--2--5:R-:W-:Y:S01]  /*82620*/  VIADD R83, R82.reuse, 0x1 ;  /* 0x0000000152537836 */ /* 0x064fe20000000000 */
[----:B------:R-:W-:Y:S02]  /*82630*/  R2UR UR5, R65 ;  /* 0x00000000410572ca */ /* 0x000fe400000e0000 */
[----:B------:R-:W-:-:S11]  /*82640*/  ISETP.GE.AND P0, PT, R82, R38, PT ;  /* 0x000000265200720c */ /* 0x000fd60003f06270 */
[----:B------:R2:W-:Y:S02]  /*82650*/  STG.E desc[UR4][R54.64+0xe8], R83 ;  /* 0x0000e85336007986 */ /* 0x0005e4000c101904 */
[----:B------:R-:W-:Y:S05]  /*82660*/  @!P0 BRA `(.L_x_1717) ;  /* 0xffffff9000488947 */ /* 0x000fea000383ffff */
[----:B------:R-:W-:Y:S05]  /*82670*/  BSYNC.RECONVERGENT B6 ;  /* 0x0000000000067941 */ /* 0x000fea0003800200 */
.L_x_1643:
[----:B------:R-:W-:Y:S02]  /*82680*/  R2UR UR4, R64 ;  /* 0x00000000400472ca */ /* 0x000fe400000e0000 */
[----:B------:R-:W-:-:S13]  /*82690*/  R2UR UR5, R65 ;  /* 0x00000000410572ca */ /* 0x000fda00000e0000 */
[----:B------:R0:W5:Y:S02]  /*826a0*/  LDG.E R2, desc[UR4][R54.64+0xc8] ;  /* 0x0000c80436027981 */ /* 0x000164000c1e1900 */
.L_x_1642:
[----:B------:R-:W-:Y:S05]  /*826b0*/  BSYNC.RECONVERGENT B7 ;  /* 0x0000000000077941 */ /* 0x000fea0003800200 */
.L_x_1641:
[C---:B-----5:R-:W-:Y:S01]  /*826c0*/  ISETP.GE.AND P0, PT, R81.reuse, R2, PT ;  /* 0x000000025100720c */ /* 0x060fe20003f06270 */
[----:B------:R-:W-:-:S12]  /*826d0*/  VIADD R81, R81, 0x1 ;  /* 0x0000000151517836 */ /* 0x000fd80000000000 */
[----:B------:R-:W-:Y:S05]  /*826e0*/  @!P0 BRA `(.L_x_1718) ;  /* 0xffffff8c00f48947 */ /* 0x000fea000383ffff */
.L_x_1640:
[----:B------:R-:W-:Y:S05]  /*826f0*/  BSYNC.RECONVERGENT B10 ;  /* 0x00000000000a7941 */ /* 0x000fea0003800200 */
.L_x_1639:
        /* <DEDUP_REMOVED lines=8> */
[----:B------:R-:W-:Y:S03]  /*82780*/  BSSY.RECONVERGENT B5, `(.L_x_1719) ;  /* 0x00002f3000057945 */ /* 0x000fe60003800200 */
[----:B------:R0:W-:Y:S04]  /*82790*/  STG.E desc[UR4][R54.64+0xd4], RZ ;  /* 0x0000d4ff36007986 */ /* 0x0001e8000c101904 */
[----:B------:R0:W-:Y:S01]  /*827a0*/  STG.E desc[UR8][R54.64+0xd0], RZ ;  /* 0x0000d0ff36007986 */ /* 0x0001e2000c101908 */
[----:B--2---:R-:W-:-:S13]  /*827b0*/  ISETP.GE.AND P0, PT, R36, 0x1, PT ;  /* 0x000000012400780c */ /* 0x004fda0003f06270 */
[----:B0-----:R-:W-:Y:S05]  /*827c0*/  @!P0 BRA `(.L_x_1720) ;  /* 0x0000002c00b88947 */ /* 0x001fea0003800000 */
[----:B------:R-:W-:Y:S02]  /*827d0*/  R2UR UR4, R64 ;  /* 0x00000000400472ca */ /* 0x000fe400000e0000 */
[----:B------:R-:W-:-:S13]  /*827e0*/  R2UR UR5, R65 ;  /* 0x00000000410572ca */ /* 0x000fda00000e0000 */
[----:B------:R0:W5:Y:S01]  /*827f0*/  LDG.E R38, desc[UR4][R54.64+0xcc] ;  /* 0x0000cc0436267981 */ /* 0x000162000c1e1900 */
[----:B------:R-:W-:-:S07]  /*82800*/  IMAD.MOV.U32 R81, RZ, RZ, 0x1 ;  /* 0x00000001ff517424 */ /* 0x000fce00078e00ff */
.L_x_1756:
[----:B-----5:R-:W-:Y:S01]  /*82810*/  ISETP.GE.AND P0, PT, R38, 0x1, PT ;  /* 0x000000012600780c */ /* 0x020fe20003f06270 */
[----:B------:R-:W-:-:S12]  /*82820*/  BSSY.RECONVERGENT B3, `(.L_x_1721) ;  /* 0x00002e5000037945 */ /* 0x000fd80003800200 */
[----:B--2---:R-:W-:Y:S05]  /*82830*/  @!P0 BRA `(.L_x_1722) ;  /* 0x0000002c008c8947 */ /* 0x004fea0003800000 */
[C---:B------:R-:W-:Y:S01]  /*82840*/  IADD3 R62, P0, PT, R81.reuse, R56, RZ ;  /* 0x00000038513e7210 */ /* 0x040fe20007f1e0ff */
[----:B------:R-:W-:Y:S05]  /*82850*/  BMOV.32.CLEAR RZ, B2 ;  /* 0x0000000002ff7355 */ /* 0x000fea0000100000 */
[----:B------:R-:W-:Y:S01]  /*82860*/  BSSY.RECONVERGENT B2, `(.L_x_1723) ;  /* 0x00002dd000027945 */ /* 0x000fe20003800200 */
[----:B------:R-:W-:Y:S02]  /*82870*/  VIADD R36, R81, 0xffffffff ;  /* 0xffffffff51247836 */ /* 0x000fe40000000000 */
[----:B------:R-:W-:Y:S02]  /*82880*/  IMAD.MOV.U32 R75, RZ, RZ, 0x1 ;  /* 0x00000001ff4b7424 */ /* 0x000fe400078e00ff */
[----:B------:R-:W-:-:S07]  /*82890*/  IMAD.X R63, RZ, RZ, R57, P0 ;  /* 0x000000ffff3f7224 */ /* 0x000fce00000e0639 */
.L_x_1755:
[C---:B------:R-:W-:Y:S02]  /*828a0*/  R2UR UR4, R64.reuse ;  /* 0x00000000400472ca */ /* 0x040fe400000e0000 */
[C---:B------:R-:W-:Y:S02]  /*828b0*/  R2UR UR5, R65.reuse ;  /* 0x00000000410572ca */ /* 0x040fe400000e0000 */
[----:B------:R-:W-:Y:S02]  /*828c0*/  R2UR UR8, R64 ;  /* 0x00000000400872ca */ /* 0x000fe400000e0000 */
[----:B------:R-:W-:Y:S02]  /*828d0*/  R2UR UR9, R65 ;  /* 0x00000000410972ca */ /* 0x000fe400000e0000 */
[----:B------:R-:W-:-:S05]  /*828e0*/  IADD3 R60, P0, PT, R75, R56, RZ ;  /* 0x000000384b3c7210 */ /* 0x000fca0007f1e0ff */
[----:B---3--:R-:W-:Y:S02]  /*828f0*/  IMAD.X R61, RZ, RZ, R57, P0 ;  /* 0x000000ffff3d7224 */ /* 0x008fe400000e0639 */
        /* <DEDUP_REMOVED lines=16> */
.L_x_1725:
        /* <DEDUP_REMOVED lines=8> */
[----:B------:R-:W-:Y:S02]  /*82a80*/  PRMT R82, R82, 0x8880, RZ ;  /* 0x0000888052527816 */ /* 0x000fe400000000ff */
        /* <DEDUP_REMOVED lines=12> */
[----:B------:R-:W-:Y:S02]  /*82b50*/  IMAD.MOV.U32 R38, RZ, RZ, 0x50 ;  /* 0x00000050ff267424 */ /* 0x000fe400078e00ff */
        /* <DEDUP_REMOVED lines=20> */
[----:B------:R-:W-:Y:S01]  /*82ca0*/  IMAD.MOV.U32 R82, RZ, RZ, -0x800000 ;  /* 0xff800000ff527424 */ /* 0x000fe200078e00ff */
[----:B------:R-:W-:Y:S01]  /*82cb0*/  R2UR UR4, R64 ;  /* 0x00000000400472ca */ /* 0x000fe200000e0000 */
[----:B------:R-:W-:-:S04]  /*82cc0*/  IMAD R83, R83, 0x8, R38 ;  /* 0x0000000853537824 */ /* 0x000fc800078e0226 */
[----:B------:R-:W-:Y:S02]  /*82cd0*/  VIADD R94, R83, 0x10000 ;  /* 0x00010000535e7836 */ /* 0x000fe40000000000 */
[----:B------:R-:W-:Y:S02]  /*82ce0*/  IMAD.MOV.U32 R83, RZ, RZ, 0x41cdcd64 ;  /* 0x41cdcd64ff537424 */ /* 0x000fe400078e00ff */
        /* <DEDUP_REMOVED lines=120> */
.L_x_1730:
[----:B------:R-:W-:Y:S05]  /*83470*/  BSYNC.RECONVERGENT B6 ;  /* 0x0000000000067941 */ /* 0x000fea0003800200 */
.L_x_1729:
        /* <DEDUP_REMOVED lines=31> */
.L_x_1733:
[----:B------:R-:W-:Y:S05]  /*83670*/  BSYNC.RECONVERGENT B6 ;  /* 0x0000000000067941 */ /* 0x000fea0003800200 */
.L_x_1732:
        /* <DEDUP_REMOVED lines=19> */
.L_x_1731:
        /* <DEDUP_REMOVED lines=13> */
.L_x_1728:
[----:B------:R-:W-:Y:S05]  /*83880*/  BSYNC.RECONVERGENT B0 ;  /* 0x0000000000007941 */ /* 0x000fea0003800200 */
.L_x_1727:
        /* <DEDUP_REMOVED lines=10> */
[----:B------:R-:W-:Y:S01]  /*83930*/  BSSY.RECONVERGENT B0, `(.L_x_1734) ;  /* 0x0000097000007945 */ /* 0x000fe20003800200 */
[----:B------:R-:W-:-:S02]  /*83940*/  IMAD.MOV.U32 R97, RZ, RZ, 0x50 ;  /* 0x00000050ff617424 */ /* 0x000fc400078e00ff */
[----:B------:R-:W-:Y:S02]  /*83950*/  IMAD.MOV.U32 R82, RZ, RZ, -0x800000 ;  /* 0xff800000ff527424 */ /* 0x000fe400078e00ff */
        /* <DEDUP_REMOVED lines=38> */
[----:B------:R-:W-:Y:S01]  /*83bc0*/  IMAD R38, R92, 0x8, R97 ;  /* 0x000000085c267824 */ /* 0x000fe200078e0261 */
        /* <DEDUP_REMOVED lines=44> */
.L_x_1737:
[----:B------:R-:W-:Y:S05]  /*83e90*/  BSYNC.RECONVERGENT B6 ;  /* 0x0000000000067941 */ /* 0x000fea0003800200 */
.L_x_1736:
        /* <DEDUP_REMOVED lines=31> */
.L_x_1740:
[----:B------:R-:W-:Y:S05]  /*84090*/  BSYNC.RECONVERGENT B6 ;  /* 0x0000000000067941 */ /* 0x000fea0003800200 */
.L_x_1739:
        /* <DEDUP_REMOVED lines=19> */
.L_x_1738:
        /* <DEDUP_REMOVED lines=13> */
.L_x_1735:
[----:B------:R-:W-:Y:S05]  /*842a0*/  BSYNC.RECONVERGENT B0 ;  /* 0x0000000000007941 */ /* 0x000fea0003800200 */
.L_x_1734:
        /* <DEDUP_REMOVED lines=10> */
[----:B------:R-:W-:Y:S01]  /*84350*/  BSSY.RECONVERGENT B0, `(.L_x_1741) ;  /* 0x0000095000007945 */ /* 0x000fe20003800200 */
[----:B------:R-:W-:Y:S01]  /*84360*/  IMAD.MOV.U32 R99, RZ, RZ, 0x50 ;  /* 0x00000050ff637424 */ /* 0x000fe200078e00ff */
[----:B---3--:R-:W-:-:S05]  /*84370*/  PRMT R3, R84, 0x5410, R85 ;  /* 0x0000541054037816 */ /* 0x008fca0000000055 */
[----:B----4-:R-:W-:Y:S02]  /*84380*/  IDP.2A.LO.S16.U8 R2, R3, R95, R2 ;  /* 0x0000005f03027226 */ /* 0x010fe40000001202 */
[----:B------:R-:W-:Y:S02]  /*84390*/  IMAD.MOV.U32 R3, RZ, RZ, 0x41cdcd64 ;  /* 0x41cdcd64ff037424 */ /* 0x000fe400078e00ff */
[----:B------:R-:W-:Y:S02]  /*843a0*/  IMAD R38, R2, 0x8, R99 ;  /* 0x0000000802267824 */ /* 0x000fe400078e0263 */
[----:B------:R-:W-:Y:S02]  /*843b0*/  IMAD.MOV.U32 R2, RZ, RZ, -0x800000 ;  /* 0xff800000ff027424 */ /* 0x000fe400078e00ff */
[----:B------:R-:W3:Y:S04]  /*843c0*/  LDC.64 R82, c[0x3][R38+0x59d8] ;  /* 0x00d6760026527b82 */ /* 0x000ee80000000a00 */
[----:B---3--:R-:W-:-:S14]  /*843d0*/  DSETP.GEU.AND P0, PT, |R82|, R2, PT ;  /* 0x000000025200722a */ /* 0x008fdc0003f0e200 */
[----:B------:R-:W-:Y:S05]  /*843e0*/  @!P0 BRA `(.L_x_1742) ;  /* 0x0000000000108947 */ /* 0x000fea0003800000 */
[----:B------:R-:W-:Y:S02]  /*843f0*/  R2UR UR4, R64 ;  /* 0x00000000400472ca */ /* 0x000fe400000e0000 */
[----:B------:R-:W-:-:S13]  /*84400*/  R2UR UR5, R65 ;  /* 0x00000000410572ca */ /* 0x000fda00000e0000 */
[----:B------:R3:W5:Y:S01]  /*84410*/  LDG.E.64 R86, desc[UR4][R52.64+0x2720] ;  /* 0x0027200434567981 */ /* 0x000762000c1e1b00 */
[----:B------:R-:W-:Y:S05]  /*84420*/  BRA `(.L_x_1743) ;  /* 0x00000008001c7947 */ /* 0x000fea0003800000 */
.L_x_1742:
        /* <DEDUP_REMOVED lines=25> */
[----:B------:R-:W-:Y:S02]  /*845c0*/  IMAD R96, R82, 0x8, R99 ;  /* 0x0000000852607824 */ /* 0x000fe400078e0263 */
        /* <DEDUP_REMOVED lines=44> */
.L_x_1745:
[----:B------:R-:W-:Y:S05]  /*84890*/  BSYNC.RECONVERGENT B6 ;  /* 0x0000000000067941 */ /* 0x000fea0003800200 */
.L_x_1744:
        /* <DEDUP_REMOVED lines=31> */
.L_x_1748:
[----:B------:R-:W-:Y:S05]  /*84a90*/  BSYNC.RECONVERGENT B6 ;  /* 0x0000000000067941 */ /* 0x000fea0003800200 */
.L_x_1747:
        /* <DEDUP_REMOVED lines=19> */
.L_x_1746:
        /* <DEDUP_REMOVED lines=13> */
.L_x_1743:
[----:B------:R-:W-:Y:S05]  /*84ca0*/  BSYNC.RECONVERGENT B0 ;  /* 0x0000000000007941 */ /* 0x000fea0003800200 */
.L_x_1741:
        /* <DEDUP_REMOVED lines=12> */
[----:B------:R2:W3:Y:S04]  /*84d70*/  LDG.E.S8 R83, desc[UR10][R60.64+0x1b] ;  /* 0x00001b0a3c537981 */ /* 0x0004e8000c1e1300 */
[----:B------:R-:W3:Y:S01]  /*84d80*/  LDG.E.S8 R38, desc[UR8][R62.64] ;  /* 0x000000083e267981 */ /* 0x000ee2000c1e1300 */
        /* <DEDUP_REMOVED lines=8> */
[----:B------:R-:W1:Y:S02]  /*84e10*/  MUFU.RCP64H R85, R111 ;  /* 0x0000006f00557308 */ /* 0x000e640000001800 */
[----:B-1----:R-:W-:-:S08]  /*84e20*/  DFMA R92, -R110, R84, 1 ;  /* 0x3ff000006e5c742b */ /* 0x002fd00000000154 */
[----:B------:R-:W-:-:S08]  /*84e30*/  DFMA R92, R92, R92, R92 ;  /* 0x0000005c5c5c722b */ /* 0x000fd0000000005c */
[----:B------:R-:W-:-:S08]  /*84e40*/  DFMA R92, R84, R92, R84 ;  /* 0x0000005c545c722b */ /* 0x000fd00000000054 */
[----:B--2---:R-:W-:-:S08]  /*84e50*/  DFMA R60, -R110, R92, 1 ;  /* 0x3ff000006e3c742b */ /* 0x004fd0000000015c */
[----:B------:R-:W-:Y:S01]  /*84e60*/  DFMA R60, R92, R60, R92 ;  /* 0x0000003c5c3c722b */ /* 0x000fe2000000005c */
[----:B---3--:R-:W-:-:S05]  /*84e70*/  IMAD R38, R38, 0x5, R83 ;  /* 0x0000000526267824 */ /* 0x008fca00078e0253 */
[----:B------:R-:W-:-:S06]  /*84e80*/  LEA R82, R38, 0x10000, 0x3 ;  /* 0x0001000026527811 */ /* 0x000fcc00078e18ff */
[----:B------:R-:W1:Y:S02]  /*84e90*/  LDC.64 R82, c[0x3][R82+-0x4d68] ;  /* 0x00eca60052527b82 */ /* 0x000e640000000a00 */
        /* <DEDUP_REMOVED lines=13> */
.L_x_1750:
[----:B------:R-:W-:Y:S05]  /*84f70*/  BSYNC.RECONVERGENT B0 ;  /* 0x0000000000007941 */ /* 0x000fea0003800200 */
.L_x_1749:
        /* <DEDUP_REMOVED lines=15> */
.L_x_1726:
[----:B------:R-:W-:Y:S05]  /*85070*/  BSYNC.RECONVERGENT B1 ;  /* 0x0000000000017941 */ /* 0x000fea0003800200 */
.L_x_1724:
        /* <DEDUP_REMOVED lines=23> */
[----:B------:R-:W-:Y:S01]  /*851f0*/  BSSY.RECONVERGENT B0, `(.L_x_1751) ;  /* 0x0000018000007945 */ /* 0x000fe20003800200 */
[----:B--2---:R-:W-:Y:S02]  /*85200*/  DADD R90, R2, R90 ;  /* 0x00000000025a7229 */ /* 0x004fe4000000005a */
        /* <DEDUP_REMOVED lines=22> */
.L_x_1752:
[----:B------:R-:W-:Y:S05]  /*85370*/  BSYNC.RECONVERGENT B0 ;  /* 0x0000000000007941 */ /* 0x000fea0003800200 */
.L_x_1751:
        /* <DEDUP_REMOVED lines=10> */
[----:B------:R-:W-:Y:S05]  /*85420*/  BSSY.RECONVERGENT B0, `(.L_x_1753) ;  /* 0x000001d000007945 */ /* 0x000fea0003800200 */
[----:B------:R0:W-:Y:S07]  /*85430*/  STG.E.64 desc[UR8][R52.64+0x2730], R108 ;  /* 0x0027306c34007986 */ /* 0x0001ee000c101b08 */
        /* <DEDUP_REMOVED lines=27> */
.L_x_1754:
[----:B------:R-:W-:Y:S05]  /*855f0*/  BSYNC.RECONVERGENT B0 ;  /* 0x0000000000007941 */ /* 0x000fea0003800200 */
.L_x_1753:
[C---:B-----5:R-:W-:Y:S01]  /*85600*/  ISETP.GE.AND P0, PT, R75.reuse, R38, PT ;  /* 0x000000264b00720c */ /* 0x060fe20003f06270 */
[----:B0-----:R-:W-:-:S12]  /*85610*/  VIADD R75, R75, 0x1 ;  /* 0x000000014b4b7836 */ /* 0x001fd80000000000 */
[----:B------:R-:W-:Y:S05]  /*85620*/  @!P0 BRA `(.L_x_1755) ;  /* 0xffffffd0009c8947 */ /* 0x000fea000383ffff */
[----:B------:R-:W-:Y:S05]  /*85630*/  BSYNC.RECONVERGENT B2 ;  /* 0x0000000000027941 */ /* 0x000fea0003800200 */
.L_x_1723:
[----:B------:R-:W-:Y:S02]  /*85640*/  R2UR UR4, R64 ;  /* 0x00000000400472ca */ /* 0x000fe400000e0000 */
[----:B------:R-:W-:-:S13]  /*85650*/  R2UR UR5, R65 ;  /* 0x00000000410572ca */ /* 0x000fda00000e0000 */
[----:B------:R2:W5:Y:S02]  /*85660*/  LDG.E R36, desc[UR4][R54.64+0xc8] ;  /* 0x0000c80436247981 */ /* 0x000564000c1e1900 */
.L_x_1722:
[----:B------:R-:W-:Y:S05]  /*85670*/  BSYNC.RECONVERGENT B3 ;  /* 0x0000000000037941 */ /* 0x000fea0003800200 */
.L_x_1721:
[C---:B-----5:R-:W-:Y:S01]  /*85680*/  ISETP.GE.AND P0, PT, R81.reuse, R36, PT ;  /* 0x000000245100720c */ /* 0x060fe20003f06270 */
[----:B------:R-:W-:-:S12]  /*85690*/  VIADD R81, R81, 0x1 ;  /* 0x0000000151517836 */ /* 0x000fd80000000000 */
[----:B------:R-:W-:Y:S05]  /*856a0*/  @!P0 BRA `(.L_x_1756) ;  /* 0xffffffd000588947 */ /* 0x000fea000383ffff */
.L_x_1720:
[----:B------:R-:W-:Y:S05]  /*856b0*/  BSYNC.RECONVERGENT B5 ;  /* 0x0000000000057941 */ /* 0x000fea0003800200 */
.L_x_1719:
        /* <DEDUP_REMOVED lines=40> */
[C---:B------:R-:W-:Y:S02]  /*85940*/  @P0 R2UR UR4, R64.reuse ;  /* 0x00000000400402ca */ /* 0x040fe400000e0000 */
[C---:B------:R-:W-:Y:S02]  /*85950*/  @P0 R2UR UR5, R65.reuse ;  /* 0x00000000410502ca */ /* 0x040fe400000e0000 */
[----:B------:R-:W-:Y:S02]  /*85960*/  @P0 R2UR UR8, R64 ;  /* 0x00000000400802ca */ /* 0x000fe400000e0000 */
[----:B------:R-:W-:Y:S01]  /*85970*/  @P0 R2UR UR9, R65 ;  /* 0x00000000410902ca */ /* 0x000fe200000e0000 */
[----:B------:R-:W-:Y:S02]  /*85980*/  @P0 IMAD.MOV.U32 R82, RZ, RZ, 0x0 ;  /* 0x00000000ff520424 */ /* 0x000fe400078e00ff */
[----:B0-----:R-:W-:Y:S02]  /*85990*/  @P0 IMAD.MOV.U32 R83, RZ, RZ, -0x40100000 ;  /* 0xbff00000ff530424 */ /* 0x001fe400078e00ff */
[----:B------:R-:W-:-:S02]  /*859a0*/  @P0 IMAD.MOV.U32 R84, RZ, RZ, 0x0 ;  /* 0x00000000ff540424 */ /* 0x000fc400078e00ff */
[----:B------:R-:W-:Y:S02]  /*859b0*/  @P0 IMAD.MOV.U32 R85, RZ, RZ, 0x7ff00000 ;  /* 0x7ff00000ff550424 */ /* 0x000fe400078e00ff */
[----:B------:R0:W-:Y:S04]  /*859c0*/  @P0 STG.E.64 desc[UR4][R52.64+0x2710], R82 ;  /* 0x0027105234000986 */ /* 0x0001e8000c101b04 */
[----:B------:R0:W-:Y:S01]  /*859d0*/  @P0 STG.E.64 desc[UR8][R52.64+0x2718], R84 ;  /* 0x0027185434000986 */ /* 0x0001e2000c101b08 */
[----:B------:R-:W-:Y:S05]  /*859e0*/  @P0 BRA `(.L_x_1758) ;  /* 0x0000002400e40947 */ /* 0x000fea0003800000 */
[C---:B------:R-:W-:Y:S02]  /*859f0*/  R2UR UR8, R64.reuse ;  /* 0x00000000400872ca */ /* 0x040fe400000e0000 */
[C---:B------:R-:W-:Y:S02]  /*85a00*/  R2UR UR9, R65.reuse ;  /* 0x00000000410972ca */ /* 0x040fe400000e0000 */
[----:B------:R-:W-:Y:S02]  /*85a10*/  R2UR UR4, R64 ;  /* 0x00000000400472ca */ /* 0x000fe400000e0000 */
[----:B------:R-:W-:-:S09]  /*85a20*/  R2UR UR5, R65 ;  /* 0x00000000410572ca */ /* 0x000fd200000e0000 */
[----:B------:R-:W3:Y:S04]  /*85a30*/  LDG.E.U8 R75, desc[UR8][R62.64+0x1] ;  /* 0x000001083e4b7981 */ /* 0x000ee8000c1e1100 */
[----:B------:R-:W5:Y:S01]  /*85a40*/  LDG.E.S8 R38, desc[UR4][R60.64+0x1c] ;  /* 0x00001c043c267981 */ /* 0x000f62000c1e1300 */
[C---:B0-----:R-:W-:Y:S01]  /*85a50*/  PRMT R82, R81.reuse, 0x3340, RZ ;  /* 0x0000334051527816 */ /* 0x041fe200000000ff */
        /* <DEDUP_REMOVED lines=16> */
[----:B-----5:R-:W-:-:S04]  /*85b60*/  IDP.4A.S8.U8 R38, R75, UR4, R38 ;  /* 0x000000044b267c26 */ /* 0x020fc80008000226 */
[----:B------:R-:W-:-:S04]  /*85b70*/  IMAD R38, R38, 0x8, R95 ;  /* 0x0000000826267824 */ /* 0x000fc800078e025f */
[----:B------:R-:W-:-:S06]  /*85b80*/  VIADD R83, R38, 0x10000 ;  /* 0x0001000026537836 */ /* 0x000fcc0000000000 */
[----:B------:R-:W0:Y:S02]  /*85b90*/  LDC.64 R82, c[0x3][R83+-0x7590] ;  /* 0x00e29c0053527b82 */ /* 0x000e240000000a00 */
[----:B0-----:R-:W-:-:S07]  /*85ba0*/  DADD R92, R92, R82 ;  /* 0x000000005c5c7229 */ /* 0x001fce0000000052 */
[----:B------:R-:W-:Y:S04]  /*85bb0*/  STG.E.64 desc[UR8][R52.64+0x2738], R92 ;  /* 0x0027385c34007986 */ /* 0x000fe8000c101b08 */
[----:B------:R-:W3:Y:S04]  /*85bc0*/  LDG.E.U8 R38, desc[UR12][R60.64+0x1b] ;  /* 0x00001b0c3c267981 */ /* 0x000ee8000c1e1100 */
[----:B------:R-:W5:Y:S04]  /*85bd0*/  LDG.E.S8 R36, desc[UR10][R62.64] ;  /* 0x0000000a3e247981 */ /* 0x000f68000c1e1300 */
[----:B------:R-:W5:Y:S04]  /*85be0*/  LDG.E.U8 R81, desc[UR16][R62.64+0x1] ;  /* 0x000001103e517981 */ /* 0x000f68000c1e1100 */
[----:B------:R-:W2:Y:S01]  /*85bf0*/  LDG.E.S8 R75, desc[UR14][R60.64+0x1c] ;  /* 0x00001c0e3c4b7981 */ /* 0x000ea2000c1e1300 */
[----:B---3--:R-:W-:-:S02]  /*85c00*/  PRMT R82, R38, 0x3340, RZ ;  /* 0x0000334026527816 */ /* 0x008fc400000000ff */
[----:B------:R-:W-:Y:S02]  /*85c10*/  PRMT R38, R38, 0x8880, RZ ;  /* 0x0000888026267816 */ /* 0x000fe400000000ff */
[----:B-----5:R-:W-:-:S04]  /*85c20*/  PRMT R81, R36, 0x3340, R81 ;  /* 0x0000334024517816 */ /* 0x020fc80000000051 */
[----:B------:R-:W-:Y:S01]  /*85c30*/  PRMT R82, R81, 0x5410, R82 ;  /* 0x0000541051527816 */ /* 0x000fe20000000052 */
[----:B------:R-:W-:-:S04]  /*85c40*/  IMAD.MOV.U32 R81, RZ, RZ, R38 ;  /* 0x000000ffff517224 */ /* 0x000fc800078e0026 */
[----:B--2---:R-:W-:Y:S01]  /*85c50*/  IDP.4A.S8.U8 R75, R82, UR4, R75 ;  /* 0x00000004524b7c26 */ /* 0x004fe2000800024b */
[----:B------:R-:W-:Y:S01]  /*85c60*/  R2UR UR4, R64 ;  /* 0x00000000400472ca */ /* 0x000fe200000e0000 */
[----:B------:R-:W-:Y:S02]  /*85c70*/  IMAD R36, R36, 0x5, R81 ;  /* 0x0000000524247824 */ /* 0x000fe400078e0251 */
[----:B------:R-:W-:-:S03]  /*85c80*/  IMAD R75, R75, 0x8, R95 ;  /* 0x000000084b4b7824 */ /* 0x000fc600078e025f */
[----:B------:R-:W-:Y:S01]  /*85c90*/  LEA R81, R36, 0x10000, 0x3 ;  /* 0x0001000024517811 */ /* 0x000fe200078e18ff */
[----:B------:R-:W-:-:S03]  /*85ca0*/  VIADD R86, R75, 0x10000 ;  /* 0x000100004b567836 */ /* 0x000fc60000000000 */
[----:B------:R-:W0:Y:S08]  /*85cb0*/  LDC.64 R90, c[0x3][R81+-0x4d68] ;  /* 0x00eca600515a7b82 */ /* 0x000e300000000a00 */
        /* <DEDUP_REMOVED lines=42> */
[C---:B------:R-:W-:Y:S02]  /*85f60*/  R2UR UR4, R64.reuse ;  /* 0x00000000400472ca */ /* 0x040fe400000e0000 */
[----:B------:R-:W-:Y:S02]  /*85f70*/  R2UR UR5, R65 ;  /* 0x00000000410572ca */ /* 0x000fe400000e0000 */
        /* <DEDUP_REMOVED lines=21> */
[----:B------:R-:W-:Y:S05]  /*860d0*/  BMOV.32.CLEAR RZ, B2 ;  /* 0x0000000002ff7355 */ /* 0x000fea0000100000 */
        /* <DEDUP_REMOVED lines=55> */
.L_x_1762:
[----:B------:R-:W-:Y:S05]  /*86450*/  BSYNC.RECONVERGENT B2 ;  /* 0x0000000000027941 */ /* 0x000fea0003800200 */
.L_x_1761:
        /* <DEDUP_REMOVED lines=10> */
[----:B------:R-:W-:Y:S05]  /*86500*/  BMOV.32.CLEAR RZ, B2 ;  /* 0x0000000002ff7355 */ /* 0x000fea0000100000 */
[----:B------:R-:W-:Y:S01]  /*86510*/  DADD R110, R92, -UR4 ;  /* 0x800000045c6e7e29 */ /* 0x000fe20008000000 */
[----:B------:R-:W-:Y:S03]  /*86520*/  BSSY.RECONVERGENT B2, `(.L_x_1764) ;  /* 0x0000014000027945 */ /* 0x000fe60003800200 */
[----:B------:R-:W-:-:S04]  /*86530*/  FSETP.GEU.AND P1, PT, |R127|, 6.5827683646048100446e-37, PT ;  /* 0x036000007f00780b */ /* 0x000fc80003f2e200 */
[----:B------:R-:W-:Y:S01]  /*86540*/  DADD R110, R82, R110 ;  /* 0x00000000526e7229 */ /* 0x000fe2000000006e */
[----:B------:R-:W-:-:S05]  /*86550*/  IMAD.MOV.U32 R82, RZ, RZ, 0x1 ;  /* 0x00000001ff527424 */ /* 0x000fca00078e00ff */
        /* <DEDUP_REMOVED lines=16> */
.L_x_1765:
[----:B------:R-:W-:Y:S05]  /*86660*/  BSYNC.RECONVERGENT B2 ;  /* 0x0000000000027941 */ /* 0x000fea0003800200 */
.L_x_1764:
        /* <DEDUP_REMOVED lines=19> */
.L_x_1763:
        /* <DEDUP_REMOVED lines=13> */
.L_x_1760:
[----:B------:R-:W-:Y:S05]  /*86870*/  BSYNC.RECONVERGENT B0 ;  /* 0x0000000000007941 */ /* 0x000fea0003800200 */
.L_x_1759:
[C---:B------:R-:W-:Y:S02]  /*86880*/  R2UR UR10, R64.reuse ;  /* 0x00000000400a72ca */ /* 0x040fe400000e0000 */
[C---:B------:R-:W-:Y:S02]  /*86890*/  R2UR UR11, R65.reuse ;  /* 0x00000000410b72ca */ /* 0x040fe400000e0000 */
[C---:B------:R-:W-:Y:S02]  /*868a0*/  R2UR UR4, R64.reuse ;  /* 0x00000000400472ca */ /* 0x040fe400000e0000 */
[C---:B------:R-:W-:Y:S02]  /*868b0*/  R2UR UR5, R65.reuse ;  /* 0x00000000410572ca */ /* 0x040fe400000e0000 */
[----:B------:R-:W-:Y:S02]  /*868c0*/  R2UR UR8, R64 ;  /* 0x00000000400872ca */ /* 0x000fe400000e0000 */
[----:B------:R-:W-:-:S05]  /*868d0*/  R2UR UR9, R65 ;  /* 0x00000000410972ca */ /* 0x000fca00000e0000 */
[----:B------:R-:W4:Y:S04]  /*868e0*/  LDG.E.U8 R38, desc[UR10][R60.64+0x1b] ;  /* 0x00001b0a3c267981 */ /* 0x000f28000c1e1100 */
[----:B------:R-:W5:Y:S04]  /*868f0*/  LDG.E.S8 R81, desc[UR4][R62.64] ;  /* 0x000000043e517981 */ /* 0x000f68000c1e1300 */
[----:B------:R-:W5:Y:S01]  /*86900*/  LDG.E.S8 R36, desc[UR8][R62.64+0x1] ;  /* 0x000001083e247981 */ /* 0x000f62000c1e1300 */
[----:B------:R-:W-:Y:S01]  /*86910*/  IMAD.MOV.U32 R94, RZ, RZ, 0x519 ;  /* 0x00000519ff5e7424 */ /* 0x000fe200078e00ff */
[----:B------:R-:W-:Y:S01]  /*86920*/  BSSY.RECONVERGENT B0, `(.L_x_1766) ;  /* 0x0000099000007945 */ /* 0x000fe20003800200 */
[----:B------:R-:W-:-:S02]  /*86930*/  IMAD.MOV.U32 R95, RZ, RZ, 0x50 ;  /* 0x00000050ff5f7424 */ /* 0x000fc400078e00ff */
[----:B--23--:R-:W-:Y:S02]  /*86940*/  IMAD.MOV.U32 R84, RZ, RZ, -0x800000 ;  /* 0xff800000ff547424 */ /* 0x00cfe400078e00ff */
[----:B------:R-:W-:Y:S01]  /*86950*/  IMAD.MOV.U32 R85, RZ, RZ, 0x41cdcd64 ;  /* 0x41cdcd64ff557424 */ /* 0x000fe200078e00ff */
[----:B----4-:R-:W-:Y:S02]  /*86960*/  PRMT R75, R38, 0x8880, RZ ;  /* 0x00008880264b7816 */ /* 0x010fe400000000ff */
[----:B-----5:R-:W-:-:S05]  /*86970*/  PRMT R36, R81, 0x5410, R36 ;  /* 0x0000541051247816 */ /* 0x020fca0000000024 */
[----:B------:R-:W-:-:S04]  /*86980*/  IDP.2A.LO.S16.U8 R36, R36, R94, R75 ;  /* 0x0000005e24247226 */ /* 0x000fc8000000124b */
[----:B------:R-:W-:-:S04]  /*86990*/  IMAD R36, R36, 0x8, R95 ;  /* 0x0000000824247824 */ /* 0x000fc800078e025f */
[----:B------:R-:W2:Y:S02]  /*869a0*/  LDC.64 R82, c[0x3][R36+0x5208] ;  /* 0x00d4820024527b82 */ /* 0x000ea40000000a00 */
[----:B--2---:R-:W-:-:S14]  /*869b0*/  DSETP.GEU.AND P0, PT, |R82|, R84, PT ;  /* 0x000000545200722a */ /* 0x004fdc0003f0e200 */
[----:B------:R-:W-:Y:S05]  /*869c0*/  @P0 BRA `(.L_x_1767) ;  /* 0x0000000800380947 */ /* 0x000fea0003800000 */
[----:B------:R-:W-:Y:S01]  /*869d0*/  PRMT R38, R38, 0x8880, RZ ;  /* 0x0000888026267816 */ /* 0x000fe200000000ff */
[----:B------:R-:W2:Y:S01]  /*869e0*/  LDC.64 R82, c[0x3][R36+0x4e20] ;  /* 0x00d3880024527b82 */ /* 0x000ea20000000a00 */
[C---:B------:R-:W-:Y:S02]  /*869f0*/  R2UR UR4, R64.reuse ;  /* 0x00000000400472ca */ /* 0x040fe400000e0000 */
[----:B------:R-:W-:Y:S01]  /*86a00*/  R2UR UR5, R65 ;  /* 0x00000000410572ca */ /* 0x000fe200000e0000 */
[----:B------:R-:W-:Y:S01]  /*86a10*/  IMAD R38, R81, 0x5, R38 ;  /* 0x0000000551267824 */ /* 0x000fe200078e0226 */
[----:B------:R-:W-:Y:S02]  /*86a20*/  R2UR UR10, R64 ;  /* 0x00000000400a72ca */ /* 0x000fe400000e0000 */
[----:B------:R-:W-:Y:S02]  /*86a30*/  R2UR UR11, R65 ;  /* 0x00000000410b72ca */ /* 0x000fe400000e0000 */
[----:B------:R-:W-:-:S02]  /*86a40*/  LEA R87, R38, 0x10000, 0x3 ;  /* 0x0001000026577811 */ /* 0x000fc400078e18ff */
[C---:B------:R-:W-:Y:S02]  /*86a50*/  R2UR UR8, R64.reuse ;  /* 0x00000000400872ca */ /* 0x040fe400000e0000 */
[----:B------:R-:W2:Y:S01]  /*86a60*/  LDC.64 R88, c[0x3][R87+-0x4e30] ;  /* 0x00ec740057587b82 */ /* 0x000ea20000000a00 */
[C---:B------:R-:W-:Y:S02]  /*86a70*/  R2UR UR9, R65.reuse ;  /* 0x00000000410972ca */ /* 0x040fe400000e0000 */
[----:B------:R-:W-:Y:S02]  /*86a80*/  R2UR UR12, R64 ;  /* 0x00000000400c72ca */ /* 0x000fe400000e0000 */
[----:B------:R-:W-:Y:S01]  /*86a90*/  R2UR UR13, R65 ;  /* 0x00000000410d72ca */ /* 0x000fe200000e0000 */
        /* <DEDUP_REMOVED lines=8> */
[----:B------:R-:W-:Y:S05]  /*86b20*/  BMOV.32.CLEAR RZ, B2 ;  /* 0x0000000002ff7355 */ /* 0x000fea0000100000 */
        /* <DEDUP_REMOVED lines=54> */
.L_x_1769:
[----:B------:R-:W-:Y:S05]  /*86e90*/  BSYNC.RECONVERGENT B2 ;  /* 0x0000000000027941 */ /* 0x000fea0003800200 */
.L_x_1768:
        /* <DEDUP_REMOVED lines=32> */
.L_x_1772:
[----:B------:R-:W-:Y:S05]  /*870a0*/  BSYNC.RECONVERGENT B2 ;  /* 0x0000000000027941 */ /* 0x000fea0003800200 */
.L_x_1771:
        /* <DEDUP_REMOVED lines=19> */
.L_x_1770:
        /* <DEDUP_REMOVED lines=13> */
.L_x_1767:
[----:B------:R-:W-:Y:S05]  /*872b0*/  BSYNC.RECONVERGENT B0 ;  /* 0x0000000000007941 */ /* 0x000fea0003800200 */
.L_x_1766:
[C---:B------:R-:W-:Y:S02]  /*872c0*/  R2UR UR4, R64.reuse ;  /* 0x00000000400472ca */ /* 0x040fe400000e0000 */
[C---:B------:R-:W-:Y:S02]  /*872d0*/  R2UR UR5, R65.reuse ;  /* 0x00000000410572ca */ /* 0x040fe400000e0000 */
[C---:B------:R-:W-:Y:S02]  /*872e0*/  R2UR UR8, R64.reuse ;  /* 0x00000000400872ca */ /* 0x040fe400000e0000 */
[C---:B------:R-:W-:Y:S02]  /*872f0*/  R2UR UR9, R65.reuse ;  /* 0x00000000410972ca */ /* 0x040fe400000e0000 */
[----:B------:R-:W-:Y:S02]  /*87300*/  R2UR UR10, R64 ;  /* 0x00000000400a72ca */ /* 0x000fe400000e0000 */
[----:B------:R-:W-:-:S05]  /*87310*/  R2UR UR11, R65 ;  /* 0x00000000410b72ca */ /* 0x000fca00000e0000 */
[----:B------:R-:W5:Y:S04]  /*87320*/  LDG.E.S8 R38, desc[UR4][R62.64] ;  /* 0x000000043e267981 */ /* 0x000f68000c1e1300 */
[----:B------:R-:W5:Y:S04]  /*87330*/  LDG.E.S8 R81, desc[UR8][R60.64+0x1b] ;  /* 0x00001b083c517981 */ /* 0x000f68000c1e1300 */
[----:B------:R-:W2:Y:S01]  /*87340*/  LDG.E.S8 R36, desc[UR10][R60.64+0x1c] ;  /* 0x00001c0a3c247981 */ /* 0x000ea2000c1e1300 */
[----:B------:R-:W-:Y:S01]  /*87350*/  IMAD.MOV.U32 R94, RZ, RZ, 0x519 ;  /* 0x00000519ff5e7424 */ /* 0x000fe200078e00ff */
[----:B------:R-:W-:Y:S01]  /*87360*/  BSSY.RECONVERGENT B0, `(.L_x_1773) ;  /* 0x0000097000007945 */ /* 0x000fe20003800200 */
[----:B------:R-:W-:-:S02]  /*87370*/  IMAD.MOV.U32 R95, RZ, RZ, 0x50 ;  /* 0x00000050ff5f7424 */ /* 0x000fc400078e00ff */
[----:B------:R-:W-:Y:S02]  /*87380*/  IMAD.MOV.U32 R82, RZ, RZ, -0x800000 ;  /* 0xff800000ff527424 */ /* 0x000fe400078e00ff */
[----:B------:R-:W-:Y:S01]  /*87390*/  IMAD.MOV.U32 R83, RZ, RZ, 0x41cdcd64 ;  /* 0x41cdcd64ff537424 */ /* 0x000fe200078e00ff */
[----:B-----5:R-:W-:-:S05]  /*873a0*/  PRMT R75, R38, 0x5410, R81 ;  /* 0x00005410264b7816 */ /* 0x020fca0000000051 */
[----:B--2---:R-:W-:-:S04]  /*873b0*/  IDP.2A.LO.S16.U8 R36, R75, R94, R36 ;  /* 0x0000005e4b247226 */ /* 0x004fc80000001224 */
[----:B------:R-:W-:-:S04]  /*873c0*/  IMAD R36, R36, 0x8, R95 ;  /* 0x0000000824247824 */ /* 0x000fc800078e025f */
[----:B---34-:R-:W2:Y:S02]  /*873d0*/  LDC.64 R84, c[0x3][R36+0x59d8] ;  /* 0x00d6760024547b82 */ /* 0x018ea40000000a00 */
[----:B--2---:R-:W-:-:S14]  /*873e0*/  DSETP.GEU.AND P0, PT, |R84|, R82, PT ;  /* 0x000000525400722a */ /* 0x004fdc0003f0e200 */
[----:B------:R-:W-:Y:S05]  /*873f0*/  @!P0 BRA `(.L_x_1774) ;  /* 0x0000000000108947 */ /* 0x000fea0003800000 */
[----:B------:R-:W-:Y:S02]  /*87400*/  R2UR UR4, R64 ;  /* 0x00000000400472ca */ /* 0x000fe400000e0000 */
[----:B------:R-:W-:-:S13]  /*87410*/  R2UR UR5, R65 ;  /* 0x00000000410572ca */ /* 0x000fda00000e0000 */
[----:B------:R4:W5:Y:S01]  /*87420*/  LDG.E.64 R88, desc[UR4][R52.64+0x2720] ;  /* 0x0027200434587981 */ /* 0x000962000c1e1b00 */
[----:B------:R-:W-:Y:S05]  /*87430*/  BRA `(.L_x_1775) ;  /* 0x0000000800247947 */ /* 0x000fea0003800000 */
.L_x_1774:
[----:B------:R-:W-:Y:S01]  /*87440*/  IMAD R38, R38, 0x5, R81 ;  /* 0x0000000526267824 */ /* 0x000fe200078e0251 */
        /* <DEDUP_REMOVED lines=70> */
.L_x_1777:
[----:B------:R-:W-:Y:S05]  /*878b0*/  BSYNC.RECONVERGENT B2 ;  /* 0x0000000000027941 */ /* 0x000fea0003800200 */
.L_x_1776:
        /* <DEDUP_REMOVED lines=32> */
.L_x_1780:
[----:B------:R-:W-:Y:S05]  /*87ac0*/  BSYNC.RECONVERGENT B2 ;  /* 0x0000000000027941 */ /* 0x000fea0003800200 */
.L_x_1779:
        /* <DEDUP_REMOVED lines=19> */
.L_x_1778:
        /* <DEDUP_REMOVED lines=13> */
.L_x_1775:
[----:B------:R-:W-:Y:S05]  /*87cd0*/  BSYNC.RECONVERGENT B0 ;  /* 0x0000000000007941 */ /* 0x000fea0003800200 */
.L_x_1773:
[C---:B------:R-:W-:Y:S02]  /*87ce0*/  R2UR UR4, R64.reuse ;  /* 0x00000000400472ca */ /* 0x040fe400000e0000 */
[C---:B------:R-:W-:Y:S02]  /*87cf0*/  R2UR UR5, R65.reuse ;  /* 0x00000000410572ca */ /* 0x040fe400000e0000 */
[----:B------:R-:W-:Y:S02]  /*87d00*/  R2UR UR8, R64 ;  /* 0x00000000400872ca */ /* 0x000fe400000e0000 */
[----:B------:R-:W-:-:S09]  /*87d10*/  R2UR UR9, R65 ;  /* 0x00000000410972ca */ /* 0x000fd200000e0000 */
[----:B------:R-:W4:Y:S04]  /*87d20*/  LDG.E.S8 R36, desc[UR4][R62.64] ;  /* 0x000000043e247981 */ /* 0x000f28000c1e1300 */
[----:B------:R-:W4:Y:S01]  /*87d30*/  LDG.E.S8 R75, desc[UR8][R60.64+0x1b] ;  /* 0x00001b083c4b7981 */ /* 0x000f22000c1e1300 */
[----:B------:R-:W-:Y:S02]  /*87d40*/  R2UR UR10, R64 ;  /* 0x00000000400a72ca */ /* 0x000fe400000e0000 */
[----:B------:R-:W-:Y:S01]  /*87d50*/  R2UR UR11, R65 ;  /* 0x00000000410b72ca */ /* 0x000fe200000e0000 */
[----:B----4-:R-:W-:-:S05]  /*87d60*/  IMAD R36, R36, 0x5, R75 ;  /* 0x0000000524247824 */ /* 0x010fca00078e024b */
[----:B--23--:R-:W-:-:S06]  /*87d70*/  LEA R82, R36, 0x10000, 0x3 ;  /* 0x0001000024527811 */ /* 0x00cfcc00078e18ff */
[----:B------:R-:W2:Y:S02]  /*87d80*/  LDC.64 R82, c[0x3][R82+-0x4e30] ;  /* 0x00ec740052527b82 */ /* 0x000ea40000000a00 */
[----:B--2---:R2:W-:Y:S04]  /*87d90*/  STG.E.64 desc[UR4][R52.64+0x2740], R82 ;  /* 0x0027405234007986 */ /* 0x0045e8000c101b04 */
[----:B------:R-:W3:Y:S04]  /*87da0*/  LDG.E.S8 R36, desc[UR8][R62.64] ;  /* 0x000000083e247981 */ /* 0x000ee8000c1e1300 */
[----:B------:R4:W3:Y:S01]  /*87db0*/  LDG.E.S8 R75, desc[UR10][R60.64+0x1b] ;  /* 0x00001b0a3c4b7981 */ /* 0x0008e2000c1e1300 */
        /* <DEDUP_REMOVED lines=12> */
[----:B----4-:R-:W-:-:S08]  /*87e80*/  DFMA R60, -R110, R88, 1 ;  /* 0x3ff000006e3c742b */ /* 0x010fd00000000158 */
[----:B------:R-:W-:Y:S01]  /*87e90*/  DFMA R60, R88, R60, R88 ;  /* 0x0000003c583c722b */ /* 0x000fe20000000058 */
[----:B---3--:R-:W-:-:S05]  /*87ea0*/  IMAD R36, R36, 0x5, R75 ;  /* 0x0000000524247824 */ /* 0x008fca00078e024b */
        /* <DEDUP_REMOVED lines=15> */
[----:B------:R-:W-:Y:S05]  /*87fa0*/  CALL.REL.NOINC `($__internal_0_$__cuda_sm20_div_rn_f64_full) ;  /* 0x00000c18003c7944 */ /* 0x000fea0003c00000 */
.L_x_1782:
[----:B------:R-:W-:Y:S05]  /*87fb0*/  BSYNC.RECONVERGENT B0 ;  /* 0x0000000000007941 */ /* 0x000fea0003800200 */
.L_x_1781:
        /* <DEDUP_REMOVED lines=22> */
.L_x_1783:
[C---:B------:R-:W-:Y:S02]  /*88120*/  R2UR UR4, R64.reuse ;  /* 0x00000000400472ca */ /* 0x040fe400000e0000 */
[C---:B------:R-:W-:Y:S02]  /*88130*/  R2UR UR5, R65.reuse ;  /* 0x00000000410572ca */ /* 0x040fe400000e0000 */
[----:B------:R-:W-:Y:S02]  /*88140*/  R2UR UR8, R64 ;  /* 0x00000000400872ca */ /* 0x000fe400000e0000 */
[----:B------:R-:W-:-:S09]  /*88150*/  R2UR UR9, R65 ;  /* 0x00000000410972ca */ /* 0x000fd200000e0000 */
[----:B------:R1:W-:Y:S04]  /*88160*/  STG.E.64 desc[UR4][R52.64+0x2710], R82 ;  /* 0x0027105234007986 */ /* 0x0003e8000c101b04 */
[----:B------:R1:W-:Y:S02]  /*88170*/  STG.E.64 desc[UR8][R52.64+0x2718], R84 ;  /* 0x0027185434007986 */ /* 0x0003e4000c101b08 */
.L_x_1758:
[----:B------:R-:W-:Y:S05]  /*88180*/  BSYNC.RECONVERGENT B1 ;  /* 0x0000000000017941 */ /* 0x000fea0003800200 */
.L_x_1757:
[----:B------:R-:W-:Y:S02]  /*88190*/  R2UR UR4, R64 ;  /* 0x00000000400472ca */ /* 0x000fe400000e0000 */
[----:B------:R-:W-:-:S13]  /*881a0*/  R2UR UR5, R65 ;  /* 0x00000000410572ca */ /* 0x000fda00000e0000 */
[----:B------:R-:W5:Y:S01]  /*881b0*/  LDG.E R36, desc[UR4][R54.64+0xc8] ;  /* 0x0000c80436247981 */ /* 0x000f62000c1e1900 */
[----:B------:R-:W-:Y:S01]  /*881c0*/  BSSY.RECONVERGENT B0, `(.L_x_1784) ;  /* 0x000000e000007945 */ /* 0x000fe20003800200 */
[----:B-----5:R-:W-:-:S13]  /*881d0*/  ISETP.GE.AND P0, PT, R36, 0x1, PT ;  /* 0x000000012400780c */ /* 0x020fda0003f06270 */
[----:B------:R-:W-:Y:S05]  /*881e0*/  @!P0 BRA `(.L_x_1785) ;  /* 0x00000000002c8947 */ /* 0x000fea0003800000 */
[----:B------:R-:W-:-:S07]  /*881f0*/  IMAD.MOV.U32 R63, RZ, RZ, RZ ;  /* 0x000000ffff3f7224 */ /* 0x000fce00078e00ff */
.L_x_1786:
        /* <DEDUP_REMOVED lines=10> */
.L_x_1785:
[----:B------:R-:W-:Y:S05]  /*882a0*/  BSYNC.RECONVERGENT B0 ;  /* 0x0000000000007941 */ /* 0x000fea0003800200 */
.L_x_1784:
[----:B------:R-:W-:Y:S02]  /*882b0*/  R2UR UR4, R64 ;  /* 0x00000000400472ca */ /* 0x000fe400000e0000 */
[----:B------:R-:W-:-:S13]  /*882c0*/  R2UR UR5, R65 ;  /* 0x00000000410572ca */ /* 0x000fda00000e0000 */
[----:B------:R-:W5:Y:S01]  /*882d0*/  LDG.E R36, desc[UR4][R54.64+0xcc] ;  /* 0x0000cc0436247981 */ /* 0x000f62000c1e1900 */
[----:B------:R-:W-:Y:S01]  /*882e0*/  BSSY.RECONVERGENT B0, `(.L_x_1787) ;  /* 0x0000010000007945 */ /* 0x000fe20003800200 */
[----:B-----5:R-:W-:-:S13]  /*882f0*/  ISETP.GE.AND P0, PT, R36, 0x1, PT ;  /* 0x000000012400780c */ /* 0x020fda0003f06270 */
[----:B------:R-:W-:Y:S05]  /*88300*/  @!P0 BRA `(.L_x_1788) ;  /* 0x0000000000348947 */ /* 0x000fea0003800000 */
[----:B------:R-:W-:Y:S01]  /*88310*/  BSSY.RECONVERGENT B1, `(.L_x_1788) ;  /* 0x000000c000017945 */ /* 0x000fe20003800200 */
[----:B------:R-:W-:-:S07]  /*88320*/  IMAD.MOV.U32 R63, RZ, RZ, RZ ;  /* 0x000000ffff3f7224 */ /* 0x000fce00078e00ff */
.L_x_1789:
        /* <DEDUP_REMOVED lines=11> */
.L_x_1788:
[----:B------:R-:W-:Y:S05]  /*883e0*/  BSYNC.RECONVERGENT B0 ;  /* 0x0000000000007941 */ /* 0x000fea0003800200 */
.L_x_1787:
[C---:B------:R-:W-:Y:S01]  /*883f0*/  R2UR UR4, R64.reuse ;  /* 0x00000000400472ca */ /* 0x040fe200000e0000 */
[----:B------:R-:W5:Y:S01]  /*88400*/  LDC.64 R60, c[0x0][0x3a8] ;  /* 0x0000ea00ff3c7b82 */ /* 0x000f620000000a00 */
[C---:B------:R-:W-:Y:S02]  /*88410*/  R2UR UR5, R65.reuse ;  /* 0x00000000410572ca */ /* 0x040fe400000e0000 */
[----:B------:R-:W-:Y:S02]  /*88420*/  R2UR UR8, R64 ;  /* 0x00000000400872ca */ /* 0x000fe400000e0000 */
[----:B------:R-:W-:-:S09]  /*88430*/  R2UR UR9, R65 ;  /* 0x00000000410972ca */ /* 0x000fd200000e0000 */
[----:B------:R-:W2:Y:S04]  /*88440*/  LDG.E R38, desc[UR4][R54.64+0xd0] ;  /* 0x0000d00436267981 */ /* 0x000ea8000c1e1900 */
[----:B------:R-:W3:Y:S01]  /*88450*/  LDG.E R75, desc[UR8][R54.64+0xd4] ;  /* 0x0000d408364b7981 */ /* 0x000ee2000c1e1900 */
[----:B--2---:R-:W-:-:S04]  /*88460*/  VIADD R81, R38, 0xffffffff ;  /* 0xffffffff26517836 */ /* 0x004fc80000000000 */
        /* <DEDUP_REMOVED lines=9> */
[----:B------:R-:W-:Y:S01]  /*88500*/  R2UR UR4, R64 ;  /* 0x00000000400472ca */ /* 0x000fe200000e0000 */
[----:B------:R-:W-:Y:S01]  /*88510*/  IMAD.IADD R3, R34, 0x1, R75 ;  /* 0x0000000122037824 */ /* 0x000fe200078e024b */
[C---:B------:R-:W-:Y:S01]  /*88520*/  R2UR UR5, R65.reuse ;  /* 0x00000000410572ca */ /* 0x040fe200000e0000 */
[----:B------:R-:W-:Y:S01]  /*88530*/  IMAD.MOV.U32 R63, RZ, RZ, R38 ;  /* 0x000000ffff3f7224 */ /* 0x000fe200078e0026 */
[----:B------:R-:W-:Y:S01]  /*88540*/  R2UR UR8, R64 ;  /* 0x00000000400872ca */ /* 0x000fe200000e0000 */
[----:B------:R-:W-:Y:S01]  /*88550*/  BSSY.RECONVERGENT B3, `(.L_x_1792) ;  /* 0x0000641000037945 */ /* 0x000fe20003800200 */
[----:B------:R-:W-:Y:S01]  /*88560*/  R2UR UR9, R65 ;  /* 0x00000000410972ca */ /* 0x000fe200000e0000 */
[----:B--2---:R-:W-:-:S04]  /*88570*/  IMAD.WIDE R60, R3, 0x4, R60 ;  /* 0x00000004033c7825 */ /* 0x004fc800078e023c */
[----:B------:R-:W-:-:S05]  /*88580*/  IMAD.WIDE R2, R81, 0x4, R54 ;  /* 0x0000000451027825 */ /* 0x000fca00078e0236 */
[----:B------:R2:W-:Y:S04]  /*88590*/  STG.E desc[UR4][R2.64], R75 ;  /* 0x0000004b02007986 */ /* 0x0005e8000c101904 */
[----:B------:R2:W-:Y:S02]  /*885a0*/  STG.E desc[UR8][R60.64], R63 ;  /* 0x0000003f3c007986 */ /* 0x0005e4000c101908 */
.L_x_1857:
[----:B---3--:R-:W3:Y:S01]  /*885b0*/  LDCU.64 UR4, c[0x0][0x3b8] ;  /* 0x00007700ff0477ac */ /* 0x008ee20008000a00 */
[C---:B------:R-:W-:Y:S01]  /*885c0*/  R2UR UR8, R64.reuse ;  /* 0x00000000400872ca */ /* 0x040fe200000e0000 */
[----:B-12---:R-:W-:Y:S01]  /*885d0*/  IMAD.IADD R3, R45, 0x1, R75 ;  /* 0x000000012d037824 */ /* 0x006fe200078e024b */
        /* <DEDUP_REMOVED lines=17> */
[----:B01----:R-:W3:Y:S04]  /*886f0*/  LDG.E.U8 R82, desc[UR12][R60.64] ;  /* 0x0000000c3c527981 */ /* 0x003ee8000c1e1100 */
[----:B------:R-:W5:Y:S01]  /*88700*/  LDG.E.U8 R83, desc[UR14][R2.64] ;  /* 0x0000000e02537981 */ /* 0x000f62000c1e1100 */
[----:B------:R-:W-:Y:S01]  /*88710*/  BSSY.RECONVERGENT B1, `(.L_x_1793) ;  /* 0x0000267000017945 */ /* 0x000fe20003800200 */
[----:B---3--:R-:W-:Y:S02]  /*88720*/  PRMT R38, R82, 0x8880, RZ ;  /* 0x0000888052267816 */ /* 0x008fe400000000ff */
[----:B-----5:R-:W-:-:S05]  /*88730*/  PRMT R81, R83, 0x8880, RZ ;  /* 0x0000888053517816 */ /* 0x020fca00000000ff */
[----:B------:R-:W-:-:S05]  /*88740*/  IMAD.IADD R81, R38, 0x1, R81 ;  /* 0x0000000126517824 */ /* 0x000fca00078e0251 */
[----:B------:R-:W-:-:S13]  /*88750*/  ISETP.NE.AND P0, PT, R81, 0x3, PT ;  /* 0x000000035100780c */ /* 0x000fda0003f05270 */
[----:B--2---:R-:W-:Y:S05]  /*88760*/  @!P0 BRA `(.L_x_1794) ;  /* 0x0000000000488947 */ /* 0x004fea0003800000 */
        /* <DEDUP_REMOVED lines=18> */
.L_x_1794:
        /* <DEDUP_REMOVED lines=8> */
[C---:B------:R-:W-:Y:S02]  /*88910*/  R2UR UR12, R64.reuse ;  /* 0x00000000400c72ca */ /* 0x040fe400000e0000 */
[----:B------:R-:W-:Y:S02]  /*88920*/  R2UR UR13, R65 ;  /* 0x00000000410d72ca */ /* 0x000fe400000e0000 */
[----:B------:R-:W-:-:S02]  /*88930*/  R2UR UR16, R64 ;  /* 0x00000000401072ca */ /* 0x000fc400000e0000 */
[C---:B------:R-:W-:Y:S02]  /*88940*/  R2UR UR17, R65.reuse ;  /* 0x00000000411172ca */ /* 0x040fe400000e0000 */
[C---:B------:R-:W-:Y:S02]  /*88950*/  R2UR UR10, R64.reuse ;  /* 0x00000000400a72ca */ /* 0x040fe400000e0000 */
[C---:B------:R-:W-:Y:S02]  /*88960*/  R2UR UR11, R65.reuse ;  /* 0x00000000410b72ca */ /* 0x040fe400000e0000 */
[----:B------:R-:W-:Y:S02]  /*88970*/  R2UR UR14, R64 ;  /* 0x00000000400e72ca */ /* 0x000fe400000e0000 */
[----:B------:R-:W-:Y:S02]  /*88980*/  R2UR UR15, R65 ;  /* 0x00000000410f72ca */ /* 0x000fe400000e0000 */
[----:B--2---:R-:W-:-:S02]  /*88990*/  PRMT R62, R62, 0x3340, R83 ;  /* 0x000033403e3e7816 */ /* 0x004fc40000000053 */
[----:B------:R-:W-:Y:S02]  /*889a0*/  PRMT R83, R83, 0x8880, RZ ;  /* 0x0000888053537816 */ /* 0x000fe400000000ff */
[----:B------:R-:W-:-:S03]  /*889b0*/  PRMT R81, R62, 0x5410, R81 ;  /* 0x000054103e517816 */ /* 0x000fc60000000051 */
[----:B------:R-:W-:Y:S02]  /*889c0*/  IMAD R38, R38, 0x5, R83 ;  /* 0x0000000526267824 */ /* 0x000fe400078e0253 */
[----:B---3--:R-:W-:Y:S02]  /*889d0*/  IDP.4A.S8.U8 R81, R81, UR4, R36 ;  /* 0x0000000451517c26 */ /* 0x008fe40008000224 */
[----:B------:R-:W-:Y:S01]  /*889e0*/  IMAD.MOV.U32 R36, RZ, RZ, 0x50 ;  /* 0x00000050ff247424 */ /* 0x000fe200078e00ff */
[----:B------:R-:W-:-:S03]  /*889f0*/  LEA R84, R38, 0x10000, 0x3 ;  /* 0x0001000026547811 */ /* 0x000fc600078e18ff */
[----:B------:R-:W-:Y:S01]  /*88a00*/  IMAD R81, R81, 0x8, R36 ;  /* 0x0000000851517824 */ /* 0x000fe200078e0224 */
[----:B------:R-:W0:Y:S03]  /*88a10*/  LDC.64 R92, c[0x3][R84+-0x4e30] ;  /* 0x00ec7400545c7b82 */ /* 0x000e260000000a00 */
[----:B------:R-:W-:-:S05]  /*88a20*/  VIADD R85, R81, 0x10000 ;  /* 0x0001000051557836 */ /* 0x000fca0000000000 */
        /* <DEDUP_REMOVED lines=9> */
[----:B---3--:R-:W-:-:S04]  /*88ac0*/  PRMT R82, R38, 0x3340, RZ ;  /* 0x0000334026527816 */ /* 0x008fc800000000ff */
[----:B------:R-:W-:Y:S01]  /*88ad0*/  PRMT R82, R83, 0x5410, R82 ;  /* 0x0000541053527816 */ /* 0x000fe20000000052 */
[----:B------:R-:W-:-:S04]  /*88ae0*/  IMAD.MOV.U32 R83, RZ, RZ, R62 ;  /* 0x000000ffff537224 */ /* 0x000fc800078e003e */
[----:B-----5:R-:W-:Y:S01]  /*88af0*/  IDP.4A.S8.U8 R81, R82, UR4, R81 ;  /* 0x0000000452517c26 */ /* 0x020fe20008000251 */
[----:B------:R-:W-:Y:S01]  /*88b00*/  R2UR UR4, R64 ;  /* 0x00000000400472ca */ /* 0x000fe200000e0000 */
[----:B------:R-:W-:Y:S02]  /*88b10*/  IMAD R38, R38, 0x5, R83 ;  /* 0x0000000526267824 */ /* 0x000fe400078e0253 */
[----:B------:R-:W-:-:S03]  /*88b20*/  IMAD R81, R81, 0x8, R36 ;  /* 0x0000000851517824 */ /* 0x000fc600078e0224 */
[----:B------:R-:W-:Y:S01]  /*88b30*/  LEA R84, R38, 0x10000, 0x3 ;  /* 0x0001000026547811 */ /* 0x000fe200078e18ff */
[----:B------:R-:W-:-:S03]  /*88b40*/  VIADD R85, R81, 0x10000 ;  /* 0x0001000051557836 */ /* 0x000fc60000000000 */
[----:B------:R-:W0:Y:S08]  /*88b50*/  LDC.64 R90, c[0x3][R84+-0x4d68] ;  /* 0x00eca600545a7b82 */ /* 0x000e300000000a00 */
[----:B------:R-:W0:Y:S02]  /*88b60*/  LDC.64 R82, c[0x3][R85+-0x6208] ;  /* 0x00e77e0055527b82 */ /* 0x000e240000000a00 */
[----:B0-----:R-:W-:Y:S01]  /*88b70*/  DADD R90, R90, R82 ;  /* 0x000000005a5a7229 */ /* 0x001fe20000000052 */
[----:B------:R-:W-:-:S02]  /*88b80*/  IMAD.MOV.U32 R82, RZ, RZ, -0x800000 ;  /* 0xff800000ff527424 */ /* 0x000fc400078e00ff */
        /* <DEDUP_REMOVED lines=13> */
[----:B------:R-:W-:Y:S01]  /*88c60*/  BSSY.RECONVERGENT B0, `(.L_x_1796) ;  /* 0x00001c3000007945 */ /* 0x000fe20003800200 */
[----:B0-----:R-:W-:-:S02]  /*88c70*/  @P0 IMAD.MOV.U32 R90, RZ, RZ, 0x0 ;  /* 0x00000000ff5a0424 */ /* 0x001fc400078e00ff */
[----:B------:R-:W-:Y:S02]  /*88c80*/  @P0 IMAD.MOV.U32 R91, RZ, RZ, 0x7ff00000 ;  /* 0x7ff00000ff5b0424 */ /* 0x000fe400078e00ff */
[----:B------:R-:W-:Y:S02]  /*88c90*/  @P0 IMAD.MOV.U32 R92, RZ, RZ, 0x0 ;  /* 0x00000000ff5c0424 */ /* 0x000fe400078e00ff */
[----:B------:R-:W-:Y:S01]  /*88ca0*/  @P0 IMAD.MOV.U32 R93, RZ, RZ, -0x40100000 ;  /* 0xbff00000ff5d0424 */ /* 0x000fe200078e00ff */
[----:B--2---:R-:W-:Y:S02]  /*88cb0*/  PRMT R81, R62, 0x8880, RZ ;  /* 0x000088803e517816 */ /* 0x004fe400000000ff */
[----:B---3--:R-:W-:-:S05]  /*88cc0*/  PRMT R38, R38, 0x5410, R87 ;  /* 0x0000541026267816 */ /* 0x008fca0000000057 */
[----:B------:R-:W-:Y:S01]  /*88cd0*/  IDP.2A.LO.S16.U8 R81, R38, R99, R81 ;  /* 0x0000006326517226 */ /* 0x000fe20000001251 */
[----:B------:R-:W-:-:S03]  /*88ce0*/  PRMT R38, R62, 0x8880, RZ ;  /* 0x000088803e267816 */ /* 0x000fc600000000ff */
[----:B------:R-:W-:Y:S01]  /*88cf0*/  IMAD R81, R81, 0x8, R36 ;  /* 0x0000000851517824 */ /* 0x000fe200078e0224 */
[----:B------:R-:W-:-:S03]  /*88d00*/  PRMT R38, R38, 0x5410, R38 ;  /* 0x0000541026267816 */ /* 0x000fc60000000026 */
        /* <DEDUP_REMOVED lines=47> */
[----:B----4-:R-:W-:Y:S02]  /*89000*/  IMAD.IADD R100, R98, 0x1, R85 ;  /* 0x0000000162647824 */ /* 0x010fe400078e0255 */
[----:B------:R-:W1:Y:S02]  /*89010*/  LDC.64 R84, c[0x3][R62+-0x4d68] ;  /* 0x00eca6003e547b82 */ /* 0x000e640000000a00 */
[----:B------:R-:W-:-:S06]  /*89020*/  IMAD.SHL.U32 R100, R100, 0x8, RZ ;  /* 0x0000000864647824 */ /* 0x000fcc00078e00ff */
        /* <DEDUP_REMOVED lines=41> */
.L_x_1800:
[----:B------:R-:W-:Y:S05]  /*892c0*/  BSYNC.RECONVERGENT B2 ;  /* 0x0000000000027941 */ /* 0x000fea0003800200 */
.L_x_1799:
        /* <DEDUP_REMOVED lines=15> */
[----:B------:R-:W0:Y:S02]  /*893c0*/  MUFU.RCP64H R95, R111 ;  /* 0x0000006f005f7308 */ /* 0x000e240000001800 */
        /* <DEDUP_REMOVED lines=16> */
.L_x_1803:
[----:B------:R-:W-:Y:S05]  /*894d0*/  BSYNC.RECONVERGENT B2 ;  /* 0x0000000000027941 */ /* 0x000fea0003800200 */
.L_x_1802:
        /* <DEDUP_REMOVED lines=19> */
.L_x_1801:
        /* <DEDUP_REMOVED lines=14> */
.L_x_1798:
        /* <DEDUP_REMOVED lines=20> */
[----:B------:R-:W-:Y:S05]  /*89830*/  BMOV.32.CLEAR RZ, B2 ;  /* 0x0000000002ff7355 */ /* 0x000fea0000100000 */
[----:B------:R-:W-:Y:S01]  /*89840*/  BSSY.RECONVERGENT B2, `(.L_x_1805) ;  /* 0x000002e000027945 */ /* 0x000fe20003800200 */
[--C-:B---3--:R-:W-:Y:S01]  /*89850*/  PRMT R81, R62, 0x5410, R85.reuse ;  /* 0x000054103e517816 */ /* 0x108fe20000000055 */
[----:B-----5:R-:W-:-:S04]  /*89860*/  IMAD R85, R38, 0x5, R85 ;  /* 0x0000000526557824 */ /* 0x020fc800078e0255 */
[----:B------:R-:W-:Y:S01]  /*89870*/  IDP.2A.LO.S16.U8 R99, R81, R99, R38 ;  /* 0x0000006351637226 */ /* 0x000fe20000001226 */
[----:B------:R-:W-:-:S03]  /*89880*/  LEA R38, R85, 0x10000, 0x3 ;  /* 0x0001000055267811 */ /* 0x000fc600078e18ff */
[----:B------:R-:W-:Y:S01]  /*89890*/  IMAD R36, R99, 0x8, R36 ;  /* 0x0000000863247824 */ /* 0x000fe200078e0224 */
        /* <DEDUP_REMOVED lines=40> */
.L_x_1806:
[----:B------:R-:W-:Y:S05]  /*89b20*/  BSYNC.RECONVERGENT B2 ;  /* 0x0000000000027941 */ /* 0x000fea0003800200 */
.L_x_1805:
        /* <DEDUP_REMOVED lines=31> */
[----:B----4-:R-:W-:Y:S05]  /*89d20*/  CALL.REL.NOINC `($__internal_0_$__cuda_sm20_div_rn_f64_full) ;  /* 0x00000bf800dc7944 */ /* 0x010fea0003c00000 */
.L_x_1809:
[----:B------:R-:W-:Y:S05]  /*89d30*/  BSYNC.RECONVERGENT B2 ;  /* 0x0000000000027941 */ /* 0x000fea0003800200 */
.L_x_1808:
        /* <DEDUP_REMOVED lines=19> */
.L_x_1807:
        /* <DEDUP_REMOVED lines=14> */
.L_x_1797:
        /* <DEDUP_REMOVED lines=15> */
.L_x_1810:
        /* <DEDUP_REMOVED lines=8> */
[----:B------:R-:W-:Y:S02]  /*8a0c0*/  R2UR UR8, R64 ;  /* 0x00000000400872ca */ /* 0x000fe400000e0000 */
[----:B------:R-:W-:Y:S02]  /*8a0d0*/  R2UR UR9, R65 ;  /* 0x00000000410972ca */ /* 0x000fe400000e0000 */
        /* <DEDUP_REMOVED lines=8> */
[----:B------:R-:W-:Y:S05]  /*8a160*/  BMOV.32.CLEAR RZ, B2 ;  /* 0x0000000002ff7355 */ /* 0x000fea0000100000 */
[----:B------:R-:W-:Y:S01]  /*8a170*/  BSSY.RECONVERGENT B2, `(.L_x_1811) ;  /* 0x0000030000027945 */ /* 0x000fe20003800200 */
[----:B---3--:R-:W-:-:S02]  /*8a180*/  PRMT R85, R38, 0x8880, RZ ;  /* 0x0000888026557816 */ /* 0x008fc400000000ff */
[----:B------:R-:W-:-:S03]  /*8a190*/  PRMT R81, R38, 0x8880, RZ ;  /* 0x0000888026517816 */ /* 0x000fc600000000ff */
[----:B-----5:R-:W-:-:S04]  /*8a1a0*/  IMAD R36, R36, 0x5, R85 ;  /* 0x0000000524247824 */ /* 0x020fc800078e0255 */
[----:B------:R-:W-:Y:S01]  /*8a1b0*/  IMAD R81, R81, 0x18, R36 ;  /* 0x0000001851517824 */ /* 0x000fe200078e0224 */
[----:B------:R-:W-:-:S03]  /*8a1c0*/  LEA R38, R36, 0x10000, 0x3 ;  /* 0x0001000024267811 */ /* 0x000fc600078e18ff */
[----:B----4-:R-:W-:-:S04]  /*8a1d0*/  IMAD.IADD R62, R62, 0x1, R81 ;  /* 0x000000013e3e7824 */ /* 0x010fc800078e0251 */
        /* <DEDUP_REMOVED lines=41> */
.L_x_1812:
[----:B------:R-:W-:Y:S05]  /*8a470*/  BSYNC.RECONVERGENT B2 ;  /* 0x0000000000027941 */ /* 0x000fea0003800200 */
.L_x_1811:
        /* <DEDUP_REMOVED lines=32> */
.L_x_1815:
[----:B------:R-:W-:Y:S05]  /*8a680*/  BSYNC.RECONVERGENT B2 ;  /* 0x0000000000027941 */ /* 0x000fea0003800200 */
.L_x_1814:
        /* <DEDUP_REMOVED lines=19> */
.L_x_1813:
        /* <DEDUP_REMOVED lines=13> */
.L_x_1804:
[----:B------:R-:W-:Y:S05]  /*8a890*/  BSYNC.RECONVERGENT B0 ;  /* 0x0000000000007941 */ /* 0x000fea0003800200 */
.L_x_1796:
        /* <DEDUP_REMOVED lines=9> */
[----:B012---:R-:W-:-:S06]  /*8a930*/  LEA R82, R36, 0x10000, 0x3 ;  /* 0x0001000024527811 */ /* 0x007fcc00078e18ff */
        /* <DEDUP_REMOVED lines=16> */
[----:B------:R-:W-:-:S08]  /*8aa40*/  DFMA R86, -R110, R88, 1 ;  /* 0x3ff000006e56742b */ /* 0x000fd00000000158 */
[----:B------:R-:W-:Y:S01]  /*8aa50*/  DFMA R86, R88, R86, R88 ;  /* 0x000000565856722b */ /* 0x000fe20000000058 */
[----:B--2---:R-:W-:-:S05]  /*8aa60*/  IMAD R36, R36, 0x5, R81 ;  /* 0x0000000524247824 */ /* 0x004fca00078e0251 */
[----:B------:R-:W-:-:S06]  /*8aa70*/  LEA R84, R36, 0x10000, 0x3 ;  /* 0x0001000024547811 */ /* 0x000fcc00078e18ff */
[----:B------:R-:W1:Y:S02]  /*8aa80*/  LDC.64 R84, c[0x3][R84+-0x4d68] ;  /* 0x00eca60054547b82 */ /* 0x000e640000000a00 */
[----:B-1----:R-:W-:Y:S01]  /*8aa90*/  DADD R126, R84, 200 ;  /* 0x40690000547e7429 */ /* 0x002fe20000000000 */
[----:B------:R0:W-:Y:S07]  /*8aaa0*/  STG.E.64 desc[UR4][R52.64+0x2768], R84 ;  /* 0x0027685434007986 */ /* 0x0001ee000c101b04 */
[----:B---3--:R-:W-:-:S02]  /*8aab0*/  DMUL R108, R126, R86 ;  /* 0x000000567e6c7228 */ /* 0x008fc40000000000 */
[----:B------:R-:W-:-:S06]  /*8aac0*/  FSETP.GEU.AND P1, PT, |R127|, 6.5827683646048100446e-37, PT ;  /* 0x036000007f00780b */ /* 0x000fcc0003f2e200 */
[----:B------:R-:W-:-:S08]  /*8aad0*/  DFMA R88, -R110, R108, R126 ;  /* 0x0000006c6e58722b */ /* 0x000fd0000000017e */
[----:B------:R-:W-:-:S10]  /*8aae0*/  DFMA R108, R86, R88, R108 ;  /* 0x00000058566c722b */ /* 0x000fd4000000006c */
[----:B------:R-:W-:-:S05]  /*8aaf0*/  FFMA R36, RZ, R111, R109 ;  /* 0x0000006fff247223 */ /* 0x000fca000000006d */
[----:B------:R-:W-:-:S13]  /*8ab00*/  FSETP.GT.AND P0, PT, |R36|, 1.469367938527859385e-39, PT ;  /* 0x001000002400780b */ /* 0x000fda0003f04200 */
[----:B0-----:R-:W-:Y:S05]  /*8ab10*/  @P0 BRA P1, `(.L_x_1817) ;  /* 0x0000000000140947 */ /* 0x001fea0000800000 */
[----:B------:R-:W-:Y:S05]  /*8ab20*/  BMOV.32.CLEAR RZ, B2 ;  /* 0x0000000002ff7355 */ /* 0x000fea0000100000 */
[----:B------:R-:W-:Y:S05]  /*8ab30*/  BMOV.32.CLEAR RZ, B11 ;  /* 0x000000000bff7355 */ /* 0x000fea0000100000 */
[----:B------:R-:W-:Y:S01]  /*8ab40*/  IMAD.MOV.U32 R125, RZ, RZ, R127 ;  /* 0x000000ffff7d7224 */ /* 0x000fe200078e007f */
[----:B------:R-:W-:-:S07]  /*8ab50*/  MOV R38, 0x8ab70 ;  /* 0x0008ab7000267802 */ /* 0x000fce0000000f00 */
[----:B------:R-:W-:Y:S05]  /*8ab60*/  CALL.REL.NOINC `($__internal_0_$__cuda_sm20_div_rn_f64_full) ;  /* 0x00000bec004c7944 */ /* 0x000fea0003c00000 */
.L_x_1817:
[----:B------:R-:W-:Y:S05]  /*8ab70*/  BSYNC.RECONVERGENT B0 ;  /* 0x0000000000007941 */ /* 0x000fea0003800200 */
.L_x_1816:
        /* <DEDUP_REMOVED lines=26> */
.L_x_1818:
[C---:B------:R-:W-:Y:S02]  /*8ad20*/  R2UR UR8, R64.reuse ;  /* 0x00000000400872ca */ /* 0x040fe400000e0000 */
[C---:B------:R-:W-:Y:S02]  /*8ad30*/  R2UR UR9, R65.reuse ;  /* 0x00000000410972ca */ /* 0x040fe400000e0000 */
[----:B------:R-:W-:Y:S02]  /*8ad40*/  R2UR UR4, R64 ;  /* 0x00000000400472ca */ /* 0x000fe400000e0000 */
[----:B------:R-:W-:-:S09]  /*8ad50*/  R2UR UR5, R65 ;  /* 0x00000000410572ca */ /* 0x000fd200000e0000 */
[----:B------:R1:W-:Y:S04]  /*8ad60*/  STG.E.64 desc[UR8][R52.64+0x2740], R84 ;  /* 0x0027405434007986 */ /* 0x0003e8000c101b08 */
[----:B------:R1:W-:Y:S02]  /*8ad70*/  STG.E.64 desc[UR4][R52.64+0x2738], R82 ;  /* 0x0027385234007986 */ /* 0x0003e4000c101b04 */
.L_x_1795:
[----:B------:R-:W-:Y:S05]  /*8ad80*/  BSYNC.RECONVERGENT B1 ;  /* 0x0000000000017941 */ /* 0x000fea0003800200 */
.L_x_1793:
        /* <DEDUP_REMOVED lines=9> */
[----:B0-----:R-:W2:Y:S01]  /*8ae20*/  LDG.E.64 R90, desc[UR4][R88.64] ;  /* 0x00000004585a7981 */ /* 0x001ea2000c1e1b00 */
[----:B-----5:R-:W-:Y:S01]  /*8ae30*/  IMAD.MOV.U32 R95, RZ, RZ, R83 ;  /* 0x000000ffff5f7224 */ /* 0x020fe200078e0053 */
[----:B------:R-:W-:Y:S01]  /*8ae40*/  BSSY.RELIABLE B0, `(.L_x_1819) ;  /* 0x0000021000007945 */ /* 0x000fe20003800100 */
[----:B-1----:R-:W-:Y:S02]  /*8ae50*/  IMAD.MOV.U32 R84, RZ, RZ, -0x771c970f ;  /* 0x88e368f1ff547424 */ /* 0x002fe400078e00ff */
[----:B------:R-:W-:Y:S01]  /*8ae60*/  IMAD.MOV.U32 R85, RZ, RZ, 0x3ee4f8b5 ;  /* 0x3ee4f8b5ff557424 */ /* 0x000fe200078e00ff */
[C-C-:B--2---:R-:W-:Y:S01]  /*8ae70*/  DSETP.MAX.AND P1, P2, |R90|.reuse, |R82|.reuse, PT ;  /* 0x400000525a00722a */ /* 0x144fe20003a2f200 */
[----:B------:R-:W-:Y:S01]  /*8ae80*/  IMAD.MOV.U32 R36, RZ, RZ, R91 ;  /* 0x000000ffff247224 */ /* 0x000fe200078e005b */
[----:B------:R-:W-:Y:S01]  /*8ae90*/  DADD R92, R90, -R82 ;  /* 0x000000005a5c7229 */ /* 0x000fe20000000852 */
        /* <DEDUP_REMOVED lines=27> */
.L_x_1820:
[----:B------:R-:W-:Y:S05]  /*8b050*/  BSYNC.RELIABLE B0 ;  /* 0x0000000000007941 */ /* 0x000fea0003800100 */
.L_x_1819:
[----:B------:R-:W-:Y:S01]  /*8b060*/  VIMNMX R36, PT, PT, R63, R75, PT ;  /* 0x0000004b3f247248 */ /* 0x000fe20003fe0100 */
[----:B------:R-:W-:Y:S01]  /*8b070*/  BSSY.RECONVERGENT B0, `(.L_x_1822) ;  /* 0x000003f000007945 */ /* 0x000fe20003800200 */
[----:B------:R-:W-:Y:S02]  /*8b080*/  R2UR UR4, R64 ;  /* 0x00000000400472ca */ /* 0x000fe400000e0000 */
[----:B------:R-:W-:Y:S02]  /*8b090*/  R2UR UR5, R65 ;  /* 0x00000000410572ca */ /* 0x000fe400000e0000 */
[----:B------:R-:W-:Y:S02]  /*8b0a0*/  ISETP.GE.AND P1, PT, R36, 0x2, PT ;  /* 0x000000022400780c */ /* 0x000fe40003f26270 */
        /* <DEDUP_REMOVED lines=17> */
[----:B------:R-:W-:-:S03]  /*8b1c0*/  IADD3 R62, PT, PT, R62, R81, -R96 ;  /* 0x000000513e3e7210 */ /* 0x000fc60007ffe860 */
[----:B------:R-:W4:Y:S02]  /*8b1d0*/  LDG.E.64 R88, desc[UR4][R88.64] ;  /* 0x0000000458587981 */ /* 0x000f24000c1e1b00 */
[----:B------:R-:W-:-:S04]  /*8b1e0*/  VIADD R81, R62, 0xffffffff ;  /* 0xffffffff3e517836 */ /* 0x000fc80000000000 */
[----:B------:R-:W-:-:S06]  /*8b1f0*/  IMAD.WIDE R86, R81, 0x8, R86 ;  /* 0x0000000851567825 */ /* 0x000fcc00078e0256 */
        /* <DEDUP_REMOVED lines=8> */
[----:B------:R-:W1:Y:S01]  /*8b280*/  LDC.64 R2, c[0x3][R36] ;  /* 0x00c0000024027b82 */ /* 0x000e620000000a00 */
[----:B----4-:R-:W-:Y:S01]  /*8b290*/  IMAD.MOV.U32 R38, RZ, RZ, R89 ;  /* 0x000000ffff267224 */ /* 0x010fe200078e0059 */
[----:B-1----:R-:W-:-:S08]  /*8b2a0*/  DADD R2, R2, R86 ;  /* 0x0000000002027229 */ /* 0x002fd00000000056 */
[C-C-:B------:R-:W-:Y:S02]  /*8b2b0*/  DSETP.MAX.AND P2, P3, |R88|.reuse, |R2|.reuse, PT ;  /* 0x400000025800722a */ /* 0x140fe40003b4f200 */
[----:B------:R-:W-:Y:S01]  /*8b2c0*/  IMAD.MOV.U32 R81, RZ, RZ, R3 ;  /* 0x000000ffff517224 */ /* 0x000fe200078e0003 */
[----:B------:R-:W-:-:S04]  /*8b2d0*/  DADD R60, R88, -R2 ;  /* 0x00000000583c7229 */ /* 0x000fc80000000802 */
[----:B------:R-:W-:Y:S02]  /*8b2e0*/  FSEL R87, |R38|, |R81|, P2 ;  /* 0x4000005126577208 */ /* 0x000fe40001000200 */
[----:B------:R-:W-:-:S05]  /*8b2f0*/  SEL R2, R88, R2, P2 ;  /* 0x0000000258027207 */ /* 0x000fca0001000000 */
[----:B------:R-:W-:Y:S01]  /*8b300*/  @P3 LOP3.LUT R87, R81, 0x80000, RZ, 0xfc, !PT ;  /* 0x0008000051573812 */ /* 0x000fe200078efcff */
[----:B------:R-:W-:-:S04]  /*8b310*/  DSETP.GEU.AND P1, PT, |R60|, R84, PT ;  /* 0x000000543c00722a */ /* 0x000fc80003f2e200 */
[----:B------:R-:W-:-:S06]  /*8b320*/  IMAD.MOV.U32 R3, RZ, RZ, R87 ;  /* 0x000000ffff037224 */ /* 0x000fcc00078e0057 */
[----:B------:R-:W-:-:S14]  /*8b330*/  DSETP.GT.OR P1, PT, R2, R82, P1 ;  /* 0x000000520200722a */ /* 0x000fdc0000f24400 */
[----:B------:R-:W-:Y:S05]  /*8b340*/  @P1 BRA `(.L_x_1823) ;  /* 0x0000000000441947 */ /* 0x000fea0003800000 */
[----:B------:R-:W1:Y:S01]  /*8b350*/  LDC.64 R60, c[0x0][0x3b0] ;  /* 0x0000ec00ff3c7b82 */ /* 0x000e620000000a00 */
[C---:B------:R-:W-:Y:S01]  /*8b360*/  R2UR UR4, R64.reuse ;  /* 0x00000000400472ca */ /* 0x040fe200000e0000 */
[----:B------:R-:W-:Y:S01]  /*8b370*/  VIADD R75, R75, 0xffffffff ;  /* 0xffffffff4b4b7836 */ /* 0x000fe20000000000 */
[----:B------:R-:W-:Y:S01]  /*8b380*/  R2UR UR5, R65 ;  /* 0x00000000410572ca */ /* 0x000fe200000e0000 */
[----:B------:R-:W-:Y:S01]  /*8b390*/  IMAD.WIDE R2, R63, 0x4, R54 ;  /* 0x000000043f027825 */ /* 0x000fe200078e0236 */
[----:B------:R-:W-:Y:S02]  /*8b3a0*/  R2UR UR8, R64 ;  /* 0x00000000400872ca */ /* 0x000fe400000e0000 */
[C---:B------:R-:W-:Y:S01]  /*8b3b0*/  R2UR UR9, R65.reuse ;  /* 0x00000000410972ca */ /* 0x040fe200000e0000 */
        /* <DEDUP_REMOVED lines=10> */
.L_x_1823:
[----:B------:R-:W-:Y:S05]  /*8b460*/  BSYNC.RECONVERGENT B0 ;  /* 0x0000000000007941 */ /* 0x000fea0003800200 */
.L_x_1822:
[----:B------:R-:W-:Y:S01]  /*8b470*/  R2UR UR4, R64 ;  /* 0x00000000400472ca */ /* 0x000fe200000e0000 */
[----:B--2---:R-:W-:Y:S01]  /*8b480*/  IMAD.MOV.U32 R3, RZ, RZ, 0x3 ;  /* 0x00000003ff037424 */ /* 0x004fe200078e00ff */
[----:B------:R-:W-:Y:S01]  /*8b490*/  R2UR UR5, R65 ;  /* 0x00000000410572ca */ /* 0x000fe200000e0000 */
[----:B------:R-:W-:Y:S05]  /*8b4a0*/  BMOV.32.CLEAR RZ, B2 ;  /* 0x0000000002ff7355 */ /* 0x000fea0000100000 */
[----:B------:R-:W-:Y:S07]  /*8b4b0*/  BSSY.RECONVERGENT B2, `(.L_x_1824) ;  /* 0x0000349000027945 */ /* 0x000fee0003800200 */
[----:B------:R1:W-:Y:S01]  /*8b4c0*/  STG.E desc[UR4][R54.64+0xd8], R3 ;  /* 0x0000d80336007986 */ /* 0x0003e2000c101904 */
[----:B------:R-:W-:Y:S05]  /*8b4d0*/  @!P0 BRA `(.L_x_1825) ;  /* 0x0000003400188947 */ /* 0x000fea0003800000 */
[----:B------:R-:W-:-:S07]  /*8b4e0*/  IMAD.MOV.U32 R2, RZ, RZ, 0x3 ;  /* 0x00000003ff027424 */ /* 0x000fce00078e00ff */
.L_x_1856:
[----:B------:R-:W-:-:S13]  /*8b4f0*/  ISETP.GT.AND P0, PT, R2, 0x20, PT ;  /* 0x000000200200780c */ /* 0x000fda0003f04270 */
[----:B-123--:R-:W-:Y:S05]  /*8b500*/  @P0 BRA `(.L_x_1825) ;  /* 0x00000034000c0947 */ /* 0x00efea0003800000 */
[----:B------:R-:W-:Y:S01]  /*8b510*/  IADD3 R61, PT, PT, R75, 0x1, -R2 ;  /* 0x000000014b3d7810 */ /* 0x000fe20007ffe802 */
[----:B------:R-:W-:Y:S01]  /*8b520*/  VIADD R36, R63, 0xffffffff ;  /* 0xffffffff3f247836 */ /* 0x000fe20000000000 */
[C---:B------:R-:W-:Y:S01]  /*8b530*/  R2UR UR4, R64.reuse ;  /* 0x00000000400472ca */ /* 0x040fe200000e0000 */
[----:B------:R-:W-:Y:S01]  /*8b540*/  IMAD.IADD R81, R41, 0x1, R75 ;  /* 0x0000000129517824 */ /* 0x000fe200078e024b */
[----:B------:R-:W-:Y:S01]  /*8b550*/  ISETP.GT.AND P0, PT, R61, RZ, PT ;  /* 0x000000ff3d00720c */ /* 0x000fe20003f04270 */
[----:B------:R-:W-:Y:S01]  /*8b560*/  IMAD.MOV.U32 R91, RZ, RZ, R61 ;  /* 0x000000ffff5b7224 */ /* 0x000fe200078e003d */
[C---:B------:R-:W-:Y:S01]  /*8b570*/  R2UR UR5, R65.reuse ;  /* 0x00000000410572ca */ /* 0x040fe200000e0000 */
[--C-:B------:R-:W-:Y:S01]  /*8b580*/  IMAD.MOV.U32 R89, RZ, RZ, R36.reuse ;  /* 0x000000ffff597224 */ /* 0x100fe200078e0024 */
[----:B------:R-:W-:Y:S01]  /*8b590*/  R2UR UR8, R64 ;  /* 0x00000000400872ca */ /* 0x000fe200000e0000 */
[----:B------:R-:W-:Y:S01]  /*8b5a0*/  BSSY.RECONVERGENT B1, `(.L_x_1826) ;  /* 0x0000333000017945 */ /* 0x000fe20003800200 */
[----:B------:R-:W-:Y:S01]  /*8b5b0*/  R2UR UR9, R65 ;  /* 0x00000000410972ca */ /* 0x000fe200000e0000 */
[----:B------:R-:W-:Y:S01]  /*8b5c0*/  IMAD.MOV.U32 R87, RZ, RZ, R36 ;  /* 0x000000ffff577224 */ /* 0x000fe200078e0024 */
[-C--:B------:R-:W-:Y:S01]  /*8b5d0*/  IADD3 R84, P1, PT, R75, R56.reuse, RZ ;  /* 0x000000384b547210 */ /* 0x080fe20007f3e0ff */
[----:B------:R-:W-:Y:S01]  /*8b5e0*/  VIADD R83, R81, 0x271 ;  /* 0x0000027151537836 */ /* 0x000fe20000000000 */
[----:B------:R-:W-:-:S02]  /*8b5f0*/  IADD3 R2, P2, PT, R63, R56, RZ ;  /* 0x000000383f027210 */ /* 0x000fc40007f5e0ff */
[-C--:B------:R-:W-:Y:S01]  /*8b600*/  LEA.HI.X.SX32 R85, R75, R57.reuse, 0x1, P1 ;  /* 0x000000394b557211 */ /* 0x080fe200008f0eff */
[----:B------:R-:W-:Y:S01]  /*8b610*/  @!P0 IMAD.MOV.U32 R91, RZ, RZ, 0x1 ;  /* 0x00000001ff5b8424 */ /* 0x000fe200078e00ff */
[----:B------:R-:W-:Y:S01]  /*8b620*/  @!P0 IADD3 R89, PT, PT, R61, -0x1, R36 ;  /* 0xffffffff3d598810 */ /* 0x000fe20007ffe024 */
[----:B------:R-:W-:Y:S01]  /*8b630*/  @!P0 IMAD.MOV.U32 R61, RZ, RZ, 0x1 ;  /* 0x00000001ff3d8424 */ /* 0x000fe200078e00ff */
[----:B-1----:R-:W-:-:S03]  /*8b640*/  LEA.HI.X.SX32 R3, R63, R57, 0x1, P2 ;  /* 0x000000393f037211 */ /* 0x002fc600010f0eff */
[----:B------:R1:W-:Y:S01]  /*8b650*/  STG.E desc[UR8][R54.64+0xe0], R91 ;  /* 0x0000e05b36007986 */ /* 0x0003e2000c101908 */
[----:B------:R-:W-:-:S03]  /*8b660*/  @!P0 IMAD.MOV.U32 R87, RZ, RZ, R89 ;  /* 0x000000ffff578224 */ /* 0x000fc600078e0059 */
[----:B------:R1:W-:Y:S04]  /*8b670*/  STG.E desc[UR4][R54.64+0xdc], R89 ;  /* 0x0000dc5936007986 */ /* 0x0003e8000c101904 */
.L_x_1855:
        /* <DEDUP_REMOVED lines=17> */
[----:B------:R-:W3:Y:S04]  /*8b790*/  LDG.E R97, desc[UR10][R54.64+0xdc] ;  /* 0x0000dc0a36617981 */ /* 0x000ee8000c1e1900 */
[----:B------:R-:W5:Y:S01]  /*8b7a0*/  LDG.E R99, desc[UR12][R54.64+0xe0] ;  /* 0x0000e00c36637981 */ /* 0x000f62000c1e1900 */
[----:B------:R-:W-:Y:S01]  /*8b7b0*/  R2UR UR14, R64 ;  /* 0x00000000400e72ca */ /* 0x000fe200000e0000 */
[----:B------:R-:W-:Y:S01]  /*8b7c0*/  IMAD.MOV.U32 R60, RZ, RZ, 0x0 ;  /* 0x00000000ff3c7424 */ /* 0x000fe200078e00ff */
[----:B------:R-:W-:Y:S01]  /*8b7d0*/  R2UR UR15, R65 ;  /* 0x00000000410f72ca */ /* 0x000fe200000e0000 */
[----:B------:R-:W-:Y:S01]  /*8b7e0*/  IMAD.MOV.U32 R61, RZ, RZ, -0x3f56d000 ;  /* 0xc0a93000ff3d7424 */ /* 0x000fe200078e00ff */
[----:B------:R2:W-:Y:S01]  /*8b7f0*/  STG.E.64 desc[UR8][R52.64+0x2760], RZ ;  /* 0x002760ff34007986 */ /* 0x0005e2000c101b08 */
[----:B------:R-:W-:Y:S03]  /*8b800*/  BSSY.RECONVERGENT B0, `(.L_x_1828) ;  /* 0x00002c3000007945 */ /* 0x000fe60003800200 */
[----:B------:R2:W-:Y:S01]  /*8b810*/  STG.E.64 desc[UR4][R52.64+0x2758], R60 ;  /* 0x0027583c34007986 */ /* 0x0005e2000c101b04 */
        /* <DEDUP_REMOVED lines=34> */
[-C--:B--2---:R-:W-:Y:S02]  /*8ba40*/  IADD3 R60, P1, PT, R97, R56.reuse, RZ ;  /* 0x00000038613c7210 */ /* 0x084fe40007f3e0ff */
[----:B------:R-:W-:Y:S01]  /*8ba50*/  IADD3 R86, P2, PT, R99, R56, RZ ;  /* 0x0000003863567210 */ /* 0x000fe20007f5e0ff */
[----:B-----5:R-:W2:Y:S01]  /*8ba60*/  LDG.E.U8 R89, desc[UR10][R2.64] ;  /* 0x0000000a02597981 */ /* 0x020ea2000c1e1100 */
        /* <DEDUP_REMOVED lines=41> */
.L_x_1832:
[----:B------:R-:W-:Y:S05]  /*8bd00*/  BSYNC.RECONVERGENT B6 ;  /* 0x0000000000067941 */ /* 0x000fea0003800200 */
.L_x_1831:
[----:B------:R-:W-:Y:S01]  /*8bd10*/  R2UR UR4, R64 ;  /* 0x00000000400472ca */ /* 0x000fe200000e0000 */
[----:B--2---:R-:W2:Y:S01]  /*8bd20*/  LDC.64 R60, c[0x0][0x3a8] ;  /* 0x0000ea00ff3c7b82 */ /* 0x004ea20000000a00 */
[----:B------:R-:W-:-:S13]  /*8bd30*/  R2UR UR5, R65 ;  /* 0x00000000410572ca */ /* 0x000fda00000e0000 */
[----:B------:R-:W4:Y:S01]  /*8bd40*/  LDG.E R87, desc[UR4][R54.64+0xcc] ;  /* 0x0000cc0436577981 */ /* 0x000f22000c1e1900 */
[----:B------:R-:W-:Y:S02]  /*8bd50*/  VIADD R38, R97, 0xffffffff ;  /* 0xffffffff61267836 */ /* 0x000fe40000000000 */
[----:B------:R-:W-:-:S04]  /*8bd60*/  IMAD.IADD R99, R41, 0x1, R99 ;  /* 0x0000000129637824 */ /* 0x000fc800078e0263 */
[----:B----4-:R-:W-:-:S04]  /*8bd70*/  IMAD R87, R38, R87, R99 ;  /* 0x0000005726577224 */ /* 0x010fc800078e0263 */
[----:B--2---:R-:W-:-:S06]  /*8bd80*/  IMAD.WIDE R96, R87, 0x8, R60 ;  /* 0x0000000857607825 */ /* 0x004fcc00078e023c */
[----:B------:R-:W2:Y:S01]  /*8bd90*/  LDG.E.64 R96, desc[UR4][R96.64] ;  /* 0x0000000460607981 */ /* 0x000ea2000c1e1b00 */
[----:B------:R-:W-:Y:S02]  /*8bda0*/  R2UR UR8, R64 ;  /* 0x00000000400872ca */ /* 0x000fe400000e0000 */
[----:B------:R-:W-:Y:S01]  /*8bdb0*/  R2UR UR9, R65 ;  /* 0x00000000410972ca */ /* 0x000fe200000e0000 */
[----:B--2--5:R-:W-:-:S07]  /*8bdc0*/  DADD R86, R96, R88 ;  /* 0x0000000060567229 */ /* 0x024fce0000000058 */
[----:B------:R2:W-:Y:S05]  /*8bdd0*/  STG.E.64 desc[UR4][R52.64+0x2760], R86 ;  /* 0x0027605634007986 */ /* 0x0005ea000c101b04 */
[----:B------:R-:W4:Y:S02]  /*8bde0*/  LDG.E R62, desc[UR8][R54.64+0xcc] ;  /* 0x0000cc08363e7981 */ /* 0x000f24000c1e1900 */
[----:B----4-:R-:W-:-:S04]  /*8bdf0*/  IMAD R62, R38, R62, R99 ;  /* 0x0000003e263e7224 */ /* 0x010fc800078e0263 */
[----:B------:R-:W-:-:S04]  /*8be00*/  VIADD R89, R62, 0x271 ;  /* 0x000002713e597836 */ /* 0x000fc80000000000 */
[----:B------:R-:W-:Y:S02]  /*8be10*/  IMAD.WIDE R88, R89, 0x8, R60 ;  /* 0x0000000859587825 */ /* 0x000fe400078e023c */
[----:B------:R-:W4:Y:S04]  /*8be20*/  LDG.E.64 R60, desc[UR4][R52.64+0x2720] ;  /* 0x00272004343c7981 */ /* 0x000f28000c1e1b00 */
[----:B------:R-:W3:Y:S01]  /*8be30*/  LDG.E.64 R88, desc[UR4][R88.64] ;  /* 0x0000000458587981 */ /* 0x000ee2000c1e1b00 */
[----:B------:R-:W-:Y:S01]  /*8be40*/  UMOV UR4, 0xff800000 ;  /* 0xff80000000047882 */ /* 0x000fe20000000000 */
[----:B------:R-:W-:Y:S02]  /*8be50*/  UMOV UR5, 0x41cdcd64 ;  /* 0x41cdcd6400057882 */ /* 0x000fe40000000000 */
[----:B------:R-:W-:Y:S01]  /*8be60*/  DSETP.GT.AND P1, PT, |R86|, UR4, PT ;  /* 0x0000000456007e2a */ /* 0x000fe2000bf24200 */
[----:B------:R-:W-:Y:S01]  /*8be70*/  UMOV UR4, 0xcccccccd ;  /* 0xcccccccd00047882 */ /* 0x000fe20000000000 */
[----:B------:R-:W-:-:S12]  /*8be80*/  UMOV UR5, 0x4016cccc ;  /* 0x4016cccc00057882 */ /* 0x000fd80000000000 */
[----:B--2---:R-:W-:Y:S02]  /*8be90*/  @P1 IMAD.MOV.U32 R86, RZ, RZ, 0x0 ;  /* 0x00000000ff561424 */ /* 0x004fe400078e00ff */
[----:B------:R-:W-:-:S06]  /*8bea0*/  @P1 IMAD.MOV.U32 R87, RZ, RZ, 0x7ff00000 ;  /* 0x7ff00000ff571424 */ /* 0x000fcc00078e00ff */
[----:B------:R-:W-:-:S10]  /*8beb0*/  DADD R126, R86, 200 ;  /* 0x40690000567e7429 */ /* 0x000fd40000000000 */
[----:B------:R-:W-:Y:S01]  /*8bec0*/  FSETP.GEU.AND P2, PT, |R127|, 6.5827683646048100446e-37, PT ;  /* 0x036000007f00780b */ /* 0x000fe20003f4e200 */
[----:B------:R-:W-:Y:S01]  /*8bed0*/  BSSY.RECONVERGENT B6, `(.L_x_1833) ;  /* 0x000001e000067945 */ /* 0x000fe20003800200 */
[----:B---3--:R-:W-:-:S07]  /*8bee0*/  DADD R90, R88, R90 ;  /* 0x00000000585a7229 */ /* 0x008fce000000005a */
        /* <DEDUP_REMOVED lines=28> */
.L_x_1834:
[----:B------:R-:W-:Y:S05]  /*8c0b0*/  BSYNC.RECONVERGENT B6 ;  /* 0x0000000000067941 */ /* 0x000fea0003800200 */
.L_x_1833:
        /* <DEDUP_REMOVED lines=35> */
.L_x_1836:
[----:B------:R-:W-:Y:S05]  /*8c2f0*/  BSYNC.RECONVERGENT B6 ;  /* 0x0000000000067941 */ /* 0x000fea0003800200 */
.L_x_1835:
        /* <DEDUP_REMOVED lines=10> */
.L_x_1830:
        /* <DEDUP_REMOVED lines=8> */
[-C--:B-1----:R-:W-:Y:S02]  /*8c420*/  LEA.HI.X.SX32 R89, R97, R57.reuse, 0x1, P1 ;  /* 0x0000003961597211 */ /* 0x082fe400008f0eff */
[----:B------:R-:W-:Y:S02]  /*8c430*/  LEA.HI.X.SX32 R91, R99, R57, 0x1, P2 ;  /* 0x00000039635b7211 */ /* 0x000fe400010f0eff */
[----:B------:R-:W-:Y:S01]  /*8c440*/  R2UR UR12, R64 ;  /* 0x00000000400c72ca */ /* 0x000fe200000e0000 */
[----:B------:R-:W3:Y:S01]  /*8c450*/  LDG.E.S8 R38, desc[UR4][R88.64] ;  /* 0x0000000458267981 */ /* 0x000ee2000c1e1300 */
[----:B------:R-:W-:-:S03]  /*8c460*/  R2UR UR13, R65 ;  /* 0x00000000410d72ca */ /* 0x000fc600000e0000 */
[----:B--2---:R-:W3:Y:S04]  /*8c470*/  LDG.E.S8 R61, desc[UR8][R90.64+0x1b] ;  /* 0x00001b085a3d7981 */ /* 0x004ee8000c1e1300 */
[----:B------:R-:W2:Y:S06]  /*8c480*/  LDG.E.S8 R60, desc[UR10][R2.64] ;  /* 0x0000000a023c7981 */ /* 0x000eac000c1e1300 */
[----:B------:R-:W2:Y:S01]  /*8c490*/  LDG.E.S8 R87, desc[UR12][R84.64+0x1b] ;  /* 0x00001b0c54577981 */ /* 0x000ea2000c1e1300 */
[----:B------:R-:W-:-:S02]  /*8c4a0*/  UMOV UR4, 0x50 ;  /* 0x0000005000047882 */ /* 0x000fc40000000000 */
[----:B------:R-:W-:-:S06]  /*8c4b0*/  LEA R101, R101, UR4, 0x3 ;  /* 0x0000000465657c11 */ /* 0x000fcc000f8e18ff */
[----:B------:R-:W1:Y:S01]  /*8c4c0*/  LDC.64 R100, c[0x3][R101+0x6270] ;  /* 0x00d89c0065647b82 */ /* 0x000e620000000a00 */
[----:B---3--:R-:W-:-:S05]  /*8c4d0*/  IMAD R38, R38, 0x5, R61 ;  /* 0x0000000526267824 */ /* 0x008fca00078e023d */
[----:B------:R-:W-:Y:S01]  /*8c4e0*/  LEA R62, R38, 0x10000, 0x3 ;  /* 0x00010000263e7811 */ /* 0x000fe200078e18ff */
[----:B--2---:R-:W-:-:S03]  /*8c4f0*/  IMAD R87, R60, 0x5, R87 ;  /* 0x000000053c577824 */ /* 0x004fc600078e0257 */
[----:B------:R-:W1:Y:S02]  /*8c500*/  LDC.64 R60, c[0x3][R62+-0x4d68] ;  /* 0x00eca6003e3c7b82 */ /* 0x000e640000000a00 */
[----:B------:R-:W-:-:S06]  /*8c510*/  LEA R82, R87, 0x10000, 0x3 ;  /* 0x0001000057527811 */ /* 0x000fcc00078e18ff */
        /* <DEDUP_REMOVED lines=19> */
[----:B------:R-:W2:Y:S04]  /*8c650*/  LDG.E.S8 R88, desc[UR12][R88.64] ;  /* 0x0000000c58587981 */ /* 0x000ea8000c1e1300 */
[----:B------:R-:W2:Y:S04]  /*8c660*/  LDG.E.S8 R91, desc[UR14][R90.64+0x1b] ;  /* 0x00001b0e5a5b7981 */ /* 0x000ea8000c1e1300 */
[----:B------:R-:W3:Y:S04]  /*8c670*/  LDG.E R38, desc[UR10][R54.64+0xf4] ;  /* 0x0000f40a36267981 */ /* 0x000ee8000c1e1900 */
[----:B------:R-:W5:Y:S04]  /*8c680*/  LDG.E.S8 R82, desc[UR16][R2.64] ;  /* 0x0000001002527981 */ /* 0x000f68000c1e1300 */
[----:B------:R-:W5:Y:S01]  /*8c690*/  LDG.E.S8 R97, desc[UR18][R84.64+0x1b] ;  /* 0x00001b1254617981 */ /* 0x000f62000c1e1300 */
[----:B--2---:R-:W-:-:S05]  /*8c6a0*/  IMAD R62, R88, 0x5, R91 ;  /* 0x00000005583e7824 */ /* 0x004fca00078e025b */
[----:B------:R-:W-:Y:S02]  /*8c6b0*/  LEA R98, R62, 0x10000, 0x3 ;  /* 0x000100003e627811 */ /* 0x000fe400078e18ff */
[----:B---3--:R-:W-:-:S04]  /*8c6c0*/  LEA R38, R38, UR4, 0x3 ;  /* 0x0000000426267c11 */ /* 0x008fc8000f8e18ff */
[----:B------:R-:W2:Y:S01]  /*8c6d0*/  LDC.64 R98, c[0x3][R98+-0x4e30] ;  /* 0x00ec740062627b82 */ /* 0x000ea20000000a00 */
[----:B-----5:R-:W-:-:S07]  /*8c6e0*/  IMAD R82, R82, 0x5, R97 ;  /* 0x0000000552527824 */ /* 0x020fce00078e0261 */
[----:B------:R-:W2:Y:S01]  /*8c6f0*/  LDC.64 R96, c[0x3][R38+0x5fa0] ;  /* 0x00d7e80026607b82 */ /* 0x000ea20000000a00 */
[----:B------:R-:W-:-:S07]  /*8c700*/  LEA R82, R82, 0x10000, 0x3 ;  /* 0x0001000052527811 */ /* 0x000fce00078e18ff */
[----:B------:R-:W3:Y:S01]  /*8c710*/  LDC.64 R88, c[0x3][R82+-0x4e30] ;  /* 0x00ec740052587b82 */ /* 0x000ee20000000a00 */
[----:B------:R-:W-:Y:S01]  /*8c720*/  R2UR UR4, R64 ;  /* 0x00000000400472ca */ /* 0x000fe200000e0000 */
[----:B--2---:R-:W-:-:S08]  /*8c730*/  DADD R96, R96, R98 ;  /* 0x0000000060607229 */ /* 0x004fd00000000062 */
[----:B---3--:R-:W-:-:S07]  /*8c740*/  DADD R88, R96, R88 ;  /* 0x0000000060587229 */ /* 0x008fce0000000058 */
[----:B------:R-:W-:Y:S04]  /*8c750*/  STG.E.64 desc[UR4][R52.64+0x2758], R88 ;  /* 0x0027585834007986 */ /* 0x000fe8000c101b04 */
[----:B------:R-:W2:Y:S02]  /*8c760*/  LDG.E R62, desc[UR8][R54.64+0xcc] ;  /* 0x0000cc08363e7981 */ /* 0x000ea4000c1e1900 */
[----:B--2---:R-:W-:-:S04]  /*8c770*/  IMAD R62, R103, R62, R100 ;  /* 0x0000003e673e7224 */ /* 0x004fc800078e0264 */
[----:B------:R-:W-:-:S04]  /*8c780*/  VIADD R97, R62, 0x271 ;  /* 0x000002713e617836 */ /* 0x000fc80000000000 */
[----:B------:R-:W-:Y:S02]  /*8c790*/  IMAD.WIDE R96, R97, 0x8, R60 ;  /* 0x0000000861607825 */ /* 0x000fe400078e023c */
        /* <DEDUP_REMOVED lines=41> */
.L_x_1839:
[----:B------:R-:W-:Y:S05]  /*8ca30*/  BSYNC.RECONVERGENT B6 ;  /* 0x0000000000067941 */ /* 0x000fea0003800200 */
.L_x_1838:
        /* <DEDUP_REMOVED lines=10> */
[----:B------:R-:W5:Y:S01]  /*8cae0*/  LDG.E.64 R92, desc[UR4][R88.64] ;  /* 0x00000004585c7981 */ /* 0x000f62000c1e1b00 */
[----:B------:R-:W-:Y:S01]  /*8caf0*/  UMOV UR4, 0xcccccccd ;  /* 0xcccccccd00047882 */ /* 0x000fe20000000000 */
[----:B------:R-:W-:Y:S01]  /*8cb00*/  UMOV UR5, 0x4016cccc ;  /* 0x4016cccc00057882 */ /* 0x000fe20000000000 */
[----:B------:R-:W-:Y:S01]  /*8cb10*/  BSSY.RECONVERGENT B6, `(.L_x_1840) ;  /* 0x0000016000067945 */ /* 0x000fe20003800200 */
[----:B---3--:R-:W-:Y:S02]  /*8cb20*/  DADD R94, R94, -UR4 ;  /* 0x800000045e5e7e29 */ /* 0x008fe40008000000 */
[----:B-----5:R-:W-:-:S06]  /*8cb30*/  DADD R126, R92, 200 ;  /* 0x406900005c7e7429 */ /* 0x020fcc0000000000 */
        /* <DEDUP_REMOVED lines=18> */
[----:B0---4-:R-:W-:Y:S05]  /*8cc60*/  CALL.REL.NOINC `($__internal_0_$__cuda_sm20_div_rn_f64_full) ;  /* 0x00000bcc000c7944 */ /* 0x011fea0003c00000 */
.L_x_1841:
[----:B------:R-:W-:Y:S05]  /*8cc70*/  BSYNC.RECONVERGENT B6 ;  /* 0x0000000000067941 */ /* 0x000fea0003800200 */
.L_x_1840:
        /* <DEDUP_REMOVED lines=10> */
.L_x_1829:
        /* <DEDUP_REMOVED lines=11> */
[----:B------:R-:W3:Y:S01]  /*8cdd0*/  LDG.E.U8 R90, desc[UR16][R84.64+0x1b] ;  /* 0x00001b10545a7981 */ /* 0x000ee2000c1e1100 */
[C---:B------:R-:W-:Y:S02]  /*8cde0*/  R2UR UR20, R64.reuse ;  /* 0x00000000401472ca */ /* 0x040fe400000e0000 */
[C---:B------:R-:W-:Y:S01]  /*8cdf0*/  R2UR UR21, R65.reuse ;  /* 0x00000000411572ca */ /* 0x040fe200000e0000 */
[----:B-1----:R-:W3:Y:S01]  /*8ce00*/  LDG.E.U8 R91, desc[UR18][R84.64+0x1a] ;  /* 0x00001a12545b7981 */ /* 0x002ee2000c1e1100 */
[----:B------:R-:W-:Y:S02]  /*8ce10*/  R2UR UR12, R64 ;  /* 0x00000000400c72ca */ /* 0x000fe400000e0000 */
[----:B------:R-:W-:-:S02]  /*8ce20*/  R2UR UR13, R65 ;  /* 0x00000000410d72ca */ /* 0x000fc400000e0000 */
[-C--:B------:R-:W-:Y:S02]  /*8ce30*/  IADD3 R86, P1, PT, R97, R56.reuse, RZ ;  /* 0x0000003861567210 */ /* 0x080fe40007f3e0ff */
[----:B--2---:R-:W-:Y:S02]  /*8ce40*/  IADD3 R60, P2, PT, R99, R56, RZ ;  /* 0x00000038633c7210 */ /* 0x004fe40007f5e0ff */
[-C--:B------:R-:W-:Y:S02]  /*8ce50*/  LEA.HI.X.SX32 R87, R97, R57.reuse, 0x1, P1 ;  /* 0x0000003961577211 */ /* 0x080fe400008f0eff */
[----:B------:R-:W-:Y:S01]  /*8ce60*/  LEA.HI.X.SX32 R61, R99, R57, 0x1, P2 ;  /* 0x00000039633d7211 */ /* 0x000fe200010f0eff */
[----:B------:R-:W2:Y:S01]  /*8ce70*/  LDG.E.U8 R96, desc[UR20][R2.64] ;  /* 0x0000001402607981 */ /* 0x000ea2000c1e1100 */
        /* <DEDUP_REMOVED lines=12> */
[----:B---3--:R-:W-:-:S02]  /*8cf40*/  PRMT R90, R91, 0x3340, R90 ;  /* 0x000033405b5a7816 */ /* 0x008fc4000000005a */
[----:B--2---:R-:W-:Y:S02]  /*8cf50*/  PRMT R91, R96, 0x3340, RZ ;  /* 0x00003340605b7816 */ /* 0x004fe400000000ff */
        /* <DEDUP_REMOVED lines=47> */
[----:B------:R-:W-:Y:S02]  /*8d250*/  VIADD R97, R60, 0xfffffd8f ;  /* 0xfffffd8f3c617836 */ /* 0x000fe40000000000 */
[----:B------:R-:W3:Y:S02]  /*8d260*/  LDG.E.64 R60, desc[UR4][R52.64+0x2720] ;  /* 0x00272004343c7981 */ /* 0x000ee4000c1e1b00 */
[----:B------:R-:W-:-:S06]  /*8d270*/  IMAD.WIDE R96, R97, 0x8, R88 ;  /* 0x0000000861607825 */ /* 0x000fcc00078e0258 */
        /* <DEDUP_REMOVED lines=44> */
.L_x_1844:
[----:B------:R-:W-:Y:S05]  /*8d540*/  BSYNC.RECONVERGENT B6 ;  /* 0x0000000000067941 */ /* 0x000fea0003800200 */
.L_x_1843:
        /* <DEDUP_REMOVED lines=35> */
.L_x_1846:
[----:B------:R-:W-:Y:S05]  /*8d780*/  BSYNC.RECONVERGENT B6 ;  /* 0x0000000000067941 */ /* 0x000fea0003800200 */
.L_x_1845:
        /* <DEDUP_REMOVED lines=9> */
.L_x_1847:
[C---:B------:R-:W-:Y:S02]  /*8d820*/  R2UR UR8, R64.reuse ;  /* 0x00000000400872ca */ /* 0x040fe400000e0000 */
[C---:B------:R-:W-:Y:S02]  /*8d830*/  R2UR UR9, R65.reuse ;  /* 0x00000000410972ca */ /* 0x040fe400000e0000 */
[----:B------:R-:W-:Y:S02]  /*8d840*/  R2UR UR4, R64 ;  /* 0x00000000400472ca */ /* 0x000fe400000e0000 */
[----:B------:R-:W-:-:S09]  /*8d850*/  R2UR UR5, R65 ;  /* 0x00000000410572ca */ /* 0x000fd200000e0000 */
[----:B------:R3:W-:Y:S04]  /*8d860*/  STG.E.64 desc[UR8][R52.64+0x2740], R88 ;  /* 0x0027405834007986 */ /* 0x0007e8000c101b08 */
[----:B------:R3:W-:Y:S01]  /*8d870*/  STG.E.64 desc[UR4][R52.64+0x2738], R90 ;  /* 0x0027385a34007986 */ /* 0x0007e2000c101b04 */
[----:B------:R-:W-:Y:S05]  /*8d880*/  BRA `(.L_x_1837) ;  /* 0x0000000800e87947 */ /* 0x000fea0003800000 */
.L_x_1842:
        /* <DEDUP_REMOVED lines=9> */
[C---:B------:R-:W-:Y:S02]  /*8d920*/  R2UR UR14, R64.reuse ;  /* 0x00000000400e72ca */ /* 0x040fe400000e0000 */
[C---:B------:R-:W-:Y:S02]  /*8d930*/  R2UR UR15, R65.reuse ;  /* 0x00000000410f72ca */ /* 0x040fe400000e0000 */
[----:B------:R-:W-:Y:S02]  /*8d940*/  R2UR UR16, R64 ;  /* 0x00000000401072ca */ /* 0x000fe400000e0000 */
[----:B------:R-:W-:-:S02]  /*8d950*/  R2UR UR17, R65 ;  /* 0x00000000411172ca */ /* 0x000fc400000e0000 */
[-C--:B-1----:R-:W-:Y:S02]  /*8d960*/  LEA.HI.X.SX32 R89, R97, R57.reuse, 0x1, P1 ;  /* 0x0000003961597211 */ /* 0x082fe400008f0eff */
[----:B------:R-:W-:Y:S02]  /*8d970*/  LEA.HI.X.SX32 R61, R99, R57, 0x1, P2 ;  /* 0x00000039633d7211 */ /* 0x000fe400010f0eff */
[C---:B------:R-:W-:Y:S01]  /*8d980*/  R2UR UR18, R64.reuse ;  /* 0x00000000401272ca */ /* 0x040fe200000e0000 */
[----:B------:R-:W3:Y:S01]  /*8d990*/  LDG.E.U8 R62, desc[UR8][R88.64+0x1] ;  /* 0x00000108583e7981 */ /* 0x000ee2000c1e1100 */
[C---:B------:R-:W-:Y:S02]  /*8d9a0*/  R2UR UR19, R65.reuse ;  /* 0x00000000411372ca */ /* 0x040fe400000e0000 */
[----:B------:R-:W-:Y:S01]  /*8d9b0*/  R2UR UR4, R64 ;  /* 0x00000000400472ca */ /* 0x000fe200000e0000 */
[----:B------:R-:W3:Y:S01]  /*8d9c0*/  LDG.E.U8 R87, desc[UR10][R88.64] ;  /* 0x0000000a58577981 */ /* 0x000ee2000c1e1100 */
[----:B------:R-:W-:-:S03]  /*8d9d0*/  R2UR UR5, R65 ;  /* 0x00000000410572ca */ /* 0x000fc600000e0000 */
[----:B------:R-:W5:Y:S04]  /*8d9e0*/  LDG.E.U8 R82, desc[UR12][R60.64+0x1b] ;  /* 0x00001b0c3c527981 */ /* 0x000f68000c1e1100 */
[----:B------:R-:W4:Y:S04]  /*8d9f0*/  LDG.E.U8 R86, desc[UR14][R84.64+0x1b] ;  /* 0x00001b0e54567981 */ /* 0x000f28000c1e1100 */
[----:B------:R-:W4:Y:S04]  /*8da00*/  LDG.E.U8 R91, desc[UR16][R84.64+0x1a] ;  /* 0x00001a10545b7981 */ /* 0x000f28000c1e1100 */
[----:B------:R-:W2:Y:S04]  /*8da10*/  LDG.E.U8 R96, desc[UR18][R2.64] ;  /* 0x0000001202607981 */ /* 0x000ea8000c1e1100 */
[----:B------:R-:W2:Y:S01]  /*8da20*/  LDG.E.S8 R38, desc[UR4][R60.64+0x1c] ;  /* 0x00001c043c267981 */ /* 0x000ea2000c1e1300 */
[----:B------:R-:W-:Y:S01]  /*8da30*/  UMOV UR5, 0x5197d ;  /* 0x0005197d00057882 */ /* 0x000fe20000000000 */
[----:B------:R-:W-:Y:S01]  /*8da40*/  UMOV UR4, 0x50 ;  /* 0x0000005000047882 */ /* 0x000fe20000000000 */
[----:B------:R-:W-:Y:S01]  /*8da50*/  UMOV UR6, 0x57d19 ;  /* 0x00057d1900067882 */ /* 0x000fe20000000000 */
[----:B------:R-:W-:-:S02]  /*8da60*/  LEA R98, R101, UR4, 0x3 ;  /* 0x0000000465627c11 */ /* 0x000fc4000f8e18ff */
[----:B---3--:R-:W-:Y:S02]  /*8da70*/  PRMT R62, R87, 0x3340, R62 ;  /* 0x00003340573e7816 */ /* 0x008fe4000000003e */
[----:B-----5:R-:W-:-:S04]  /*8da80*/  PRMT R87, R82, 0x3340, RZ ;  /* 0x0000334052577816 */ /* 0x020fc800000000ff */
[----:B------:R-:W-:Y:S02]  /*8da90*/  PRMT R87, R62, 0x5410, R87 ;  /* 0x000054103e577816 */ /* 0x000fe40000000057 */
[----:B----4-:R-:W-:Y:S02]  /*8daa0*/  PRMT R86, R91, 0x3340, R86 ;  /* 0x000033405b567816 */ /* 0x010fe40000000056 */
[----:B--2---:R-:W-:Y:S01]  /*8dab0*/  PRMT R91, R96, 0x3340, RZ ;  /* 0x00003340605b7816 */ /* 0x004fe200000000ff */
[----:B------:R-:W-:-:S03]  /*8dac0*/  IDP.4A.S8.U8 R38, R87, UR5, R38 ;  /* 0x0000000557267c26 */ /* 0x000fc60008000226 */
[----:B------:R-:W-:Y:S02]  /*8dad0*/  PRMT R91, R86, 0x5410, R91 ;  /* 0x00005410565b7816 */ /* 0x000fe4000000005b */
[----:B------:R-:W-:-:S03]  /*8dae0*/  LEA R38, R38, UR4, 0x3 ;  /* 0x0000000426267c11 */ /* 0x000fc6000f8e18ff */
[----:B------:R-:W-:Y:S01]  /*8daf0*/  IDP.4A.S8.U8 R62, R91, UR6, R90 ;  /* 0x000000065b3e7c26 */ /* 0x000fe2000800025a */
[----:B------:R-:W1:Y:S04]  /*8db00*/  LDC.64 R86, c[0x3][R98+0x6180] ;  /* 0x00d8600062567b82 */ /* 0x000e680000000a00 */
[----:B------:R-:W-:-:S04]  /*8db10*/  LEA R62, R62, UR4, 0x3 ;  /* 0x000000043e3e7c11 */ /* 0x000fc8000f8e18ff */
[----:B------:R-:W1:Y:S08]  /*8db20*/  LDC.64 R90, c[0x3][R38+0x76e8] ;  /* 0x00ddba00265a7b82 */ /* 0x000e700000000a00 */
        /* <DEDUP_REMOVED lines=10> */
[----:B------:R-:W2:Y:S01]  /*8dbd0*/  LDG.E.64 R96, desc[UR8][R96.64] ;  /* 0x0000000860607981 */ /* 0x000ea2000c1e1b00 */
[C---:B------:R-:W-:Y:S02]  /*8dbe0*/  R2UR UR20, R64.reuse ;  /* 0x00000000401472ca */ /* 0x040fe400000e0000 */
[C---:B------:R-:W-:Y:S02]  /*8dbf0*/  R2UR UR21, R65.reuse ;  /* 0x00000000411572ca */ /* 0x040fe400000e0000 */
[----:B------:R-:W-:Y:S02]  /*8dc00*/  R2UR UR22, R64 ;  /* 0x00000000401672ca */ /* 0x000fe400000e0000 */
[----:B------:R-:W-:Y:S01]  /*8dc10*/  R2UR UR23, R65 ;  /* 0x00000000411772ca */ /* 0x000fe200000e0000 */
[----:B--2---:R-:W-:-:S07]  /*8dc20*/  DADD R86, R86, R96 ;  /* 0x0000000056567229 */ /* 0x004fce0000000060 */
        /* <DEDUP_REMOVED lines=82> */
.L_x_1849:
[----:B------:R-:W-:Y:S05]  /*8e150*/  BSYNC.RECONVERGENT B6 ;  /* 0x0000000000067941 */ /* 0x000fea0003800200 */
.L_x_1848:
        /* <DEDUP_REMOVED lines=35> */
.L_x_1851:
[----:B------:R-:W-:Y:S05]  /*8e390*/  BSYNC.RECONVERGENT B6 ;  /* 0x0000000000067941 */ /* 0x000fea0003800200 */
.L_x_1850:
        /* <DEDUP_REMOVED lines=9> */
.L_x_1837:
[----:B------:R-:W-:Y:S05]  /*8e430*/  BSYNC.RECONVERGENT B0 ;  /* 0x0000000000007941 */ /* 0x000fea0003800200 */
.L_x_1828:
[----:B------:R-:W-:Y:S01]  /*8e440*/  R2UR UR4, R64 ;  /* 0x00000000400472ca */ /* 0x000fe200000e0000 */
[----:B------:R-:W0:Y:S01]  /*8e450*/  LDC.64 R92, c[0x0][0x3a8] ;  /* 0x0000ea00ff5c7b82 */ /* 0x000e220000000a00 */
[----:B------:R-:W-:-:S13]  /*8e460*/  R2UR UR5, R65 ;  /* 0x00000000410572ca */ /* 0x000fda00000e0000 */
[----:B------:R-:W4:Y:S02]  /*8e470*/  LDG.E R38, desc[UR4][R54.64+0xcc] ;  /* 0x0000cc0436267981 */ /* 0x000f24000c1e1900 */
[----:B----4-:R-:W-:-:S04]  /*8e480*/  IMAD R61, R36, R38, R83 ;  /* 0x00000026243d7224 */ /* 0x010fc800078e0253 */
[----:B0-----:R-:W-:-:S05]  /*8e490*/  IMAD.WIDE R92, R61, 0x8, R92 ;  /* 0x000000083d5c7825 */ /* 0x001fca00078e025c */
[----:B-12---:R-:W2:Y:S01]  /*8e4a0*/  LDG.E.64 R86, desc[UR4][R92.64] ;  /* 0x000000045c567981 */ /* 0x006ea2000c1e1b00 */
[----:B-----5:R-:W-:Y:S01]  /*8e4b0*/  IMAD.MOV.U32 R95, RZ, RZ, R91 ;  /* 0x000000ffff5f7224 */ /* 0x020fe200078e005b */
[----:B------:R-:W-:Y:S01]  /*8e4c0*/  BSSY.RELIABLE B0, `(.L_x_1852) ;  /* 0x0000021000007945 */ /* 0x000fe20003800100 */
[----:B------:R-:W-:Y:S02]  /*8e4d0*/  IMAD.MOV.U32 R60, RZ, RZ, -0x771c970f ;  /* 0x88e368f1ff3c7424 */ /* 0x000fe400078e00ff */
[----:B------:R-:W-:Y:S02]  /*8e4e0*/  IMAD.MOV.U32 R61, RZ, RZ, 0x3ee4f8b5 ;  /* 0x3ee4f8b5ff3d7424 */ /* 0x000fe400078e00ff */
[----:B------:R-:W-:Y:S01]  /*8e4f0*/  IMAD.MOV.U32 R94, RZ, RZ, -0x800000 ;  /* 0xff800000ff5e7424 */ /* 0x000fe200078e00ff */
[C-C-:B--2---:R-:W-:Y:S01]  /*8e500*/  DSETP.MAX.AND P2, P3, |R86|.reuse, |R90|.reuse, PT ;  /* 0x4000005a5600722a */ /* 0x144fe20003b4f200 */
[----:B------:R-:W-:Y:S01]  /*8e510*/  IMAD.MOV.U32 R38, RZ, RZ, R87 ;  /* 0x000000ffff267224 */ /* 0x000fe200078e0057 */
[----:B---3--:R-:W-:-:S04]  /*8e520*/  DADD R88, R86, -R90 ;  /* 0x0000000056587229 */ /* 0x008fc8000000085a */
[----:B------:R-:W-:Y:S02]  /*8e530*/  FSEL R91, |R38|, |R95|, P2 ;  /* 0x4000005f265b7208 */ /* 0x000fe40001000200 */
[----:B------:R-:W-:Y:S02]  /*8e540*/  SEL R86, R86, R90, P2 ;  /* 0x0000005a56567207 */ /* 0x000fe40001000000 */
[----:B------:R-:W-:-:S04]  /*8e550*/  DSETP.GEU.AND P1, PT, |R88|, R60, PT ;  /* 0x0000003c5800722a */ /* 0x000fc80003f2e200 */
[----:B------:R-:W-:Y:S01]  /*8e560*/  @P3 LOP3.LUT R91, R95, 0x80000, RZ, 0xfc, !PT ;  /* 0x000800005f5b3812 */ /* 0x000fe200078efcff */
[----:B------:R-:W-:-:S04]  /*8e570*/  IMAD.MOV.U32 R95, RZ, RZ, 0x41cdcd64 ;  /* 0x41cdcd64ff5f7424 */ /* 0x000fc800078e00ff */
        /* <DEDUP_REMOVED lines=12> */
[----:B------:R-:W-:-:S05]  /*8e640*/  IMAD.MOV.U32 R87, RZ, RZ, R91 ;  /* 0x000000ffff577224 */ /* 0x000fca00078e005b */
[----:B------:R-:W-:Y:S02]  /*8e650*/  FSEL R97, |R38|, |R87|, P2 ;  /* 0x4000005726617208 */ /* 0x000fe40001000200 */
[----:B------:R-:W-:Y:S01]  /*8e660*/  DSETP.GEU.AND P1, PT, |R88|, R60, PT ;  /* 0x0000003c5800722a */ /* 0x000fe20003f2e200 */
[----:B------:R-:W-:-:S03]  /*8e670*/  SEL R60, R86, R90, P2 ;  /* 0x0000005a563c7207 */ /* 0x000fc60001000000 */
[----:B------:R-:W-:-:S05]  /*8e680*/  @P3 LOP3.LUT R97, R87, 0x80000, RZ, 0xfc, !PT ;  /* 0x0008000057613812 */ /* 0x000fca00078efcff */
[----:B------:R-:W-:-:S06]  /*8e690*/  IMAD.MOV.U32 R61, RZ, RZ, R97 ;  /* 0x000000ffff3d7224 */ /* 0x000fcc00078e0061 */
[----:B------:R-:W-:-:S14]  /*8e6a0*/  DSETP.GT.OR P1, PT, R60, R94, P1 ;  /* 0x0000005e3c00722a */ /* 0x000fdc0000f24400 */
[----:B------:R-:W-:Y:S05]  /*8e6b0*/  @!P1 BREAK.RELIABLE B0 ;  /* 0x0000000000009942 */ /* 0x000fea0003800100 */
[----:B------:R-:W-:Y:S05]  /*8e6c0*/  @!P1 BRA `(.L_x_1854) ;  /* 0x00000000003c9947 */ /* 0x000fea0003800000 */
.L_x_1853:
[----:B------:R-:W-:Y:S05]  /*8e6d0*/  BSYNC.RELIABLE B0 ;  /* 0x0000000000007941 */ /* 0x000fea0003800100 */
.L_x_1852:
        /* <DEDUP_REMOVED lines=14> */
.L_x_1854:
        /* <DEDUP_REMOVED lines=17> */
.L_x_1827:
[----:B------:R-:W-:Y:S05]  /*8e8d0*/  BSYNC.RECONVERGENT B1 ;  /* 0x0000000000017941 */ /* 0x000fea0003800200 */
.L_x_1826:
[----:B------:R-:W-:Y:S02]  /*8e8e0*/  R2UR UR4, R64 ;  /* 0x00000000400472ca */ /* 0x000fe400000e0000 */
[----:B------:R-:W-:-:S13]  /*8e8f0*/  R2UR UR5, R65 ;  /* 0x00000000410572ca */ /* 0x000fda00000e0000 */
[----:B---3--:R-:W3:Y:S02]  /*8e900*/  LDG.E R2, desc[UR4][R54.64+0xd8] ;  /* 0x0000d80436027981 */ /* 0x008ee4000c1e1900 */
[----:B---3--:R-:W-:-:S05]  /*8e910*/  VIADD R2, R2, 0x1 ;  /* 0x0000000102027836 */ /* 0x008fca0000000000 */
[----:B------:R3:W-:Y:S01]  /*8e920*/  STG.E desc[UR4][R54.64+0xd8], R2 ;  /* 0x0000d80236007986 */ /* 0x0007e2000c101904 */
[----:B------:R-:W-:Y:S05]  /*8e930*/  @P0 BRA `(.L_x_1856) ;  /* 0xffffffc800ec0947 */ /* 0x000fea000383ffff */
.L_x_1825:
[----:B------:R-:W-:Y:S05]  /*8e940*/  BSYNC.RECONVERGENT B2 ;  /* 0x0000000000027941 */ /* 0x000fea0003800200 */
.L_x_1824:
[----:B------:R-:W-:Y:S05]  /*8e950*/  BRA `(.L_x_1857) ;  /* 0xffffff9c00147947 */ /* 0x000fea000383ffff */
.L_x_1821:
[----:B------:R-:W-:Y:S05]  /*8e960*/  BSYNC.RECONVERGENT B3 ;  /* 0x0000000000037941 */ /* 0x000fea0003800200 */
.L_x_1792:
[----:B------:R-:W-:Y:S02]  /*8e970*/  R2UR UR4, R64 ;  /* 0x00000000400472ca */ /* 0x000fe400000e0000 */
[----:B------:R-:W-:-:S13]  /*8e980*/  R2UR UR5, R65 ;  /* 0x00000000410572ca */ /* 0x000fda00000e0000 */
[----:B------:R-:W2:Y:S01]  /*8e990*/  LDG.E.64 R2, desc[UR4][R52.64+0x2728] ;  /* 0x0027280434027981 */ /* 0x000ea2000c1e1b00 */
        /* <DEDUP_REMOVED lines=12> */
[----:B------:R-:W-:Y:S02]  /*8ea60*/  R2UR UR12, R64 ;  /* 0x00000000400c72ca */ /* 0x000fe400000e0000 */
[----:B------:R-:W-:-:S02]  /*8ea70*/  R2UR UR13, R65 ;  /* 0x00000000410d72ca */ /* 0x000fc400000e0000 */
[C---:B------:R-:W-:Y:S02]  /*8ea80*/  R2UR UR10, R64.reuse ;  /* 0x00000000400a72ca */ /* 0x040fe400000e0000 */
        /* <DEDUP_REMOVED lines=12> */
[----:B------:R-:W-:Y:S02]  /*8eb50*/  IMAD.WIDE R86, R3, 0x8, R86 ;  /* 0x0000000803567825 */ /* 0x000fe400078e0256 */
[----:B------:R0:W5:Y:S04]  /*8eb60*/  LDG.E.64 R2, desc[UR8][R52.64+0x2718] ;  /* 0x0027180834027981 */ /* 0x000168000c1e1b00 */
[----:B------:R0:W5:Y:S04]  /*8eb70*/  LDG.E.64 R60, desc[UR4][R86.64] ;  /* 0x00000004563c7981 */ /* 0x000168000c1e1b00 */
[----:B------:R0:W5:Y:S04]  /*8eb80*/  LDG.E.64 R82, desc[UR10][R86.64+0x1388] ;  /* 0x0013880a56527981 */ /* 0x000168000c1e1b00 */
[----:B------:R0:W-:Y:S04]  /*8eb90*/  STG.E desc[UR14][R54.64+0xdc], RZ ;  /* 0x0000dcff36007986 */ /* 0x0001e8000c10190e */
[----:B------:R0:W-:Y:S01]  /*8eba0*/  STG.E desc[UR16][R54.64+0xd8], RZ ;  /* 0x0000d8ff36007986 */ /* 0x0001e2000c101910 */
[----:B------:R-:W-:Y:S05]  /*8ebb0*/  @!P0 BRA `(.L_x_1861) ;  /* 0x0000000000448947 */ /* 0x000fea0003800000 */
[----:B------:R-:W-:Y:S02]  /*8ebc0*/  IMAD.MOV.U32 R75, RZ, RZ, RZ ;  /* 0x000000ffff4b7224 */ /* 0x000fe400078e00ff */
[----:B------:R-:W-:-:S07]  /*8ebd0*/  IMAD.MOV.U32 R81, RZ, RZ, RZ ;  /* 0x000000ffff517224 */ /* 0x000fce00078e00ff */
.L_x_1862:
        /* <DEDUP_REMOVED lines=15> */
.L_x_1861:
[----:B------:R-:W-:Y:S05]  /*8ecd0*/  BSYNC.RECONVERGENT B1 ;  /* 0x0000000000017941 */ /* 0x000fea0003800200 */
.L_x_1860:
[----:B------:R-:W-:Y:S01]  /*8ece0*/  R2UR UR4, R64 ;  /* 0x00000000400472ca */ /* 0x000fe200000e0000 */
[----:B------:R-:W-:Y:S01]  /*8ecf0*/  BSSY.RECONVERGENT B1, `(.L_x_1863) ;  /* 0x0000015000017945 */ /* 0x000fe20003800200 */
[----:B------:R-:W-:Y:S02]  /*8ed00*/  R2UR UR5, R65 ;  /* 0x00000000410572ca */ /* 0x000fe400000e0000 */
[----:B------:R-:W-:-:S11]  /*8ed10*/  ISETP.GE.AND P0, PT, R96, 0x1, PT ;  /* 0x000000016000780c */ /* 0x000fd60003f06270 */
[----:B------:R1:W-:Y:S02]  /*8ed20*/  STG.E desc[UR4][R54.64+0xd8], RZ ;  /* 0x0000d8ff36007986 */ /* 0x0003e4000c101904 */
[----:B------:R-:W-:Y:S05]  /*8ed30*/  @!P0 BRA `(.L_x_1864) ;  /* 0x0000000000408947 */ /* 0x000fea0003800000 */
[----:B------:R-:W-:-:S07]  /*8ed40*/  IMAD.MOV.U32 R81, RZ, RZ, RZ ;  /* 0x000000ffff517224 */ /* 0x000fce00078e00ff */
.L_x_1865:
        /* <DEDUP_REMOVED lines=15> */
.L_x_1864:
[----:B------:R-:W-:Y:S05]  /*8ee40*/  BSYNC.RECONVERGENT B1 ;  /* 0x0000000000017941 */ /* 0x000fea0003800200 */
.L_x_1863:
[C---:B------:R-:W-:Y:S02]  /*8ee50*/  R2UR UR4, R64.reuse ;  /* 0x00000000400472ca */ /* 0x040fe400000e0000 */
[C---:B------:R-:W-:Y:S02]  /*8ee60*/  R2UR UR5, R65.reuse ;  /* 0x00000000410572ca */ /* 0x040fe400000e0000 */
[----:B------:R-:W-:Y:S02]  /*8ee70*/  R2UR UR8, R64 ;  /* 0x00000000400872ca */ /* 0x000fe400000e0000 */
[----:B------:R-:W-:Y:S02]  /*8ee80*/  R2UR UR9, R65 ;  /* 0x00000000410972ca */ /* 0x000fe400000e0000 */
[----:B------:R-:W-:-:S04]  /*8ee90*/  LEA.HI R75, R75, R75, RZ, 0x1 ;  /* 0x0000004b4b4b7211 */ /* 0x000fc800078f08ff */
[----:B------:R-:W-:-:S05]  /*8eea0*/  LEA.HI.SX32 R75, R75, 0xffffffff, 0x1f ;  /* 0xffffffff4b4b7811 */ /* 0x000fca00078ffaff */
[----:B------:R2:W-:Y:S04]  /*8eeb0*/  STG.E desc[UR4][R54.64+0xdc], R75 ;  /* 0x0000dc4b36007986 */ /* 0x0005e8000c101904 */
[----:B------:R-:W3:Y:S01]  /*8eec0*/  LDG.E.64 R84, desc[UR8][R52.64+0x2720] ;  /* 0x0027200834547981 */ /* 0x000ee2000c1e1b00 */
[----:B-----5:R-:W-:Y:S01]  /*8eed0*/  DADD R82, R82, R88 ;  /* 0x0000000052527229 */ /* 0x020fe20000000058 */
[----:B------:R-:W4:Y:S01]  /*8eee0*/  I2F.F64 R62, R75 ;  /* 0x0000004b003e7312 */ /* 0x000f220000201c00 */
[----:B------:R-:W-:Y:S01]  /*8eef0*/  UMOV UR4, 0xcccccccd ;  /* 0xcccccccd00047882 */ /* 0x000fe20000000000 */
[----:B------:R-:W-:Y:S01]  /*8ef00*/  UMOV UR5, 0x4016cccc ;  /* 0x4016cccc00057882 */ /* 0x000fe20000000000 */
[----:B------:R-:W-:Y:S01]  /*8ef10*/  DADD R2, R60, R2 ;  /* 0x000000003c027229 */ /* 0x000fe20000000002 */
[----:B------:R-:W-:Y:S03]  /*8ef20*/  BSSY.RECONVERGENT B1, `(.L_x_1866) ;  /* 0x000001a000017945 */ /* 0x000fe60003800200 */
[----:B------:R-:W-:Y:S01]  /*8ef30*/  DADD R82, R82, -UR4 ;  /* 0x8000000452527e29 */ /* 0x000fe20008000000 */
[----:B------:R-:W-:Y:S01]  /*8ef40*/  UMOV UR4, 0x704ff434 ;  /* 0x704ff43400047882 */ /* 0x000fe20000000000 */
[----:B------:R-:W-:-:S02]  /*8ef50*/  UMOV UR5, 0x3fe0a2b1 ;  /* 0x3fe0a2b100057882 */ /* 0x000fc40000000000 */
[----:B------:R-:W-:-:S04]  /*8ef60*/  DADD R126, R2, 200 ;  /* 0x40690000027e7429 */ /* 0x000fc80000000000 */
[----:B----4-:R-:W-:-:S06]  /*8ef70*/  DFMA R62, R62, -UR4, R82 ;  /* 0x800000043e3e7c2b */ /* 0x010fcc0008000052 */
[----:B------:R-:W-:Y:S02]  /*8ef80*/  FSETP.GEU.AND P1, PT, |R127|, 6.5827683646048100446e-37, PT ;  /* 0x036000007f00780b */ /* 0x000fe40003f2e200 */
[----:B---3--:R-:W-:Y:S01]  /*8ef90*/  DADD R110, R62, R84 ;  /* 0x000000003e6e7229 */ /* 0x008fe20000000054 */
[----:B------:R-:W-:-:S05]  /*8efa0*/  IMAD.MOV.U32 R62, RZ, RZ, 0x1 ;  /* 0x00000001ff3e7424 */ /* 0x000fca00078e00ff */
[----:B------:R-:W3:Y:S02]  /*8efb0*/  MUFU.RCP64H R63, R111 ;  /* 0x0000006f003f7308 */ /* 0x000ee40000001800 */
        /* <DEDUP_REMOVED lines=15> */
[----:B01----:R-:W-:Y:S05]  /*8f0b0*/  CALL.REL.NOINC `($__internal_0_$__cuda_sm20_div_rn_f64_full) ;  /* 0x00000ba400f87944 */ /* 0x003fea0003c00000 */
.L_x_1867:
[----:B------:R-:W-:Y:S05]  /*8f0c0*/  BSYNC.RECONVERGENT B1 ;  /* 0x0000000000017941 */ /* 0x000fea0003800200 */
.L_x_1866:
[----:B------:R-:W-:Y:S01]  /*8f0d0*/  UMOV UR4, 0x66666666 ;  /* 0x6666666600047882 */ /* 0x000fe20000000000 */
[----:B------:R-:W-:Y:S01]  /*8f0e0*/  UMOV UR5, 0x40711266 ;  /* 0x4071126600057882 */ /* 0x000fe20000000000 */
[----:B------:R-:W-:Y:S01]  /*8f0f0*/  IMAD.MOV.U32 R60, RZ, RZ, 0x0 ;  /* 0x00000000ff3c7424 */ /* 0x000fe200078e00ff */
[----:B------:R-:W-:Y:S01]  /*8f100*/  DADD R2, R108, -UR4 ;  /* 0x800000046c027e29 */ /* 0x000fe20008000000 */
[----:B------:R-:W-:-:S07]  /*8f110*/  IMAD.MOV.U32 R61, RZ, RZ, 0x3fe00000 ;  /* 0x3fe00000ff3d7424 */ /* 0x000fce00078e00ff */
[----:B------:R-:W-:-:S11]  /*8f120*/  DFMA R2, R2, 100, R60 ;  /* 0x405900000202782b */ /* 0x000fd6000000003c */
.L_x_1859:
[----:B------:R-:W-:Y:S05]  /*8f130*/  BSYNC.RECONVERGENT B0 ;  /* 0x0000000000007941 */ /* 0x000fea0003800200 */
.L_x_1858:
[----:B------:R-:W2:Y:S01]  /*8f140*/  MUFU.RCP64H R61, 100 ;  /* 0x40590000003d7908 */ /* 0x000ea20000001800 */
[----:B------:R-:W-:Y:S01]  /*8f150*/  IMAD.MOV.U32 R82, RZ, RZ, 0x0 ;  /* 0x00000000ff527424 */ /* 0x000fe200078e00ff */
[----:B------:R-:W-:Y:S01]  /*8f160*/  BSSY.RECONVERGENT B0, `(.L_x_1868) ;  /* 0x0000018000007945 */ /* 0x000fe20003800200 */
[----:B------:R-:W-:Y:S02]  /*8f170*/  IMAD.MOV.U32 R83, RZ, RZ, 0x40590000 ;  /* 0x40590000ff537424 */ /* 0x000fe400078e00ff */
[----:B------:R-:W-:-:S03]  /*8f180*/  IMAD.MOV.U32 R60, RZ, RZ, 0x1 ;  /* 0x00000001ff3c7424 */ /* 0x000fc600078e00ff */
[----:B------:R-:W3:Y:S03]  /*8f190*/  F2I.F64.TRUNC R2, R2 ;  /* 0x0000000200027311 */ /* 0x000ee6000030d100 */
[----:B--2---:R-:W-:-:S05]  /*8f1a0*/  DFMA R62, R60, -R82, 1 ;  /* 0x3ff000003c3e742b */ /* 0x004fca0000000852 */
[----:B---3--:R-:W2:Y:S03]  /*8f1b0*/  I2F.F64 R126, R2 ;  /* 0x00000002007e7312 */ /* 0x008ea60000201c00 */
[----:B------:R-:W-:-:S08]  /*8f1c0*/  DFMA R62, R62, R62, R62 ;  /* 0x0000003e3e3e722b */ /* 0x000fd0000000003e */
[----:B------:R-:W-:Y:S01]  /*8f1d0*/  DFMA R62, R60, R62, R60 ;  /* 0x0000003e3c3e722b */ /* 0x000fe2000000003c */
[----:B--2---:R-:W-:-:S07]  /*8f1e0*/  FSETP.GEU.AND P1, PT, |R127|, 6.5827683646048100446e-37, PT ;  /* 0x036000007f00780b */ /* 0x004fce0003f2e200 */
        /* <DEDUP_REMOVED lines=9> */
[----:B------:R-:W-:Y:S05]  /*8f280*/  BMOV.32.CLEAR RZ, B11 ;  /* 0x000000000bff7355 */ /* 0x000fea0000100000 */
[----:B------:R-:W-:Y:S01]  /*8f290*/  IMAD.MOV.U32 R125, RZ, RZ, R127 ;  /* 0x000000ffff7d7224 */ /* 0x000fe200078e007f */
[----:B------:R-:W-:Y:S01]  /*8f2a0*/  MOV R38, 0x8f2e0 ;  /* 0x0008f2e000267802 */ /* 0x000fe20000000f00 */
[----:B------:R-:W-:-:S02]  /*8f2b0*/  IMAD.MOV.U32 R110, RZ, RZ, RZ ;  /* 0x000000ffff6e7224 */ /* 0x000fc400078e00ff */
[----:B------:R-:W-:-:S07]  /*8f2c0*/  IMAD.MOV.U32 R111, RZ, RZ, 0x40590000 ;  /* 0x40590000ff6f7424 */ /* 0x000fce00078e00ff */
[----:B01--4-:R-:W-:Y:S05]  /*8f2d0*/  CALL.REL.NOINC `($__internal_0_$__cuda_sm20_div_rn_f64_full) ;  /* 0x00000ba400707944 */ /* 0x013fea0003c00000 */
.L_x_1869:
[----:B------:R-:W-:Y:S05]  /*8f2e0*/  BSYNC.RECONVERGENT B0 ;  /* 0x0000000000007941 */ /* 0x000fea0003800200 */
.L_x_1868:
[----:B------:R-:W-:Y:S01]  /*8f2f0*/  R2UR UR4, R64 ;  /* 0x00000000400472ca */ /* 0x000fe200000e0000 */
[----:B------:R-:W-:Y:S01]  /*8f300*/  IMAD.MOV.U32 R62, RZ, RZ, R108 ;  /* 0x000000ffff3e7224 */ /* 0x000fe200078e006c */
[----:B------:R-:W-:Y:S01]  /*8f310*/  R2UR UR5, R65 ;  /* 0x00000000410572ca */ /* 0x000fe200000e0000 */
[----:B------:R-:W-:-:S12]  /*8f320*/  IMAD.MOV.U32 R63, RZ, RZ, R109 ;  /* 0x000000ffff3f7224 */ /* 0x000fd800078e006d */
[----:B------:R2:W-:Y:S02]  /*8f330*/  STG.E.64 desc[UR4][R52.64+0x2730], R108 ;  /* 0x0027306c34007986 */ /* 0x0005e4000c101b04 */
.L_x_1791:
[----:B------:R-:W-:Y:S05]  /*8f340*/  BSYNC.RECONVERGENT B5 ;  /* 0x0000000000057941 */ /* 0x000fea0003800200 */
.L_x_1790:
        /* <DEDUP_REMOVED lines=12> */
[----:B------:R-:W2:Y:S01]  /*8f410*/  LDG.E R61, desc[UR8][R2.64+0x4] ;  /* 0x00000408023d7981 */ /* 0x000ea2000c1e1900 */
[----:B------:R-:W-:Y:S03]  /*8f420*/  BSSY.RECONVERGENT B0, `(.L_x_1871) ;  /* 0x00000da000007945 */ /* 0x000fe60003800200 */
[----:B------:R3:W5:Y:S04]  /*8f430*/  LDG.E R38, desc[UR4][R2.64] ;  /* 0x0000000402267981 */ /* 0x000768000c1e1900 */
[----:B------:R3:W-:Y:S01]  /*8f440*/  STG.E desc[UR4][R54.64+0xd8], RZ ;  /* 0x0000d8ff36007986 */ /* 0x0007e2000c101904 */
[----:B--2---:R-:W-:-:S04]  /*8f450*/  LOP3.LUT R60, R61, 0x80000001, RZ, 0xc0, !PT ;  /* 0x800000013d3c7812 */ /* 0x004fc800078ec0ff */
[----:B------:R-:W-:-:S13]  /*8f460*/  ISETP.NE.AND P0, PT, R60, 0x1, PT ;  /* 0x000000013c00780c */ /* 0x000fda0003f05270 */
[----:B-1-3--:R-:W-:Y:S05]  /*8f470*/  @!P0 BRA `(.L_x_1872) ;  /* 0x0000000800748947 */ /* 0x00afea0003800000 */
[----:B------:R-:W-:-:S13]  /*8f480*/  ISETP.GE.AND P0, PT, R61, 0x2, PT ;  /* 0x000000023d00780c */ /* 0x000fda0003f06270 */
[----:B------:R-:W-:Y:S05]  /*8f490*/  @!P0 BRA `(.L_x_1873) ;  /* 0x0000000000ac8947 */ /* 0x000fea0003800000 */
[----:B------:R-:W-:Y:S01]  /*8f4a0*/  LEA.HI R60, R61, R61, RZ, 0x1 ;  /* 0x0000003d3d3c7211 */ /* 0x000fe200078f08ff */
[----:B-----5:R-:W-:Y:S02]  /*8f4b0*/  IMAD.IADD R75, R38, 0x1, R61 ;  /* 0x00000001264b7824 */ /* 0x020fe400078e023d */
[----:B------:R-:W-:Y:S01]  /*8f4c0*/  IMAD.MOV.U32 R83, RZ, RZ, RZ ;  /* 0x000000ffff537224 */ /* 0x000fe200078e00ff */
[----:B------:R-:W-:-:S07]  /*8f4d0*/  SHF.R.S32.HI R81, RZ, 0x1, R60 ;  /* 0x00000001ff517819 */ /* 0x000fce000001143c */
.L_x_1874:
        /* <DEDUP_REMOVED lines=39> */
.L_x_1873:
[----:B------:R-:W1:Y:S01]  /*8f750*/  LDC.64 R60, c[0x0][0x388] ;  /* 0x0000e200ff3c7b82 */ /* 0x000e620000000a00 */
[----:B------:R-:W-:Y:S01]  /*8f760*/  R2UR UR4, R64 ;  /* 0x00000000400472ca */ /* 0x000fe200000e0000 */
[----:B------:R-:W-:Y:S01]  /*8f770*/  IMAD R63, R36, 0xa, RZ ;  /* 0x0000000a243f7824 */ /* 0x000fe200078e02ff */
[----:B------:R-:W-:-:S03]  /*8f780*/  R2UR UR5, R65 ;  /* 0x00000000410572ca */ /* 0x000fc600000e0000 */
[----:B-1----:R-:W-:-:S10]  /*8f790*/  IMAD.WIDE R60, R63, 0x4, R60 ;  /* 0x000000043f3c7825 */ /* 0x002fd400078e023c */
[----:B------:R-:W2:Y:S04]  /*8f7a0*/  LDG.E R63, desc[UR4][R60.64+0x4] ;  /* 0x000004043c3f7981 */ /* 0x000ea8000c1e1900 */
[----:B-----5:R1:W5:Y:S04]  /*8f7b0*/  LDG.E R38, desc[UR4][R60.64] ;  /* 0x000000043c267981 */ /* 0x020368000c1e1900 */
        /* <DEDUP_REMOVED lines=10> */
.L_x_1876:
        /* <DEDUP_REMOVED lines=39> */
.L_x_1875:
        /* <DEDUP_REMOVED lines=56> */
.L_x_1872:
        /* <DEDUP_REMOVED lines=55> */
.L_x_1877:
[----:B------:R-:W-:Y:S05]  /*901c0*/  BSYNC.RECONVERGENT B0 ;  /* 0x0000000000007941 */ /* 0x000fea0003800200 */
.L_x_1871:
        /* <DEDUP_REMOVED lines=11> */
[----:B------:R-:W-:Y:S01]  /*90280*/  IMAD R81, R36, 0xa, RZ ;  /* 0x0000000a24517824 */ /* 0x000fe200078e02ff */
[----:B------:R-:W-:-:S03]  /*90290*/  R2UR UR5, R65 ;  /* 0x00000000410572ca */ /* 0x000fc600000e0000 */
[----:B0-----:R-:W-:-:S10]  /*902a0*/  IMAD.WIDE R60, R81, 0x4, R60 ;  /* 0x00000004513c7825 */ /* 0x001fd400078e023c */
[----:B--2---:R1:W-:Y:S01]  /*902b0*/  STG.E desc[UR4][R54.64+0xc8], R75 ;  /* 0x0000c84b36007986 */ /* 0x0043e2000c101904 */
[----:B------:R-:W0:Y:S03]  /*902c0*/  LDCU UR4, c[0x3][0x38] ;  /* 0x00c00700ff0477ac */ /* 0x000e260008000800 */
[----:B------:R-:W2:Y:S01]  /*902d0*/  LDG.E R81, desc[UR8][R60.64+0x4] ;  /* 0x000004083c517981 */ /* 0x000ea2000c1e1900 */
[----:B------:R-:W-:Y:S01]  /*902e0*/  BSSY.RECONVERGENT B0, `(.L_x_1878) ;  /* 0x000005f000007945 */ /* 0x000fe20003800200 */
[----:B0-----:R-:W-:Y:S02]  /*902f0*/  UISETP.NE.AND UP0, UPT, UR4, URZ, UPT ;  /* 0x000000ff0400728c */ /* 0x001fe4000bf05270 */
[----:B--2---:R1:W-:Y:S07]  /*90300*/  STG.E desc[UR8][R54.64+0xcc], R81 ;  /* 0x0000cc5136007986 */ /* 0x0043ee000c101908 */
[----:B------:R-:W-:Y:S05]  /*90310*/  BRA.U !UP0, `(.L_x_1879) ;  /* 0x0000000108c07547 */ /* 0x000fea000b800000 */
[----:B------:R-:W-:Y:S01]  /*90320*/  ISETP.GE.AND P0, PT, R75, 0x1, PT ;  /* 0x000000014b00780c */ /* 0x000fe20003f06270 */
[----:B------:R-:W-:-:S12]  /*90330*/  BSSY.RECONVERGENT B1, `(.L_x_1880) ;  /* 0x000002d000017945 */ /* 0x000fd80003800200 */
[----:B------:R-:W-:Y:S05]  /*90340*/  @!P0 BRA `(.L_x_1881) ;  /* 0x0000000000ac8947 */ /* 0x000fea0003800000 */
[----:B-1----:R-:W-:-:S07]  /*90350*/  IMAD.MOV.U32 R75, RZ, RZ, 0x1 ;  /* 0x00000001ff4b7424 */ /* 0x002fce00078e00ff */
.L_x_1887:
[C---:B------:R-:W-:Y:S02]  /*90360*/  R2UR UR4, R64.reuse ;  /* 0x00000000400472ca */ /* 0x040fe400000e0000 */
[C---:B------:R-:W-:Y:S02]  /*90370*/  R2UR UR5, R65.reuse ;  /* 0x00000000410572ca */ /* 0x040fe400000e0000 */
[----:B------:R-:W-:Y:S02]  /*90380*/  R2UR UR8, R64 ;  /* 0x00000000400872ca */ /* 0x000fe400000e0000 */
[----:B------:R-:W-:-:S09]  /*90390*/  R2UR UR9, R65 ;  /* 0x00000000410972ca */ /* 0x000fd200000e0000 */
[----:B------:R-:W2:Y:S01]  /*903a0*/  LDG.E R36, desc[UR4][R2.64] ;  /* 0x0000000402247981 */ /* 0x000ea2000c1e1900 */
[----:B------:R-:W0:Y:S03]  /*903b0*/  LDCU.64 UR4, c[0x0][0x380] ;  /* 0x00007000ff0477ac */ /* 0x000e260008000a00 */
[----:B-----5:R-:W2:Y:S02]  /*903c0*/  LDG.E R38, desc[UR8][R2.64+0x4] ;  /* 0x0000040802267981 */ /* 0x020ea4000c1e1900 */
[----:B--2---:R-:W-:-:S04]  /*903d0*/  IADD3 R36, PT, PT, R38, R36, -R75 ;  /* 0x0000002426247210 */ /* 0x004fc80007ffe84b */
[----:B0-----:R-:W-:-:S04]  /*903e0*/  IADD3 R62, P0, PT, R36, UR4, RZ ;  /* 0x00000004243e7c10 */ /* 0x001fc8000ff1e0ff */
        /* <DEDUP_REMOVED lines=13> */
.L_x_1884:
[----:B------:R-:W-:Y:S01]  /*904c0*/  IMAD.MOV.U32 R36, RZ, RZ, 0x3 ;  /* 0x00000003ff247424 */ /* 0x000fe200078e00ff */
[----:B------:R-:W-:Y:S06]  /*904d0*/  BRA `(.L_x_1886) ;  /* 0x0000000000187947 */ /* 0x000fec0003800000 */
.L_x_1883:
[----:B------:R-:W-:-:S13]  /*904e0*/  ISETP.NE.AND P0, PT, R62, 0x54, PT ;  /* 0x000000543e00780c */ /* 0x000fda0003f05270 */
[----:B------:R-:W-:Y:S05]  /*904f0*/  @!P0 BRA `(.L_x_1886) ;  /* 0x0000000000108947 */ /* 0x000fea0003800000 */
[----:B------:R-:W-:Y:S01]  /*90500*/  ISETP.NE.AND P0, PT, R62, 0x47, PT ;  /* 0x000000473e00780c */ /* 0x000fe20003f05270 */
[----:B------:R-:W-:-:S12]  /*90510*/  IMAD.MOV.U32 R36, RZ, RZ, 0x1 ;  /* 0x00000001ff247424 */ /* 0x000fd800078e00ff */
[----:B------:R-:W-:Y:S05]  /*90520*/  @!P0 BRA `(.L_x_1886) ;  /* 0x0000000000048947 */ /* 0x000fea0003800000 */
.L_x_1885:
[----:B------:R-:W-:-:S07]  /*90530*/  IMAD.MOV.U32 R36, RZ, RZ, 0x4 ;  /* 0x00000004ff247424 */ /* 0x000fce00078e00ff */
.L_x_1886:
[----:B------:R-:W-:Y:S05]  /*90540*/  BSYNC.RECONVERGENT B2 ;  /* 0x0000000000027941 */ /* 0x000fea0003800200 */
.L_x_1882:
        /* <DEDUP_REMOVED lines=11> */
.L_x_1881:
[----:B------:R-:W-:Y:S05]  /*90600*/  BSYNC.RECONVERGENT B1 ;  /* 0x0000000000017941 */ /* 0x000fea0003800200 */
.L_x_1880:
[----:B------:R-:W-:Y:S05]  /*90610*/  BRA `(.L_x_1888) ;  /* 0x0000000000ac7947 */ /* 0x000fea0003800000 */
.L_x_1879:
[----:B------:R-:W-:-:S13]  /*90620*/  ISETP.GE.AND P0, PT, R75, 0x1, PT ;  /* 0x000000014b00780c */ /* 0x000fda0003f06270 */
[----:B------:R-:W-:Y:S05]  /*90630*/  @!P0 BRA `(.L_x_1888) ;  /* 0x0000000000a48947 */ /* 0x000fea0003800000 */
[----:B-1----:R-:W-:-:S07]  /*90640*/  IMAD.MOV.U32 R75, RZ, RZ, 0x1 ;  /* 0x00000001ff4b7424 */ /* 0x002fce00078e00ff */
.L_x_1894:
        /* <DEDUP_REMOVED lines=20> */
.L_x_1890:
[----:B------:R-:W-:Y:S01]  /*90790*/  ISETP.NE.AND P0, PT, R62, 0x47, PT ;  /* 0x000000473e00780c */ /* 0x000fe20003f05270 */
[----:B------:R-:W-:-:S12]  /*907a0*/  IMAD.MOV.U32 R36, RZ, RZ, 0x2 ;  /* 0x00000002ff247424 */ /* 0x000fd800078e00ff */
[----:B------:R-:W-:Y:S05]  /*907b0*/  @!P0 BRA `(.L_x_1891) ;  /* 0x0000000000148947 */ /* 0x000fea0003800000 */
[----:B------:R-:W-:-:S13]  /*907c0*/  ISETP.NE.AND P0, PT, R62, 0x54, PT ;  /* 0x000000543e00780c */ /* 0x000fda0003f05270 */
[----:B------:R-:W-:Y:S05]  /*907d0*/  @!P0 BRA `(.L_x_1893) ;  /* 0x0000000000088947 */ /* 0x000fea0003800000 */
.L_x_1892:
[----:B------:R-:W-:Y:S01]  /*907e0*/  IMAD.MOV.U32 R36, RZ, RZ, 0x4 ;  /* 0x00000004ff247424 */ /* 0x000fe200078e00ff */
[----:B------:R-:W-:Y:S06]  /*907f0*/  BRA `(.L_x_1891) ;  /* 0x0000000000047947 */ /* 0x000fec0003800000 */
.L_x_1893:
[----:B------:R-:W-:-:S07]  /*90800*/  IMAD.MOV.U32 R36, RZ, RZ, 0x3 ;  /* 0x00000003ff247424 */ /* 0x000fce00078e00ff */
.L_x_1891:
[----:B------:R-:W-:Y:S05]  /*90810*/  BSYNC.RECONVERGENT B1 ;  /* 0x0000000000017941 */ /* 0x000fea0003800200 */
.L_x_1889:
[C---:B------:R-:W-:Y:S02]  /*90820*/  R2UR UR4, R64.reuse ;  /* 0x00000000400472ca */ /* 0x040fe400000e0000 */
[C---:B------:R-:W-:Y:S02]  /*90830*/  R2UR UR5, R65.reuse ;  /* 0x00000000410572ca */ /* 0x040fe400000e0000 */
[----:B------:R-:W-:Y:S02]  /*90840*/  R2UR UR8, R64 ;  /* 0x00000000400872ca */ /* 0x000fe400000e0000 */
[----:B------:R-:W-:Y:S02]  /*90850*/  R2UR UR9, R65 ;  /* 0x00000000410972ca */ /* 0x000fe400000e0000 */
[----:B------:R-:W-:-:S04]  /*90860*/  IADD3 R62, P0, PT, R75, R56, RZ ;  /* 0x000000384b3e7210 */ /* 0x000fc80007f1e0ff */
[----:B------:R-:W-:-:S05]  /*90870*/  LEA.HI.X.SX32 R63, R75, R57, 0x1, P0 ;  /* 0x000000394b3f7211 */ /* 0x000fca00000f0eff */
[----:B------:R0:W-:Y:S04]  /*90880*/  STG.E.U8 desc[UR4][R62.64], R36 ;  /* 0x000000243e007986 */ /* 0x0001e8000c101104 */
[----:B-----5:R-:W2:Y:S02]  /*90890*/  LDG.E R38, desc[UR8][R54.64+0xc8] ;  /* 0x0000c80836267981 */ /* 0x020ea4000c1e1900 */
[C---:B--2---:R-:W-:Y:S01]  /*908a0*/  ISETP.GE.AND P0, PT, R75.reuse, R38, PT ;  /* 0x000000264b00720c */ /* 0x044fe20003f06270 */
[----:B------:R-:W-:-:S12]  /*908b0*/  VIADD R75, R75, 0x1 ;  /* 0x000000014b4b7836 */ /* 0x000fd80000000000 */
[----:B0-----:R-:W-:Y:S05]  /*908c0*/  @!P0 BRA `(.L_x_1894) ;  /* 0xfffffffc00608947 */ /* 0x001fea000383ffff */
.L_x_1888:
[----:B------:R-:W-:Y:S05]  /*908d0*/  BSYNC.RECONVERGENT B0 ;  /* 0x0000000000007941 */ /* 0x000fea0003800200 */
.L_x_1878:
[----:B------:R-:W-:Y:S01]  /*908e0*/  UMOV UR4, 0x30 ;  /* 0x0000003000047882 */ /* 0x000fe20000000000 */
[----:B------:R-:W-:Y:S01]  /*908f0*/  BSSY.RECONVERGENT B0, `(.L_x_1895) ;  /* 0x000006b000007945 */ /* 0x000fe20003800200 */
[----:B------:R-:W-:-:S06]  /*90900*/  LEA R2, R80, UR4, 0x2 ;  /* 0x0000000450027c11 */ /* 0x000fcc000f8e10ff */
[----:B------:R-:W0:Y:S02]  /*90910*/  LDC R2, c[0x3][R2] ;  /* 0x00c0000002027b82 */ /* 0x000e240000000800 */
[----:B0-----:R-:W-:-:S13]  /*90920*/  ISETP.NE.AND P0, PT, R2, RZ, PT ;  /* 0x000000ff0200720c */ /* 0x001fda0003f05270 */
[----:B------:R-:W-:Y:S05]  /*90930*/  @!P0 BRA `(.L_x_1896) ;  /* 0x0000000000cc8947 */ /* 0x000fea0003800000 */
[----:B------:R-:W-:Y:S02]  /*90940*/  R2UR UR4, R64 ;  /* 0x00000000400472ca */ /* 0x000fe400000e0000 */
[----:B------:R-:W-:-:S13]  /*90950*/  R2UR UR5, R65 ;  /* 0x00000000410572ca */ /* 0x000fda00000e0000 */
[----:B------:R-:W2:Y:S02]  /*90960*/  LDG.E R3, desc[UR4][R54.64+0xcc] ;  /* 0x0000cc0436037981 */ /* 0x000ea4000c1e1900 */
[----:B--2---:R-:W-:-:S13]  /*90970*/  ISETP.GE.AND P0, PT, R3, 0x1, PT ;  /* 0x000000010300780c */ /* 0x004fda0003f06270 */
[----:B------:R-:W-:Y:S05]  /*90980*/  @!P0 BRA `(.L_x_1897) ;  /* 0x0000000400848947 */ /* 0x000fea0003800000 */
[----:B------:R-:W-:Y:S01]  /*90990*/  BSSY.RECONVERGENT B1, `(.L_x_1898) ;  /* 0x000002b000017945 */ /* 0x000fe20003800200 */
[----:B-1----:R-:W-:-:S07]  /*909a0*/  IMAD.MOV.U32 R63, RZ, RZ, 0x1 ;  /* 0x00000001ff3f7424 */ /* 0x002fce00078e00ff */
.L_x_1904:
        /* <DEDUP_REMOVED lines=21> */
.L_x_1901:
[----:B------:R-:W-:Y:S01]  /*90b00*/  IMAD.MOV.U32 R36, RZ, RZ, 0x3 ;  /* 0x00000003ff247424 */ /* 0x000fe200078e00ff */
[----:B------:R-:W-:Y:S06]  /*90b10*/  BRA `(.L_x_1903) ;  /* 0x0000000000187947 */ /* 0x000fec0003800000 */
.L_x_1900:
[----:B------:R-:W-:-:S13]  /*90b20*/  ISETP.NE.AND P0, PT, R2, 0x54, PT ;  /* 0x000000540200780c */ /* 0x000fda0003f05270 */
[----:B------:R-:W-:Y:S05]  /*90b30*/  @!P0 BRA `(.L_x_1903) ;  /* 0x0000000000108947 */ /* 0x000fea0003800000 */
[----:B------:R-:W-:Y:S01]  /*90b40*/  ISETP.NE.AND P0, PT, R2, 0x47, PT ;  /* 0x000000470200780c */ /* 0x000fe20003f05270 */
[----:B------:R-:W-:-:S12]  /*90b50*/  IMAD.MOV.U32 R36, RZ, RZ, 0x1 ;  /* 0x00000001ff247424 */ /* 0x000fd800078e00ff */
[----:B------:R-:W-:Y:S05]  /*90b60*/  @!P0 BRA `(.L_x_1903) ;  /* 0x0000000000048947 */ /* 0x000fea0003800000 */
.L_x_1902:
[----:B------:R-:W-:-:S07]  /*90b70*/  IMAD.MOV.U32 R36, RZ, RZ, 0x4 ;  /* 0x00000004ff247424 */ /* 0x000fce00078e00ff */
.L_x_1903:
[----:B------:R-:W-:Y:S05]  /*90b80*/  BSYNC.RECONVERGENT B2 ;  /* 0x0000000000027941 */ /* 0x000fea0003800200 */
.L_x_1899:
        /* <DEDUP_REMOVED lines=11> */
[----:B------:R-:W-:Y:S05]  /*90c40*/  BSYNC.RECONVERGENT B1 ;  /* 0x0000000000017941 */ /* 0x000fea0003800200 */
.L_x_1898:
[----:B------:R-:W-:Y:S01]  /*90c50*/  IMAD.MOV.U32 R3, RZ, RZ, R38 ;  /* 0x000000ffff037224 */ /* 0x000fe200078e0026 */
[----:B------:R-:W-:Y:S06]  /*90c60*/  BRA `(.L_x_1897) ;  /* 0x0000000000cc7947 */ /* 0x000fec0003800000 */
.L_x_1896:
[----:B------:R-:W-:Y:S02]  /*90c70*/  R2UR UR4, R64 ;  /* 0x00000000400472ca */ /* 0x000fe400000e0000 */
[----:B------:R-:W-:-:S13]  /*90c80*/  R2UR UR5, R65 ;  /* 0x00000000410572ca */ /* 0x000fda00000e0000 */
[----:B------:R-:W2:Y:S02]  /*90c90*/  LDG.E R3, desc[UR4][R54.64+0xcc] ;  /* 0x0000cc0436037981 */ /* 0x000ea4000c1e1900 */
[----:B--2---:R-:W-:-:S13]  /*90ca0*/  ISETP.GE.AND P0, PT, R3, 0x1, PT ;  /* 0x000000010300780c */ /* 0x004fda0003f06270 */
[----:B------:R-:W-:Y:S05]  /*90cb0*/  @!P0 BRA `(.L_x_1897) ;  /* 0x0000000000b88947 */ /* 0x000fea0003800000 */
[----:B------:R-:W-:Y:S01]  /*90cc0*/  BSSY.RECONVERGENT B1, `(.L_x_1905) ;  /* 0x000002c000017945 */ /* 0x000fe20003800200 */
[----:B-1----:R-:W-:-:S07]  /*90cd0*/  IMAD.MOV.U32 R63, RZ, RZ, 0x1 ;  /* 0x00000001ff3f7424 */ /* 0x002fce00078e00ff */
.L_x_1911:
        /* <DEDUP_REMOVED lines=22> */
.L_x_1907:
[----:B------:R-:W-:Y:S01]  /*90e40*/  ISETP.NE.AND P0, PT, R2, 0x47, PT ;  /* 0x000000470200780c */ /* 0x000fe20003f05270 */
[----:B------:R-:W-:-:S12]  /*90e50*/  IMAD.MOV.U32 R36, RZ, RZ, 0x2 ;  /* 0x00000002ff247424 */ /* 0x000fd800078e00ff */
[----:B------:R-:W-:Y:S05]  /*90e60*/  @!P0 BRA `(.L_x_1908) ;  /* 0x0000000000148947 */ /* 0x000fea0003800000 */
[----:B------:R-:W-:-:S13]  /*90e70*/  ISETP.NE.AND P0, PT, R2, 0x54, PT ;  /* 0x000000540200780c */ /* 0x000fda0003f05270 */
[----:B------:R-:W-:Y:S05]  /*90e80*/  @!P0 BRA `(.L_x_1910) ;  /* 0x0000000000088947 */ /* 0x000fea0003800000 */
.L_x_1909:
[----:B------:R-:W-:Y:S01]  /*90e90*/  IMAD.MOV.U32 R36, RZ, RZ, 0x4 ;  /* 0x00000004ff247424 */ /* 0x000fe200078e00ff */
[----:B------:R-:W-:Y:S06]  /*90ea0*/  BRA `(.L_x_1908) ;  /* 0x0000000000047947 */ /* 0x000fec0003800000 */
.L_x_1910:
[----:B------:R-:W-:-:S07]  /*90eb0*/  IMAD.MOV.U32 R36, RZ, RZ, 0x3 ;  /* 0x00000003ff247424 */ /* 0x000fce00078e00ff */
.L_x_1908:
[----:B------:R-:W-:Y:S05]  /*90ec0*/  BSYNC.RECONVERGENT B2 ;  /* 0x0000000000027941 */ /* 0x000fea0003800200 */
.L_x_1906:
[C---:B------:R-:W-:Y:S02]  /*90ed0*/  R2UR UR4, R64.reuse ;  /* 0x00000000400472ca */ /* 0x040fe400000e0000 */
[C---:B------:R-:W-:Y:S02]  /*90ee0*/  R2UR UR5, R65.reuse ;  /* 0x00000000410572ca */ /* 0x040fe400000e0000 */
[----:B------:R-:W-:Y:S02]  /*90ef0*/  R2UR UR8, R64 ;  /* 0x00000000400872ca */ /* 0x000fe400000e0000 */
[----:B------:R-:W-:Y:S02]  /*90f00*/  R2UR UR9, R65 ;  /* 0x00000000410972ca */ /* 0x000fe400000e0000 */
[----:B------:R-:W-:-:S05]  /*90f10*/  IADD3 R2, P0, PT, R63, R56, RZ ;  /* 0x000000383f027210 */ /* 0x000fca0007f1e0ff */
[----:B------:R-:W-:-:S05]  /*90f20*/  IMAD.X R3, RZ, RZ, R57, P0 ;  /* 0x000000ffff037224 */ /* 0x000fca00000e0639 */
[----:B------:R0:W-:Y:S04]  /*90f30*/  STG.E.U8 desc[UR4][R2.64+0x1b], R36 ;  /* 0x00001b2402007986 */ /* 0x0001e8000c101104 */
[----:B-----5:R-:W2:Y:S02]  /*90f40*/  LDG.E R38, desc[UR8][R54.64+0xcc] ;  /* 0x0000cc0836267981 */ /* 0x020ea4000c1e1900 */
[C---:B--2---:R-:W-:Y:S01]  /*90f50*/  ISETP.GE.AND P0, PT, R63.reuse, R38, PT ;  /* 0x000000263f00720c */ /* 0x044fe20003f06270 */
[----:B------:R-:W-:-:S12]  /*90f60*/  VIADD R63, R63, 0x1 ;  /* 0x000000013f3f7836 */ /* 0x000fd80000000000 */
[----:B0-----:R-:W-:Y:S05]  /*90f70*/  @!P0 BRA `(.L_x_1911) ;  /* 0xfffffffc00588947 */ /* 0x001fea000383ffff */
[----:B------:R-:W-:Y:S05]  /*90f80*/  BSYNC.RECONVERGENT B1 ;  /* 0x0000000000017941 */ /* 0x000fea0003800200 */
.L_x_1905:
[----:B------:R-:W-:-:S07]  /*90f90*/  IMAD.MOV.U32 R3, RZ, RZ, R38 ;  /* 0x000000ffff037224 */ /* 0x000fce00078e0026 */
.L_x_1897:
[----:B------:R-:W-:Y:S05]  /*90fa0*/  BSYNC.RECONVERGENT B0 ;  /* 0x0000000000007941 */ /* 0x000fea0003800200 */
.L_x_1895:
[----:B------:R-:W0:Y:S01]  /*90fb0*/  LDCU.64 UR4, c[0x0][0x3b8] ;  /* 0x00007700ff0477ac */ /* 0x000e220008000a00 */
[----:B------:R-:W-:Y:S01]  /*90fc0*/  IMAD.IADD R3, R44, 0x1, R3 ;  /* 0x000000012c037824 */ /* 0x000fe200078e0203 */
[C---:B------:R-:W-:Y:S01]  /*90fd0*/  R2UR UR8, R64.reuse ;  /* 0x00000000400872ca */ /* 0x040fe200000e0000 */
[----:B-----5:R-:W-:Y:S01]  /*90fe0*/  IMAD.MOV.U32 R38, RZ, RZ, 0x4 ;  /* 0x00000004ff267424 */ /* 0x020fe200078e00ff */
        /* <DEDUP_REMOVED lines=19> */
[----:B-1----:R-:W-:Y:S01]  /*91120*/  IMAD.MOV.U32 R63, RZ, RZ, 0x1 ;  /* 0x00000001ff3f7424 */ /* 0x002fe200078e00ff */
[----:B------:R-:W-:Y:S01]  /*91130*/  R2UR UR5, R65 ;  /* 0x00000000410572ca */ /* 0x000fe200000e0000 */
[----:B------:R-:W-:-:S12]  /*91140*/  BSSY.RECONVERGENT B0, `(.L_x_1912) ;  /* 0x0000067000007945 */ /* 0x000fd80003800200 */
[----:B------:R0:W-:Y:S01]  /*91150*/  STG.E desc[UR4][R54.64+0xd8], R63 ;  /* 0x0000d83f36007986 */ /* 0x0001e2000c101904 */
[----:B--2---:R-:W-:-:S13]  /*91160*/  ISETP.GE.AND P0, PT, R36, 0x1, PT ;  /* 0x000000012400780c */ /* 0x004fda0003f06270 */
[----:B0-----:R-:W-:Y:S05]  /*91170*/  @!P0 BRA `(.L_x_1913) ;  /* 0x00000004008c8947 */ /* 0x001fea0003800000 */
[----:B------:R-:W-:Y:S02]  /*91180*/  R2UR UR4, R64 ;  /* 0x00000000400472ca */ /* 0x000fe400000e0000 */
[----:B------:R-:W-:-:S13]  /*91190*/  R2UR UR5, R65 ;  /* 0x00000000410572ca */ /* 0x000fda00000e0000 */
[----:B------:R0:W5:Y:S01]  /*911a0*/  LDG.E R38, desc[UR4][R54.64+0xcc] ;  /* 0x0000cc0436267981 */ /* 0x000162000c1e1900 */
[----:B------:R-:W-:-:S07]  /*911b0*/  IMAD.MOV.U32 R3, RZ, RZ, 0x1 ;  /* 0x00000001ff037424 */ /* 0x000fce00078e00ff */
.L_x_1918:
[----:B------:R-:W-:Y:S01]  /*911c0*/  R2UR UR4, R64 ;  /* 0x00000000400472ca */ /* 0x000fe200000e0000 */
[----:B-1----:R-:W-:Y:S01]  /*911d0*/  IMAD.MOV.U32 R61, RZ, RZ, 0x1 ;  /* 0x00000001ff3d7424 */ /* 0x002fe200078e00ff */
[----:B------:R-:W-:Y:S01]  /*911e0*/  R2UR UR5, R65 ;  /* 0x00000000410572ca */ /* 0x000fe200000e0000 */
[----:B------:R-:W-:Y:S01]  /*911f0*/  BSSY.RECONVERGENT B1, `(.L_x_1914) ;  /* 0x0000054000017945 */ /* 0x000fe20003800200 */
[----:B-----5:R-:W-:-:S11]  /*91200*/  ISETP.GE.AND P0, PT, R38, 0x1, PT ;  /* 0x000000012600780c */ /* 0x020fd60003f06270 */
[----:B------:R1:W-:Y:S02]  /*91210*/  STG.E desc[UR4][R54.64+0xdc], R61 ;  /* 0x0000dc3d36007986 */ /* 0x0003e4000c101904 */
[----:B--2---:R-:W-:Y:S05]  /*91220*/  @!P0 BRA `(.L_x_1915) ;  /* 0x0000000400408947 */ /* 0x004fea0003800000 */
[----:B------:R-:W-:Y:S05]  /*91230*/  BMOV.32.CLEAR RZ, B2 ;  /* 0x0000000002ff7355 */ /* 0x000fea0000100000 */
[----:B------:R-:W-:Y:S01]  /*91240*/  BSSY.RECONVERGENT B2, `(.L_x_1916) ;  /* 0x0000048000027945 */ /* 0x000fe20003800200 */
[----:B------:R-:W-:-:S07]  /*91250*/  IMAD.MOV.U32 R75, RZ, RZ, 0x1 ;  /* 0x00000001ff4b7424 */ /* 0x000fce00078e00ff */
.L_x_1917:
[----:B------:R-:W-:Y:S01]  /*91260*/  R2UR UR4, R64 ;  /* 0x00000000400472ca */ /* 0x000fe200000e0000 */
[----:B--2---:R-:W2:Y:S01]  /*91270*/  LDC.64 R2, c[0x0][0x3a8] ;  /* 0x0000ea00ff027b82 */ /* 0x004ea20000000a00 */
[----:B------:R-:W-:-:S13]  /*91280*/  R2UR UR5, R65 ;  /* 0x00000000410572ca */ /* 0x000fda00000e0000 */
[----:B------:R-:W3:Y:S01]  /*91290*/  LDG.E R81, desc[UR4][R54.64+0xd8] ;  /* 0x0000d80436517981 */ /* 0x000ee2000c1e1900 */
[----:B------:R-:W-:Y:S02]  /*912a0*/  R2UR UR8, R64 ;  /* 0x00000000400872ca */ /* 0x000fe400000e0000 */
[----:B------:R-:W-:Y:S02]  /*912b0*/  R2UR UR9, R65 ;  /* 0x00000000410972ca */ /* 0x000fe400000e0000 */
[----:B------:R-:W-:-:S04]  /*912c0*/  IADD3 R60, P1, PT, R75, R56, RZ ;  /* 0x000000384b3c7210 */ /* 0x000fc80007f3e0ff */
[----:B-1----:R-:W-:-:S07]  /*912d0*/  LEA.HI.X.SX32 R61, R75, R57, 0x1, P1 ;  /* 0x000000394b3d7211 */ /* 0x002fce00008f0eff */
[----:B------:R-:W5:Y:S01]  /*912e0*/  LDG.E.S8 R61, desc[UR8][R60.64+0x1b] ;  /* 0x00001b083c3d7981 */ /* 0x000f62000c1e1300 */
[----:B---3--:R-:W-:-:S04]  /*912f0*/  IADD3 R62, P0, PT, R81, R56, RZ ;  /* 0x00000038513e7210 */ /* 0x008fc80007f1e0ff */
[----:B------:R-:W-:-:S05]  /*91300*/  LEA.HI.X.SX32 R63, R81, R57, 0x1, P0 ;  /* 0x00000039513f7211 */ /* 0x000fca00000f0eff */
        /* <DEDUP_REMOVED lines=31> */
[----:B--2---:R-:W-:-:S04]  /*91500*/  @P0 VIADD R75, R36, 0xffffffff ;  /* 0xffffffff244b0836 */ /* 0x004fc80000000000 */
[----:B---3--:R-:W-:-:S04]  /*91510*/  @P0 IMAD R38, R75, R38, R40 ;  /* 0x000000264b260224 */ /* 0x008fc800078e0228 */
[----:B-----5:R-:W-:-:S04]  /*91520*/  @P0 IMAD.IADD R81, R81, 0x1, R38 ;  /* 0x0000000151510824 */ /* 0x020fc800078e0226 */
        /* <DEDUP_REMOVED lines=26> */
.L_x_1916:
[C---:B------:R-:W-:Y:S02]  /*916d0*/  R2UR UR4, R64.reuse ;  /* 0x00000000400472ca */ /* 0x040fe400000e0000 */
[C---:B------:R-:W-:Y:S02]  /*916e0*/  R2UR UR5, R65.reuse ;  /* 0x00000000410572ca */ /* 0x040fe400000e0000 */
[----:B------:R-:W-:Y:S02]  /*916f0*/  R2UR UR8, R64 ;  /* 0x00000000400872ca */ /* 0x000fe400000e0000 */
[----:B------:R-:W-:-:S09]  /*91700*/  R2UR UR9, R65 ;  /* 0x00000000410972ca */ /* 0x000fd200000e0000 */
[----:B--2---:R2:W5:Y:S04]  /*91710*/  LDG.E R3, desc[UR4][R54.64+0xd8] ;  /* 0x0000d80436037981 */ /* 0x004568000c1e1900 */
[----:B------:R2:W5:Y:S02]  /*91720*/  LDG.E R36, desc[UR8][R54.64+0xc8] ;  /* 0x0000c80836247981 */ /* 0x000564000c1e1900 */
.L_x_1915:
[----:B------:R-:W-:Y:S05]  /*91730*/  BSYNC.RECONVERGENT B1 ;  /* 0x0000000000017941 */ /* 0x000fea0003800200 */
.L_x_1914:
[----:B------:R-:W-:Y:S01]  /*91740*/  R2UR UR4, R64 ;  /* 0x00000000400472ca */ /* 0x000fe200000e0000 */
[----:B-1---5:R-:W-:Y:S01]  /*91750*/  VIADD R61, R3, 0x1 ;  /* 0x00000001033d7836 */ /* 0x022fe20000000000 */
[----:B------:R-:W-:Y:S02]  /*91760*/  R2UR UR5, R65 ;  /* 0x00000000410572ca */ /* 0x000fe400000e0000 */
[----:B------:R-:W-:Y:S01]  /*91770*/  ISETP.GE.AND P0, PT, R3, R36, PT ;  /* 0x000000240300720c */ /* 0x000fe20003f06270 */
[----:B------:R-:W-:-:S10]  /*91780*/  IMAD.MOV.U32 R3, RZ, RZ, R61 ;  /* 0x000000ffff037224 */ /* 0x000fd400078e003d */
[----:B------:R1:W-:Y:S02]  /*91790*/  STG.E desc[UR4][R54.64+0xd8], R61 ;  /* 0x0000d83d36007986 */ /* 0x0003e4000c101904 */
[----:B------:R-:W-:Y:S05]  /*917a0*/  @!P0 BRA `(.L_x_1918) ;  /* 0xfffffff800848947 */ /* 0x000fea000383ffff */
.L_x_1913:
[----:B------:R-:W-:Y:S05]  /*917b0*/  BSYNC.RECONVERGENT B0 ;  /* 0x0000000000007941 */ /* 0x000fea0003800200 */
.L_x_1912:
[----:B------:R-:W-:Y:S01]  /*917c0*/  ISETP.GE.AND P0, PT, R36, 0x1, PT ;  /* 0x000000012400780c */ /* 0x000fe20003f06270 */
[----:B------:R-:W-:-:S12]  /*917d0*/  BSSY.RECONVERGENT B10, `(.L_x_1919) ;  /* 0x00007090000a7945 */ /* 0x000fd80003800200 */
[----:B------:R-:W-:Y:S05]  /*917e0*/  @!P0 BRA `(.L_x_1920) ;  /* 0x00000070001c8947 */ /* 0x000fea0003800000 */
[----:B------:R-:W-:Y:S02]  /*917f0*/  R2UR UR4, R64 ;  /* 0x00000000400472ca */ /* 0x000fe400000e0000 */
[----:B------:R-:W-:-:S13]  /*91800*/  R2UR UR5, R65 ;  /* 0x00000000410572ca */ /* 0x000fda00000e0000 */
[----:B------:R3:W5:Y:S01]  /*91810*/  LDG.E R38, desc[UR4][R54.64+0xcc] ;  /* 0x0000cc0436267981 */ /* 0x000762000c1e1900 */
[----:B------:R-:W-:-:S07]  /*91820*/  IMAD.MOV.U32 R81, RZ, RZ, 0x1 ;  /* 0x00000001ff517424 */ /* 0x000fce00078e00ff */
.L_x_1998:
        /* <DEDUP_REMOVED lines=11> */
[----:B-1----:R-:W-:Y:S02]  /*918e0*/  IMAD.MOV.U32 R61, RZ, RZ, 0x1 ;  /* 0x00000001ff3d7424 */ /* 0x002fe400078e00ff */
[----:B------:R-:W-:-:S07]  /*918f0*/  IMAD.X R63, RZ, RZ, R57, P0 ;  /* 0x000000ffff3f7224 */ /* 0x000fce00000e0639 */
.L_x_1997:
[----:B-1----:R-:W1:Y:S01]  /*91900*/  LDC.64 R82, c[0x0][0x3a8] ;  /* 0x0000ea00ff527b82 */ /* 0x002e620000000a00 */
[----:B------:R-:W-:Y:S01]  /*91910*/  IMAD R2, R38, R75, R41 ;  /* 0x0000004b26027224 */ /* 0x000fe200078e0229 */
[----:B------:R-:W-:Y:S02]  /*91920*/  R2UR UR4, R64 ;  /* 0x00000000400472ca */ /* 0x000fe400000e0000 */
[----:B------:R-:W-:Y:S01]  /*91930*/  R2UR UR5, R65 ;  /* 0x00000000410572ca */ /* 0x000fe200000e0000 */
[----:B------:R-:W-:-:S04]  /*91940*/  IMAD.IADD R85, R2, 0x1, R61 ;  /* 0x0000000102557824 */ /* 0x000fc800078e023d */
[----:B-1----:R-:W-:-:S08]  /*91950*/  IMAD.WIDE R84, R85, 0x8, R82 ;  /* 0x0000000855547825 */ /* 0x002fd000078e0252 */
        /* <DEDUP_REMOVED lines=29> */
[----:B0-----:R-:W-:Y:S05]  /*91b30*/  @!P0 BRA `(.L_x_1927) ;  /* 0x0000000000408947 */ /* 0x001fea0003800000 */
        /* <DEDUP_REMOVED lines=16> */
.L_x_1927:
[C---:B------:R-:W-:Y:S02]  /*91c40*/  R2UR UR8, R64.reuse ;  /* 0x00000000400872ca */ /* 0x040fe400000e0000 */
[C---:B------:R-:W-:Y:S02]  /*91c50*/  R2UR UR9, R65.reuse ;  /* 0x00000000410972ca */ /* 0x040fe400000e0000 */
[----:B------:R-:W-:Y:S02]  /*91c60*/  R2UR UR4, R64 ;  /* 0x00000000400472ca */ /* 0x000fe400000e0000 */
[----:B------:R-:W-:-:S09]  /*91c70*/  R2UR UR5, R65 ;  /* 0x00000000410572ca */ /* 0x000fd200000e0000 */
[----:B------:R-:W2:Y:S04]  /*91c80*/  LDG.E.U8 R82, desc[UR8][R60.64+0x1a] ;  /* 0x00001a083c527981 */ /* 0x000ea8000c1e1100 */
[----:B------:R-:W5:Y:S01]  /*91c90*/  LDG.E.S8 R38, desc[UR4][R62.64+-0x1] ;  /* 0xffffff043e267981 */ /* 0x000f62000c1e1300 */
        /* <DEDUP_REMOVED lines=16> */
[----:B-----5:R-:W-:Y:S02]  /*91da0*/  IDP.4A.S8.U8 R83, R83, UR4, R38 ;  /* 0x0000000453537c26 */ /* 0x020fe40008000226 */
[----:B------:R-:W-:-:S04]  /*91db0*/  IMAD.MOV.U32 R38, RZ, RZ, 0x50 ;  /* 0x00000050ff267424 */ /* 0x000fc800078e00ff */
[----:B------:R-:W-:-:S04]  /*91dc0*/  IMAD R83, R83, 0x8, R38 ;  /* 0x0000000853537824 */ /* 0x000fc800078e0226 */
[----:B------:R-:W-:-:S04]  /*91dd0*/  VIADD R88, R83, 0x10000 ;  /* 0x0001000053587836 */ /* 0x000fc80000000000 */
[----:B------:R-:W0:Y:S02]  /*91de0*/  LDC.64 R82, c[0x3][R88+-0x7590] ;  /* 0x00e29c0058527b82 */ /* 0x000e240000000a00 */
[----:B0-----:R-:W-:-:S07]  /*91df0*/  DADD R92, R92, R82 ;  /* 0x000000005c5c7229 */ /* 0x001fce0000000052 */
[----:B------:R-:W-:Y:S04]  /*91e00*/  STG.E.64 desc[UR8][R52.64+0x2748], R92 ;  /* 0x0027485c34007986 */ /* 0x000fe8000c101b08 */
[----:B------:R-:W2:Y:S04]  /*91e10*/  LDG.E.U8 R83, desc[UR12][R60.64+0x1b] ;  /* 0x00001b0c3c537981 */ /* 0x000ea8000c1e1100 */
[----:B------:R-:W2:Y:S04]  /*91e20*/  LDG.E.U8 R86, desc[UR16][R60.64+0x1a] ;  /* 0x00001a103c567981 */ /* 0x000ea8000c1e1100 */
[----:B------:R-:W5:Y:S04]  /*91e30*/  LDG.E.S8 R82, desc[UR10][R62.64] ;  /* 0x0000000a3e527981 */ /* 0x000f68000c1e1300 */
[----:B------:R-:W3:Y:S01]  /*91e40*/  LDG.E.S8 R84, desc[UR14][R62.64+-0x1] ;  /* 0xffffff0e3e547981 */ /* 0x000ee2000c1e1300 */
[----:B--2---:R-:W-:-:S02]  /*91e50*/  PRMT R86, R86, 0x3340, R83 ;  /* 0x0000334056567816 */ /* 0x004fc40000000053 */
[----:B------:R-:W-:Y:S02]  /*91e60*/  PRMT R83, R83, 0x8880, RZ ;  /* 0x0000888053537816 */ /* 0x000fe400000000ff */
[----:B-----5:R-:W-:-:S03]  /*91e70*/  PRMT R85, R82, 0x3340, RZ ;  /* 0x0000334052557816 */ /* 0x020fc600000000ff */
[----:B------:R-:W-:Y:S01]  /*91e80*/  IMAD R82, R82, 0x5, R83 ;  /* 0x0000000552527824 */ /* 0x000fe200078e0253 */
[----:B------:R-:W-:-:S04]  /*91e90*/  PRMT R85, R86, 0x5410, R85 ;  /* 0x0000541056557816 */ /* 0x000fc80000000055 */
[----:B------:R-:W-:Y:S01]  /*91ea0*/  LEA R86, R82, 0x10000, 0x3 ;  /* 0x0001000052567811 */ /* 0x000fe200078e18ff */
[----:B---3--:R-:W-:Y:S01]  /*91eb0*/  IDP.4A.S8.U8 R85, R85, UR4, R84 ;  /* 0x0000000455557c26 */ /* 0x008fe20008000254 */
        /* <DEDUP_REMOVED lines=29> */
[----:B0-----:R-:W-:Y:S01]  /*92090*/  DSETP.GEU.AND P1, PT, |R82|, R2, PT ;  /* 0x000000025200722a */ /* 0x001fe20003f2e200 */
[----:B------:R-:W-:-:S05]  /*920a0*/  IMAD.MOV.U32 R82, RZ, RZ, R84 ;  /* 0x000000ffff527224 */ /* 0x000fca00078e0054 */
[----:B------:R-:W-:-:S08]  /*920b0*/  PRMT R82, R82, 0x5410, R82 ;  /* 0x0000541052527816 */ /* 0x000fd00000000052 */
        /* <DEDUP_REMOVED lines=24> */
[C---:B------:R-:W-:Y:S01]  /*92240*/  R2UR UR9, R65.reuse ;  /* 0x00000000410972ca */ /* 0x040fe200000e0000 */
[----:B------:R-:W2:Y:S01]  /*92250*/  LDG.E.64 R88, desc[UR4][R52.64+0x2720] ;  /* 0x0027200434587981 */ /* 0x000ea2000c1e1b00 */
[----:B------:R-:W-:Y:S02]  /*92260*/  R2UR UR14, R64 ;  /* 0x00000000400e72ca */ /* 0x000fe400000e0000 */
[----:B------:R-:W-:Y:S01]  /*92270*/  R2UR UR15, R65 ;  /* 0x00000000410f72ca */ /* 0x000fe200000e0000 */
[----:B-1----:R-:W-:-:S08]  /*92280*/  DADD R82, R82, R84 ;  /* 0x0000000052527229 */ /* 0x002fd00000000054 */
[----:B0-----:R-:W-:-:S07]  /*92290*/  DADD R86, R82, R86 ;  /* 0x0000000052567229 */ /* 0x001fce0000000056 */
        /* <DEDUP_REMOVED lines=59> */
.L_x_1933:
[----:B------:R-:W-:Y:S05]  /*92650*/  BSYNC.RECONVERGENT B2 ;  /* 0x0000000000027941 */ /* 0x000fea0003800200 */
.L_x_1932:
        /* <DEDUP_REMOVED lines=32> */
.L_x_1936:
[----:B------:R-:W-:Y:S05]  /*92860*/  BSYNC.RECONVERGENT B2 ;  /* 0x0000000000027941 */ /* 0x000fea0003800200 */
.L_x_1935:
        /* <DEDUP_REMOVED lines=19> */
.L_x_1934:
        /* <DEDUP_REMOVED lines=14> */
.L_x_1931:
        /* <DEDUP_REMOVED lines=67> */
.L_x_1939:
[----:B------:R-:W-:Y:S05]  /*92eb0*/  BSYNC.RECONVERGENT B2 ;  /* 0x0000000000027941 */ /* 0x000fea0003800200 */
.L_x_1938:
        /* <DEDUP_REMOVED lines=32> */
.L_x_1942:
[----:B------:R-:W-:Y:S05]  /*930c0*/  BSYNC.RECONVERGENT B2 ;  /* 0x0000000000027941 */ /* 0x000fea0003800200 */
.L_x_1941:
        /* <DEDUP_REMOVED lines=19> */
.L_x_1940:
        /* <DEDUP_REMOVED lines=14> */
.L_x_1930:
        /* <DEDUP_REMOVED lines=15> */
.L_x_1943:
        /* <DEDUP_REMOVED lines=67> */
.L_x_1945:
[----:B------:R-:W-:Y:S05]  /*93800*/  BSYNC.RECONVERGENT B2 ;  /* 0x0000000000027941 */ /* 0x000fea0003800200 */
.L_x_1944:
        /* <DEDUP_REMOVED lines=32> */
.L_x_1948:
[----:B------:R-:W-:Y:S05]  /*93a10*/  BSYNC.RECONVERGENT B2 ;  /* 0x0000000000027941 */ /* 0x000fea0003800200 */
.L_x_1947:
        /* <DEDUP_REMOVED lines=19> */
.L_x_1946:
        /* <DEDUP_REMOVED lines=13> */
.L_x_1937:
[----:B------:R-:W-:Y:S05]  /*93c20*/  BSYNC.RECONVERGENT B0 ;  /* 0x0000000000007941 */ /* 0x000fea0003800200 */
.L_x_1929:
[C---:B------:R-:W-:Y:S02]  /*93c30*/  R2UR UR4, R64.reuse ;  /* 0x00000000400472ca */ /* 0x040fe400000e0000 */
[C---:B------:R-:W-:Y:S02]  /*93c40*/  R2UR UR5, R65.reuse ;  /* 0x00000000410572ca */ /* 0x040fe400000e0000 */
[----:B------:R-:W-:Y:S02]  /*93c50*/  R2UR UR8, R64 ;  /* 0x00000000400872ca */ /* 0x000fe400000e0000 */
[----:B------:R-:W-:-:S09]  /*93c60*/  R2UR UR9, R65 ;  /* 0x00000000410972ca */ /* 0x000fd200000e0000 */
[----:B------:R-:W3:Y:S04]  /*93c70*/  LDG.E.S8 R38, desc[UR4][R62.64] ;  /* 0x000000043e267981 */ /* 0x000ee8000c1e1300 */
[----:B012---:R-:W3:Y:S01]  /*93c80*/  LDG.E.S8 R83, desc[UR8][R60.64+0x1b] ;  /* 0x00001b083c537981 */ /* 0x007ee2000c1e1300 */
[----:B------:R-:W-:Y:S02]  /*93c90*/  R2UR UR10, R64 ;  /* 0x00000000400a72ca */ /* 0x000fe400000e0000 */
[----:B------:R-:W-:Y:S01]  /*93ca0*/  R2UR UR11, R65 ;  /* 0x00000000410b72ca */ /* 0x000fe200000e0000 */
[----:B---3--:R-:W-:-:S05]  /*93cb0*/  IMAD R38, R38, 0x5, R83 ;  /* 0x0000000526267824 */ /* 0x008fca00078e0253 */
[----:B------:R-:W-:-:S06]  /*93cc0*/  LEA R82, R38, 0x10000, 0x3 ;  /* 0x0001000026527811 */ /* 0x000fcc00078e18ff */
[----:B------:R-:W0:Y:S02]  /*93cd0*/  LDC.64 R82, c[0x3][R82+-0x4e30] ;  /* 0x00ec740052527b82 */ /* 0x000e240000000a00 */
[----:B0-----:R0:W-:Y:S04]  /*93ce0*/  STG.E.64 desc[UR4][R52.64+0x2760], R82 ;  /* 0x0027605234007986 */ /* 0x0011e8000c101b04 */
[----:B------:R1:W2:Y:S04]  /*93cf0*/  LDG.E.S8 R85, desc[UR10][R60.64+0x1b] ;  /* 0x00001b0a3c557981 */ /* 0x0002a8000c1e1300 */
        /* <DEDUP_REMOVED lines=9> */
[----:B------:R-:W3:Y:S02]  /*93d90*/  MUFU.RCP64H R87, R111 ;  /* 0x0000006f00577308 */ /* 0x000ee40000001800 */
[----:B---3--:R-:W-:-:S08]  /*93da0*/  DFMA R88, -R110, R86, 1 ;  /* 0x3ff000006e58742b */ /* 0x008fd00000000156 */
[----:B------:R-:W-:-:S08]  /*93db0*/  DFMA R88, R88, R88, R88 ;  /* 0x000000585858722b */ /* 0x000fd00000000058 */
[----:B------:R-:W-:-:S08]  /*93dc0*/  DFMA R88, R86, R88, R86 ;  /* 0x000000585658722b */ /* 0x000fd00000000056 */
[----:B-1----:R-:W-:-:S08]  /*93dd0*/  DFMA R60, -R110, R88, 1 ;  /* 0x3ff000006e3c742b */ /* 0x002fd00000000158 */
[----:B------:R-:W-:Y:S01]  /*93de0*/  DFMA R60, R88, R60, R88 ;  /* 0x0000003c583c722b */ /* 0x000fe20000000058 */
[----:B--2---:R-:W-:-:S05]  /*93df0*/  IMAD R38, R38, 0x5, R85 ;  /* 0x0000000526267824 */ /* 0x004fca00078e0255 */
[----:B------:R-:W-:-:S06]  /*93e00*/  LEA R84, R38, 0x10000, 0x3 ;  /* 0x0001000026547811 */ /* 0x000fcc00078e18ff */
[----:B------:R-:W1:Y:S02]  /*93e10*/  LDC.64 R84, c[0x3][R84+-0x4d68] ;  /* 0x00eca60054547b82 */ /* 0x000e640000000a00 */
[----:B-1----:R-:W-:Y:S01]  /*93e20*/  DADD R126, R84, 200 ;  /* 0x40690000547e7429 */ /* 0x002fe20000000000 */
        /* <DEDUP_REMOVED lines=12> */
[----:B----4-:R-:W-:Y:S05]  /*93ef0*/  CALL.REL.NOINC `($__internal_0_$__cuda_sm20_div_rn_f64_full) ;  /* 0x00000b5800687944 */ /* 0x010fea0003c00000 */
.L_x_1950:
[----:B------:R-:W-:Y:S05]  /*93f00*/  BSYNC.RECONVERGENT B0 ;  /* 0x0000000000007941 */ /* 0x000fea0003800200 */
.L_x_1949:
        /* <DEDUP_REMOVED lines=24> */
.L_x_1951:
[C---:B------:R-:W-:Y:S02]  /*94090*/  R2UR UR4, R64.reuse ;  /* 0x00000000400472ca */ /* 0x040fe400000e0000 */
[C---:B------:R-:W-:Y:S02]  /*940a0*/  R2UR UR5, R65.reuse ;  /* 0x00000000410572ca */ /* 0x040fe400000e0000 */
[----:B------:R-:W-:Y:S02]  /*940b0*/  R2UR UR8, R64 ;  /* 0x00000000400872ca */ /* 0x000fe400000e0000 */
[----:B------:R-:W-:-:S09]  /*940c0*/  R2UR UR9, R65 ;  /* 0x00000000410972ca */ /* 0x000fd200000e0000 */
[----:B------:R2:W-:Y:S04]  /*940d0*/  STG.E.64 desc[UR4][R52.64+0x2738], R82 ;  /* 0x0027385234007986 */ /* 0x0005e8000c101b04 */
[----:B------:R2:W-:Y:S02]  /*940e0*/  STG.E.64 desc[UR8][R52.64+0x2740], R84 ;  /* 0x0027405434007986 */ /* 0x0005e4000c101b08 */
.L_x_1928:
[----:B------:R-:W-:Y:S05]  /*940f0*/  BSYNC.RECONVERGENT B1 ;  /* 0x0000000000017941 */ /* 0x000fea0003800200 */
.L_x_1926:
[----:B-----5:R-:W-:Y:S01]  /*94100*/  DSETP.GEU.AND P0, PT, |R84|, R2, PT ;  /* 0x000000025400722a */ /* 0x020fe20003f0e200 */
[----:B------:R-:W-:-:S13]  /*94110*/  BSSY.RECONVERGENT B0, `(.L_x_1952) ;  /* 0x0000017000007945 */ /* 0x000fda0003800200 */
[----:B------:R-:W-:Y:S05]  /*94120*/  @P0 BRA `(.L_x_1953) ;  /* 0x0000000000540947 */ /* 0x000fea0003800000 */
[C---:B------:R-:W-:Y:S01]  /*94130*/  R2UR UR4, R64.reuse ;  /* 0x00000000400472ca */ /* 0x040fe200000e0000 */
[----:B-12---:R-:W1:Y:S01]  /*94140*/  LDC.64 R84, c[0x0][0x3a8] ;  /* 0x0000ea00ff547b82 */ /* 0x006e620000000a00 */
[C---:B------:R-:W-:Y:S02]  /*94150*/  R2UR UR5, R65.reuse ;  /* 0x00000000410572ca */ /* 0x040fe400000e0000 */
[----:B------:R-:W-:Y:S02]  /*94160*/  R2UR UR8, R64 ;  /* 0x00000000400872ca */ /* 0x000fe400000e0000 */
[----:B------:R-:W-:-:S09]  /*94170*/  R2UR UR9, R65 ;  /* 0x00000000410972ca */ /* 0x000fd200000e0000 */
[----:B------:R-:W2:Y:S04]  /*94180*/  LDG.E R38, desc[UR4][R54.64+0xcc] ;  /* 0x0000cc0436267981 */ /* 0x000ea8000c1e1900 */
[----:B0-----:R-:W5:Y:S04]  /*94190*/  LDG.E R60, desc[UR8][R54.64+0xe8] ;  /* 0x0000e808363c7981 */ /* 0x001f68000c1e1900 */
[----:B------:R-:W3:Y:S01]  /*941a0*/  LDG.E.64 R2, desc[UR4][R52.64+0x2738] ;  /* 0x0027380434027981 */ /* 0x000ee2000c1e1b00 */
[----:B------:R-:W-:Y:S02]  /*941b0*/  R2UR UR10, R64 ;  /* 0x00000000400a72ca */ /* 0x000fe400000e0000 */
[----:B------:R-:W-:Y:S01]  /*941c0*/  R2UR UR11, R65 ;  /* 0x00000000410b72ca */ /* 0x000fe200000e0000 */
[----:B--2---:R-:W-:-:S04]  /*941d0*/  IMAD R61, R75, R38, R40 ;  /* 0x000000264b3d7224 */ /* 0x004fc800078e0228 */
[----:B-----5:R-:W-:-:S04]  /*941e0*/  IMAD.IADD R61, R60, 0x1, R61 ;  /* 0x000000013c3d7824 */ /* 0x020fc800078e023d */
[----:B-1----:R-:W-:-:S05]  /*941f0*/  IMAD.WIDE R60, R61, 0x8, R84 ;  /* 0x000000083d3c7825 */ /* 0x002fca00078e0254 */
[----:B---3--:R0:W-:Y:S04]  /*94200*/  STG.E.64 desc[UR4][R60.64], R2 ;  /* 0x000000023c007986 */ /* 0x0081e8000c101b04 */
[----:B------:R-:W2:Y:S04]  /*94210*/  LDG.E R38, desc[UR8][R54.64+0xcc] ;  /* 0x0000cc0836267981 */ /* 0x000ea8000c1e1900 */
[----:B------:R-:W3:Y:S04]  /*94220*/  LDG.E R86, desc[UR10][R54.64+0xe8] ;  /* 0x0000e80a36567981 */ /* 0x000ee8000c1e1900 */
[----:B------:R-:W5:Y:S01]  /*94230*/  LDG.E.64 R82, desc[UR4][R52.64+0x2740] ;  /* 0x0027400434527981 */ /* 0x000f62000c1e1b00 */
[----:B--2---:R-:W-:-:S04]  /*94240*/  IMAD R87, R75, R38, R41 ;  /* 0x000000264b577224 */ /* 0x004fc800078e0229 */
[----:B---3--:R-:W-:-:S04]  /*94250*/  IMAD.IADD R87, R86, 0x1, R87 ;  /* 0x0000000156577824 */ /* 0x008fc800078e0257 */
[----:B------:R-:W-:-:S05]  /*94260*/  IMAD.WIDE R84, R87, 0x8, R84 ;  /* 0x0000000857547825 */ /* 0x000fca00078e0254 */
[----:B-----5:R0:W-:Y:S02]  /*94270*/  STG.E.64 desc[UR4][R84.64], R82 ;  /* 0x0000005254007986 */ /* 0x0201e4000c101b04 */
.L_x_1953:
[----:B------:R-:W-:Y:S05]  /*94280*/  BSYNC.RECONVERGENT B0 ;  /* 0x0000000000007941 */ /* 0x000fea0003800200 */
.L_x_1952:
[----:B------:R-:W-:Y:S02]  /*94290*/  R2UR UR4, R64 ;  /* 0x00000000400472ca */ /* 0x000fe400000e0000 */
[----:B------:R-:W-:-:S13]  /*942a0*/  R2UR UR5, R65 ;  /* 0x00000000410572ca */ /* 0x000fda00000e0000 */
[----:B0-----:R-:W2:Y:S04]  /*942b0*/  LDG.E R60, desc[UR4][R54.64+0xe8] ;  /* 0x0000e804363c7981 */ /* 0x001ea8000c1e1900 */
[----:B------:R0:W5:Y:S01]  /*942c0*/  LDG.E R38, desc[UR4][R54.64+0xcc] ;  /* 0x0000cc0436267981 */ /* 0x000162000c1e1900 */
[----:B--2---:R-:W-:-:S04]  /*942d0*/  ISETP.GE.AND P0, PT, R60, 0x2, PT ;  /* 0x000000023c00780c */ /* 0x004fc80003f06270 */
[----:B------:R-:W-:-:S13]  /*942e0*/  ISETP.LT.U32.OR P0, PT, R81, 0x2, !P0 ;  /* 0x000000025100780c */ /* 0x000fda0004701470 */
[----:B0-----:R-:W-:Y:S05]  /*942f0*/  @P0 BRA `(.L_x_1925) ;  /* 0x00000044001c0947 */ /* 0x001fea0003800000 */
[----:B------:R-:W0:Y:S01]  /*94300*/  LDC.64 R88, c[0x0][0x3a8] ;  /* 0x0000ea00ff587b82 */ /* 0x000e220000000a00 */
[----:B-1----:R-:W-:Y:S01]  /*94310*/  IMAD.IADD R84, R40, 0x1, R60 ;  /* 0x0000000128547824 */ /* 0x002fe200078e023c */
[----:B------:R-:W-:Y:S02]  /*94320*/  R2UR UR4, R64 ;  /* 0x00000000400472ca */ /* 0x000fe400000e0000 */
[C---:B------:R-:W-:Y:S01]  /*94330*/  R2UR UR5, R65.reuse ;  /* 0x00000000410572ca */ /* 0x040fe200000e0000 */
        /* <DEDUP_REMOVED lines=8> */
[----:B------:R-:W3:Y:S01]  /*943c0*/  LDG.E R38, desc[UR8][R54.64+0xcc] ;  /* 0x0000cc0836267981 */ /* 0x000ee2000c1e1900 */
[----:B------:R-:W-:Y:S02]  /*943d0*/  IMAD.MOV.U32 R86, RZ, RZ, 0x1 ;  /* 0x00000001ff567424 */ /* 0x000fe400078e00ff */
[----:B---3--:R-:W-:-:S04]  /*943e0*/  IMAD R61, R75, R38, R82 ;  /* 0x000000264b3d7224 */ /* 0x008fc800078e0252 */
[----:B------:R-:W-:-:S06]  /*943f0*/  IMAD.WIDE R88, R61, 0x8, R88 ;  /* 0x000000083d587825 */ /* 0x000fcc00078e0258 */
[----:B------:R-:W3:Y:S01]  /*94400*/  LDG.E.64 R88, desc[UR4][R88.64] ;  /* 0x0000000458587981 */ /* 0x000ee2000c1e1b00 */
[----:B------:R-:W-:Y:S01]  /*94410*/  UMOV UR4, 0xcccccccd ;  /* 0xcccccccd00047882 */ /* 0x000fe20000000000 */
[----:B------:R-:W-:Y:S02]  /*94420*/  UMOV UR5, 0x4016cccc ;  /* 0x4016cccc00057882 */ /* 0x000fe40000000000 */
[----:B------:R-:W-:-:S08]  /*94430*/  DADD R110, R90, -UR4 ;  /* 0x800000045a6e7e29 */ /* 0x000fd00008000000 */
[----:B--2---:R-:W-:-:S06]  /*94440*/  DADD R110, R110, R2 ;  /* 0x000000006e6e7229 */ /* 0x004fcc0000000002 */
[----:B------:R-:W1:Y:S02]  /*94450*/  MUFU.RCP64H R87, R111 ;  /* 0x0000006f00577308 */ /* 0x000e640000001800 */
[----:B-1----:R-:W-:-:S08]  /*94460*/  DFMA R92, -R110, R86, 1 ;  /* 0x3ff000006e5c742b */ /* 0x002fd00000000156 */
[----:B------:R-:W-:-:S08]  /*94470*/  DFMA R92, R92, R92, R92 ;  /* 0x0000005c5c5c722b */ /* 0x000fd0000000005c */
[----:B------:R-:W-:-:S08]  /*94480*/  DFMA R92, R86, R92, R86 ;  /* 0x0000005c565c722b */ /* 0x000fd00000000056 */
[----:B------:R-:W-:-:S08]  /*94490*/  DFMA R86, -R110, R92, 1 ;  /* 0x3ff000006e56742b */ /* 0x000fd0000000015c */
[----:B------:R-:W-:Y:S01]  /*944a0*/  DFMA R86, R92, R86, R92 ;  /* 0x000000565c56722b */ /* 0x000fe2000000005c */
[----:B------:R-:W-:Y:S02]  /*944b0*/  R2UR UR4, R64 ;  /* 0x00000000400472ca */ /* 0x000fe400000e0000 */
[----:B------:R-:W-:Y:S01]  /*944c0*/  R2UR UR5, R65 ;  /* 0x00000000410572ca */ /* 0x000fe200000e0000 */
        /* <DEDUP_REMOVED lines=14> */
[----:B0---4-:R-:W-:Y:S05]  /*945b0*/  CALL.REL.NOINC `($__internal_0_$__cuda_sm20_div_rn_f64_full) ;  /* 0x00000b5000b87944 */ /* 0x011fea0003c00000 */
[----:B------:R-:W-:Y:S02]  /*945c0*/  IMAD.MOV.U32 R86, RZ, RZ, R108 ;  /* 0x000000ffff567224 */ /* 0x000fe400078e006c */
[----:B------:R-:W-:-:S07]  /*945d0*/  IMAD.MOV.U32 R87, RZ, RZ, R109 ;  /* 0x000000ffff577224 */ /* 0x000fce00078e006d */
.L_x_1955:
[----:B------:R-:W-:Y:S05]  /*945e0*/  BSYNC.RECONVERGENT B0 ;  /* 0x0000000000007941 */ /* 0x000fea0003800200 */
.L_x_1954:
[C---:B------:R-:W-:Y:S01]  /*945f0*/  R2UR UR4, R64.reuse ;  /* 0x00000000400472ca */ /* 0x040fe200000e0000 */
[----:B------:R-:W1:Y:S01]  /*94600*/  LDC.64 R92, c[0x0][0x3a8] ;  /* 0x0000ea00ff5c7b82 */ /* 0x000e620000000a00 */
[C---:B------:R-:W-:Y:S02]  /*94610*/  R2UR UR5, R65.reuse ;  /* 0x00000000410572ca */ /* 0x040fe400000e0000 */
[----:B------:R-:W-:Y:S02]  /*94620*/  R2UR UR8, R64 ;  /* 0x00000000400872ca */ /* 0x000fe400000e0000 */
[----:B------:R-:W-:-:S09]  /*94630*/  R2UR UR9, R65 ;  /* 0x00000000410972ca */ /* 0x000fd200000e0000 */
[----:B------:R2:W-:Y:S04]  /*94640*/  STG.E.64 desc[UR4][R52.64+0x2748], R86 ;  /* 0x0027485634007986 */ /* 0x0005e8000c101b04 */
[----:B------:R-:W3:Y:S01]  /*94650*/  LDG.E R61, desc[UR8][R54.64+0xcc] ;  /* 0x0000cc08363d7981 */ /* 0x000ee2000c1e1900 */
[----:B------:R-:W-:-:S04]  /*94660*/  VIADD R101, R84, 0xfffffd8e ;  /* 0xfffffd8e54657836 */ /* 0x000fc80000000000 */
[----:B---3--:R-:W-:-:S04]  /*94670*/  IMAD R61, R36, R61, R101 ;  /* 0x0000003d243d7224 */ /* 0x008fc800078e0265 */
[----:B-1----:R-:W-:-:S05]  /*94680*/  IMAD.WIDE R96, R61, 0x8, R92 ;  /* 0x000000083d607825 */ /* 0x002fca00078e025c */
[----:B------:R-:W3:Y:S01]  /*94690*/  LDG.E.64 R94, desc[UR4][R96.64] ;  /* 0x00000004605e7981 */ /* 0x000ee2000c1e1b00 */
[----:B------:R-:W-:Y:S01]  /*946a0*/  IMAD.MOV.U32 R98, RZ, RZ, -0x800000 ;  /* 0xff800000ff627424 */ /* 0x000fe200078e00ff */
[----:B------:R-:W-:Y:S01]  /*946b0*/  BSSY.RECONVERGENT B0, `(.L_x_1956) ;  /* 0x0000046000007945 */ /* 0x000fe20003800200 */
[----:B------:R-:W-:-:S03]  /*946c0*/  IMAD.MOV.U32 R99, RZ, RZ, 0x41cdcd64 ;  /* 0x41cdcd64ff637424 */ /* 0x000fc600078e00ff */
[----:B------:R-:W-:Y:S03]  /*946d0*/  BSSY.RELIABLE B1, `(.L_x_1957) ;  /* 0x000003a000017945 */ /* 0x000fe60003800100 */
[----:B---3--:R-:W-:-:S14]  /*946e0*/  DSETP.GEU.AND P0, PT, |R94|, R98, PT ;  /* 0x000000625e00722a */ /* 0x008fdc0003f0e200 */
[----:B--2---:R-:W-:Y:S05]  /*946f0*/  @P0 BRA `(.L_x_1958) ;  /* 0x0000000000dc0947 */ /* 0x004fea0003800000 */
[----:B------:R-:W1:Y:S01]  /*94700*/  LDCU.64 UR4, c[0x0][0x3b8] ;  /* 0x00007700ff0477ac */ /* 0x000e620008000a00 */
[----:B------:R-:W-:Y:S01]  /*94710*/  IMAD.IADD R60, R43, 0x1, R60 ;  /* 0x000000012b3c7824 */ /* 0x000fe200078e023c */
[C---:B------:R-:W-:Y:S02]  /*94720*/  R2UR UR8, R64.reuse ;  /* 0x00000000400872ca */ /* 0x040fe400000e0000 */
[C---:B------:R-:W-:Y:S02]  /*94730*/  R2UR UR9, R65.reuse ;  /* 0x00000000410972ca */ /* 0x040fe400000e0000 */
[C---:B------:R-:W-:Y:S02]  /*94740*/  R2UR UR10, R64.reuse ;  /* 0x00000000400a72ca */ /* 0x040fe400000e0000 */
[----:B------:R-:W-:Y:S02]  /*94750*/  R2UR UR11, R65 ;  /* 0x00000000410b72ca */ /* 0x000fe400000e0000 */
[----:B------:R-:W-:-:S02]  /*94760*/  R2UR UR12, R64 ;  /* 0x00000000400c72ca */ /* 0x000fc400000e0000 */
[----:B------:R-:W-:Y:S02]  /*94770*/  R2UR UR13, R65 ;  /* 0x00000000410d72ca */ /* 0x000fe400000e0000 */
[----:B-1----:R-:W-:Y:S02]  /*94780*/  IADD3 R94, P0, PT, R60, UR4, RZ ;  /* 0x000000043c5e7c10 */ /* 0x002fe4000ff1e0ff */
[----:B------:R-:W-:-:S05]  /*94790*/  R2UR UR4, R64 ;  /* 0x00000000400472ca */ /* 0x000fca00000e0000 */
[----:B------:R-:W2:Y:S01]  /*947a0*/  LDG.E.U8 R61, desc[UR10][R62.64+-0x1] ;  /* 0xffffff0a3e3d7981 */ /* 0x000ea2000c1e1100 */
[----:B------:R-:W-:Y:S02]  /*947b0*/  LEA.HI.X.SX32 R95, R60, UR5, 0x1, P0 ;  /* 0x000000053c5f7c11 */ /* 0x000fe400080f0eff */
[----:B------:R-:W-:Y:S01]  /*947c0*/  R2UR UR5, R65 ;  /* 0x00000000410572ca */ /* 0x000fe200000e0000 */
[----:B------:R-:W2:Y:S04]  /*947d0*/  LDG.E.U8 R60, desc[UR8][R62.64] ;  /* 0x000000083e3c7981 */ /* 0x000ea8000c1e1100 */
[----:B------:R-:W3:Y:S08]  /*947e0*/  LDG.E.U8 R83, desc[UR12][R94.64] ;  /* 0x0000000c5e537981 */ /* 0x000ef0000c1e1100 */
[----:B------:R-:W5:Y:S01]  /*947f0*/  LDG.E.S8 R38, desc[UR4][R94.64+0x1] ;  /* 0x000001045e267981 */ /* 0x000f62000c1e1300 */
[----:B------:R-:W-:-:S02]  /*94800*/  IMAD.MOV.U32 R102, RZ, RZ, 0x5197d ;  /* 0x0005197dff667424 */ /* 0x000fc400078e00ff */
[----:B------:R-:W-:Y:S01]  /*94810*/  IMAD.MOV.U32 R103, RZ, RZ, 0x50 ;  /* 0x00000050ff677424 */ /* 0x000fe200078e00ff */
[----:B--2---:R-:W-:Y:S02]  /*94820*/  PRMT R60, R61, 0x3340, R60 ;  /* 0x000033403d3c7816 */ /* 0x004fe4000000003c */
[----:B---3--:R-:W-:-:S04]  /*94830*/  PRMT R83, R83, 0x3340, RZ ;  /* 0x0000334053537816 */ /* 0x008fc800000000ff */
[----:B------:R-:W-:-:S05]  /*94840*/  PRMT R83, R60, 0x5410, R83 ;  /* 0x000054103c537816 */ /* 0x000fca0000000053 */
[----:B-----5:R-:W-:-:S04]  /*94850*/  IDP.4A.S8.U8 R38, R83, R102, R38 ;  /* 0x0000006653267226 */ /* 0x020fc80000000226 */
[----:B------:R-:W-:-:S04]  /*94860*/  IMAD R38, R38, 0x8, R103 ;  /* 0x0000000826267824 */ /* 0x000fc800078e0267 */
[----:B------:R-:W1:Y:S02]  /*94870*/  LDC.64 R60, c[0x3][R38+0x1388] ;  /* 0x00c4e200263c7b82 */ /* 0x000e640000000a00 */
[----:B-1----:R-:W-:-:S14]  /*94880*/  DSETP.GEU.AND P0, PT, |R60|, R98, PT ;  /* 0x000000623c00722a */ /* 0x002fdc0003f0e200 */
        /* <DEDUP_REMOVED lines=15> */
[----:B------:R-:W3:Y:S04]  /*94980*/  LDG.E.U8 R98, desc[UR8][R62.64] ;  /* 0x000000083e627981 */ /* 0x000ee8000c1e1100 */
[----:B------:R-:W3:Y:S04]  /*94990*/  LDG.E.U8 R99, desc[UR10][R62.64+-0x1] ;  /* 0xffffff0a3e637981 */ /* 0x000ee8000c1e1100 */
[----:B------:R-:W5:Y:S04]  /*949a0*/  LDG.E.U8 R100, desc[UR12][R94.64] ;  /* 0x0000000c5e647981 */ /* 0x000f68000c1e1100 */
[----:B------:R-:W4:Y:S01]  /*949b0*/  LDG.E.S8 R85, desc[UR4][R94.64+0x1] ;  /* 0x000001045e557981 */ /* 0x000f22000c1e1300 */
[----:B--2---:R-:W-:-:S04]  /*949c0*/  IMAD R83, R36, R83, R101 ;  /* 0x0000005324537224 */ /* 0x004fc800078e0265 */
[----:B------:R-:W-:-:S05]  /*949d0*/  IMAD.WIDE R96, R83, 0x8, R92 ;  /* 0x0000000853607825 */ /* 0x000fca00078e025c */
[----:B------:R-:W2:Y:S01]  /*949e0*/  LDG.E.64 R92, desc[UR4][R96.64] ;  /* 0x00000004605c7981 */ /* 0x000ea2000c1e1b00 */
[----:B---3--:R-:W-:Y:S02]  /*949f0*/  PRMT R98, R99, 0x3340, R98 ;  /* 0x0000334063627816 */ /* 0x008fe40000000062 */
[----:B-----5:R-:W-:-:S04]  /*94a00*/  PRMT R83, R100, 0x3340, RZ ;  /* 0x0000334064537816 */ /* 0x020fc800000000ff */
[----:B------:R-:W-:-:S05]  /*94a10*/  PRMT R98, R98, 0x5410, R83 ;  /* 0x0000541062627816 */ /* 0x000fca0000000053 */
[----:B----4-:R-:W-:-:S04]  /*94a20*/  IDP.4A.S8.U8 R85, R98, R102, R85 ;  /* 0x0000006662557226 */ /* 0x010fc80000000255 */
[----:B------:R-:W-:-:S04]  /*94a30*/  IMAD R85, R85, 0x8, R103 ;  /* 0x0000000855557824 */ /* 0x000fc800078e0267 */
[----:B------:R-:W2:Y:S02]  /*94a40*/  LDC.64 R98, c[0x3][R85+0x1388] ;  /* 0x00c4e20055627b82 */ /* 0x000ea40000000a00 */
[----:B--2---:R-:W-:Y:S01]  /*94a50*/  DADD R92, R92, R98 ;  /* 0x000000005c5c7229 */ /* 0x004fe20000000062 */
[----:B-1----:R-:W-:Y:S10]  /*94a60*/  BRA `(.L_x_1959) ;  /* 0x0000000000287947 */ /* 0x002ff40003800000 */
.L_x_1958:
[----:B------:R-:W-:Y:S05]  /*94a70*/  BSYNC.RELIABLE B1 ;  /* 0x0000000000017941 */ /* 0x000fea0003800100 */
.L_x_1957:
        /* <DEDUP_REMOVED lines=9> */
.L_x_1959:
[----:B------:R-:W-:Y:S05]  /*94b10*/  BSYNC.RECONVERGENT B0 ;  /* 0x0000000000007941 */ /* 0x000fea0003800200 */
.L_x_1956:
        /* <DEDUP_REMOVED lines=10> */
[----:B------:R-:W1:Y:S02]  /*94bc0*/  MUFU.RCP64H R3, R111 ;  /* 0x0000006f00037308 */ /* 0x000e640000001800 */
[----:B------:R2:W-:Y:S01]  /*94bd0*/  STG.E.64 desc[UR4][R52.64+0x2770], R92 ;  /* 0x0027705c34007986 */ /* 0x0005e2000c101b04 */
        /* <DEDUP_REMOVED lines=15> */
[----:B0---4-:R-:W-:Y:S05]  /*94cd0*/  CALL.REL.NOINC `($__internal_0_$__cuda_sm20_div_rn_f64_full) ;  /* 0x00000b4800f07944 */ /* 0x011fea0003c00000 */
.L_x_1961:
[----:B------:R-:W-:Y:S05]  /*94ce0*/  BSYNC.RECONVERGENT B0 ;  /* 0x0000000000007941 */ /* 0x000fea0003800200 */
.L_x_1960:
[----:B------:R-:W-:Y:S01]  /*94cf0*/  DSETP.GEU.AND P2, PT, R90, -2500, PT ;  /* 0xc0a388005a00742a */ /* 0x000fe20003f4e000 */
[C---:B------:R-:W-:Y:S01]  /*94d00*/  R2UR UR4, R64.reuse ;  /* 0x00000000400472ca */ /* 0x040fe200000e0000 */
[----:B------:R-:W-:Y:S01]  /*94d10*/  DSETP.GEU.AND P1, PT, R60, -2500, PT ;  /* 0xc0a388003c00742a */ /* 0x000fe20003f2e000 */
[----:B------:R-:W-:Y:S01]  /*94d20*/  R2UR UR5, R65 ;  /* 0x00000000410572ca */ /* 0x000fe200000e0000 */
[----:B------:R-:W-:Y:S10]  /*94d30*/  BSSY.RECONVERGENT B0, `(.L_x_1962) ;  /* 0x000003e000007945 */ /* 0x000ff40003800200 */
        /* <DEDUP_REMOVED lines=27> */
[----:B------:R-:W1:Y:S01]  /*94ef0*/  LDC.64 R86, c[0x0][0x3a8] ;  /* 0x0000ea00ff567b82 */ /* 0x000e620000000a00 */
[----:B------:R-:W-:-:S13]  /*94f00*/  R2UR UR5, R65 ;  /* 0x00000000410572ca */ /* 0x000fda00000e0000 */
[----:B0-----:R-:W2:Y:S01]  /*94f10*/  LDG.E R2, desc[UR4][R54.64+0xcc] ;  /* 0x0000cc0436027981 */ /* 0x001ea2000c1e1900 */
[C---:B------:R-:W-:Y:S02]  /*94f20*/  R2UR UR10, R64.reuse ;  /* 0x00000000400a72ca */ /* 0x040fe400000e0000 */
[C---:B------:R-:W-:Y:S02]  /*94f30*/  R2UR UR11, R65.reuse ;  /* 0x00000000410b72ca */ /* 0x040fe400000e0000 */
[----:B------:R-:W-:Y:S02]  /*94f40*/  R2UR UR8, R64 ;  /* 0x00000000400872ca */ /* 0x000fe400000e0000 */
[----:B------:R-:W-:Y:S01]  /*94f50*/  R2UR UR9, R65 ;  /* 0x00000000410972ca */ /* 0x000fe200000e0000 */
[----:B--2---:R-:W-:-:S04]  /*94f60*/  IMAD R3, R75, R2, R84 ;  /* 0x000000024b037224 */ /* 0x004fc800078e0254 */
[----:B-1----:R-:W-:-:S05]  /*94f70*/  IMAD.WIDE R2, R3, 0x8, R86 ;  /* 0x0000000803027825 */ /* 0x002fca00078e0256 */
[----:B------:R2:W-:Y:S04]  /*94f80*/  STG.E.64 desc[UR4][R2.64], R60 ;  /* 0x0000003c02007986 */ /* 0x0005e8000c101b04 */
[----:B------:R-:W3:Y:S04]  /*94f90*/  LDG.E R38, desc[UR10][R54.64+0xcc] ;  /* 0x0000cc0a36267981 */ /* 0x000ee8000c1e1900 */
[----:B------:R-:W5:Y:S01]  /*94fa0*/  LDG.E.64 R84, desc[UR8][R52.64+0x2770] ;  /* 0x0027700834547981 */ /* 0x000f62000c1e1b00 */
[----:B---3--:R-:W-:-:S04]  /*94fb0*/  IMAD R83, R75, R38, R82 ;  /* 0x000000264b537224 */ /* 0x008fc800078e0252 */
[----:B------:R-:W-:-:S05]  /*94fc0*/  IMAD.WIDE R82, R83, 0x8, R86 ;  /* 0x0000000853527825 */ /* 0x000fca00078e0256 */
[----:B-----5:R2:W-:Y:S01]  /*94fd0*/  STG.E.64 desc[UR4][R82.64], R84 ;  /* 0x0000005452007986 */ /* 0x0205e2000c101b04 */
[----:B------:R-:W-:Y:S05]  /*94fe0*/  BRA `(.L_x_1964) ;  /* 0x0000000000487947 */ /* 0x000fea0003800000 */
.L_x_1963:
[----:B------:R-:W-:-:S14]  /*94ff0*/  DSETP.GE.AND P0, PT, R86, R108, PT ;  /* 0x0000006c5600722a */ /* 0x000fdc0003f06000 */
[----:B------:R-:W-:Y:S05]  /*95000*/  @!P0 BRA `(.L_x_1964) ;  /* 0x0000000000408947 */ /* 0x000fea0003800000 */
        /* <DEDUP_REMOVED lines=11> */
[----:B------:R-:W2:Y:S04]  /*950c0*/  LDG.E R38, desc[UR10][R54.64+0xcc] ;  /* 0x0000cc0a36267981 */ /* 0x000ea8000c1e1900 */
[----:B------:R-:W3:Y:S01]  /*950d0*/  LDG.E.64 R60, desc[UR8][R52.64+0x2768] ;  /* 0x00276808343c7981 */ /* 0x000ee2000c1e1b00 */
[----:B--2---:R-:W-:-:S04]  /*950e0*/  IMAD R83, R75, R38, R82 ;  /* 0x000000264b537224 */ /* 0x004fc800078e0252 */
[----:B------:R-:W-:-:S05]  /*950f0*/  IMAD.WIDE R82, R83, 0x8, R86 ;  /* 0x0000000853527825 */ /* 0x000fca00078e0256 */
[----:B---3--:R1:W-:Y:S02]  /*95100*/  STG.E.64 desc[UR4][R82.64], R60 ;  /* 0x0000003c52007986 */ /* 0x0083e4000c101b04 */
.L_x_1964:
[----:B------:R-:W-:Y:S05]  /*95110*/  BSYNC.RECONVERGENT B0 ;  /* 0x0000000000007941 */ /* 0x000fea0003800200 */
.L_x_1962:
[----:B------:R-:W-:Y:S01]  /*95120*/  R2UR UR4, R64 ;  /* 0x00000000400472ca */ /* 0x000fe200000e0000 */
[----:B012---:R-:W-:Y:S01]  /*95130*/  IMAD.MOV.U32 R3, RZ, RZ, 0x3 ;  /* 0x00000003ff037424 */ /* 0x007fe200078e00ff */
[----:B------:R-:W-:Y:S01]  /*95140*/  R2UR UR5, R65 ;  /* 0x00000000410572ca */ /* 0x000fe200000e0000 */
[----:B------:R-:W-:Y:S01]  /*95150*/  BSSY.RECONVERGENT B3, `(.L_x_1965) ;  /* 0x000035b000037945 */ /* 0x000fe20003800200 */
[----:B------:R-:W-:-:S11]  /*95160*/  IMAD.MOV.U32 R2, RZ, RZ, 0x3 ;  /* 0x00000003ff027424 */ /* 0x000fd600078e00ff */
[----:B------:R0:W-:Y:S02]  /*95170*/  STG.E desc[UR4][R54.64+0xd8], R3 ;  /* 0x0000d80336007986 */ /* 0x0001e4000c101904 */
.L_x_1996:
[----:B------:R-:W-:Y:S02]  /*95180*/  R2UR UR4, R64 ;  /* 0x00000000400472ca */ /* 0x000fe400000e0000 */
[----:B------:R-:W-:-:S13]  /*95190*/  R2UR UR5, R65 ;  /* 0x00000000410572ca */ /* 0x000fda00000e0000 */
[----:B0-23--:R-:W2:Y:S01]  /*951a0*/  LDG.E R3, desc[UR4][R54.64+0xe8] ;  /* 0x0000e80436037981 */ /* 0x00dea2000c1e1900 */
[----:B-1----:R-:W-:Y:S01]  /*951b0*/  IMAD.MOV.U32 R83, RZ, RZ, R75 ;  /* 0x000000ffff537224 */ /* 0x002fe200078e004b */
        /* <DEDUP_REMOVED lines=20> */
[----:B------:R-:W-:Y:S05]  /*95300*/  @!P1 BRA `(.L_x_1967) ;  /* 0x0000003000dc9947 */ /* 0x000fea0003800000 */
[----:B------:R-:W-:Y:S01]  /*95310*/  BSSY.RECONVERGENT B1, `(.L_x_1968) ;  /* 0x0000333000017945 */ /* 0x000fe20003800200 */
.L_x_1995:
[----:B------:R-:W-:Y:S02]  /*95320*/  R2UR UR4, R64 ;  /* 0x00000000400472ca */ /* 0x000fe400000e0000 */
[----:B------:R-:W-:-:S13]  /*95330*/  R2UR UR5, R65 ;  /* 0x00000000410572ca */ /* 0x000fda00000e0000 */
[----:B------:R-:W2:Y:S02]  /*95340*/  LDG.E R2, desc[UR4][R54.64+0xe8] ;  /* 0x0000e80436027981 */ /* 0x000ea4000c1e1900 */
[----:B--2---:R-:W-:-:S13]  /*95350*/  ISETP.GE.AND P0, PT, R61, R2, PT ;  /* 0x000000023d00720c */ /* 0x004fda0003f06270 */
[----:B-1----:R-:W-:Y:S05]  /*95360*/  @P0 BRA `(.L_x_1969) ;  /* 0x0000003000b40947 */ /* 0x002fea0003800000 */
        /* <DEDUP_REMOVED lines=42> */
[----:B-----5:R-:W-:-:S03]  /*95610*/  IMAD.IADD R38, R61, 0x1, R60 ;  /* 0x000000013d267824 */ /* 0x020fc600078e023c */
[C---:B------:R-:W-:Y:S01]  /*95620*/  ISETP.NE.AND P2, PT, R87.reuse, RZ, PT ;  /* 0x000000ff5700720c */ /* 0x040fe20003f45270 */
[----:B------:R0:W-:Y:S01]  /*95630*/  STG.E desc[UR10][R54.64+0xec], R87 ;  /* 0x0000ec5736007986 */ /* 0x0001e2000c10190a */
[----:B------:R-:W-:Y:S01]  /*95640*/  ISETP.GE.AND P0, PT, R87, 0x1, PT ;  /* 0x000000015700780c */ /* 0x000fe20003f06270 */
[----:B------:R-:W1:Y:S05]  /*95650*/  BMOV.32.CLEAR R60, B11 ;  /* 0x000000000b3c7355 */ /* 0x000e6a0000100000 */
[C---:B------:R-:W-:Y:S01]  /*95660*/  ISETP.GT.AND P1, PT, R38.reuse, RZ, !P2 ;  /* 0x000000ff2600720c */ /* 0x040fe20005724270 */
[----:B------:R0:W-:Y:S01]  /*95670*/  STG.E desc[UR12][R54.64+0xf0], R38 ;  /* 0x0000f02636007986 */ /* 0x0001e2000c10190c */
[----:B------:R-:W-:-:S02]  /*95680*/  ISETP.NE.OR P0, PT, R38, RZ, !P0 ;  /* 0x000000ff2600720c */ /* 0x000fc40004705670 */
[----:B------:R-:W-:-:S05]  /*95690*/  IADD3 R103, PT, PT, R38, -0x1, R87 ;  /* 0xffffffff26677810 */ /* 0x000fca0007ffe057 */
[----:B------:R0:W-:Y:S06]  /*956a0*/  STG.E desc[UR14][R54.64+0xf4], R103 ;  /* 0x0000f46736007986 */ /* 0x0001ec000c10190e */
[----:B-1----:R-:W-:Y:S05]  /*956b0*/  @P0 BRA !P1, `(.L_x_1973) ;  /* 0x0000001400300947 */ /* 0x002fea0004800000 */
        /* <DEDUP_REMOVED lines=24> */
[----:B-----5:R-:W2:Y:S01]  /*95840*/  LDG.E.U8 R95, desc[UR10][R62.64] ;  /* 0x0000000a3e5f7981 */ /* 0x020ea2000c1e1100 */
        /* <DEDUP_REMOVED lines=43> */
.L_x_1976:
[----:B------:R-:W-:Y:S05]  /*95b00*/  BSYNC.RECONVERGENT B11 ;  /* 0x00000000000b7941 */ /* 0x000fea0003800200 */
.L_x_1975:
[----:B------:R-:W-:Y:S02]  /*95b10*/  R2UR UR4, R64 ;  /* 0x00000000400472ca */ /* 0x000fe400000e0000 */
[----:B------:R-:W-:-:S13]  /*95b20*/  R2UR UR5, R65 ;  /* 0x00000000410572ca */ /* 0x000fda00000e0000 */
[----:B------:R-:W2:Y:S01]  /*95b30*/  LDG.E R38, desc[UR4][R54.64+0xcc] ;  /* 0x0000cc0436267981 */ /* 0x000ea2000c1e1900 */
[----:B------:R-:W-:Y:S02]  /*95b40*/  VIADD R97, R97, 0xffffffff ;  /* 0xffffffff61617836 */ /* 0x000fe40000000000 */
[----:B------:R-:W-:-:S04]  /*95b50*/  IMAD.IADD R96, R41, 0x1, R99 ;  /* 0x0000000129607824 */ /* 0x000fc800078e0263 */
[----:B--2---:R-:W-:-:S04]  /*95b60*/  IMAD R93, R97, R38, R96 ;  /* 0x00000026615d7224 */ /* 0x004fc800078e0260 */
[----:B------:R-:W-:-:S06]  /*95b70*/  IMAD.WIDE R92, R93, 0x8, R2 ;  /* 0x000000085d5c7825 */ /* 0x000fcc00078e0202 */
[----:B------:R-:W2:Y:S01]  /*95b80*/  LDG.E.64 R92, desc[UR4][R92.64] ;  /* 0x000000045c5c7981 */ /* 0x000ea2000c1e1b00 */
[----:B------:R-:W-:Y:S02]  /*95b90*/  R2UR UR8, R64 ;  /* 0x00000000400872ca */ /* 0x000fe400000e0000 */
[----:B------:R-:W-:Y:S01]  /*95ba0*/  R2UR UR9, R65 ;  /* 0x00000000410972ca */ /* 0x000fe200000e0000 */
[----:B--2--5:R-:W-:-:S07]  /*95bb0*/  DADD R86, R92, R94 ;  /* 0x000000005c567229 */ /* 0x024fce000000005e */
[----:B------:R2:W-:Y:S05]  /*95bc0*/  STG.E.64 desc[UR4][R52.64+0x2760], R86 ;  /* 0x0027605634007986 */ /* 0x0005ea000c101b04 */
[----:B------:R-:W3:Y:S02]  /*95bd0*/  LDG.E R38, desc[UR8][R54.64+0xcc] ;  /* 0x0000cc0836267981 */ /* 0x000ee4000c1e1900 */
[----:B---3--:R-:W-:-:S04]  /*95be0*/  IMAD R38, R97, R38, R96 ;  /* 0x0000002661267224 */ /* 0x008fc800078e0260 */
[----:B0-----:R-:W-:-:S04]  /*95bf0*/  VIADD R95, R38, 0x271 ;  /* 0x00000271265f7836 */ /* 0x001fc80000000000 */
[----:B------:R-:W-:Y:S02]  /*95c00*/  IMAD.WIDE R94, R95, 0x8, R2 ;  /* 0x000000085f5e7825 */ /* 0x000fe400078e0202 */
[----:B------:R-:W3:Y:S04]  /*95c10*/  LDG.E.64 R2, desc[UR4][R52.64+0x2720] ;  /* 0x0027200434027981 */ /* 0x000ee8000c1e1b00 */
[----:B------:R-:W4:Y:S01]  /*95c20*/  LDG.E.64 R94, desc[UR4][R94.64] ;  /* 0x000000045e5e7981 */ /* 0x000f22000c1e1b00 */
[----:B------:R-:W-:Y:S01]  /*95c30*/  DSETP.GT.AND P0, PT, |R86|, R82, PT ;  /* 0x000000525600722a */ /* 0x000fe20003f04200 */
[----:B------:R-:W-:-:S13]  /*95c40*/  IMAD.MOV.U32 R82, RZ, RZ, 0x1 ;  /* 0x00000001ff527424 */ /* 0x000fda00078e00ff */
[----:B--2---:R-:W-:Y:S02]  /*95c50*/  @P0 IMAD.MOV.U32 R86, RZ, RZ, 0x0 ;  /* 0x00000000ff560424 */ /* 0x004fe400078e00ff */
[----:B------:R-:W-:-:S06]  /*95c60*/  @P0 IMAD.MOV.U32 R87, RZ, RZ, 0x7ff00000 ;  /* 0x7ff00000ff570424 */ /* 0x000fcc00078e00ff */
[----:B------:R-:W-:Y:S01]  /*95c70*/  DADD R126, R86, 200 ;  /* 0x40690000567e7429 */ /* 0x000fe20000000000 */
[----:B------:R-:W-:Y:S02]  /*95c80*/  @P0 R2UR UR8, R64 ;  /* 0x00000000400802ca */ /* 0x000fe400000e0000 */
[----:B------:R-:W-:-:S07]  /*95c90*/  @P0 R2UR UR9, R65 ;  /* 0x00000000410902ca */ /* 0x000fce00000e0000 */
[----:B------:R-:W-:Y:S01]  /*95ca0*/  FSETP.GEU.AND P1, PT, |R127|, 6.5827683646048100446e-37, PT ;  /* 0x036000007f00780b */ /* 0x000fe20003f2e200 */
[----:B------:R-:W-:Y:S05]  /*95cb0*/  BMOV.32.CLEAR RZ, B11 ;  /* 0x000000000bff7355 */ /* 0x000fea0000100000 */
[----:B------:R-:W-:Y:S01]  /*95cc0*/  BSSY.RECONVERGENT B11, `(.L_x_1977) ;  /* 0x000001e0000b7945 */ /* 0x000fe20003800200 */
[----:B----4-:R-:W-:-:S07]  /*95cd0*/  DADD R84, R94, R84 ;  /* 0x000000005e547229 */ /* 0x010fce0000000054 */
        /* <DEDUP_REMOVED lines=28> */
.L_x_1978:
[----:B------:R-:W-:Y:S05]  /*95ea0*/  BSYNC.RECONVERGENT B11 ;  /* 0x00000000000b7941 */ /* 0x000fea0003800200 */
.L_x_1977:
        /* <DEDUP_REMOVED lines=36> */
.L_x_1980:
[----:B------:R-:W-:Y:S05]  /*960f0*/  BSYNC.RECONVERGENT B11 ;  /* 0x00000000000b7941 */ /* 0x000fea0003800200 */
.L_x_1979:
        /* <DEDUP_REMOVED lines=12> */
.L_x_1974:
        /* <DEDUP_REMOVED lines=26> */
[----:B------:R-:W1:Y:S01]  /*96360*/  LDC.64 R102, c[0x3][R102+-0x4d68] ;  /* 0x00eca60066667b82 */ /* 0x000e620000000a00 */
[----:B0-----:R-:W-:-:S08]  /*96370*/  DADD R86, R86, R100 ;  /* 0x0000000056567229 */ /* 0x001fd00000000064 */
[----:B-1----:R-:W-:-:S07]  /*96380*/  DADD R86, R86, R102 ;  /* 0x0000000056567229 */ /* 0x002fce0000000066 */
        /* <DEDUP_REMOVED lines=23> */
[----:B------:R-:W1:Y:S01]  /*96500*/  LDC.64 R98, c[0x3][R98+-0x4e30] ;  /* 0x00ec740062627b82 */ /* 0x000e620000000a00 */
[----:B-----5:R-:W-:-:S07]  /*96510*/  IMAD R100, R97, 0x5, R92 ;  /* 0x0000000561647824 */ /* 0x020fce00078e025c */
[----:B------:R-:W1:Y:S01]  /*96520*/  LDC.64 R96, c[0x3][R38+0x5fa0] ;  /* 0x00d7e80026607b82 */ /* 0x000e620000000a00 */
[----:B------:R-:W-:-:S07]  /*96530*/  LEA R100, R100, 0x10000, 0x3 ;  /* 0x0001000064647811 */ /* 0x000fce00078e18ff */
[----:B------:R-:W2:Y:S01]  /*96540*/  LDC.64 R84, c[0x3][R100+-0x4e30] ;  /* 0x00ec740064547b82 */ /* 0x000ea20000000a00 */
[----:B------:R-:W-:Y:S01]  /*96550*/  R2UR UR4, R64 ;  /* 0x00000000400472ca */ /* 0x000fe200000e0000 */
[----:B-1----:R-:W-:-:S08]  /*96560*/  DADD R96, R96, R98 ;  /* 0x0000000060607229 */ /* 0x002fd00000000062 */
[----:B--2---:R-:W-:-:S07]  /*96570*/  DADD R84, R96, R84 ;  /* 0x0000000060547229 */ /* 0x004fce0000000054 */
[----:B------:R1:W-:Y:S04]  /*96580*/  STG.E.64 desc[UR4][R52.64+0x2758], R84 ;  /* 0x0027585434007986 */ /* 0x0003e8000c101b04 */
[----:B------:R-:W2:Y:S02]  /*96590*/  LDG.E R92, desc[UR8][R54.64+0xcc] ;  /* 0x0000cc08365c7981 */ /* 0x000ea4000c1e1900 */
[----:B--2---:R-:W-:-:S04]  /*965a0*/  IMAD R92, R101, R92, R103 ;  /* 0x0000005c655c7224 */ /* 0x004fc800078e0267 */
[----:B------:R-:W-:-:S04]  /*965b0*/  VIADD R93, R92, 0x271 ;  /* 0x000002715c5d7836 */ /* 0x000fc80000000000 */
[----:B------:R-:W-:Y:S02]  /*965c0*/  IMAD.WIDE R92, R93, 0x8, R2 ;  /* 0x000000085d5c7825 */ /* 0x000fe400078e0202 */
[----:B------:R-:W2:Y:S04]  /*965d0*/  LDG.E.64 R2, desc[UR4][R52.64+0x2720] ;  /* 0x0027200434027981 */ /* 0x000ea8000c1e1b00 */
[----:B------:R-:W1:Y:S01]  /*965e0*/  LDG.E.64 R92, desc[UR4][R92.64] ;  /* 0x000000045c5c7981 */ /* 0x000e62000c1e1b00 */
        /* <DEDUP_REMOVED lines=10> */
[----:B-1----:R-:W-:-:S07]  /*96690*/  DADD R84, R84, R92 ;  /* 0x0000000054547229 */ /* 0x002fce000000005c */
[----:B------:R0:W-:Y:S01]  /*966a0*/  STG.E.64 desc[UR4][R52.64+0x2758], R84 ;  /* 0x0027585434007986 */ /* 0x0001e2000c101b04 */
[----:B------:R-:W-:Y:S01]  /*966b0*/  UMOV UR4, 0xcccccccd ;  /* 0xcccccccd00047882 */ /* 0x000fe20000000000 */
[----:B------:R-:W-:Y:S01]  /*966c0*/  UMOV UR5, 0x4016cccc ;  /* 0x4016cccc00057882 */ /* 0x000fe20000000000 */
[----:B0-----:R-:W-:Y:S02]  /*966d0*/  @P0 IMAD.MOV.U32 R84, RZ, RZ, 0x0 ;  /* 0x00000000ff540424 */ /* 0x001fe400078e00ff */
[----:B------:R-:W-:-:S06]  /*966e0*/  @P0 IMAD.MOV.U32 R85, RZ, RZ, -0x40100000 ;  /* 0xbff00000ff550424 */ /* 0x000fcc00078e00ff */
[----:B------:R-:W-:-:S08]  /*966f0*/  DADD R110, R84, -UR4 ;  /* 0x80000004546e7e29 */ /* 0x000fd00008000000 */
[----:B--2---:R-:W-:-:S06]  /*96700*/  DADD R110, R110, R2 ;  /* 0x000000006e6e7229 */ /* 0x004fcc0000000002 */
        /* <DEDUP_REMOVED lines=18> */
[----:B----4-:R-:W-:Y:S05]  /*96830*/  CALL.REL.NOINC `($__internal_0_$__cuda_sm20_div_rn_f64_full) ;  /* 0x00000b3000187944 */ /* 0x010fea0003c00000 */
[----:B------:R-:W-:Y:S02]  /*96840*/  IMAD.MOV.U32 R82, RZ, RZ, R108 ;  /* 0x000000ffff527224 */ /* 0x000fe400078e006c */
[----:B------:R-:W-:-:S07]  /*96850*/  IMAD.MOV.U32 R83, RZ, RZ, R109 ;  /* 0x000000ffff537224 */ /* 0x000fce00078e006d */
.L_x_1983:
[----:B------:R-:W-:Y:S05]  /*96860*/  BSYNC.RECONVERGENT B11 ;  /* 0x00000000000b7941 */ /* 0x000fea0003800200 */
.L_x_1982:
[C---:B------:R-:W-:Y:S01]  /*96870*/  R2UR UR4, R64.reuse ;  /* 0x00000000400472ca */ /* 0x040fe200000e0000 */
[----:B------:R-:W0:Y:S01]  /*96880*/  LDC.64 R88, c[0x0][0x3a8] ;  /* 0x0000ea00ff587b82 */ /* 0x000e220000000a00 */
[C---:B------:R-:W-:Y:S02]  /*96890*/  R2UR UR5, R65.reuse ;  /* 0x00000000410572ca */ /* 0x040fe400000e0000 */
[----:B------:R-:W-:Y:S02]  /*968a0*/  R2UR UR8, R64 ;  /* 0x00000000400872ca */ /* 0x000fe400000e0000 */
[----:B------:R-:W-:-:S09]  /*968b0*/  R2UR UR9, R65 ;  /* 0x00000000410972ca */ /* 0x000fd200000e0000 */
[----:B------:R1:W-:Y:S04]  /*968c0*/  STG.E.64 desc[UR4][R52.64+0x2748], R82 ;  /* 0x0027485234007986 */ /* 0x0003e8000c101b04 */
[----:B------:R-:W2:Y:S01]  /*968d0*/  LDG.E R38, desc[UR8][R54.64+0xcc] ;  /* 0x0000cc0836267981 */ /* 0x000ea2000c1e1900 */
[----:B------:R-:W-:-:S04]  /*968e0*/  IMAD.IADD R61, R41, 0x1, R61 ;  /* 0x00000001293d7824 */ /* 0x000fc800078e023d */
[----:B--2---:R-:W-:-:S04]  /*968f0*/  IMAD R61, R75, R38, R61 ;  /* 0x000000264b3d7224 */ /* 0x004fc800078e023d */
[----:B0-----:R-:W-:-:S05]  /*96900*/  IMAD.WIDE R88, R61, 0x8, R88 ;  /* 0x000000083d587825 */ /* 0x001fca00078e0258 */
[----:B------:R-:W2:Y:S04]  /*96910*/  LDG.E.64 R92, desc[UR4][R88.64+0x1388] ;  /* 0x00138804585c7981 */ /* 0x000ea8000c1e1b00 */
[----:B------:R-:W3:Y:S01]  /*96920*/  LDG.E.64 R90, desc[UR4][R88.64] ;  /* 0x00000004585a7981 */ /* 0x000ee2000c1e1b00 */
[----:B------:R-:W-:Y:S01]  /*96930*/  UMOV UR4, 0xcccccccd ;  /* 0xcccccccd00047882 */ /* 0x000fe20000000000 */
[----:B------:R-:W-:Y:S01]  /*96940*/  UMOV UR5, 0x4016cccc ;  /* 0x4016cccc00057882 */ /* 0x000fe20000000000 */
[----:B------:R-:W-:Y:S05]  /*96950*/  BMOV.32.CLEAR RZ, B11 ;  /* 0x000000000bff7355 */ /* 0x000fea0000100000 */
[----:B------:R-:W-:Y:S01]  /*96960*/  BSSY.RECONVERGENT B11, `(.L_x_1984) ;  /* 0x00000150000b7945 */ /* 0x000fe20003800200 */
[----:B--2---:R-:W-:-:S02]  /*96970*/  DADD R92, R92, -UR4 ;  /* 0x800000045c5c7e29 */ /* 0x004fc40008000000 */
[----:B---3--:R-:W-:-:S06]  /*96980*/  DADD R126, R90, 200 ;  /* 0x406900005a7e7429 */ /* 0x008fcc0000000000 */
        /* <DEDUP_REMOVED lines=14> */
[----:B-1----:R-:W-:Y:S05]  /*96a70*/  @P0 BRA P1, `(.L_x_1985) ;  /* 0x00000000000c0947 */ /* 0x002fea0000800000 */
[----:B------:R-:W-:Y:S01]  /*96a80*/  IMAD.MOV.U32 R125, RZ, RZ, R127 ;  /* 0x000000ffff7d7224 */ /* 0x000fe200078e007f */
[----:B------:R-:W-:-:S07]  /*96a90*/  MOV R38, 0x96ab0 ;  /* 0x00096ab000267802 */ /* 0x000fce0000000f00 */
[----:B----4-:R-:W-:Y:S05]  /*96aa0*/  CALL.REL.NOINC `($__internal_0_$__cuda_sm20_div_rn_f64_full) ;  /* 0x00000b2c007c7944 */ /* 0x010fea0003c00000 */
.L_x_1985:
[----:B------:R-:W-:Y:S05]  /*96ab0*/  BSYNC.RECONVERGENT B11 ;  /* 0x00000000000b7941 */ /* 0x000fea0003800200 */
.L_x_1984:
        /* <DEDUP_REMOVED lines=12> */
.L_x_1973:
        /* <DEDUP_REMOVED lines=76> */
[----:B------:R-:W1:Y:S08]  /*97040*/  LDC.64 R84, c[0x3][R38+0x3a98] ;  /* 0x00cea60026547b82 */ /* 0x000e700000000a00 */
[----:B------:R-:W1:Y:S01]  /*97050*/  LDC.64 R92, c[0x3][R100+0x3a98] ;  /* 0x00cea600645c7b82 */ /* 0x000e620000000a00 */
[----:B------:R-:W-:-:S02]  /*97060*/  R2UR UR4, R64 ;  /* 0x00000000400472ca */ /* 0x000fc400000e0000 */
[----:B------:R-:W-:Y:S01]  /*97070*/  R2UR UR5, R65 ;  /* 0x00000000410572ca */ /* 0x000fe200000e0000 */
[----:B-1----:R-:W-:-:S12]  /*97080*/  DADD R92, R84, R92 ;  /* 0x00000000545c7229 */ /* 0x002fd8000000005c */
        /* <DEDUP_REMOVED lines=9> */
[----:B------:R-:W-:Y:S05]  /*97120*/  BMOV.32.CLEAR RZ, B11 ;  /* 0x000000000bff7355 */ /* 0x000fea0000100000 */
[----:B------:R-:W-:Y:S01]  /*97130*/  BSSY.RECONVERGENT B11, `(.L_x_1987) ;  /* 0x00000260000b7945 */ /* 0x000fe20003800200 */
[----:B---3--:R-:W-:-:S08]  /*97140*/  DADD R84, R92, R94 ;  /* 0x000000005c547229 */ /* 0x008fd0000000005e */
[----:B------:R-:W-:-:S14]  /*97150*/  DSETP.GT.AND P0, PT, |R84|, R82, PT ;  /* 0x000000525400722a */ /* 0x000fdc0003f04200 */
[----:B0-----:R-:W-:Y:S02]  /*97160*/  @P0 IMAD.MOV.U32 R86, RZ, RZ, 0x0 ;  /* 0x00000000ff560424 */ /* 0x001fe400078e00ff */
        /* <DEDUP_REMOVED lines=31> */
[----:B------:R-:W-:Y:S05]  /*97360*/  CALL.REL.NOINC `($__internal_0_$__cuda_sm20_div_rn_f64_full) ;  /* 0x00000b24004c7944 */ /* 0x000fea0003c00000 */
[----:B------:R-:W-:Y:S02]  /*97370*/  IMAD.MOV.U32 R82, RZ, RZ, R108 ;  /* 0x000000ffff527224 */ /* 0x000fe400078e006c */
[----:B------:R-:W-:-:S07]  /*97380*/  IMAD.MOV.U32 R83, RZ, RZ, R109 ;  /* 0x000000ffff537224 */ /* 0x000fce00078e006d */
.L_x_1988:
[----:B------:R-:W-:Y:S05]  /*97390*/  BSYNC.RECONVERGENT B11 ;  /* 0x00000000000b7941 */ /* 0x000fea0003800200 */
.L_x_1987:
        /* <DEDUP_REMOVED lines=35> */
[----:B------:R-:W-:Y:S05]  /*975d0*/  CALL.REL.NOINC `($__internal_0_$__cuda_sm20_div_rn_f64_full) ;  /* 0x00000b2000b07944 */ /* 0x000fea0003c00000 */
.L_x_1990:
[----:B------:R-:W-:Y:S05]  /*975e0*/  BSYNC.RECONVERGENT B11 ;  /* 0x00000000000b7941 */ /* 0x000fea0003800200 */
.L_x_1989:
        /* <DEDUP_REMOVED lines=8> */
[----:B-1----:R-:W-:Y:S05]  /*97670*/  @P0 BRA `(.L_x_1981) ;  /* 0x0000000c00100947 */ /* 0x002fea0003800000 */
[C---:B------:R-:W-:Y:S02]  /*97680*/  R2UR UR4, R64.reuse ;  /* 0x00000000400472ca */ /* 0x040fe400000e0000 */
[C---:B------:R-:W-:Y:S02]  /*97690*/  R2UR UR5, R65.reuse ;  /* 0x00000000410572ca */ /* 0x040fe400000e0000 */
[----:B------:R-:W-:Y:S02]  /*976a0*/  R2UR UR8, R64 ;  /* 0x00000000400872ca */ /* 0x000fe400000e0000 */
[----:B------:R-:W-:-:S09]  /*976b0*/  R2UR UR9, R65 ;  /* 0x00000000410972ca */ /* 0x000fd200000e0000 */
[----:B------:R1:W-:Y:S04]  /*976c0*/  STG.E.64 desc[UR4][R52.64+0x2738], R86 ;  /* 0x0027385634007986 */ /* 0x0003e8000c101b04 */
[----:B------:R1:W-:Y:S01]  /*976d0*/  STG.E.64 desc[UR8][R52.64+0x2740], R84 ;  /* 0x0027405434007986 */ /* 0x0003e2000c101b08 */
[----:B------:R-:W-:Y:S05]  /*976e0*/  BRA `(.L_x_1981) ;  /* 0x0000000800f47947 */ /* 0x000fea0003800000 */
.L_x_1986:
        /* <DEDUP_REMOVED lines=22> */
[----:B------:R-:W5:Y:S03]  /*97850*/  LDG.E.U8 R96, desc[UR12][R84.64+0x1b] ;  /* 0x00001b0c54607981 */ /* 0x000f66000c1e1100 */
[----:B------:R-:W-:-:S03]  /*97860*/  LEA.HI.X.SX32 R95, R61, R57, 0x1, P2 ;  /* 0x000000393d5f7211 */ /* 0x000fc600010f0eff */
[----:B------:R-:W4:Y:S04]  /*97870*/  LDG.E.U8 R102, desc[UR18][R62.64] ;  /* 0x000000123e667981 */ /* 0x000f28000c1e1100 */
[----:B------:R-:W2:Y:S04]  /*97880*/  LDG.E.U8 R100, desc[UR14][R94.64+0x1b] ;  /* 0x00001b0e5e647981 */ /* 0x000ea8000c1e1100 */
[----:B------:R-:W2:Y:S04]  /*97890*/  LDG.E.U8 R101, desc[UR16][R94.64+0x1a] ;  /* 0x00001a105e657981 */ /* 0x000ea8000c1e1100 */
[----:B------:R-:W4:Y:S01]  /*978a0*/  LDG.E.S8 R38, desc[UR4][R84.64+0x1c] ;  /* 0x00001c0454267981 */ /* 0x000f22000c1e1300 */
[----:B------:R-:W-:Y:S01]  /*978b0*/  UMOV UR5, 0x5197d ;  /* 0x0005197d00057882 */ /* 0x000fe20000000000 */
[----:B------:R-:W-:Y:S01]  /*978c0*/  UMOV UR4, 0x50 ;  /* 0x0000005000047882 */ /* 0x000fe20000000000 */
[----:B------:R-:W-:Y:S01]  /*978d0*/  UMOV UR6, 0x57d19 ;  /* 0x00057d1900067882 */ /* 0x000fe20000000000 */
[----:B------:R-:W-:-:S02]  /*978e0*/  LEA R104, R103, UR4, 0x3 ;  /* 0x0000000467687c11 */ /* 0x000fc4000f8e18ff */
[----:B---3--:R-:W-:Y:S02]  /*978f0*/  PRMT R86, R87, 0x3340, R86 ;  /* 0x0000334057567816 */ /* 0x008fe40000000056 */
[----:B-----5:R-:W-:-:S04]  /*97900*/  PRMT R87, R96, 0x3340, RZ ;  /* 0x0000334060577816 */ /* 0x020fc800000000ff */
[----:B------:R-:W-:Y:S02]  /*97910*/  PRMT R87, R86, 0x5410, R87 ;  /* 0x0000541056577816 */ /* 0x000fe40000000057 */
[----:B--2---:R-:W-:Y:S02]  /*97920*/  PRMT R100, R101, 0x3340, R100 ;  /* 0x0000334065647816 */ /* 0x004fe40000000064 */
[----:B----4-:R-:W-:Y:S01]  /*97930*/  PRMT R101, R102, 0x3340, RZ ;  /* 0x0000334066657816 */ /* 0x010fe200000000ff */
[----:B------:R-:W-:-:S03]  /*97940*/  IDP.4A.S8.U8 R38, R87, UR5, R38 ;  /* 0x0000000557267c26 */ /* 0x000fc60008000226 */
[----:B------:R-:W-:Y:S02]  /*97950*/  PRMT R101, R100, 0x5410, R101 ;  /* 0x0000541064657816 */ /* 0x000fe40000000065 */
[----:B------:R-:W-:Y:S01]  /*97960*/  LEA R38, R38, UR4, 0x3 ;  /* 0x0000000426267c11 */ /* 0x000fe2000f8e18ff */
[----:B------:R-:W0:Y:S02]  /*97970*/  LDC.64 R86, c[0x3][R104+0x6180] ;  /* 0x00d8600068567b82 */ /* 0x000e240000000a00 */
[----:B------:R-:W-:-:S06]  /*97980*/  IDP.4A.S8.U8 R98, R101, UR6, R98 ;  /* 0x0000000665627c26 */ /* 0x000fcc0008000262 */
[----:B------:R-:W0:Y:S01]  /*97990*/  LDC.64 R100, c[0x3][R38+0x76e8] ;  /* 0x00ddba0026647b82 */ /* 0x000e220000000a00 */
[----:B------:R-:W-:-:S07]  /*979a0*/  LEA R98, R98, UR4, 0x3 ;  /* 0x0000000462627c11 */ /* 0x000fce000f8e18ff */
        /* <DEDUP_REMOVED lines=37> */
[----:B------:R-:W1:Y:S04]  /*97c00*/  LDC.64 R84, c[0x3][R38+0x5eb0] ;  /* 0x00d7ac0026547b82 */ /* 0x000e680000000a00 */
[----:B------:R-:W-:-:S04]  /*97c10*/  LEA R94, R100, UR4, 0x3 ;  /* 0x00000004645e7c11 */ /* 0x000fc8000f8e18ff */
[----:B------:R-:W1:Y:S08]  /*97c20*/  LDC.64 R92, c[0x3][R96+0x6360] ;  /* 0x00d8d800605c7b82 */ /* 0x000e700000000a00 */
[----:B------:R-:W2:Y:S01]  /*97c30*/  LDC.64 R94, c[0x3][R94+0x6360] ;  /* 0x00d8d8005e5e7b82 */ /* 0x000ea20000000a00 */
[----:B------:R-:W-:-:S05]  /*97c40*/  IMAD.IADD R104, R104, 0x1, -R105 ;  /* 0x0000000168687824 */ /* 0x000fca00078e0a69 */
[----:B------:R-:W-:Y:S01]  /*97c50*/  IABS R97, R104 ;  /* 0x0000006800617213 */ /* 0x000fe20000000000 */
[----:B------:R-:W-:Y:S01]  /*97c60*/  UMOV UR4, 0x64b31d04 ;  /* 0x64b31d0400047882 */ /* 0x000fe20000000000 */
[----:B------:R-:W-:Y:S01]  /*97c70*/  UMOV UR5, 0x3feef3e8 ;  /* 0x3feef3e800057882 */ /* 0x000fe20000000000 */
[----:B-1----:R-:W-:Y:S01]  /*97c80*/  DADD R84, R84, R92 ;  /* 0x0000000054547229 */ /* 0x002fe2000000005c */
[----:B------:R-:W1:Y:S07]  /*97c90*/  I2F.F64 R92, R97 ;  /* 0x00000061005c7312 */ /* 0x000e6e0000201c00 */
[----:B--2---:R-:W-:-:S08]  /*97ca0*/  DADD R84, R84, R94 ;  /* 0x0000000054547229 */ /* 0x004fd0000000005e */
[----:B-1----:R-:W-:-:S07]  /*97cb0*/  DFMA R84, R92, -UR4, R84 ;  /* 0x800000045c547c2b */ /* 0x002fce0008000054 */
        /* <DEDUP_REMOVED lines=45> */
[----:B------:R-:W-:Y:S05]  /*97f90*/  CALL.REL.NOINC `($__internal_0_$__cuda_sm20_div_rn_f64_full) ;  /* 0x00000b1800407944 */ /* 0x000fea0003c00000 */
[----:B------:R-:W-:Y:S02]  /*97fa0*/  IMAD.MOV.U32 R82, RZ, RZ, R108 ;  /* 0x000000ffff527224 */ /* 0x000fe400078e006c */
[----:B------:R-:W-:-:S07]  /*97fb0*/  IMAD.MOV.U32 R83, RZ, RZ, R109 ;  /* 0x000000ffff537224 */ /* 0x000fce00078e006d */
.L_x_1992:
[----:B------:R-:W-:Y:S05]  /*97fc0*/  BSYNC.RECONVERGENT B11 ;  /* 0x00000000000b7941 */ /* 0x000fea0003800200 */
.L_x_1991:
        /* <DEDUP_REMOVED lines=36> */
.L_x_1994:
[----:B------:R-:W-:Y:S05]  /*98210*/  BSYNC.RECONVERGENT B11 ;  /* 0x00000000000b7941 */ /* 0x000fea0003800200 */
.L_x_1993:
        /* <DEDUP_REMOVED lines=10> */
.L_x_1981:
[----:B------:R0:W-:Y:S05]  /*982c0*/  BMOV.32 B11, R60 ;  /* 0x0000003c0b007356 */ /* 0x0001ea0000000000 */
[----:B------:R-:W-:Y:S05]  /*982d0*/  BSYNC.RECONVERGENT B11 ;  /* 0x00000000000b7941 */ /* 0x000fea0003800200 */
.L_x_1972:
        /* <DEDUP_REMOVED lines=19> */
[----:B0123--:R-:W0:Y:S01]  /*98410*/  @!P1 LDC.64 R84, c[0x0][0x3a8] ;  /* 0x0000ea00ff549b82 */ /* 0x00fe220000000a00 */
[C---:B------:R-:W-:Y:S01]  /*98420*/  @!P1 R2UR UR11, R65.reuse ;  /* 0x00000000410b92ca */ /* 0x040fe200000e0000 */
[----:B------:R1:W-:Y:S01]  /*98430*/  @!P0 STG.E.64 desc[UR4][R52.64+0x2738], R82 ;  /* 0x0027385234008986 */ /* 0x0003e2000c101b04 */
[----:B------:R-:W-:Y:S02]  /*98440*/  @!P1 R2UR UR12, R64 ;  /* 0x00000000400c92ca */ /* 0x000fe400000e0000 */
[----:B------:R-:W-:-:S09]  /*98450*/  @!P1 R2UR UR13, R65 ;  /* 0x00000000410d92ca */ /* 0x000fd200000e0000 */
[----:B------:R-:W2:Y:S04]  /*98460*/  @!P1 LDG.E R38, desc[UR10][R54.64+0xcc] ;  /* 0x0000cc0a36269981 */ /* 0x000ea8000c1e1900 */
[----:B------:R-:W3:Y:S01]  /*98470*/  @!P1 LDG.E R60, desc[UR12][R54.64+0xe8] ;  /* 0x0000e80c363c9981 */ /* 0x000ee2000c1e1900 */
[C---:B------:R-:W-:Y:S02]  /*98480*/  @!P1 R2UR UR4, R64.reuse ;  /* 0x00000000400492ca */ /* 0x040fe400000e0000 */
[C---:B------:R-:W-:Y:S02]  /*98490*/  @!P1 R2UR UR5, R65.reuse ;  /* 0x00000000410592ca */ /* 0x040fe400000e0000 */
[----:B------:R-:W-:Y:S02]  /*984a0*/  @!P1 R2UR UR8, R64 ;  /* 0x00000000400892ca */ /* 0x000fe400000e0000 */
[----:B------:R-:W-:Y:S01]  /*984b0*/  @!P1 R2UR UR9, R65 ;  /* 0x00000000410992ca */ /* 0x000fe200000e0000 */
[----:B--2---:R-:W-:-:S04]  /*984c0*/  @!P1 IMAD R61, R75, R38, R41 ;  /* 0x000000264b3d9224 */ /* 0x004fc800078e0229 */
[----:B---3--:R-:W-:-:S04]  /*984d0*/  @!P1 IMAD.IADD R61, R60, 0x1, R61 ;  /* 0x000000013c3d9824 */ /* 0x008fc800078e023d */
[----:B0-----:R-:W-:-:S05]  /*984e0*/  @!P1 IMAD.WIDE R60, R61, 0x8, R84 ;  /* 0x000000083d3c9825 */ /* 0x001fca00078e0254 */
[----:B------:R0:W-:Y:S04]  /*984f0*/  @!P1 STG.E.64 desc[UR4][R60.64], R2 ;  /* 0x000000023c009986 */ /* 0x0001e8000c101b04 */
[----:B------:R-:W2:Y:S04]  /*98500*/  @!P1 LDG.E R38, desc[UR8][R54.64+0xcc] ;  /* 0x0000cc0836269981 */ /* 0x000ea8000c1e1900 */
[----:B------:R-:W3:Y:S04]  /*98510*/  @!P1 LDG.E R86, desc[UR10][R54.64+0xe8] ;  /* 0x0000e80a36569981 */ /* 0x000ee8000c1e1900 */
[----:B-1----:R-:W5:Y:S01]  /*98520*/  @!P1 LDG.E.64 R82, desc[UR4][R52.64+0x2738] ;  /* 0x0027380434529981 */ /* 0x002f62000c1e1b00 */
[----:B--2---:R-:W-:-:S04]  /*98530*/  @!P1 IMAD R87, R75, R38, R40 ;  /* 0x000000264b579224 */ /* 0x004fc800078e0228 */
[----:B---3--:R-:W-:-:S04]  /*98540*/  @!P1 IMAD.IADD R87, R86, 0x1, R87 ;  /* 0x0000000156579824 */ /* 0x008fc800078e0257 */
[----:B------:R-:W-:-:S05]  /*98550*/  @!P1 IMAD.WIDE R84, R87, 0x8, R84 ;  /* 0x0000000857549825 */ /* 0x000fca00078e0254 */
[----:B-----5:R0:W-:Y:S02]  /*98560*/  @!P1 STG.E.64 desc[UR4][R84.64], R82 ;  /* 0x0000005254009986 */ /* 0x0201e4000c101b04 */
.L_x_1971:
[----:B------:R-:W-:Y:S05]  /*98570*/  BSYNC.RECONVERGENT B0 ;  /* 0x0000000000007941 */ /* 0x000fea0003800200 */
.L_x_1970:
        /* <DEDUP_REMOVED lines=12> */
.L_x_1969:
[----:B------:R-:W-:Y:S05]  /*98640*/  BSYNC.RECONVERGENT B1 ;  /* 0x0000000000017941 */ /* 0x000fea0003800200 */
.L_x_1968:
[----:B------:R-:W-:Y:S02]  /*98650*/  R2UR UR4, R64 ;  /* 0x00000000400472ca */ /* 0x000fe400000e0000 */
[----:B------:R-:W-:-:S13]  /*98660*/  R2UR UR5, R65 ;  /* 0x00000000410572ca */ /* 0x000fda00000e0000 */
[----:B------:R2:W5:Y:S02]  /*98670*/  LDG.E R2, desc[UR4][R54.64+0xd8] ;  /* 0x0000d80436027981 */ /* 0x000564000c1e1900 */
.L_x_1967:
[----:B------:R-:W-:Y:S05]  /*98680*/  BSYNC.RECONVERGENT B2 ;  /* 0x0000000000027941 */ /* 0x000fea0003800200 */
.L_x_1966:
        /* <DEDUP_REMOVED lines=8> */
.L_x_1965:
[C---:B------:R-:W-:Y:S02]  /*98710*/  R2UR UR4, R64.reuse ;  /* 0x00000000400472ca */ /* 0x040fe400000e0000 */
[C---:B------:R-:W-:Y:S02]  /*98720*/  R2UR UR5, R65.reuse ;  /* 0x00000000410572ca */ /* 0x040fe400000e0000 */
[----:B------:R-:W-:Y:S02]  /*98730*/  R2UR UR8, R64 ;  /* 0x00000000400872ca */ /* 0x000fe400000e0000 */
[----:B------:R-:W-:-:S09]  /*98740*/  R2UR UR9, R65 ;  /* 0x00000000410972ca */ /* 0x000fd200000e0000 */
[----:B------:R0:W5:Y:S04]  /*98750*/  LDG.E R60, desc[UR4][R54.64+0xe8] ;  /* 0x0000e804363c7981 */ /* 0x000168000c1e1900 */
[----:B------:R0:W5:Y:S02]  /*98760*/  LDG.E R38, desc[UR8][R54.64+0xcc] ;  /* 0x0000cc0836267981 */ /* 0x000164000c1e1900 */
.L_x_1925:
[----:B------:R-:W-:Y:S05]  /*98770*/  BSYNC.RECONVERGENT B5 ;  /* 0x0000000000057941 */ /* 0x000fea0003800200 */
.L_x_1924:
[----:B------:R-:W-:Y:S01]  /*98780*/  R2UR UR4, R64 ;  /* 0x00000000400472ca */ /* 0x000fe200000e0000 */
[C---:B-1---5:R-:W-:Y:S01]  /*98790*/  VIADD R61, R60.reuse, 0x1 ;  /* 0x000000013c3d7836 */ /* 0x062fe20000000000 */
[----:B------:R-:W-:Y:S02]  /*987a0*/  R2UR UR5, R65 ;  /* 0x00000000410572ca */ /* 0x000fe400000e0000 */
[----:B------:R-:W-:-:S11]  /*987b0*/  ISETP.GE.AND P0, PT, R60, R38, PT ;  /* 0x000000263c00720c */ /* 0x000fd60003f06270 */
[----:B------:R1:W-:Y:S02]  /*987c0*/  STG.E desc[UR4][R54.64+0xe8], R61 ;  /* 0x0000e83d36007986 */ /* 0x0003e4000c101904 */
[----:B------:R-:W-:Y:S05]  /*987d0*/  @!P0 BRA `(.L_x_1997) ;  /* 0xffffff9000488947 */ /* 0x000fea000383ffff */
[----:B------:R-:W-:Y:S05]  /*987e0*/  BSYNC.RECONVERGENT B6 ;  /* 0x0000000000067941 */ /* 0x000fea0003800200 */
.L_x_1923:
[----:B------:R-:W-:Y:S02]  /*987f0*/  R2UR UR4, R64 ;  /* 0x00000000400472ca */ /* 0x000fe400000e0000 */
[----:B------:R-:W-:-:S13]  /*98800*/  R2UR UR5, R65 ;  /* 0x00000000410572ca */ /* 0x000fda00000e0000 */
[----:B------:R0:W5:Y:S02]  /*98810*/  LDG.E R36, desc[UR4][R54.64+0xc8] ;  /* 0x0000c80436247981 */ /* 0x000164000c1e1900 */
.L_x_1922:
[----:B------:R-:W-:Y:S05]  /*98820*/  BSYNC.RECONVERGENT B7 ;  /* 0x0000000000077941 */ /* 0x000fea0003800200 */
.L_x_1921:
[C---:B-----5:R-:W-:Y:S01]  /*98830*/  ISETP.GE.AND P0, PT, R81.reuse, R36, PT ;  /* 0x000000245100720c */ /* 0x060fe20003f06270 */
[----:B------:R-:W-:-:S12]  /*98840*/  VIADD R81, R81, 0x1 ;  /* 0x0000000151517836 */ /* 0x000fd80000000000 */
[----:B------:R-:W-:Y:S05]  /*98850*/  @!P0 BRA `(.L_x_1998) ;  /* 0xffffff8c00f48947 */ /* 0x000fea000383ffff */
.L_x_1920:
[----:B------:R-:W-:Y:S05]  /*98860*/  BSYNC.RECONVERGENT B10 ;  /* 0x00000000000a7941 */ /* 0x000fea0003800200 */
.L_x_1919:
        /* <DEDUP_REMOVED lines=17> */
[----:B------:R-:W-:-:S02]  /*98980*/  IMAD.MOV.U32 R60, RZ, RZ, 0x0 ;  /* 0x00000000ff3c7424 */ /* 0x000fc400078e00ff */
[----:B-1----:R-:W-:Y:S01]  /*98990*/  IMAD.MOV.U32 R61, RZ, RZ, -0x100000 ;  /* 0xfff00000ff3d7424 */ /* 0x002fe200078e00ff */
[----:B---3--:R-:W-:-:S13]  /*989a0*/  ISETP.GE.AND P0, PT, R36, 0x1, PT ;  /* 0x000000012400780c */ /* 0x008fda0003f06270 */
[----:B0-----:R-:W-:Y:S05]  /*989b0*/  @!P0 BRA `(.L_x_2000) ;  /* 0x0000002c00808947 */ /* 0x001fea0003800000 */
[C---:B------:R-:W-:Y:S01]  /*989c0*/  IADD3 R62, P0, PT, R63.reuse, R56, RZ ;  /* 0x000000383f3e7210 */ /* 0x040fe20007f1e0ff */
[----:B------:R-:W-:Y:S05]  /*989d0*/  BMOV.32.CLEAR RZ, B2 ;  /* 0x0000000002ff7355 */ /* 0x000fea0000100000 */
[----:B------:R-:W-:Y:S01]  /*989e0*/  BSSY.RECONVERGENT B2, `(.L_x_2001) ;  /* 0x00002da000027945 */ /* 0x000fe20003800200 */
[C---:B------:R-:W-:Y:S01]  /*989f0*/  VIADD R36, R63.reuse, 0xffffffff ;  /* 0xffffffff3f247836 */ /* 0x040fe20000000000 */
[----:B------:R-:W-:Y:S01]  /*98a00*/  LEA.HI.X.SX32 R63, R63, R57, 0x1, P0 ;  /* 0x000000393f3f7211 */ /* 0x000fe200000f0eff */
[----:B------:R-:W-:-:S07]  /*98a10*/  IMAD.MOV.U32 R75, RZ, RZ, 0x1 ;  /* 0x00000001ff4b7424 */ /* 0x000fce00078e00ff */
.L_x_2033:
[C---:B------:R-:W-:Y:S02]  /*98a20*/  R2UR UR4, R64.reuse ;  /* 0x00000000400472ca */ /* 0x040fe400000e0000 */
[C---:B------:R-:W-:Y:S02]  /*98a30*/  R2UR UR5, R65.reuse ;  /* 0x00000000410572ca */ /* 0x040fe400000e0000 */
[----:B------:R-:W-:Y:S02]  /*98a40*/  R2UR UR8, R64 ;  /* 0x00000000400872ca */ /* 0x000fe400000e0000 */
[----:B------:R-:W-:Y:S02]  /*98a50*/  R2UR UR9, R65 ;  /* 0x00000000410972ca */ /* 0x000fe400000e0000 */
[----:B------:R-:W-:-:S05]  /*98a60*/  IADD3 R60, P0, PT, R75, R56, RZ ;  /* 0x000000384b3c7210 */ /* 0x000fca0007f1e0ff */
[----:B------:R-:W-:Y:S02]  /*98a70*/  IMAD.X R61, RZ, RZ, R57, P0 ;  /* 0x000000ffff3d7224 */ /* 0x000fe400000e0639 */
[----:B------:R-:W3:Y:S04]  /*98a80*/  LDG.E.U8 R83, desc[UR4][R62.64] ;  /* 0x000000043e537981 */ /* 0x000ee8000c1e1100 */
[----:B------:R-:W5:Y:S01]  /*98a90*/  LDG.E.U8 R82, desc[UR8][R60.64+0x1b] ;  /* 0x00001b083c527981 */ /* 0x000f62000c1e1100 */
[----:B------:R-:W-:Y:S01]  /*98aa0*/  BSSY.RECONVERGENT B1, `(.L_x_2002) ;  /* 0x0000273000017945 */ /* 0x000fe20003800200 */
[----:B---3--:R-:W-:Y:S02]  /*98ab0*/  PRMT R2, R83, 0x8880, RZ ;  /* 0x0000888053027816 */ /* 0x008fe400000000ff */
[----:B-----5:R-:W-:-:S05]  /*98ac0*/  PRMT R3, R82, 0x8880, RZ ;  /* 0x0000888052037816 */ /* 0x020fca00000000ff */
        /* <DEDUP_REMOVED lines=11> */
.L_x_2003:
[C---:B------:R-:W-:Y:S02]  /*98b80*/  R2UR UR8, R64.reuse ;  /* 0x00000000400872ca */ /* 0x040fe400000e0000 */
[C---:B------:R-:W-:Y:S02]  /*98b90*/  R2UR UR9, R65.reuse ;  /* 0x00000000410972ca */ /* 0x040fe400000e0000 */
[----:B------:R-:W-:Y:S02]  /*98ba0*/  R2UR UR4, R64 ;  /* 0x00000000400472ca */ /* 0x000fe400000e0000 */
[----:B------:R-:W-:-:S09]  /*98bb0*/  R2UR UR5, R65 ;  /* 0x00000000410572ca */ /* 0x000fd200000e0000 */
[----:B------:R-:W3:Y:S04]  /*98bc0*/  LDG.E.U8 R38, desc[UR8][R62.64+0x1] ;  /* 0x000001083e267981 */ /* 0x000ee8000c1e1100 */
[----:B------:R-:W5:Y:S01]  /*98bd0*/  LDG.E.S8 R3, desc[UR4][R60.64+0x1c] ;  /* 0x00001c043c037981 */ /* 0x000f62000c1e1300 */
        /* <DEDUP_REMOVED lines=11> */
[----:B---3--:R-:W-:-:S04]  /*98c90*/  PRMT R38, R83, 0x3340, R38 ;  /* 0x0000334053267816 */ /* 0x008fc80000000026 */
[----:B------:R-:W-:Y:S01]  /*98ca0*/  PRMT R38, R38, 0x5410, R81 ;  /* 0x0000541026267816 */ /* 0x000fe20000000051 */
[----:B------:R-:W-:-:S04]  /*98cb0*/  IMAD.MOV.U32 R81, RZ, RZ, R82 ;  /* 0x000000ffff517224 */ /* 0x000fc800078e0052 */
[----:B-----5:R-:W-:Y:S02]  /*98cc0*/  IDP.4A.S8.U8 R3, R38, UR4, R3 ;  /* 0x0000000426037c26 */ /* 0x020fe40008000203 */
[----:B------:R-:W-:Y:S02]  /*98cd0*/  IMAD.MOV.U32 R38, RZ, RZ, 0x50 ;  /* 0x00000050ff267424 */ /* 0x000fe400078e00ff */
        /* <DEDUP_REMOVED lines=14> */
[----:B-----5:R-:W-:-:S03]  /*98dc0*/  PRMT R83, R2, 0x3340, R83 ;  /* 0x0000334002537816 */ /* 0x020fc60000000053 */
[----:B------:R-:W-:Y:S01]  /*98dd0*/  IMAD R2, R2, 0x5, R3 ;  /* 0x0000000502027824 */ /* 0x000fe200078e0203 */
[----:B------:R-:W-:Y:S01]  /*98de0*/  PRMT R82, R83, 0x5410, R82 ;  /* 0x0000541053527816 */ /* 0x000fe20000000052 */
[----:B------:R-:W-:-:S03]  /*98df0*/  IMAD.MOV.U32 R83, RZ, RZ, 0x41cdcd64 ;  /* 0x41cdcd64ff537424 */ /* 0x000fc600078e00ff */
[----:B------:R-:W-:Y:S01]  /*98e00*/  LEA R87, R2, 0x10000, 0x3 ;  /* 0x0001000002577811 */ /* 0x000fe200078e18ff */
[----:B--2---:R-:W-:-:S03]  /*98e10*/  IDP.4A.S8.U8 R81, R82, UR4, R81 ;  /* 0x0000000452517c26 */ /* 0x004fc60008000251 */
[----:B------:R-:W0:Y:S01]  /*98e20*/  LDC.64 R88, c[0x3][R87+-0x4d68] ;  /* 0x00eca60057587b82 */ /* 0x000e220000000a00 */
[----:B------:R-:W-:Y:S01]  /*98e30*/  IMAD.MOV.U32 R82, RZ, RZ, -0x800000 ;  /* 0xff800000ff527424 */ /* 0x000fe200078e00ff */
        /* <DEDUP_REMOVED lines=18> */
[----:B------:R-:W5:Y:S04]  /*98f60*/  LDG.E.S8 R94, desc[UR12][R62.64] ;  /* 0x0000000c3e5e7981 */ /* 0x000f68000c1e1300 */
[----:B------:R-:W5:Y:S01]  /*98f70*/  LDG.E.S8 R81, desc[UR14][R62.64+0x1] ;  /* 0x0000010e3e517981 */ /* 0x000f62000c1e1300 */
[----:B------:R-:W-:Y:S01]  /*98f80*/  IMAD.MOV.U32 R98, RZ, RZ, 0x519 ;  /* 0x00000519ff627424 */ /* 0x000fe200078e00ff */
[----:B------:R-:W-:Y:S01]  /*98f90*/  BSSY.RECONVERGENT B0, `(.L_x_2005) ;  /* 0x00000a7000007945 */ /* 0x000fe20003800200 */
[----:B0-----:R-:W-:-:S02]  /*98fa0*/  @P0 IMAD.MOV.U32 R88, RZ, RZ, 0x0 ;  /* 0x00000000ff580424 */ /* 0x001fc400078e00ff */
[----:B------:R-:W-:Y:S02]  /*98fb0*/  @P0 IMAD.MOV.U32 R89, RZ, RZ, 0x7ff00000 ;  /* 0x7ff00000ff590424 */ /* 0x000fe400078e00ff */
[----:B------:R-:W-:Y:S02]  /*98fc0*/  @P0 IMAD.MOV.U32 R90, RZ, RZ, 0x0 ;  /* 0x00000000ff5a0424 */ /* 0x000fe400078e00ff */
[----:B------:R-:W-:Y:S01]  /*98fd0*/  @P0 IMAD.MOV.U32 R91, RZ, RZ, -0x40100000 ;  /* 0xbff00000ff5b0424 */ /* 0x000fe200078e00ff */
[----:B---3--:R-:W-:Y:S02]  /*98fe0*/  PRMT R92, R86, 0x8880, RZ ;  /* 0x00008880565c7816 */ /* 0x008fe400000000ff */
[----:B-----5:R-:W-:-:S05]  /*98ff0*/  PRMT R81, R94, 0x5410, R81 ;  /* 0x000054105e517816 */ /* 0x020fca0000000051 */
        /* <DEDUP_REMOVED lines=41> */
[C---:B---3--:R-:W-:Y:S01]  /*99290*/  PRMT R92, R84.reuse, 0x5410, R93 ;  /* 0x00005410545c7816 */ /* 0x048fe2000000005d */
[----:B-----5:R-:W-:-:S04]  /*992a0*/  IMAD R93, R84, 0x5, R85 ;  /* 0x00000005545d7824 */ /* 0x020fc800078e0255 */
[-CC-:B------:R-:W-:Y:S01]  /*992b0*/  IDP.2A.LO.S16.U8 R95, R92, R98.reuse, R85.reuse ;  /* 0x000000625c5f7226 */ /* 0x180fe20000001255 */
[----:B------:R-:W-:Y:S02]  /*992c0*/  PRMT R85, R84, 0x5410, R85 ;  /* 0x0000541054557816 */ /* 0x000fe40000000055 */
[----:B------:R-:W-:Y:S01]  /*992d0*/  LEA R97, R93, 0x10000, 0x3 ;  /* 0x000100005d617811 */ /* 0x000fe200078e18ff */
[----:B------:R-:W-:Y:S02]  /*992e0*/  IMAD R81, R95, 0x8, R38 ;  /* 0x000000085f517824 */ /* 0x000fe400078e0226 */
[----:B----4-:R-:W-:Y:S02]  /*992f0*/  IDP.2A.LO.S16.U8 R95, R85, R98, R94 ;  /* 0x00000062555f7226 */ /* 0x010fe4000000125e */
        /* <DEDUP_REMOVED lines=47> */
.L_x_2008:
[----:B------:R-:W-:Y:S05]  /*995f0*/  BSYNC.RECONVERGENT B5 ;  /* 0x0000000000057941 */ /* 0x000fea0003800200 */
.L_x_2007:
        /* <DEDUP_REMOVED lines=31> */
.L_x_2011:
[----:B------:R-:W-:Y:S05]  /*997f0*/  BSYNC.RECONVERGENT B5 ;  /* 0x0000000000057941 */ /* 0x000fea0003800200 */
.L_x_2010:
        /* <DEDUP_REMOVED lines=19> */
.L_x_2009:
        /* <DEDUP_REMOVED lines=13> */
.L_x_2006:
[----:B------:R-:W-:Y:S05]  /*99a00*/  BSYNC.RECONVERGENT B0 ;  /* 0x0000000000007941 */ /* 0x000fea0003800200 */
.L_x_2005:
[C---:B------:R-:W-:Y:S02]  /*99a10*/  R2UR UR10, R64.reuse ;  /* 0x00000000400a72ca */ /* 0x040fe400000e0000 */
[C---:B------:R-:W-:Y:S02]  /*99a20*/  R2UR UR11, R65.reuse ;  /* 0x00000000410b72ca */ /* 0x040fe400000e0000 */
[C---:B------:R-:W-:Y:S02]  /*99a30*/  R2UR UR4, R64.reuse ;  /* 0x00000000400472ca */ /* 0x040fe400000e0000 */
[C---:B------:R-:W-:Y:S02]  /*99a40*/  R2UR UR5, R65.reuse ;  /* 0x00000000410572ca */ /* 0x040fe400000e0000 */
[----:B------:R-:W-:Y:S02]  /*99a50*/  R2UR UR8, R64 ;  /* 0x00000000400872ca */ /* 0x000fe400000e0000 */
[----:B------:R-:W-:-:S05]  /*99a60*/  R2UR UR9, R65 ;  /* 0x00000000410972ca */ /* 0x000fca00000e0000 */
[----:B------:R-:W3:Y:S04]  /*99a70*/  LDG.E.U8 R38, desc[UR10][R60.64+0x1b] ;  /* 0x00001b0a3c267981 */ /* 0x000ee8000c1e1100 */
[----:B0-2---:R-:W2:Y:S04]  /*99a80*/  LDG.E.S8 R85, desc[UR4][R62.64] ;  /* 0x000000043e557981 */ /* 0x005ea8000c1e1300 */
[----:B------:R-:W2:Y:S01]  /*99a90*/  LDG.E.S8 R2, desc[UR8][R62.64+0x1] ;  /* 0x000001083e027981 */ /* 0x000ea2000c1e1300 */
[----:B------:R-:W-:Y:S01]  /*99aa0*/  IMAD.MOV.U32 R95, RZ, RZ, 0x519 ;  /* 0x00000519ff5f7424 */ /* 0x000fe200078e00ff */
[----:B------:R-:W-:Y:S01]  /*99ab0*/  BSSY.RECONVERGENT B0, `(.L_x_2012) ;  /* 0x0000095000007945 */ /* 0x000fe20003800200 */
[----:B------:R-:W-:-:S02]  /*99ac0*/  IMAD.MOV.U32 R97, RZ, RZ, 0x50 ;  /* 0x00000050ff617424 */ /* 0x000fc400078e00ff */
[----:B------:R-:W-:Y:S02]  /*99ad0*/  IMAD.MOV.U32 R82, RZ, RZ, -0x800000 ;  /* 0xff800000ff527424 */ /* 0x000fe400078e00ff */
[----:B------:R-:W-:Y:S01]  /*99ae0*/  IMAD.MOV.U32 R83, RZ, RZ, 0x41cdcd64 ;  /* 0x41cdcd64ff537424 */ /* 0x000fe200078e00ff */
[----:B---3--:R-:W-:Y:S02]  /*99af0*/  PRMT R3, R38, 0x8880, RZ ;  /* 0x0000888026037816 */ /* 0x008fe400000000ff */
[----:B--2---:R-:W-:-:S05]  /*99b00*/  PRMT R2, R85, 0x5410, R2 ;  /* 0x0000541055027816 */ /* 0x004fca0000000002 */
        /* <DEDUP_REMOVED lines=19> */
[----:B------:R-:W2:Y:S06]  /*99c40*/  LDG.E.64 R2, desc[UR4][R52.64+0x2720] ;  /* 0x0027200434027981 */ /* 0x000eac000c1e1b00 */
[----:B------:R0:W-:Y:S04]  /*99c50*/  STG.E.64 desc[UR4][R52.64+0x2740], R86 ;  /* 0x0027405634007986 */ /* 0x0001e8000c101b04 */
[----:B------:R-:W3:Y:S04]  /*99c60*/  LDG.E.U8 R84, desc[UR10][R60.64+0x1b] ;  /* 0x00001b0a3c547981 */ /* 0x000ee8000c1e1100 */
[----:B------:R-:W5:Y:S04]  /*99c70*/  LDG.E.S8 R38, desc[UR8][R62.64] ;  /* 0x000000083e267981 */ /* 0x000f68000c1e1300 */
[----:B------:R-:W5:Y:S01]  /*99c80*/  LDG.E.S8 R85, desc[UR12][R62.64+0x1] ;  /* 0x0000010c3e557981 */ /* 0x000f62000c1e1300 */
[----:B------:R-:W-:Y:S01]  /*99c90*/  UMOV UR4, 0xcccccccd ;  /* 0xcccccccd00047882 */ /* 0x000fe20000000000 */
[----:B------:R-:W-:Y:S01]  /*99ca0*/  UMOV UR5, 0x4016cccc ;  /* 0x4016cccc00057882 */ /* 0x000fe20000000000 */
[----:B------:R-:W-:Y:S01]  /*99cb0*/  BSSY.RECONVERGENT B5, `(.L_x_2014) ;  /* 0x0000034000057945 */ /* 0x000fe20003800200 */
[----:B---3--:R-:W-:-:S02]  /*99cc0*/  PRMT R93, R84, 0x8880, RZ ;  /* 0x00008880545d7816 */ /* 0x008fc400000000ff */
[----:B------:R-:W-:Y:S02]  /*99cd0*/  PRMT R92, R84, 0x8880, RZ ;  /* 0x00008880545c7816 */ /* 0x000fe400000000ff */
[C---:B-----5:R-:W-:Y:S01]  /*99ce0*/  PRMT R85, R38.reuse, 0x5410, R85 ;  /* 0x0000541026557816 */ /* 0x060fe20000000055 */
        /* <DEDUP_REMOVED lines=48> */
.L_x_2015:
[----:B------:R-:W-:Y:S05]  /*99ff0*/  BSYNC.RECONVERGENT B5 ;  /* 0x0000000000057941 */ /* 0x000fea0003800200 */
.L_x_2014:
        /* <DEDUP_REMOVED lines=31> */
.L_x_2018:
[----:B------:R-:W-:Y:S05]  /*9a1f0*/  BSYNC.RECONVERGENT B5 ;  /* 0x0000000000057941 */ /* 0x000fea0003800200 */
.L_x_2017:
        /* <DEDUP_REMOVED lines=19> */
.L_x_2016:
        /* <DEDUP_REMOVED lines=13> */
.L_x_2013:
[----:B------:R-:W-:Y:S05]  /*9a400*/  BSYNC.RECONVERGENT B0 ;  /* 0x0000000000007941 */ /* 0x000fea0003800200 */
.L_x_2012:
[C---:B------:R-:W-:Y:S02]  /*9a410*/  R2UR UR4, R64.reuse ;  /* 0x00000000400472ca */ /* 0x040fe400000e0000 */
[C---:B------:R-:W-:Y:S02]  /*9a420*/  R2UR UR5, R65.reuse ;  /* 0x00000000410572ca */ /* 0x040fe400000e0000 */
[C---:B------:R-:W-:Y:S02]  /*9a430*/  R2UR UR8, R64.reuse ;  /* 0x00000000400872ca */ /* 0x040fe400000e0000 */
[C---:B------:R-:W-:Y:S02]  /*9a440*/  R2UR UR9, R65.reuse ;  /* 0x00000000410972ca */ /* 0x040fe400000e0000 */
[----:B------:R-:W-:Y:S02]  /*9a450*/  R2UR UR10, R64 ;  /* 0x00000000400a72ca */ /* 0x000fe400000e0000 */
[----:B------:R-:W-:-:S05]  /*9a460*/  R2UR UR11, R65 ;  /* 0x00000000410b72ca */ /* 0x000fca00000e0000 */
[----:B------:R-:W5:Y:S04]  /*9a470*/  LDG.E.S8 R81, desc[UR4][R62.64] ;  /* 0x000000043e517981 */ /* 0x000f68000c1e1300 */
[----:B0--3--:R-:W5:Y:S04]  /*9a480*/  LDG.E.S8 R84, desc[UR8][R60.64+0x1b] ;  /* 0x00001b083c547981 */ /* 0x009f68000c1e1300 */
[----:B------:R-:W3:Y:S01]  /*9a490*/  LDG.E.S8 R2, desc[UR10][R60.64+0x1c] ;  /* 0x00001c0a3c027981 */ /* 0x000ee2000c1e1300 */
[----:B------:R-:W-:Y:S01]  /*9a4a0*/  IMAD.MOV.U32 R93, RZ, RZ, 0x519 ;  /* 0x00000519ff5d7424 */ /* 0x000fe200078e00ff */
[----:B------:R-:W-:Y:S01]  /*9a4b0*/  BSSY.RECONVERGENT B0, `(.L_x_2019) ;  /* 0x0000095000007945 */ /* 0x000fe20003800200 */
[----:B------:R-:W-:Y:S01]  /*9a4c0*/  IMAD.MOV.U32 R95, RZ, RZ, 0x50 ;  /* 0x00000050ff5f7424 */ /* 0x000fe200078e00ff */
[----:B-----5:R-:W-:-:S05]  /*9a4d0*/  PRMT R3, R81, 0x5410, R84 ;  /* 0x0000541051037816 */ /* 0x020fca0000000054 */
[----:B---3--:R-:W-:Y:S02]  /*9a4e0*/  IDP.2A.LO.S16.U8 R2, R3, R93, R2 ;  /* 0x0000005d03027226 */ /* 0x008fe40000001202 */
[----:B------:R-:W-:Y:S02]  /*9a4f0*/  IMAD.MOV.U32 R3, RZ, RZ, 0x41cdcd64 ;  /* 0x41cdcd64ff037424 */ /* 0x000fe400078e00ff */
[----:B------:R-:W-:Y:S02]  /*9a500*/  IMAD R38, R2, 0x8, R95 ;  /* 0x0000000802267824 */ /* 0x000fe400078e025f */
[----:B------:R-:W-:Y:S02]  /*9a510*/  IMAD.MOV.U32 R2, RZ, RZ, -0x800000 ;  /* 0xff800000ff027424 */ /* 0x000fe400078e00ff */
[----:B------:R-:W0:Y:S04]  /*9a520*/  LDC.64 R82, c[0x3][R38+0x59d8] ;  /* 0x00d6760026527b82 */ /* 0x000e280000000a00 */
[----:B0-----:R-:W-:-:S14]  /*9a530*/  DSETP.GEU.AND P0, PT, |R82|, R2, PT ;  /* 0x000000025200722a */ /* 0x001fdc0003f0e200 */
[----:B------:R-:W-:Y:S05]  /*9a540*/  @!P0 BRA `(.L_x_2020) ;  /* 0x0000000000108947 */ /* 0x000fea0003800000 */
[----:B------:R-:W-:Y:S02]  /*9a550*/  R2UR UR4, R64 ;  /* 0x00000000400472ca */ /* 0x000fe400000e0000 */
[----:B------:R-:W-:-:S13]  /*9a560*/  R2UR UR5, R65 ;  /* 0x00000000410572ca */ /* 0x000fda00000e0000 */
[----:B------:R0:W5:Y:S01]  /*9a570*/  LDG.E.64 R86, desc[UR4][R52.64+0x2720] ;  /* 0x0027200434567981 */ /* 0x000162000c1e1b00 */
[----:B------:R-:W-:Y:S05]  /*9a580*/  BRA `(.L_x_2021) ;  /* 0x00000008001c7947 */ /* 0x000fea0003800000 */
.L_x_2020:
[----:B------:R-:W-:Y:S01]  /*9a590*/  IMAD R81, R81, 0x5, R84 ;  /* 0x0000000551517824 */ /* 0x000fe200078e0254 */
[----:B------:R-:W0:Y:S01]  /*9a5a0*/  LDC.64 R82, c[0x3][R38+0x55f0] ;  /* 0x00d57c0026527b82 */ /* 0x000e220000000a00 */
[C---:B------:R-:W-:Y:S02]  /*9a5b0*/  R2UR UR4, R64.reuse ;  /* 0x00000000400472ca */ /* 0x040fe400000e0000 */
[----:B------:R-:W-:Y:S02]  /*9a5c0*/  R2UR UR5, R65 ;  /* 0x00000000410572ca */ /* 0x000fe400000e0000 */
        /* <DEDUP_REMOVED lines=66> */
.L_x_2023:
[----:B------:R-:W-:Y:S05]  /*9a9f0*/  BSYNC.RECONVERGENT B5 ;  /* 0x0000000000057941 */ /* 0x000fea0003800200 */
.L_x_2022:
        /* <DEDUP_REMOVED lines=31> */
.L_x_2026:
[----:B------:R-:W-:Y:S05]  /*9abf0*/  BSYNC.RECONVERGENT B5 ;  /* 0x0000000000057941 */ /* 0x000fea0003800200 */
.L_x_2025:
        /* <DEDUP_REMOVED lines=19> */
.L_x_2024:
        /* <DEDUP_REMOVED lines=13> */
.L_x_2021:
[----:B------:R-:W-:Y:S05]  /*9ae00*/  BSYNC.RECONVERGENT B0 ;  /* 0x0000000000007941 */ /* 0x000fea0003800200 */
.L_x_2019:
[C---:B------:R-:W-:Y:S02]  /*9ae10*/  R2UR UR4, R64.reuse ;  /* 0x00000000400472ca */ /* 0x040fe400000e0000 */
[C---:B------:R-:W-:Y:S02]  /*9ae20*/  R2UR UR5, R65.reuse ;  /* 0x00000000410572ca */ /* 0x040fe400000e0000 */
[----:B------:R-:W-:Y:S02]  /*9ae30*/  R2UR UR8, R64 ;  /* 0x00000000400872ca */ /* 0x000fe400000e0000 */
[----:B------:R-:W-:-:S09]  /*9ae40*/  R2UR UR9, R65 ;  /* 0x00000000410972ca */ /* 0x000fd200000e0000 */
[----:B-1-3--:R-:W3:Y:S04]  /*9ae50*/  LDG.E.S8 R2, desc[UR4][R62.64] ;  /* 0x000000043e027981 */ /* 0x00aee8000c1e1300 */
[----:B------:R-:W3:Y:S01]  /*9ae60*/  LDG.E.S8 R3, desc[UR8][R60.64+0x1b] ;  /* 0x00001b083c037981 */ /* 0x000ee2000c1e1300 */
[----:B------:R-:W-:Y:S02]  /*9ae70*/  R2UR UR10, R64 ;  /* 0x00000000400a72ca */ /* 0x000fe400000e0000 */
[----:B------:R-:W-:Y:S01]  /*9ae80*/  R2UR UR11, R65 ;  /* 0x00000000410b72ca */ /* 0x000fe200000e0000 */
[----:B---3--:R-:W-:-:S05]  /*9ae90*/  IMAD R2, R2, 0x5, R3 ;  /* 0x0000000502027824 */ /* 0x008fca00078e0203 */
[----:B------:R-:W-:-:S06]  /*9aea0*/  LEA R2, R2, 0x10000, 0x3 ;  /* 0x0001000002027811 */ /* 0x000fcc00078e18ff */
[----:B------:R-:W1:Y:S02]  /*9aeb0*/  LDC.64 R2, c[0x3][R2+-0x4e30] ;  /* 0x00ec740002027b82 */ /* 0x000e640000000a00 */
[----:B-1----:R1:W-:Y:S04]  /*9aec0*/  STG.E.64 desc[UR4][R52.64+0x2740], R2 ;  /* 0x0027400234007986 */ /* 0x0023e8000c101b04 */
        /* <DEDUP_REMOVED lines=10> */
[----:B------:R-:W4:Y:S02]  /*9af70*/  MUFU.RCP64H R85, R111 ;  /* 0x0000006f00557308 */ /* 0x000f240000001800 */
[----:B----4-:R-:W-:-:S08]  /*9af80*/  DFMA R92, -R110, R84, 1 ;  /* 0x3ff000006e5c742b */ /* 0x010fd00000000154 */
[----:B------:R-:W-:-:S08]  /*9af90*/  DFMA R92, R92, R92, R92 ;  /* 0x0000005c5c5c722b */ /* 0x000fd0000000005c */
[----:B------:R-:W-:-:S08]  /*9afa0*/  DFMA R92, R84, R92, R84 ;  /* 0x0000005c545c722b */ /* 0x000fd00000000054 */
[----:B---3--:R-:W-:-:S08]  /*9afb0*/  DFMA R60, -R110, R92, 1 ;  /* 0x3ff000006e3c742b */ /* 0x008fd0000000015c */
[----:B------:R-:W-:Y:S01]  /*9afc0*/  DFMA R60, R92, R60, R92 ;  /* 0x0000003c5c3c722b */ /* 0x000fe2000000005c */
[----:B--2---:R-:W-:-:S05]  /*9afd0*/  IMAD R38, R38, 0x5, R81 ;  /* 0x0000000526267824 */ /* 0x004fca00078e0251 */
[----:B------:R-:W-:-:S06]  /*9afe0*/  LEA R82, R38, 0x10000, 0x3 ;  /* 0x0001000026527811 */ /* 0x000fcc00078e18ff */
[----:B------:R-:W2:Y:S02]  /*9aff0*/  LDC.64 R82, c[0x3][R82+-0x4d68] ;  /* 0x00eca60052527b82 */ /* 0x000ea40000000a00 */
[----:B--2---:R-:W-:Y:S01]  /*9b000*/  DADD R126, R82, 200 ;  /* 0x40690000527e7429 */ /* 0x004fe20000000000 */
        /* <DEDUP_REMOVED lines=12> */
.L_x_2028:
[----:B------:R-:W-:Y:S05]  /*9b0d0*/  BSYNC.RECONVERGENT B0 ;  /* 0x0000000000007941 */ /* 0x000fea0003800200 */
.L_x_2027:
        /* <DEDUP_REMOVED lines=15> */
.L_x_2004:
[----:B------:R-:W-:Y:S05]  /*9b1d0*/  BSYNC.RECONVERGENT B1 ;  /* 0x0000000000017941 */ /* 0x000fea0003800200 */
.L_x_2002:
        /* <DEDUP_REMOVED lines=18> */
[----:B-1----:R-:W-:-:S08]  /*9b300*/  IMAD.WIDE R84, R81, 0x8, R84 ;  /* 0x0000000851547825 */ /* 0x002fd000078e0254 */
[----:B------:R-:W2:Y:S04]  /*9b310*/  LDG.E.64 R90, desc[UR4][R84.64+0x1388] ;  /* 0x00138804545a7981 */ /* 0x000ea8000c1e1b00 */
[----:B------:R-:W4:Y:S01]  /*9b320*/  LDG.E.64 R88, desc[UR4][R84.64] ;  /* 0x0000000454587981 */ /* 0x000f22000c1e1b00 */
[----:B------:R-:W-:Y:S01]  /*9b330*/  UMOV UR4, 0xcccccccd ;  /* 0xcccccccd00047882 */ /* 0x000fe20000000000 */
[----:B------:R-:W-:Y:S01]  /*9b340*/  UMOV UR5, 0x4016cccc ;  /* 0x4016cccc00057882 */ /* 0x000fe20000000000 */
[----:B------:R-:W-:Y:S01]  /*9b350*/  BSSY.RECONVERGENT B0, `(.L_x_2029) ;  /* 0x0000018000007945 */ /* 0x000fe20003800200 */
[----:B--2---:R-:W-:Y:S02]  /*9b360*/  DADD R90, R2, R90 ;  /* 0x00000000025a7229 */ /* 0x004fe4000000005a */
        /* <DEDUP_REMOVED lines=21> */
[----:B0-----:R-:W-:Y:S05]  /*9b4c0*/  CALL.REL.NOINC `($__internal_0_$__cuda_sm20_div_rn_f64_full) ;  /* 0x00000ae000f47944 */ /* 0x001fea0003c00000 */
.L_x_2030:
[----:B------:R-:W-:Y:S05]  /*9b4d0*/  BSYNC.RECONVERGENT B0 ;  /* 0x0000000000007941 */ /* 0x000fea0003800200 */
.L_x_2029:
        /* <DEDUP_REMOVED lines=38> */
.L_x_2032:
[----:B------:R-:W-:Y:S05]  /*9b740*/  BSYNC.RECONVERGENT B0 ;  /* 0x0000000000007941 */ /* 0x000fea0003800200 */
.L_x_2031:
[C---:B-----5:R-:W-:Y:S01]  /*9b750*/  ISETP.GE.AND P0, PT, R75.reuse, R38, PT ;  /* 0x000000264b00720c */ /* 0x060fe20003f06270 */
[----:B-1----:R-:W-:-:S12]  /*9b760*/  VIADD R75, R75, 0x1 ;  /* 0x000000014b4b7836 */ /* 0x002fd80000000000 */
[----:B------:R-:W-:Y:S05]  /*9b770*/  @!P0 BRA `(.L_x_2033) ;  /* 0xffffffd000a88947 */ /* 0x000fea000383ffff */
[----:B------:R-:W-:Y:S05]  /*9b780*/  BSYNC.RECONVERGENT B2 ;  /* 0x0000000000027941 */ /* 0x000fea0003800200 */
.L_x_2001:
[----:B------:R-:W-:Y:S02]  /*9b790*/  R2UR UR4, R64 ;  /* 0x00000000400472ca */ /* 0x000fe400000e0000 */
[----:B------:R-:W-:-:S13]  /*9b7a0*/  R2UR UR5, R65 ;  /* 0x00000000410572ca */ /* 0x000fda00000e0000 */
[----:B------:R1:W5:Y:S02]  /*9b7b0*/  LDG.E.64 R60, desc[UR4][R52.64+0x2728] ;  /* 0x00272804343c7981 */ /* 0x000364000c1e1b00 */
.L_x_2000:
[----:B------:R-:W-:Y:S05]  /*9b7c0*/  BSYNC.RECONVERGENT B3 ;  /* 0x0000000000037941 */ /* 0x000fea0003800200 */
.L_x_1999:
        /* <DEDUP_REMOVED lines=8> */
[----:B------:R-:W2:Y:S01]  /*9b850*/  @!P0 LDG.E R62, desc[UR4][R54.64+0xd0] ;  /* 0x0000d004363e8981 */ /* 0x000ea2000c1e1900 */
        /* <DEDUP_REMOVED lines=14> */
[----:B--2---:R-:W-:Y:S01]  /*9b940*/  @!P0 SHF.R.S32.HI R63, RZ, 0x1f, R62 ;  /* 0x0000001fff3f8819 */ /* 0x004fe2000001143e */
        /* <DEDUP_REMOVED lines=28> */
[----:B------:R-:W2:Y:S04]  /*9bb10*/  LDG.E.U8 R75, desc[UR8][R62.64+0x1] ;  /* 0x000001083e4b7981 */ /* 0x000ea8000c1e1100 */
[----:B------:R-:W3:Y:S01]  /*9bb20*/  LDG.E.S8 R38, desc[UR4][R60.64+0x1c] ;  /* 0x00001c043c267981 */ /* 0x000ee2000c1e1300 */
        /* <DEDUP_REMOVED lines=19> */
[----:B------:R-:W-:-:S06]  /*9bc60*/  VIADD R83, R38, 0x10000 ;  /* 0x0001000026537836 */ /* 0x000fcc0000000000 */
        /* <DEDUP_REMOVED lines=9> */
[----:B---3--:R-:W-:-:S04]  /*9bd00*/  PRMT R81, R36, 0x3340, R81 ;  /* 0x0000334024517816 */ /* 0x008fc80000000051 */
        /* <DEDUP_REMOVED lines=130> */
.L_x_2039:
[----:B------:R-:W-:Y:S05]  /*9c530*/  BSYNC.RECONVERGENT B2 ;  /* 0x0000000000027941 */ /* 0x000fea0003800200 */
.L_x_2038:
        /* <DEDUP_REMOVED lines=32> */
.L_x_2042:
[----:B------:R-:W-:Y:S05]  /*9c740*/  BSYNC.RECONVERGENT B2 ;  /* 0x0000000000027941 */ /* 0x000fea0003800200 */
.L_x_2041:
        /* <DEDUP_REMOVED lines=19> */
.L_x_2040:
        /* <DEDUP_REMOVED lines=13> */
.L_x_2037:
[----:B------:R-:W-:Y:S05]  /*9c950*/  BSYNC.RECONVERGENT B0 ;  /* 0x0000000000007941 */ /* 0x000fea0003800200 */
.L_x_2036:
        /* <DEDUP_REMOVED lines=12> */
[----:B0--3--:R-:W-:Y:S02]  /*9ca20*/  IMAD.MOV.U32 R84, RZ, RZ, -0x800000 ;  /* 0xff800000ff547424 */ /* 0x009fe400078e00ff */
[----:B------:R-:W-:Y:S01]  /*9ca30*/  IMAD.MOV.U32 R85, RZ, RZ, 0x41cdcd64 ;  /* 0x41cdcd64ff557424 */ /* 0x000fe200078e00ff */
[----:B----4-:R-:W-:Y:S02]  /*9ca40*/  PRMT R75, R38, 0x8880, RZ ;  /* 0x00008880264b7816 */ /* 0x010fe400000000ff */
[----:B-----5:R-:W-:-:S05]  /*9ca50*/  PRMT R36, R81, 0x5410, R36 ;  /* 0x0000541051247816 */ /* 0x020fca0000000024 */
[----:B------:R-:W-:-:S04]  /*9ca60*/  IDP.2A.LO.S16.U8 R36, R36, R94, R75 ;  /* 0x0000005e24247226 */ /* 0x000fc8000000124b */
[----:B------:R-:W-:-:S04]  /*9ca70*/  IMAD R36, R36, 0x8, R95 ;  /* 0x0000000824247824 */ /* 0x000fc800078e025f */
[----:B------:R-:W0:Y:S02]  /*9ca80*/  LDC.64 R82, c[0x3][R36+0x5208] ;  /* 0x00d4820024527b82 */ /* 0x000e240000000a00 */
[----:B0-----:R-:W-:-:S14]  /*9ca90*/  DSETP.GEU.AND P0, PT, |R82|, R84, PT ;  /* 0x000000545200722a */ /* 0x001fdc0003f0e200 */
[----:B------:R-:W-:Y:S05]  /*9caa0*/  @P0 BRA `(.L_x_2044) ;  /* 0x0000000800380947 */ /* 0x000fea0003800000 */
[----:B------:R-:W-:Y:S01]  /*9cab0*/  PRMT R38, R38, 0x8880, RZ ;  /* 0x0000888026267816 */ /* 0x000fe200000000ff */
[----:B------:R-:W0:Y:S01]  /*9cac0*/  LDC.64 R82, c[0x3][R36+0x4e20] ;  /* 0x00d3880024527b82 */ /* 0x000e220000000a00 */
[C---:B------:R-:W-:Y:S02]  /*9cad0*/  R2UR UR4, R64.reuse ;  /* 0x00000000400472ca */ /* 0x040fe400000e0000 */
[----:B------:R-:W-:Y:S01]  /*9cae0*/  R2UR UR5, R65 ;  /* 0x00000000410572ca */ /* 0x000fe200000e0000 */
[----:B------:R-:W-:Y:S01]  /*9caf0*/  IMAD R38, R81, 0x5, R38 ;  /* 0x0000000551267824 */ /* 0x000fe200078e0226 */
[----:B------:R-:W-:Y:S02]  /*9cb00*/  R2UR UR10, R64 ;  /* 0x00000000400a72ca */ /* 0x000fe400000e0000 */
[----:B------:R-:W-:Y:S02]  /*9cb10*/  R2UR UR11, R65 ;  /* 0x00000000410b72ca */ /* 0x000fe400000e0000 */
[----:B------:R-:W-:-:S02]  /*9cb20*/  LEA R87, R38, 0x10000, 0x3 ;  /* 0x0001000026577811 */ /* 0x000fc400078e18ff */
[C---:B------:R-:W-:Y:S02]  /*9cb30*/  R2UR UR8, R64.reuse ;  /* 0x00000000400872ca */ /* 0x040fe400000e0000 */
[----:B------:R-:W0:Y:S01]  /*9cb40*/  LDC.64 R88, c[0x3][R87+-0x4e30] ;  /* 0x00ec740057587b82 */ /* 0x000e220000000a00 */
[C---:B------:R-:W-:Y:S02]  /*9cb50*/  R2UR UR9, R65.reuse ;  /* 0x00000000410972ca */ /* 0x040fe400000e0000 */
[----:B------:R-:W-:Y:S02]  /*9cb60*/  R2UR UR12, R64 ;  /* 0x00000000400c72ca */ /* 0x000fe400000e0000 */
[----:B------:R-:W-:Y:S01]  /*9cb70*/  R2UR UR13, R65 ;  /* 0x00000000410d72ca */ /* 0x000fe200000e0000 */
        /* <DEDUP_REMOVED lines=63> */
.L_x_2046:
[----:B------:R-:W-:Y:S05]  /*9cf70*/  BSYNC.RECONVERGENT B2 ;  /* 0x0000000000027941 */ /* 0x000fea0003800200 */
.L_x_2045:
        /* <DEDUP_REMOVED lines=32> */
.L_x_2049:
[----:B------:R-:W-:Y:S05]  /*9d180*/  BSYNC.RECONVERGENT B2 ;  /* 0x0000000000027941 */ /* 0x000fea0003800200 */
.L_x_2048:
        /* <DEDUP_REMOVED lines=19> */
.L_x_2047:
        /* <DEDUP_REMOVED lines=13> */
.L_x_2044:
[----:B------:R-:W-:Y:S05]  /*9d390*/  BSYNC.RECONVERGENT B0 ;  /* 0x0000000000007941 */ /* 0x000fea0003800200 */
.L_x_2043:
        /* <DEDUP_REMOVED lines=17> */
[----:B0---4-:R-:W0:Y:S02]  /*9d4b0*/  LDC.64 R84, c[0x3][R36+0x59d8] ;  /* 0x00d6760024547b82 */ /* 0x011e240000000a00 */
[----:B0-----:R-:W-:-:S14]  /*9d4c0*/  DSETP.GEU.AND P0, PT, |R84|, R82, PT ;  /* 0x000000525400722a */ /* 0x001fdc0003f0e200 */
[----:B------:R-:W-:Y:S05]  /*9d4d0*/  @!P0 BRA `(.L_x_2051) ;  /* 0x0000000000108947 */ /* 0x000fea0003800000 */
[----:B------:R-:W-:Y:S02]  /*9d4e0*/  R2UR UR4, R64 ;  /* 0x00000000400472ca */ /* 0x000fe400000e0000 */
[----:B------:R-:W-:-:S13]  /*9d4f0*/  R2UR UR5, R65 ;  /* 0x00000000410572ca */ /* 0x000fda00000e0000 */
[----:B------:R0:W5:Y:S01]  /*9d500*/  LDG.E.64 R88, desc[UR4][R52.64+0x2720] ;  /* 0x0027200434587981 */ /* 0x000162000c1e1b00 */
[----:B------:R-:W-:Y:S05]  /*9d510*/  BRA `(.L_x_2052) ;  /* 0x0000000800247947 */ /* 0x000fea0003800000 */
.L_x_2051:
[----:B------:R-:W-:Y:S01]  /*9d520*/  IMAD R38, R38, 0x5, R81 ;  /* 0x0000000526267824 */ /* 0x000fe200078e0251 */
        /* <DEDUP_REMOVED lines=70> */
.L_x_2054:
[----:B------:R-:W-:Y:S05]  /*9d990*/  BSYNC.RECONVERGENT B2 ;  /* 0x0000000000027941 */ /* 0x000fea0003800200 */
.L_x_2053:
        /* <DEDUP_REMOVED lines=32> */
.L_x_2057:
[----:B------:R-:W-:Y:S05]  /*9dba0*/  BSYNC.RECONVERGENT B2 ;  /* 0x0000000000027941 */ /* 0x000fea0003800200 */
.L_x_2056:
        /* <DEDUP_REMOVED lines=19> */
.L_x_2055:
        /* <DEDUP_REMOVED lines=13> */
.L_x_2052:
[----:B------:R-:W-:Y:S05]  /*9ddb0*/  BSYNC.RECONVERGENT B0 ;  /* 0x0000000000007941 */ /* 0x000fea0003800200 */
.L_x_2050:
[C---:B------:R-:W-:Y:S02]  /*9ddc0*/  R2UR UR4, R64.reuse ;  /* 0x00000000400472ca */ /* 0x040fe400000e0000 */
[C---:B------:R-:W-:Y:S02]  /*9ddd0*/  R2UR UR5, R65.reuse ;  /* 0x00000000410572ca */ /* 0x040fe400000e0000 */
[----:B------:R-:W-:Y:S02]  /*9dde0*/  R2UR UR8, R64 ;  /* 0x00000000400872ca */ /* 0x000fe400000e0000 */
[----:B------:R-:W-:-:S09]  /*9ddf0*/  R2UR UR9, R65 ;  /* 0x00000000410972ca */ /* 0x000fd200000e0000 */
[----:B------:R-:W3:Y:S04]  /*9de00*/  LDG.E.S8 R36, desc[UR4][R62.64] ;  /* 0x000000043e247981 */ /* 0x000ee8000c1e1300 */
[----:B------:R-:W3:Y:S01]  /*9de10*/  LDG.E.S8 R75, desc[UR8][R60.64+0x1b] ;  /* 0x00001b083c4b7981 */ /* 0x000ee2000c1e1300 */
[----:B------:R-:W-:Y:S02]  /*9de20*/  R2UR UR10, R64 ;  /* 0x00000000400a72ca */ /* 0x000fe400000e0000 */
[----:B------:R-:W-:Y:S01]  /*9de30*/  R2UR UR11, R65 ;  /* 0x00000000410b72ca */ /* 0x000fe200000e0000 */
[----:B---3--:R-:W-:-:S05]  /*9de40*/  IMAD R36, R36, 0x5, R75 ;  /* 0x0000000524247824 */ /* 0x008fca00078e024b */
[----:B0---4-:R-:W-:-:S06]  /*9de50*/  LEA R82, R36, 0x10000, 0x3 ;  /* 0x0001000024527811 */ /* 0x011fcc00078e18ff */
[----:B------:R-:W0:Y:S02]  /*9de60*/  LDC.64 R82, c[0x3][R82+-0x4e30] ;  /* 0x00ec740052527b82 */ /* 0x000e240000000a00 */
[----:B0-----:R0:W-:Y:S04]  /*9de70*/  STG.E.64 desc[UR4][R52.64+0x2740], R82 ;  /* 0x0027405234007986 */ /* 0x0011e8000c101b04 */
        /* <DEDUP_REMOVED lines=33> */
.L_x_2059:
[----:B------:R-:W-:Y:S05]  /*9e090*/  BSYNC.RECONVERGENT B0 ;  /* 0x0000000000007941 */ /* 0x000fea0003800200 */
.L_x_2058:
        /* <DEDUP_REMOVED lines=22> */
.L_x_2060:
[C---:B------:R-:W-:Y:S02]  /*9e200*/  R2UR UR4, R64.reuse ;  /* 0x00000000400472ca */ /* 0x040fe400000e0000 */
[C---:B------:R-:W-:Y:S02]  /*9e210*/  R2UR UR5, R65.reuse ;  /* 0x00000000410572ca */ /* 0x040fe400000e0000 */
[----:B------:R-:W-:Y:S02]  /*9e220*/  R2UR UR8, R64 ;  /* 0x00000000400872ca */ /* 0x000fe400000e0000 */
[----:B------:R-:W-:-:S09]  /*9e230*/  R2UR UR9, R65 ;  /* 0x00000000410972ca */ /* 0x000fd200000e0000 */
[----:B------:R3:W-:Y:S04]  /*9e240*/  STG.E.64 desc[UR4][R52.64+0x2710], R82 ;  /* 0x0027105234007986 */ /* 0x0007e8000c101b04 */
[----:B------:R3:W-:Y:S02]  /*9e250*/  STG.E.64 desc[UR8][R52.64+0x2718], R84 ;  /* 0x0027185434007986 */ /* 0x0007e4000c101b08 */
.L_x_2035:
[----:B------:R-:W-:Y:S05]  /*9e260*/  BSYNC.RECONVERGENT B1 ;  /* 0x0000000000017941 */ /* 0x000fea0003800200 */
.L_x_2034:
[----:B------:R-:W-:Y:S02]  /*9e270*/  R2UR UR4, R64 ;  /* 0x00000000400472ca */ /* 0x000fe400000e0000 */
[----:B------:R-:W-:-:S13]  /*9e280*/  R2UR UR5, R65 ;  /* 0x00000000410572ca */ /* 0x000fda00000e0000 */
[----:B------:R-:W5:Y:S01]  /*9e290*/  LDG.E R36, desc[UR4][R54.64+0xc8] ;  /* 0x0000c80436247981 */ /* 0x000f62000c1e1900 */
[----:B------:R-:W-:Y:S01]  /*9e2a0*/  BSSY.RECONVERGENT B0, `(.L_x_2061) ;  /* 0x000000e000007945 */ /* 0x000fe20003800200 */
[----:B-----5:R-:W-:-:S13]  /*9e2b0*/  ISETP.GE.AND P0, PT, R36, 0x1, PT ;  /* 0x000000012400780c */ /* 0x020fda0003f06270 */
[----:B------:R-:W-:Y:S05]  /*9e2c0*/  @!P0 BRA `(.L_x_2062) ;  /* 0x00000000002c8947 */ /* 0x000fea0003800000 */
[----:B------:R-:W-:-:S07]  /*9e2d0*/  IMAD.MOV.U32 R63, RZ, RZ, RZ ;  /* 0x000000ffff3f7224 */ /* 0x000fce00078e00ff */
.L_x_2063:
        /* <DEDUP_REMOVED lines=10> */
.L_x_2062:
[----:B------:R-:W-:Y:S05]  /*9e380*/  BSYNC.RECONVERGENT B0 ;  /* 0x0000000000007941 */ /* 0x000fea0003800200 */
.L_x_2061:
        /* <DEDUP_REMOVED lines=8> */
.L_x_2066:
        /* <DEDUP_REMOVED lines=11> */
.L_x_2065:
[----:B------:R-:W-:Y:S05]  /*9e4c0*/  BSYNC.RECONVERGENT B0 ;  /* 0x0000000000007941 */ /* 0x000fea0003800200 */
.L_x_2064:
        /* <DEDUP_REMOVED lines=28> */
.L_x_2134:
[----:B---3--:R-:W3:Y:S01]  /*9e690*/  LDCU.64 UR4, c[0x0][0x3b8] ;  /* 0x00007700ff0477ac */ /* 0x008ee20008000a00 */
[C---:B------:R-:W-:Y:S01]  /*9e6a0*/  R2UR UR8, R64.reuse ;  /* 0x00000000400872ca */ /* 0x040fe200000e0000 */
        /* <DEDUP_REMOVED lines=14> */
[----:B0--3--:R-:W-:Y:S01]  /*9e790*/  IADD3 R2, P1, PT, R3, UR4, RZ ;  /* 0x0000000403027c10 */ /* 0x009fe2000ff3e0ff */
[----:B------:R2:W-:Y:S01]  /*9e7a0*/  STG.E.64 desc[UR10][R52.64+0x2740], R94 ;  /* 0x0027405e34007986 */ /* 0x0005e2000c101b0a */
[----:B------:R-:W-:Y:S02]  /*9e7b0*/  LEA.HI.X.SX32 R61, R63, R57, 0x1, P0 ;  /* 0x000000393f3d7211 */ /* 0x000fe400000f0eff */
[----:B------:R-:W-:-:S03]  /*9e7c0*/  LEA.HI.X.SX32 R3, R3, UR5, 0x1, P1 ;  /* 0x0000000503037c11 */ /* 0x000fc600088f0eff */
[----:B0-----:R-:W3:Y:S04]  /*9e7d0*/  LDG.E.U8 R82, desc[UR12][R60.64] ;  /* 0x0000000c3c527981 */ /* 0x001ee8000c1e1100 */
        /* <DEDUP_REMOVED lines=25> */
.L_x_2071:
        /* <DEDUP_REMOVED lines=68> */
[----:B------:R-:W-:Y:S01]  /*9edb0*/  IDP.2A.LO.S16.U8 R81, R38, R99, R81 ;  /* 0x0000006326517226 */ /* 0x000fe20000001251 */
[----:B------:R-:W-:-:S03]  /*9edc0*/  PRMT R38, R62, 0x8880, RZ ;  /* 0x000088803e267816 */ /* 0x000fc600000000ff */
[----:B------:R-:W-:Y:S01]  /*9edd0*/  IMAD R81, R81, 0x8, R36 ;  /* 0x0000000851517824 */ /* 0x000fe200078e0224 */
[----:B------:R-:W-:-:S03]  /*9ede0*/  PRMT R38, R38, 0x5410, R38 ;  /* 0x0000541026267816 */ /* 0x000fc60000000026 */
        /* <DEDUP_REMOVED lines=48> */
[----:B------:R-:W3:Y:S02]  /*9f0f0*/  LDC.64 R84, c[0x3][R62+-0x4d68] ;  /* 0x00eca6003e547b82 */ /* 0x000ee40000000a00 */
[----:B------:R-:W-:-:S06]  /*9f100*/  IMAD.SHL.U32 R100, R100, 0x8, RZ ;  /* 0x0000000864647824 */ /* 0x000fcc00078e00ff */
        /* <DEDUP_REMOVED lines=41> */
.L_x_2077:
[----:B------:R-:W-:Y:S05]  /*9f3a0*/  BSYNC.RECONVERGENT B2 ;  /* 0x0000000000027941 */ /* 0x000fea0003800200 */
.L_x_2076:
        /* <DEDUP_REMOVED lines=32> */
.L_x_2080:
[----:B------:R-:W-:Y:S05]  /*9f5b0*/  BSYNC.RECONVERGENT B2 ;  /* 0x0000000000027941 */ /* 0x000fea0003800200 */
.L_x_2079:
        /* <DEDUP_REMOVED lines=19> */
.L_x_2078:
        /* <DEDUP_REMOVED lines=14> */
.L_x_2075:
        /* <DEDUP_REMOVED lines=67> */
.L_x_2083:
[----:B------:R-:W-:Y:S05]  /*9fc00*/  BSYNC.RECONVERGENT B2 ;  /* 0x0000000000027941 */ /* 0x000fea0003800200 */
.L_x_2082:
        /* <DEDUP_REMOVED lines=32> */
.L_x_2086:
[----:B------:R-:W-:Y:S05]  /*9fe10*/  BSYNC.RECONVERGENT B2 ;  /* 0x0000000000027941 */ /* 0x000fea0003800200 */
.L_x_2085:
        /* <DEDUP_REMOVED lines=19> */
.L_x_2084:
        /* <DEDUP_REMOVED lines=14> */
.L_x_2074:
        /* <DEDUP_REMOVED lines=15> */
.L_x_2087:
        /* <DEDUP_REMOVED lines=67> */
.L_x_2089:
[----:B------:R-:W-:Y:S05]  /*a0550*/  BSYNC.RECONVERGENT B2 ;  /* 0x0000000000027941 */ /* 0x000fea0003800200 */
.L_x_2088:
        /* <DEDUP_REMOVED lines=32> */
.L_x_2092:
[----:B------:R-:W-:Y:S05]  /*a0760*/  BSYNC.RECONVERGENT B2 ;  /* 0x0000000000027941 */ /* 0x000fea0003800200 */
.L_x_2091:
        /* <DEDUP_REMOVED lines=19> */
.L_x_2090:
        /* <DEDUP_REMOVED lines=13> */
.L_x_2081:
[----:B------:R-:W-:Y:S05]  /*a0970*/  BSYNC.RECONVERGENT B0 ;  /* 0x0000000000007941 */ /* 0x000fea0003800200 */
.L_x_2073:
        /* <DEDUP_REMOVED lines=9> */
[----:B0-23--:R-:W-:-:S06]  /*a0a10*/  LEA R82, R36, 0x10000, 0x3 ;  /* 0x0001000024527811 */ /* 0x00dfcc00078e18ff */
        /* <DEDUP_REMOVED lines=16> */
[----:B------:R-:W-:-:S08]  /*a0b20*/  DFMA R86, -R110, R88, 1 ;  /* 0x3ff000006e56742b */ /* 0x000fd00000000158 */
[----:B------:R-:W-:Y:S01]  /*a0b30*/  DFMA R86, R88, R86, R88 ;  /* 0x000000565856722b */ /* 0x000fe20000000058 */
[----:B--2---:R-:W-:-:S05]  /*a0b40*/  IMAD R36, R36, 0x5, R81 ;  /* 0x0000000524247824 */ /* 0x004fca00078e0251 */
[----:B------:R-:W-:-:S06]  /*a0b50*/  LEA R84, R36, 0x10000, 0x3 ;  /* 0x0001000024547811 */ /* 0x000fcc00078e18ff */
[----:B------:R-:W2:Y:S02]  /*a0b60*/  LDC.64 R84, c[0x3][R84+-0x4d68] ;  /* 0x00eca60054547b82 */ /* 0x000ea40000000a00 */
[----:B--2---:R-:W-:Y:S01]  /*a0b70*/  DADD R126, R84, 200 ;  /* 0x40690000547e7429 */ /* 0x004fe20000000000 */
        /* <DEDUP_REMOVED lines=12> */
[----:B-1----:R-:W-:Y:S05]  /*a0c40*/  CALL.REL.NOINC `($__internal_0_$__cuda_sm20_div_rn_f64_full) ;  /* 0x00000a8c00147944 */ /* 0x002fea0003c00000 */
.L_x_2094:
[----:B------:R-:W-:Y:S05]  /*a0c50*/  BSYNC.RECONVERGENT B0 ;  /* 0x0000000000007941 */ /* 0x000fea0003800200 */
.L_x_2093:
        /* <DEDUP_REMOVED lines=26> */
.L_x_2095:
[C---:B------:R-:W-:Y:S02]  /*a0e00*/  R2UR UR8, R64.reuse ;  /* 0x00000000400872ca */ /* 0x040fe400000e0000 */
[C---:B------:R-:W-:Y:S02]  /*a0e10*/  R2UR UR9, R65.reuse ;  /* 0x00000000410972ca */ /* 0x040fe400000e0000 */
[----:B------:R-:W-:Y:S02]  /*a0e20*/  R2UR UR4, R64 ;  /* 0x00000000400472ca */ /* 0x000fe400000e0000 */
[----:B------:R-:W-:-:S09]  /*a0e30*/  R2UR UR5, R65 ;  /* 0x00000000410572ca */ /* 0x000fd200000e0000 */
[----:B------:R0:W-:Y:S04]  /*a0e40*/  STG.E.64 desc[UR8][R52.64+0x2740], R84 ;  /* 0x0027405434007986 */ /* 0x0001e8000c101b08 */
[----:B------:R0:W-:Y:S02]  /*a0e50*/  STG.E.64 desc[UR4][R52.64+0x2738], R82 ;  /* 0x0027385234007986 */ /* 0x0001e4000c101b04 */
.L_x_2072:
[----:B------:R-:W-:Y:S05]  /*a0e60*/  BSYNC.RECONVERGENT B1 ;  /* 0x0000000000017941 */ /* 0x000fea0003800200 */
.L_x_2070:
[----:B------:R-:W-:Y:S01]  /*a0e70*/  R2UR UR4, R64 ;  /* 0x00000000400472ca */ /* 0x000fe200000e0000 */
[----:B---3--:R-:W3:Y:S01]  /*a0e80*/  LDC.64 R86, c[0x0][0x3a8] ;  /* 0x0000ea00ff567b82 */ /* 0x008ee20000000a00 */
[----:B------:R-:W-:-:S13]  /*a0e90*/  R2UR UR5, R65 ;  /* 0x00000000410572ca */ /* 0x000fda00000e0000 */
[----:B------:R-:W2:Y:S01]  /*a0ea0*/  LDG.E R96, desc[UR4][R54.64+0xcc] ;  /* 0x0000cc0436607981 */ /* 0x000ea2000c1e1900 */
[----:B------:R-:W-:Y:S02]  /*a0eb0*/  VIADD R97, R63, 0xffffffff ;  /* 0xffffffff3f617836 */ /* 0x000fe40000000000 */
[----:B------:R-:W-:Y:S02]  /*a0ec0*/  IMAD.IADD R62, R40, 0x1, R75 ;  /* 0x00000001283e7824 */ /* 0x000fe400078e024b */
[----:B--2---:R-:W-:-:S04]  /*a0ed0*/  IMAD R81, R97, R96, RZ ;  /* 0x0000006061517224 */ /* 0x004fc800078e02ff */
[----:B------:R-:W-:-:S04]  /*a0ee0*/  IMAD.IADD R89, R81, 0x1, R62 ;  /* 0x0000000151597824 */ /* 0x000fc800078e023e */
[----:B---3--:R-:W-:-:S05]  /*a0ef0*/  IMAD.WIDE R88, R89, 0x8, R86 ;  /* 0x0000000859587825 */ /* 0x008fca00078e0256 */
[----:B------:R-:W2:Y:S01]  /*a0f00*/  LDG.E.64 R90, desc[UR4][R88.64] ;  /* 0x00000004585a7981 */ /* 0x000ea2000c1e1b00 */
[----:B-----5:R-:W-:Y:S01]  /*a0f10*/  IMAD.MOV.U32 R95, RZ, RZ, R83 ;  /* 0x000000ffff5f7224 */ /* 0x020fe200078e0053 */
[----:B------:R-:W-:Y:S01]  /*a0f20*/  BSSY.RELIABLE B0, `(.L_x_2096) ;  /* 0x0000021000007945 */ /* 0x000fe20003800100 */
[----:B0-----:R-:W-:Y:S02]  /*a0f30*/  IMAD.MOV.U32 R84, RZ, RZ, -0x771c970f ;  /* 0x88e368f1ff547424 */ /* 0x001fe400078e00ff */
        /* <DEDUP_REMOVED lines=31> */
.L_x_2097:
[----:B------:R-:W-:Y:S05]  /*a1130*/  BSYNC.RELIABLE B0 ;  /* 0x0000000000007941 */ /* 0x000fea0003800100 */
.L_x_2096:
        /* <DEDUP_REMOVED lines=34> */
[----:B------:R-:W2:Y:S01]  /*a1360*/  LDC.64 R2, c[0x3][R36] ;  /* 0x00c0000024027b82 */ /* 0x000ea20000000a00 */
[----:B----4-:R-:W-:Y:S01]  /*a1370*/  IMAD.MOV.U32 R38, RZ, RZ, R89 ;  /* 0x000000ffff267224 */ /* 0x010fe200078e0059 */
[----:B--2---:R-:W-:-:S08]  /*a1380*/  DADD R2, R2, R86 ;  /* 0x0000000002027229 */ /* 0x004fd00000000056 */
        /* <DEDUP_REMOVED lines=10> */
[----:B------:R-:W2:Y:S01]  /*a1430*/  LDC.64 R60, c[0x0][0x3b0] ;  /* 0x0000ec00ff3c7b82 */ /* 0x000ea20000000a00 */
        /* <DEDUP_REMOVED lines=16> */
.L_x_2100:
[----:B------:R-:W-:Y:S05]  /*a1540*/  BSYNC.RECONVERGENT B0 ;  /* 0x0000000000007941 */ /* 0x000fea0003800200 */
.L_x_2099:
[----:B------:R-:W-:Y:S01]  /*a1550*/  R2UR UR4, R64 ;  /* 0x00000000400472ca */ /* 0x000fe200000e0000 */
[----:B---3--:R-:W-:Y:S01]  /*a1560*/  IMAD.MOV.U32 R3, RZ, RZ, 0x3 ;  /* 0x00000003ff037424 */ /* 0x008fe200078e00ff */
[----:B------:R-:W-:Y:S01]  /*a1570*/  R2UR UR5, R65 ;  /* 0x00000000410572ca */ /* 0x000fe200000e0000 */
[----:B------:R-:W-:Y:S05]  /*a1580*/  BMOV.32.CLEAR RZ, B2 ;  /* 0x0000000002ff7355 */ /* 0x000fea0000100000 */
[----:B------:R-:W-:Y:S07]  /*a1590*/  BSSY.RECONVERGENT B2, `(.L_x_2101) ;  /* 0x0000349000027945 */ /* 0x000fee0003800200 */
[----:B------:R2:W-:Y:S01]  /*a15a0*/  STG.E desc[UR4][R54.64+0xd8], R3 ;  /* 0x0000d80336007986 */ /* 0x0005e2000c101904 */
[----:B------:R-:W-:Y:S05]  /*a15b0*/  @!P0 BRA `(.L_x_2102) ;  /* 0x0000003400188947 */ /* 0x000fea0003800000 */
[----:B------:R-:W-:-:S07]  /*a15c0*/  IMAD.MOV.U32 R2, RZ, RZ, 0x3 ;  /* 0x00000003ff027424 */ /* 0x000fce00078e00ff */
.L_x_2133:
[----:B------:R-:W-:-:S13]  /*a15d0*/  ISETP.GT.AND P0, PT, R2, 0x20, PT ;  /* 0x000000200200780c */ /* 0x000fda0003f04270 */
[----:B0-23--:R-:W-:Y:S05]  /*a15e0*/  @P0 BRA `(.L_x_2102) ;  /* 0x00000034000c0947 */ /* 0x00dfea0003800000 */
        /* <DEDUP_REMOVED lines=19> */
[----:B--2---:R-:W-:-:S03]  /*a1720*/  LEA.HI.X.SX32 R3, R63, R57, 0x1, P2 ;  /* 0x000000393f037211 */ /* 0x004fc600010f0eff */
[----:B------:R2:W-:Y:S01]  /*a1730*/  STG.E desc[UR8][R54.64+0xe0], R91 ;  /* 0x0000e05b36007986 */ /* 0x0005e2000c101908 */
[----:B------:R-:W-:-:S03]  /*a1740*/  @!P0 IMAD.MOV.U32 R87, RZ, RZ, R89 ;  /* 0x000000ffff578224 */ /* 0x000fc600078e0059 */
[----:B------:R2:W-:Y:S04]  /*a1750*/  STG.E desc[UR4][R54.64+0xdc], R89 ;  /* 0x0000dc5936007986 */ /* 0x0005e8000c101904 */
.L_x_2132:
[----:B------:R-:W-:-:S04]  /*a1760*/  ISETP.GE.AND P0, PT, R61, R75, PT ;  /* 0x0000004b3d00720c */ /* 0x000fc80003f06270 */
[----:B------:R-:W-:-:S13]  /*a1770*/  ISETP.LT.OR P0, PT, R87, 0x1, P0 ;  /* 0x000000015700780c */ /* 0x000fda0000701670 */
[----:B---3--:R-:W-:Y:S05]  /*a1780*/  @P0 BRA `(.L_x_2104) ;  /* 0x0000003000880947 */ /* 0x008fea0003800000 */
        /* <DEDUP_REMOVED lines=14> */
[----:B------:R-:W5:Y:S04]  /*a1870*/  LDG.E R97, desc[UR10][R54.64+0xdc] ;  /* 0x0000dc0a36617981 */ /* 0x000f68000c1e1900 */
[----:B------:R-:W2:Y:S01]  /*a1880*/  LDG.E R99, desc[UR12][R54.64+0xe0] ;  /* 0x0000e00c36637981 */ /* 0x000ea2000c1e1900 */
[----:B------:R-:W-:Y:S01]  /*a1890*/  R2UR UR14, R64 ;  /* 0x00000000400e72ca */ /* 0x000fe200000e0000 */
[----:B------:R-:W-:Y:S01]  /*a18a0*/  IMAD.MOV.U32 R60, RZ, RZ, 0x0 ;  /* 0x00000000ff3c7424 */ /* 0x000fe200078e00ff */
[----:B------:R-:W-:Y:S01]  /*a18b0*/  R2UR UR15, R65 ;  /* 0x00000000410f72ca */ /* 0x000fe200000e0000 */
[----:B------:R-:W-:Y:S01]  /*a18c0*/  IMAD.MOV.U32 R61, RZ, RZ, -0x3f56d000 ;  /* 0xc0a93000ff3d7424 */ /* 0x000fe200078e00ff */
[----:B------:R3:W-:Y:S01]  /*a18d0*/  STG.E.64 desc[UR8][R52.64+0x2760], RZ ;  /* 0x002760ff34007986 */ /* 0x0007e2000c101b08 */
[----:B------:R-:W-:Y:S03]  /*a18e0*/  BSSY.RECONVERGENT B0, `(.L_x_2105) ;  /* 0x00002c3000007945 */ /* 0x000fe60003800200 */
[----:B------:R3:W-:Y:S01]  /*a18f0*/  STG.E.64 desc[UR4][R52.64+0x2758], R60 ;  /* 0x0027583c34007986 */ /* 0x0007e2000c101b04 */
[----:B-----5:R-:W-:-:S02]  /*a1900*/  LOP3.LUT R38, RZ, R97, RZ, 0x33, !PT ;  /* 0x00000061ff267212 */ /* 0x020fc400078e33ff */
[----:B--2---:R-:W-:-:S03]  /*a1910*/  LOP3.LUT R62, RZ, R99, RZ, 0x33, !PT ;  /* 0x00000063ff3e7212 */ /* 0x004fc600078e33ff */
        /* <DEDUP_REMOVED lines=23> */
[----:B------:R2:W5:Y:S04]  /*a1a90*/  @!P1 LDG.E.64 R88, desc[UR4][R52.64+0x2760] ;  /* 0x0027600434589981 */ /* 0x000568000c1e1b00 */
        /* <DEDUP_REMOVED lines=8> */
[-C--:B---3--:R-:W-:Y:S02]  /*a1b20*/  IADD3 R60, P1, PT, R97, R56.reuse, RZ ;  /* 0x00000038613c7210 */ /* 0x088fe40007f3e0ff */
[----:B------:R-:W-:Y:S01]  /*a1b30*/  IADD3 R86, P2, PT, R99, R56, RZ ;  /* 0x0000003863567210 */ /* 0x000fe20007f5e0ff */
[----:B-----5:R-:W3:Y:S01]  /*a1b40*/  LDG.E.U8 R89, desc[UR10][R2.64] ;  /* 0x0000000a02597981 */ /* 0x020ee2000c1e1100 */
        /* <DEDUP_REMOVED lines=41> */
.L_x_2109:
[----:B------:R-:W-:Y:S05]  /*a1de0*/  BSYNC.RECONVERGENT B6 ;  /* 0x0000000000067941 */ /* 0x000fea0003800200 */
.L_x_2108:
[----:B------:R-:W-:Y:S01]  /*a1df0*/  R2UR UR4, R64 ;  /* 0x00000000400472ca */ /* 0x000fe200000e0000 */
[----:B---3--:R-:W3:Y:S01]  /*a1e00*/  LDC.64 R60, c[0x0][0x3a8] ;  /* 0x0000ea00ff3c7b82 */ /* 0x008ee20000000a00 */
        /* <DEDUP_REMOVED lines=56> */
.L_x_2111:
[----:B------:R-:W-:Y:S05]  /*a2190*/  BSYNC.RECONVERGENT B6 ;  /* 0x0000000000067941 */ /* 0x000fea0003800200 */
.L_x_2110:
        /* <DEDUP_REMOVED lines=35> */
.L_x_2113:
[----:B------:R-:W-:Y:S05]  /*a23d0*/  BSYNC.RECONVERGENT B6 ;  /* 0x0000000000067941 */ /* 0x000fea0003800200 */
.L_x_2112:
        /* <DEDUP_REMOVED lines=10> */
.L_x_2107:
        /* <DEDUP_REMOVED lines=12> */
[----:B------:R-:W-:-:S03]  /*a2540*/  R2UR UR13, R65 ;  /* 0x00000000410d72ca */ /* 0x000fc600000e0000 */
[----:B---3--:R-:W2:Y:S04]  /*a2550*/  LDG.E.S8 R61, desc[UR8][R90.64+0x1b] ;  /* 0x00001b085a3d7981 */ /* 0x008ea8000c1e1300 */
[----:B------:R-:W3:Y:S06]  /*a2560*/  LDG.E.S8 R60, desc[UR10][R2.64] ;  /* 0x0000000a023c7981 */ /* 0x000eec000c1e1300 */
[----:B------:R-:W3:Y:S01]  /*a2570*/  LDG.E.S8 R87, desc[UR12][R84.64+0x1b] ;  /* 0x00001b0c54577981 */ /* 0x000ee2000c1e1300 */
[----:B------:R-:W-:-:S02]  /*a2580*/  UMOV UR4, 0x50 ;  /* 0x0000005000047882 */ /* 0x000fc40000000000 */
[----:B------:R-:W-:-:S06]  /*a2590*/  LEA R101, R101, UR4, 0x3 ;  /* 0x0000000465657c11 */ /* 0x000fcc000f8e18ff */
[----:B------:R-:W5:Y:S01]  /*a25a0*/  LDC.64 R100, c[0x3][R101+0x6270] ;  /* 0x00d89c0065647b82 */ /* 0x000f620000000a00 */
[----:B--2---:R-:W-:-:S05]  /*a25b0*/  IMAD R38, R38, 0x5, R61 ;  /* 0x0000000526267824 */ /* 0x004fca00078e023d */
[----:B------:R-:W-:Y:S01]  /*a25c0*/  LEA R62, R38, 0x10000, 0x3 ;  /* 0x00010000263e7811 */ /* 0x000fe200078e18ff */
[----:B---3--:R-:W-:-:S03]  /*a25d0*/  IMAD R87, R60, 0x5, R87 ;  /* 0x000000053c577824 */ /* 0x008fc600078e0257 */
[----:B------:R-:W5:Y:S02]  /*a25e0*/  LDC.64 R60, c[0x3][R62+-0x4d68] ;  /* 0x00eca6003e3c7b82 */ /* 0x000f640000000a00 */
[----:B------:R-:W-:-:S06]  /*a25f0*/  LEA R82, R87, 0x10000, 0x3 ;  /* 0x0001000057527811 */ /* 0x000fcc00078e18ff */
[----:B------:R-:W2:Y:S01]  /*a2600*/  LDC.64 R86, c[0x3][R82+-0x4d68] ;  /* 0x00eca60052567b82 */ /* 0x000ea20000000a00 */
[----:B-----5:R-:W-:-:S08]  /*a2610*/  DADD R60, R100, R60 ;  /* 0x00000000643c7229 */ /* 0x020fd0000000003c */
[----:B--2---:R-:W-:Y:S02]  /*a2620*/  DADD R86, R60, R86 ;  /* 0x000000003c567229 */ /* 0x004fe40000000056 */
[----:B------:R-:W2:Y:S05]  /*a2630*/  LDC.64 R60, c[0x0][0x3a8] ;  /* 0x0000ea00ff3c7b82 */ /* 0x000eaa0000000a00 */
[----:B------:R3:W-:Y:S04]  /*a2640*/  STG.E.64 desc[UR8][R52.64+0x2760], R86 ;  /* 0x0027605634007986 */ /* 0x0007e8000c101b08 */
[----:B------:R-:W5:Y:S01]  /*a2650*/  LDG.E R38, desc[UR10][R54.64+0xcc] ;  /* 0x0000cc0a36267981 */ /* 0x000f62000c1e1900 */
[----:B------:R-:W-:-:S02]  /*a2660*/  VIADD R103, R97, 0xffffffff ;  /* 0xffffffff61677836 */ /* 0x000fc40000000000 */
[----:B------:R-:W-:-:S04]  /*a2670*/  IMAD.IADD R100, R41, 0x1, R99 ;  /* 0x0000000129647824 */ /* 0x000fc800078e0263 */
[----:B-----5:R-:W-:-:S04]  /*a2680*/  IMAD R97, R103, R38, R100 ;  /* 0x0000002667617224 */ /* 0x020fc800078e0264 */
[----:B--2---:R-:W-:-:S06]  /*a2690*/  IMAD.WIDE R96, R97, 0x8, R60 ;  /* 0x0000000861607825 */ /* 0x004fcc00078e023c */
        /* <DEDUP_REMOVED lines=12> */
[----:B------:R-:W4:Y:S04]  /*a2760*/  LDG.E.S8 R82, desc[UR16][R2.64] ;  /* 0x0000001002527981 */ /* 0x000f28000c1e1300 */
[----:B------:R-:W4:Y:S01]  /*a2770*/  LDG.E.S8 R97, desc[UR18][R84.64+0x1b] ;  /* 0x00001b1254617981 */ /* 0x000f22000c1e1300 */
[----:B---3--:R-:W-:-:S05]  /*a2780*/  IMAD R62, R88, 0x5, R91 ;  /* 0x00000005583e7824 */ /* 0x008fca00078e025b */
[----:B------:R-:W-:Y:S02]  /*a2790*/  LEA R98, R62, 0x10000, 0x3 ;  /* 0x000100003e627811 */ /* 0x000fe400078e18ff */
[----:B-----5:R-:W-:-:S04]  /*a27a0*/  LEA R38, R38, UR4, 0x3 ;  /* 0x0000000426267c11 */ /* 0x020fc8000f8e18ff */
[----:B------:R-:W3:Y:S01]  /*a27b0*/  LDC.64 R98, c[0x3][R98+-0x4e30] ;  /* 0x00ec740062627b82 */ /* 0x000ee20000000a00 */
[----:B----4-:R-:W-:-:S07]  /*a27c0*/  IMAD R82, R82, 0x5, R97 ;  /* 0x0000000552527824 */ /* 0x010fce00078e0261 */
[----:B------:R-:W3:Y:S01]  /*a27d0*/  LDC.64 R96, c[0x3][R38+0x5fa0] ;  /* 0x00d7e80026607b82 */ /* 0x000ee20000000a00 */
[----:B------:R-:W-:-:S07]  /*a27e0*/  LEA R82, R82, 0x10000, 0x3 ;  /* 0x0001000052527811 */ /* 0x000fce00078e18ff */
[----:B------:R-:W4:Y:S01]  /*a27f0*/  LDC.64 R88, c[0x3][R82+-0x4e30] ;  /* 0x00ec740052587b82 */ /* 0x000f220000000a00 */
[----:B------:R-:W-:Y:S01]  /*a2800*/  R2UR UR4, R64 ;  /* 0x00000000400472ca */ /* 0x000fe200000e0000 */
[----:B---3--:R-:W-:-:S08]  /*a2810*/  DADD R96, R96, R98 ;  /* 0x0000000060607229 */ /* 0x008fd00000000062 */
[----:B----4-:R-:W-:-:S07]  /*a2820*/  DADD R88, R96, R88 ;  /* 0x0000000060587229 */ /* 0x010fce0000000058 */
[----:B------:R-:W-:Y:S04]  /*a2830*/  STG.E.64 desc[UR4][R52.64+0x2758], R88 ;  /* 0x0027585834007986 */ /* 0x000fe8000c101b04 */
[----:B------:R-:W3:Y:S02]  /*a2840*/  LDG.E R62, desc[UR8][R54.64+0xcc] ;  /* 0x0000cc08363e7981 */ /* 0x000ee4000c1e1900 */
[----:B---3--:R-:W-:-:S04]  /*a2850*/  IMAD R62, R103, R62, R100 ;  /* 0x0000003e673e7224 */ /* 0x008fc800078e0264 */
[----:B------:R-:W-:-:S04]  /*a2860*/  VIADD R97, R62, 0x271 ;  /* 0x000002713e617836 */ /* 0x000fc80000000000 */
[----:B------:R-:W-:Y:S02]  /*a2870*/  IMAD.WIDE R96, R97, 0x8, R60 ;  /* 0x0000000861607825 */ /* 0x000fe400078e023c */
[----:B------:R-:W3:Y:S04]  /*a2880*/  LDG.E.64 R60, desc[UR4][R52.64+0x2720] ;  /* 0x00272004343c7981 */ /* 0x000ee8000c1e1b00 */
[----:B------:R-:W4:Y:S01]  /*a2890*/  LDG.E.64 R96, desc[UR4][R96.64] ;  /* 0x0000000460607981 */ /* 0x000f22000c1e1b00 */
        /* <DEDUP_REMOVED lines=10> */
[----:B----4-:R-:W-:-:S07]  /*a2940*/  DADD R90, R88, R96 ;  /* 0x00000000585a7229 */ /* 0x010fce0000000060 */
        /* <DEDUP_REMOVED lines=28> */
.L_x_2116:
[----:B------:R-:W-:Y:S05]  /*a2b10*/  BSYNC.RECONVERGENT B6 ;  /* 0x0000000000067941 */ /* 0x000fea0003800200 */
.L_x_2115:
        /* <DEDUP_REMOVED lines=35> */
.L_x_2118:
[----:B------:R-:W-:Y:S05]  /*a2d50*/  BSYNC.RECONVERGENT B6 ;  /* 0x0000000000067941 */ /* 0x000fea0003800200 */
.L_x_2117:
        /* <DEDUP_REMOVED lines=10> */
.L_x_2106:
        /* <DEDUP_REMOVED lines=11> */
[----:B------:R-:W2:Y:S01]  /*a2eb0*/  LDG.E.U8 R90, desc[UR16][R84.64+0x1b] ;  /* 0x00001b10545a7981 */ /* 0x000ea2000c1e1100 */
[C---:B------:R-:W-:Y:S02]  /*a2ec0*/  R2UR UR20, R64.reuse ;  /* 0x00000000401472ca */ /* 0x040fe400000e0000 */
[C---:B------:R-:W-:Y:S01]  /*a2ed0*/  R2UR UR21, R65.reuse ;  /* 0x00000000411572ca */ /* 0x040fe200000e0000 */
[----:B------:R-:W2:Y:S01]  /*a2ee0*/  LDG.E.U8 R91, desc[UR18][R84.64+0x1a] ;  /* 0x00001a12545b7981 */ /* 0x000ea2000c1e1100 */
[----:B------:R-:W-:Y:S02]  /*a2ef0*/  R2UR UR12, R64 ;  /* 0x00000000400c72ca */ /* 0x000fe400000e0000 */
[----:B------:R-:W-:-:S02]  /*a2f00*/  R2UR UR13, R65 ;  /* 0x00000000410d72ca */ /* 0x000fc400000e0000 */
[-C--:B------:R-:W-:Y:S02]  /*a2f10*/  IADD3 R86, P1, PT, R97, R56.reuse, RZ ;  /* 0x0000003861567210 */ /* 0x080fe40007f3e0ff */
[----:B---3--:R-:W-:Y:S02]  /*a2f20*/  IADD3 R60, P2, PT, R99, R56, RZ ;  /* 0x00000038633c7210 */ /* 0x008fe40007f5e0ff */
        /* <DEDUP_REMOVED lines=111> */
.L_x_2121:
[----:B------:R-:W-:Y:S05]  /*a3620*/  BSYNC.RECONVERGENT B6 ;  /* 0x0000000000067941 */ /* 0x000fea0003800200 */
.L_x_2120:
        /* <DEDUP_REMOVED lines=35> */
.L_x_2123:
[----:B------:R-:W-:Y:S05]  /*a3860*/  BSYNC.RECONVERGENT B6 ;  /* 0x0000000000067941 */ /* 0x000fea0003800200 */
.L_x_2122:
        /* <DEDUP_REMOVED lines=9> */
.L_x_2124:
[C---:B------:R-:W-:Y:S02]  /*a3900*/  R2UR UR8, R64.reuse ;  /* 0x00000000400872ca */ /* 0x040fe400000e0000 */
[C---:B------:R-:W-:Y:S02]  /*a3910*/  R2UR UR9, R65.reuse ;  /* 0x00000000410972ca */ /* 0x040fe400000e0000 */
[----:B------:R-:W-:Y:S02]  /*a3920*/  R2UR UR4, R64 ;  /* 0x00000000400472ca */ /* 0x000fe400000e0000 */
[----:B------:R-:W-:-:S09]  /*a3930*/  R2UR UR5, R65 ;  /* 0x00000000410572ca */ /* 0x000fd200000e0000 */
[----:B------:R4:W-:Y:S04]  /*a3940*/  STG.E.64 desc[UR8][R52.64+0x2740], R88 ;  /* 0x0027405834007986 */ /* 0x0009e8000c101b08 */
[----:B------:R4:W-:Y:S01]  /*a3950*/  STG.E.64 desc[UR4][R52.64+0x2738], R90 ;  /* 0x0027385a34007986 */ /* 0x0009e2000c101b04 */
[----:B------:R-:W-:Y:S05]  /*a3960*/  BRA `(.L_x_2114) ;  /* 0x0000000800e87947 */ /* 0x000fea0003800000 */
.L_x_2119:
[C---:B------:R-:W-:Y:S02]  /*a3970*/  R2UR UR8, R64.reuse ;  /* 0x00000000400872ca */ /* 0x040fe400000e0000 */
[C---:B------:R-:W-:Y:S02]  /*a3980*/  R2UR UR9, R65.reuse ;  /* 0x00000000410972ca */ /* 0x040fe400000e0000 */
[C---:B------:R-:W-:Y:S02]  /*a3990*/  R2UR UR10, R64.reuse ;  /* 0x00000000400a72ca */ /* 0x040fe400000e0000 */
[C---:B------:R-:W-:Y:S02]  /*a39a0*/  R2UR UR11, R65.reuse ;  /* 0x00000000410b72ca */ /* 0x040fe400000e0000 */
[----:B------:R-:W-:Y:S02]  /*a39b0*/  R2UR UR12, R64 ;  /* 0x00000000400c72ca */ /* 0x000fe400000e0000 */
[----:B------:R-:W-:-:S02]  /*a39c0*/  R2UR UR13, R65 ;  /* 0x00000000410d72ca */ /* 0x000fc400000e0000 */
[-C--:B------:R-:W-:Y:S02]  /*a39d0*/  IADD3 R88, P1, PT, R97, R56.reuse, RZ ;  /* 0x0000003861587210 */ /* 0x080fe40007f3e0ff */
[----:B---3--:R-:W-:Y:S01]  /*a39e0*/  IADD3 R60, P2, PT, R99, R56, RZ ;  /* 0x00000038633c7210 */ /* 0x008fe20007f5e0ff */
        /* <DEDUP_REMOVED lines=31> */
[----:B------:R-:W2:Y:S04]  /*a3be0*/  LDC.64 R86, c[0x3][R98+0x6180] ;  /* 0x00d8600062567b82 */ /* 0x000ea80000000a00 */
[----:B------:R-:W-:-:S04]  /*a3bf0*/  LEA R62, R62, UR4, 0x3 ;  /* 0x000000043e3e7c11 */ /* 0x000fc8000f8e18ff */
[----:B------:R-:W2:Y:S08]  /*a3c00*/  LDC.64 R90, c[0x3][R38+0x76e8] ;  /* 0x00ddba00265a7b82 */ /* 0x000eb00000000a00 */
[----:B------:R-:W3:Y:S01]  /*a3c10*/  LDC.64 R100, c[0x3][R62+0x76e8] ;  /* 0x00ddba003e647b82 */ /* 0x000ee20000000a00 */
[----:B--2---:R-:W-:-:S07]  /*a3c20*/  DADD R86, R86, R90 ;  /* 0x0000000056567229 */ /* 0x004fce000000005a */
[----:B------:R-:W2:Y:S01]  /*a3c30*/  LDC.64 R90, c[0x0][0x3a8] ;  /* 0x0000ea00ff5a7b82 */ /* 0x000ea20000000a00 */
[----:B---3--:R-:W-:-:S07]  /*a3c40*/  DADD R86, R86, R100 ;  /* 0x0000000056567229 */ /* 0x008fce0000000064 */
[----:B------:R3:W-:Y:S04]  /*a3c50*/  STG.E.64 desc[UR8][R52.64+0x2760], R86 ;  /* 0x0027605634007986 */ /* 0x0007e8000c101b08 */
[----:B------:R-:W4:Y:S01]  /*a3c60*/  LDG.E R82, desc[UR10][R54.64+0xcc] ;  /* 0x0000cc0a36527981 */ /* 0x000f22000c1e1900 */
[----:B------:R-:W-:Y:S02]  /*a3c70*/  VIADD R105, R97, 0xffffffff ;  /* 0xffffffff61697836 */ /* 0x000fe40000000000 */
[----:B------:R-:W-:-:S04]  /*a3c80*/  IMAD.IADD R104, R41, 0x1, R99 ;  /* 0x0000000129687824 */ /* 0x000fc800078e0263 */
[----:B----4-:R-:W-:-:S04]  /*a3c90*/  IMAD R97, R105, R82, R104 ;  /* 0x0000005269617224 */ /* 0x010fc800078e0268 */
[----:B--2---:R-:W-:-:S06]  /*a3ca0*/  IMAD.WIDE R96, R97, 0x8, R90 ;  /* 0x0000000861607825 */ /* 0x004fcc00078e025a */
        /* <DEDUP_REMOVED lines=88> */
.L_x_2126:
[----:B------:R-:W-:Y:S05]  /*a4230*/  BSYNC.RECONVERGENT B6 ;  /* 0x0000000000067941 */ /* 0x000fea0003800200 */
.L_x_2125:
        /* <DEDUP_REMOVED lines=35> */
.L_x_2128:
[----:B------:R-:W-:Y:S05]  /*a4470*/  BSYNC.RECONVERGENT B6 ;  /* 0x0000000000067941 */ /* 0x000fea0003800200 */
.L_x_2127:
        /* <DEDUP_REMOVED lines=9> */
.L_x_2114:
[----:B------:R-:W-:Y:S05]  /*a4510*/  BSYNC.RECONVERGENT B0 ;  /* 0x0000000000007941 */ /* 0x000fea0003800200 */
.L_x_2105:
[----:B------:R-:W-:Y:S01]  /*a4520*/  R2UR UR4, R64 ;  /* 0x00000000400472ca */ /* 0x000fe200000e0000 */
[----:B------:R-:W0:Y:S01]  /*a4530*/  LDC.64 R92, c[0x0][0x3a8] ;  /* 0x0000ea00ff5c7b82 */ /* 0x000e220000000a00 */
[----:B------:R-:W-:-:S13]  /*a4540*/  R2UR UR5, R65 ;  /* 0x00000000410572ca */ /* 0x000fda00000e0000 */
[----:B------:R-:W3:Y:S02]  /*a4550*/  LDG.E R38, desc[UR4][R54.64+0xcc] ;  /* 0x0000cc0436267981 */ /* 0x000ee4000c1e1900 */
[----:B---3--:R-:W-:-:S04]  /*a4560*/  IMAD R61, R36, R38, R83 ;  /* 0x00000026243d7224 */ /* 0x008fc800078e0253 */
[----:B0-----:R-:W-:-:S05]  /*a4570*/  IMAD.WIDE R92, R61, 0x8, R92 ;  /* 0x000000083d5c7825 */ /* 0x001fca00078e025c */
[----:B--2---:R-:W2:Y:S01]  /*a4580*/  LDG.E.64 R86, desc[UR4][R92.64] ;  /* 0x000000045c567981 */ /* 0x004ea2000c1e1b00 */
[----:B-----5:R-:W-:Y:S01]  /*a4590*/  IMAD.MOV.U32 R95, RZ, RZ, R91 ;  /* 0x000000ffff5f7224 */ /* 0x020fe200078e005b */
[----:B------:R-:W-:Y:S01]  /*a45a0*/  BSSY.RELIABLE B0, `(.L_x_2129) ;  /* 0x0000021000007945 */ /* 0x000fe20003800100 */
[----:B------:R-:W-:Y:S02]  /*a45b0*/  IMAD.MOV.U32 R60, RZ, RZ, -0x771c970f ;  /* 0x88e368f1ff3c7424 */ /* 0x000fe400078e00ff */
[----:B------:R-:W-:Y:S02]  /*a45c0*/  IMAD.MOV.U32 R61, RZ, RZ, 0x3ee4f8b5 ;  /* 0x3ee4f8b5ff3d7424 */ /* 0x000fe400078e00ff */
[----:B------:R-:W-:Y:S01]  /*a45d0*/  IMAD.MOV.U32 R94, RZ, RZ, -0x800000 ;  /* 0xff800000ff5e7424 */ /* 0x000fe200078e00ff */
[C-C-:B--2---:R-:W-:Y:S01]  /*a45e0*/  DSETP.MAX.AND P2, P3, |R86|.reuse, |R90|.reuse, PT ;  /* 0x4000005a5600722a */ /* 0x144fe20003b4f200 */
[----:B------:R-:W-:Y:S01]  /*a45f0*/  IMAD.MOV.U32 R38, RZ, RZ, R87 ;  /* 0x000000ffff267224 */ /* 0x000fe200078e0057 */
[----:B----4-:R-:W-:-:S04]  /*a4600*/  DADD R88, R86, -R90 ;  /* 0x0000000056587229 */ /* 0x010fc8000000085a */
        /* <DEDUP_REMOVED lines=26> */
.L_x_2130:
[----:B------:R-:W-:Y:S05]  /*a47b0*/  BSYNC.RELIABLE B0 ;  /* 0x0000000000007941 */ /* 0x000fea0003800100 */
.L_x_2129:
        /* <DEDUP_REMOVED lines=14> */
.L_x_2131:
        /* <DEDUP_REMOVED lines=17> */
.L_x_2104:
[----:B------:R-:W-:Y:S05]  /*a49b0*/  BSYNC.RECONVERGENT B1 ;  /* 0x0000000000017941 */ /* 0x000fea0003800200 */
.L_x_2103:
[----:B------:R-:W-:Y:S02]  /*a49c0*/  R2UR UR4, R64 ;  /* 0x00000000400472ca */ /* 0x000fe400000e0000 */
[----:B------:R-:W-:-:S13]  /*a49d0*/  R2UR UR5, R65 ;  /* 0x00000000410572ca */ /* 0x000fda00000e0000 */
[----:B0-----:R-:W5:Y:S02]  /*a49e0*/  LDG.E R2, desc[UR4][R54.64+0xd8] ;  /* 0x0000d80436027981 */ /* 0x001f64000c1e1900 */
[----:B-----5:R-:W-:-:S05]  /*a49f0*/  VIADD R2, R2, 0x1 ;  /* 0x0000000102027836 */ /* 0x020fca0000000000 */
[----:B------:R0:W-:Y:S01]  /*a4a00*/  STG.E desc[UR4][R54.64+0xd8], R2 ;  /* 0x0000d80236007986 */ /* 0x0001e2000c101904 */
[----:B------:R-:W-:Y:S05]  /*a4a10*/  @P0 BRA `(.L_x_2133) ;  /* 0xffffffc800ec0947 */ /* 0x000fea000383ffff */
.L_x_2102:
[----:B------:R-:W-:Y:S05]  /*a4a20*/  BSYNC.RECONVERGENT B2 ;  /* 0x0000000000027941 */ /* 0x000fea0003800200 */
.L_x_2101:
[----:B------:R-:W-:Y:S05]  /*a4a30*/  BRA `(.L_x_2134) ;  /* 0xffffff9c00147947 */ /* 0x000fea000383ffff */
.L_x_2098:
[----:B------:R-:W-:Y:S05]  /*a4a40*/  BSYNC.RECONVERGENT B3 ;  /* 0x0000000000037941 */ /* 0x000fea0003800200 */
.L_x_2069:
        /* <DEDUP_REMOVED lines=39> */
.L_x_2139:
        /* <DEDUP_REMOVED lines=15> */
.L_x_2138:
[----:B------:R-:W-:Y:S05]  /*a4db0*/  BSYNC.RECONVERGENT B1 ;  /* 0x0000000000017941 */ /* 0x000fea0003800200 */
.L_x_2137:
[----:B------:R-:W-:Y:S01]  /*a4dc0*/  R2UR UR4, R64 ;  /* 0x00000000400472ca */ /* 0x000fe200000e0000 */
[----:B------:R-:W-:Y:S01]  /*a4dd0*/  BSSY.RECONVERGENT B1, `(.L_x_2140) ;  /* 0x0000015000017945 */ /* 0x000fe20003800200 */
[----:B------:R-:W-:Y:S02]  /*a4de0*/  R2UR UR5, R65 ;  /* 0x00000000410572ca */ /* 0x000fe400000e0000 */
[----:B------:R-:W-:-:S11]  /*a4df0*/  ISETP.GE.AND P0, PT, R96, 0x1, PT ;  /* 0x000000016000780c */ /* 0x000fd60003f06270 */
[----:B------:R2:W-:Y:S02]  /*a4e00*/  STG.E desc[UR4][R54.64+0xd8], RZ ;  /* 0x0000d8ff36007986 */ /* 0x0005e4000c101904 */
[----:B------:R-:W-:Y:S05]  /*a4e10*/  @!P0 BRA `(.L_x_2141) ;  /* 0x0000000000408947 */ /* 0x000fea0003800000 */
[----:B------:R-:W-:-:S07]  /*a4e20*/  IMAD.MOV.U32 R81, RZ, RZ, RZ ;  /* 0x000000ffff517224 */ /* 0x000fce00078e00ff */
.L_x_2142:
        /* <DEDUP_REMOVED lines=15> */
.L_x_2141:
[----:B------:R-:W-:Y:S05]  /*a4f20*/  BSYNC.RECONVERGENT B1 ;  /* 0x0000000000017941 */ /* 0x000fea0003800200 */
.L_x_2140:
[C---:B------:R-:W-:Y:S02]  /*a4f30*/  R2UR UR4, R64.reuse ;  /* 0x00000000400472ca */ /* 0x040fe400000e0000 */
[C---:B------:R-:W-:Y:S02]  /*a4f40*/  R2UR UR5, R65.reuse ;  /* 0x00000000410572ca */ /* 0x040fe400000e0000 */
[----:B------:R-:W-:Y:S02]  /*a4f50*/  R2UR UR8, R64 ;  /* 0x00000000400872ca */ /* 0x000fe400000e0000 */
[----:B------:R-:W-:Y:S02]  /*a4f60*/  R2UR UR9, R65 ;  /* 0x00000000410972ca */ /* 0x000fe400000e0000 */
[----:B------:R-:W-:-:S04]  /*a4f70*/  LEA.HI R75, R75, R75, RZ, 0x1 ;  /* 0x0000004b4b4b7211 */ /* 0x000fc800078f08ff */
[----:B------:R-:W-:-:S05]  /*a4f80*/  LEA.HI.SX32 R75, R75, 0xffffffff, 0x1f ;  /* 0xffffffff4b4b7811 */ /* 0x000fca00078ffaff */
[----:B------:R3:W-:Y:S04]  /*a4f90*/  STG.E desc[UR4][R54.64+0xdc], R75 ;  /* 0x0000dc4b36007986 */ /* 0x0007e8000c101904 */
[----:B------:R-:W4:Y:S01]  /*a4fa0*/  LDG.E.64 R84, desc[UR8][R52.64+0x2720] ;  /* 0x0027200834547981 */ /* 0x000f22000c1e1b00 */
[----:B-----5:R-:W-:Y:S01]  /*a4fb0*/  DADD R82, R82, R88 ;  /* 0x0000000052527229 */ /* 0x020fe20000000058 */
[----:B------:R-:W0:Y:S01]  /*a4fc0*/  I2F.F64 R62, R75 ;  /* 0x0000004b003e7312 */ /* 0x000e220000201c00 */
        /* <DEDUP_REMOVED lines=8> */
[----:B0-----:R-:W-:-:S06]  /*a5050*/  DFMA R62, R62, -UR4, R82 ;  /* 0x800000043e3e7c2b */ /* 0x001fcc0008000052 */
[----:B------:R-:W-:Y:S02]  /*a5060*/  FSETP.GEU.AND P1, PT, |R127|, 6.5827683646048100446e-37, PT ;  /* 0x036000007f00780b */ /* 0x000fe40003f2e200 */
[----:B----4-:R-:W-:Y:S01]  /*a5070*/  DADD R110, R62, R84 ;  /* 0x000000003e6e7229 */ /* 0x010fe20000000054 */
        /* <DEDUP_REMOVED lines=14> */
[----:B------:R-:W-:Y:S05]  /*a5160*/  BMOV.32.CLEAR RZ, B11 ;  /* 0x000000000bff7355 */ /* 0x000fea0000100000 */
[----:B------:R-:W-:Y:S01]  /*a5170*/  IMAD.MOV.U32 R125, RZ, RZ, R127 ;  /* 0x000000ffff7d7224 */ /* 0x000fe200078e007f */
[----:B------:R-:W-:-:S07]  /*a5180*/  MOV R38, 0xa51a0 ;  /* 0x000a51a000267802 */ /* 0x000fce0000000f00 */
[----:B-12---:R-:W-:Y:S05]  /*a5190*/  CALL.REL.NOINC `($__internal_0_$__cuda_sm20_div_rn_f64_full) ;  /* 0x00000a4400c07944 */ /* 0x006fea0003c00000 */
.L_x_2144:
[----:B------:R-:W-:Y:S05]  /*a51a0*/  BSYNC.RECONVERGENT B1 ;  /* 0x0000000000017941 */ /* 0x000fea0003800200 */
.L_x_2143:
[----:B------:R-:W-:Y:S01]  /*a51b0*/  UMOV UR4, 0x66666666 ;  /* 0x6666666600047882 */ /* 0x000fe20000000000 */
[----:B------:R-:W-:Y:S01]  /*a51c0*/  UMOV UR5, 0x40711266 ;  /* 0x4071126600057882 */ /* 0x000fe20000000000 */
[----:B------:R-:W-:Y:S01]  /*a51d0*/  IMAD.MOV.U32 R60, RZ, RZ, 0x0 ;  /* 0x00000000ff3c7424 */ /* 0x000fe200078e00ff */
[----:B------:R-:W-:Y:S01]  /*a51e0*/  DADD R2, R108, -UR4 ;  /* 0x800000046c027e29 */ /* 0x000fe20008000000 */
[----:B------:R-:W-:-:S07]  /*a51f0*/  IMAD.MOV.U32 R61, RZ, RZ, 0x3fe00000 ;  /* 0x3fe00000ff3d7424 */ /* 0x000fce00078e00ff */
[----:B------:R-:W-:-:S11]  /*a5200*/  DFMA R2, R2, 100, R60 ;  /* 0x405900000202782b */ /* 0x000fd6000000003c */
.L_x_2136:
[----:B------:R-:W-:Y:S05]  /*a5210*/  BSYNC.RECONVERGENT B0 ;  /* 0x0000000000007941 */ /* 0x000fea0003800200 */
.L_x_2135:
[----:B------:R-:W0:Y:S01]  /*a5220*/  MUFU.RCP64H R61, 100 ;  /* 0x40590000003d7908 */ /* 0x000e220000001800 */
[----:B------:R-:W-:Y:S01]  /*a5230*/  IMAD.MOV.U32 R62, RZ, RZ, 0x0 ;  /* 0x00000000ff3e7424 */ /* 0x000fe200078e00ff */
[----:B------:R-:W-:Y:S01]  /*a5240*/  BSSY.RECONVERGENT B0, `(.L_x_2145) ;  /* 0x0000018000007945 */ /* 0x000fe20003800200 */
[----:B------:R-:W-:Y:S02]  /*a5250*/  IMAD.MOV.U32 R63, RZ, RZ, 0x40590000 ;  /* 0x40590000ff3f7424 */ /* 0x000fe400078e00ff */
[----:B------:R-:W-:-:S03]  /*a5260*/  IMAD.MOV.U32 R60, RZ, RZ, 0x1 ;  /* 0x00000001ff3c7424 */ /* 0x000fc600078e00ff */
[----:B------:R-:W3:Y:S03]  /*a5270*/  F2I.F64.TRUNC R2, R2 ;  /* 0x0000000200027311 */ /* 0x000ee6000030d100 */
[----:B0-----:R-:W-:-:S05]  /*a5280*/  DFMA R82, R60, -R62, 1 ;  /* 0x3ff000003c52742b */ /* 0x001fca000000083e */
[----:B---3--:R-:W0:Y:S03]  /*a5290*/  I2F.F64 R126, R2 ;  /* 0x00000002007e7312 */ /* 0x008e260000201c00 */
        /* <DEDUP_REMOVED lines=17> */
[----:B-12-4-:R-:W-:Y:S05]  /*a53b0*/  CALL.REL.NOINC `($__internal_0_$__cuda_sm20_div_rn_f64_full) ;  /* 0x00000a4400387944 */ /* 0x016fea0003c00000 */
.L_x_2146:
[----:B------:R-:W-:Y:S05]  /*a53c0*/  BSYNC.RECONVERGENT B0 ;  /* 0x0000000000007941 */ /* 0x000fea0003800200 */
.L_x_2145:
[----:B------:R-:W-:Y:S01]  /*a53d0*/  R2UR UR4, R64 ;  /* 0x00000000400472ca */ /* 0x000fe200000e0000 */
[----:B------:R-:W-:Y:S01]  /*a53e0*/  IMAD.MOV.U32 R62, RZ, RZ, R108 ;  /* 0x000000ffff3e7224 */ /* 0x000fe200078e006c */
[----:B------:R-:W-:Y:S01]  /*a53f0*/  R2UR UR5, R65 ;  /* 0x00000000410572ca */ /* 0x000fe200000e0000 */
[----:B------:R-:W-:-:S12]  /*a5400*/  IMAD.MOV.U32 R63, RZ, RZ, R109 ;  /* 0x000000ffff3f7224 */ /* 0x000fd800078e006d */
[----:B------:R3:W-:Y:S02]  /*a5410*/  STG.E.64 desc[UR4][R52.64+0x2730], R108 ;  /* 0x0027306c34007986 */ /* 0x0007e4000c101b04 */
.L_x_2068:
[----:B------:R-:W-:Y:S05]  /*a5420*/  BSYNC.RECONVERGENT B5 ;  /* 0x0000000000057941 */ /* 0x000fea0003800200 */
.L_x_2067:
[----:B------:R-:W-:-:S14]  /*a5430*/  DSETP.GT.AND P0, PT, R62, R58, PT ;  /* 0x0000003a3e00722a */ /* 0x000fdc0003f04000 */
[----:B------:R-:W-:Y:S05]  /*a5440*/  @P0 BRA `(.L_x_1870) ;  /* 0x000002c400740947 */ /* 0x000fea0003800000 */
[----:B------:R-:W0:Y:S01]  /*a5450*/  LDS R36, [R33+0xc] ;  /* 0x00000c0021247984 */ /* 0x000e220000000800 */
[----:B------:R-:W1:Y:S01]  /*a5460*/  LDC.64 R2, c[0x0][0x388] ;  /* 0x0000e200ff027b82 */ /* 0x000e620000000a00 */
[C---:B------:R-:W-:Y:S02]  /*a5470*/  R2UR UR4, R64.reuse ;  /* 0x00000000400472ca */ /* 0x040fe400000e0000 */
[C---:B------:R-:W-:Y:S01]  /*a5480*/  R2UR UR5, R65.reuse ;  /* 0x00000000410572ca */ /* 0x040fe200000e0000 */
[----:B------:R0:W1:Y:S01]  /*a5490*/  LDS R38, [R33+0x10] ;  /* 0x0000100021267984 */ /* 0x0000620000000800 */
[----:B------:R-:W-:Y:S02]  /*a54a0*/  R2UR UR8, R64 ;  /* 0x00000000400872ca */ /* 0x000fe400000e0000 */
[----:B------:R-:W-:-:S09]  /*a54b0*/  R2UR UR9, R65 ;  /* 0x00000000410972ca */ /* 0x000fd200000e0000 */
[----:B------:R0:W-:Y:S02]  /*a54c0*/  STG.E.64 desc[UR4][R50.64+0x8], R62 ;  /* 0x0000083e32007986 */ /* 0x0001e4000c101b04 */
[----:B0-----:R-:W-:-:S04]  /*a54d0*/  IMAD R61, R36, 0xa, RZ ;  /* 0x0000000a243d7824 */ /* 0x001fc800078e02ff */
[----:B-1----:R-:W-:-:S05]  /*a54e0*/  IMAD.WIDE R2, R61, 0x4, R2 ;  /* 0x000000043d027825 */ /* 0x002fca00078e0202 */
[----:B------:R-:W2:Y:S04]  /*a54f0*/  LDG.E R60, desc[UR8][R2.64+0x4] ;  /* 0x00000408023c7981 */ /* 0x000ea8000c1e1900 */
[----:B------:R0:W5:Y:S01]  /*a5500*/  LDG.E R75, desc[UR4][R2.64] ;  /* 0x00000004024b7981 */ /* 0x000162000c1e1900 */
[----:B------:R-:W-:Y:S01]  /*a5510*/  UMOV UR4, 0x30 ;  /* 0x0000003000047882 */ /* 0x000fe20000000000 */
[----:B------:R-:W-:Y:S01]  /*a5520*/  BSSY.RECONVERGENT B0, `(.L_x_2147) ;  /* 0x00000dc000007945 */ /* 0x000fe20003800200 */
[----:B------:R-:W-:Y:S02]  /*a5530*/  LEA R36, R80, UR4, 0x2 ;  /* 0x0000000450247c11 */ /* 0x000fe4000f8e10ff */
[----:B------:R-:W-:-:S04]  /*a5540*/  R2UR UR4, R64 ;  /* 0x00000000400472ca */ /* 0x000fc800000e0000 */
[----:B------:R-:W1:Y:S09]  /*a5550*/  LDC R36, c[0x3][R36] ;  /* 0x00c0000024247b82 */ /* 0x000e720000000800 */
        /* <DEDUP_REMOVED lines=10> */
.L_x_2150:
        /* <DEDUP_REMOVED lines=39> */
.L_x_2149:
        /* <DEDUP_REMOVED lines=17> */
.L_x_2152:
        /* <DEDUP_REMOVED lines=39> */
.L_x_2151:
[----:B01----:R-:W0:Y:S01]  /*a5bf0*/  MUFU.RCP64H R83, 2.2750682830810546875 ;  /* 0x4002335700537908 */ /* 0x003e220000001800 */
        /* <DEDUP_REMOVED lines=14> */
[----:B0-----:R-:W-:Y:S01]  /*a5ce0*/  DFMA R60, R82, -R60, 1 ;  /* 0x3ff00000523c742b */ /* 0x001fe2000000083c */
        /* <DEDUP_REMOVED lines=40> */
.L_x_2148:
[----:B0-----:R-:W0:Y:S01]  /*a5f70*/  MUFU.RCP64H R83, 2.2750682830810546875 ;  /* 0x4002335700537908 */ /* 0x001e220000001800 */
        /* <DEDUP_REMOVED lines=54> */
.L_x_2153:
[----:B------:R-:W-:Y:S05]  /*a62e0*/  BSYNC.RECONVERGENT B0 ;  /* 0x0000000000007941 */ /* 0x000fea0003800200 */
.L_x_2147:
        /* <DEDUP_REMOVED lines=17> */
[----:B------:R-:W-:Y:S03]  /*a6400*/  BSSY.RECONVERGENT B0, `(.L_x_2154) ;  /* 0x000005e000007945 */ /* 0x000fe60003800200 */
[----:B--2---:R1:W-:Y:S01]  /*a6410*/  STG.E desc[UR4][R54.64+0xcc], R81 ;  /* 0x0000cc5136007986 */ /* 0x0043e2000c101904 */
[----:B------:R-:W-:Y:S05]  /*a6420*/  @!P0 BRA `(.L_x_2155) ;  /* 0x0000000000c08947 */ /* 0x000fea0003800000 */
[----:B------:R-:W-:Y:S01]  /*a6430*/  ISETP.GE.AND P0, PT, R75, 0x1, PT ;  /* 0x000000014b00780c */ /* 0x000fe20003f06270 */
[----:B------:R-:W-:-:S12]  /*a6440*/  BSSY.RECONVERGENT B1, `(.L_x_2156) ;  /* 0x000002d000017945 */ /* 0x000fd80003800200 */
[----:B------:R-:W-:Y:S05]  /*a6450*/  @!P0 BRA `(.L_x_2157) ;  /* 0x0000000000ac8947 */ /* 0x000fea0003800000 */
[----:B-1----:R-:W-:-:S07]  /*a6460*/  IMAD.MOV.U32 R75, RZ, RZ, 0x1 ;  /* 0x00000001ff4b7424 */ /* 0x002fce00078e00ff */
.L_x_2163:
        /* <DEDUP_REMOVED lines=22> */
.L_x_2160:
[----:B------:R-:W-:Y:S01]  /*a65d0*/  IMAD.MOV.U32 R36, RZ, RZ, 0x3 ;  /* 0x00000003ff247424 */ /* 0x000fe200078e00ff */
[----:B------:R-:W-:Y:S06]  /*a65e0*/  BRA `(.L_x_2162) ;  /* 0x0000000000187947 */ /* 0x000fec0003800000 */
.L_x_2159:
[----:B------:R-:W-:-:S13]  /*a65f0*/  ISETP.NE.AND P0, PT, R62, 0x54, PT ;  /* 0x000000543e00780c */ /* 0x000fda0003f05270 */
[----:B------:R-:W-:Y:S05]  /*a6600*/  @!P0 BRA `(.L_x_2162) ;  /* 0x0000000000108947 */ /* 0x000fea0003800000 */
[----:B------:R-:W-:Y:S01]  /*a6610*/  ISETP.NE.AND P0, PT, R62, 0x47, PT ;  /* 0x000000473e00780c */ /* 0x000fe20003f05270 */
[----:B------:R-:W-:-:S12]  /*a6620*/  IMAD.MOV.U32 R36, RZ, RZ, 0x1 ;  /* 0x00000001ff247424 */ /* 0x000fd800078e00ff */
[----:B------:R-:W-:Y:S05]  /*a6630*/  @!P0 BRA `(.L_x_2162) ;  /* 0x0000000000048947 */ /* 0x000fea0003800000 */
.L_x_2161:
[----:B------:R-:W-:-:S07]  /*a6640*/  IMAD.MOV.U32 R36, RZ, RZ, 0x4 ;  /* 0x00000004ff247424 */ /* 0x000fce00078e00ff */
.L_x_2162:
[----:B------:R-:W-:Y:S05]  /*a6650*/  BSYNC.RECONVERGENT B2 ;  /* 0x0000000000027941 */ /* 0x000fea0003800200 */
.L_x_2158:
        /* <DEDUP_REMOVED lines=11> */
.L_x_2157:
[----:B------:R-:W-:Y:S05]  /*a6710*/  BSYNC.RECONVERGENT B1 ;  /* 0x0000000000017941 */ /* 0x000fea0003800200 */
.L_x_2156:
[----:B------:R-:W-:Y:S05]  /*a6720*/  BRA `(.L_x_2164) ;  /* 0x0000000000ac7947 */ /* 0x000fea0003800000 */
.L_x_2155:
[----:B------:R-:W-:-:S13]  /*a6730*/  ISETP.GE.AND P0, PT, R75, 0x1, PT ;  /* 0x000000014b00780c */ /* 0x000fda0003f06270 */
[----:B------:R-:W-:Y:S05]  /*a6740*/  @!P0 BRA `(.L_x_2164) ;  /* 0x0000000000a48947 */ /* 0x000fea0003800000 */
[----:B-1----:R-:W-:-:S07]  /*a6750*/  IMAD.MOV.U32 R75, RZ, RZ, 0x1 ;  /* 0x00000001ff4b7424 */ /* 0x002fce00078e00ff */
.L_x_2170:
        /* <DEDUP_REMOVED lines=20> */
.L_x_2166:
[----:B------:R-:W-:Y:S01]  /*a68a0*/  ISETP.NE.AND P0, PT, R62, 0x47, PT ;  /* 0x000000473e00780c */ /* 0x000fe20003f05270 */
[----:B------:R-:W-:-:S12]  /*a68b0*/  IMAD.MOV.U32 R36, RZ, RZ, 0x2 ;  /* 0x00000002ff247424 */ /* 0x000fd800078e00ff */
[----:B------:R-:W-:Y:S05]  /*a68c0*/  @!P0 BRA `(.L_x_2167) ;  /* 0x0000000000148947 */ /* 0x000fea0003800000 */
[----:B------:R-:W-:-:S13]  /*a68d0*/  ISETP.NE.AND P0, PT, R62, 0x54, PT ;  /* 0x000000543e00780c */ /* 0x000fda0003f05270 */
[----:B------:R-:W-:Y:S05]  /*a68e0*/  @!P0 BRA `(.L_x_2169) ;  /* 0x0000000000088947 */ /* 0x000fea0003800000 */
.L_x_2168:
[----:B------:R-:W-:Y:S01]  /*a68f0*/  IMAD.MOV.U32 R36, RZ, RZ, 0x4 ;  /* 0x00000004ff247424 */ /* 0x000fe200078e00ff */
[----:B------:R-:W-:Y:S06]  /*a6900*/  BRA `(.L_x_2167) ;  /* 0x0000000000047947 */ /* 0x000fec0003800000 */
.L_x_2169:
[----:B------:R-:W-:-:S07]  /*a6910*/  IMAD.MOV.U32 R36, RZ, RZ, 0x3 ;  /* 0x00000003ff247424 */ /* 0x000fce00078e00ff */
.L_x_2167:
[----:B------:R-:W-:Y:S05]  /*a6920*/  BSYNC.RECONVERGENT B1 ;  /* 0x0000000000017941 */ /* 0x000fea0003800200 */
.L_x_2165:
        /* <DEDUP_REMOVED lines=11> */
.L_x_2164:
[----:B------:R-:W-:Y:S05]  /*a69e0*/  BSYNC.RECONVERGENT B0 ;  /* 0x0000000000007941 */ /* 0x000fea0003800200 */
.L_x_2154:
[----:B------:R-:W0:Y:S01]  /*a69f0*/  LDCU UR4, c[0x3][0x38] ;  /* 0x00c00700ff0477ac */ /* 0x000e220008000800 */
        /* <DEDUP_REMOVED lines=10> */
.L_x_2180:
        /* <DEDUP_REMOVED lines=21> */
.L_x_2177:
[----:B------:R-:W-:Y:S01]  /*a6bf0*/  IMAD.MOV.U32 R36, RZ, RZ, 0x3 ;  /* 0x00000003ff247424 */ /* 0x000fe200078e00ff */
[----:B------:R-:W-:Y:S06]  /*a6c00*/  BRA `(.L_x_2179) ;  /* 0x0000000000187947 */ /* 0x000fec0003800000 */
.L_x_2176:
[----:B------:R-:W-:-:S13]  /*a6c10*/  ISETP.NE.AND P0, PT, R60, 0x54, PT ;  /* 0x000000543c00780c */ /* 0x000fda0003f05270 */
[----:B------:R-:W-:Y:S05]  /*a6c20*/  @!P0 BRA `(.L_x_2179) ;  /* 0x0000000000108947 */ /* 0x000fea0003800000 */
[----:B------:R-:W-:Y:S01]  /*a6c30*/  ISETP.NE.AND P0, PT, R60, 0x47, PT ;  /* 0x000000473c00780c */ /* 0x000fe20003f05270 */
[----:B------:R-:W-:-:S12]  /*a6c40*/  IMAD.MOV.U32 R36, RZ, RZ, 0x1 ;  /* 0x00000001ff247424 */ /* 0x000fd800078e00ff */
[----:B------:R-:W-:Y:S05]  /*a6c50*/  @!P0 BRA `(.L_x_2179) ;  /* 0x0000000000048947 */ /* 0x000fea0003800000 */
.L_x_2178:
[----:B------:R-:W-:-:S07]  /*a6c60*/  IMAD.MOV.U32 R36, RZ, RZ, 0x4 ;  /* 0x00000004ff247424 */ /* 0x000fce00078e00ff */
.L_x_2179:
[----:B------:R-:W-:Y:S05]  /*a6c70*/  BSYNC.RECONVERGENT B2 ;  /* 0x0000000000027941 */ /* 0x000fea0003800200 */
.L_x_2175:
        /* <DEDUP_REMOVED lines=12> */
.L_x_2174:
[----:B------:R-:W-:Y:S01]  /*a6d40*/  IMAD.MOV.U32 R61, RZ, RZ, R38 ;  /* 0x000000ffff3d7224 */ /* 0x000fe200078e0026 */
[----:B------:R-:W-:Y:S06]  /*a6d50*/  BRA `(.L_x_2173) ;  /* 0x0000000000cc7947 */ /* 0x000fec0003800000 */
.L_x_2172:
[----:B------:R-:W-:Y:S02]  /*a6d60*/  R2UR UR4, R64 ;  /* 0x00000000400472ca */ /* 0x000fe400000e0000 */
[----:B------:R-:W-:-:S13]  /*a6d70*/  R2UR UR5, R65 ;  /* 0x00000000410572ca */ /* 0x000fda00000e0000 */
[----:B------:R-:W2:Y:S02]  /*a6d80*/  LDG.E R61, desc[UR4][R54.64+0xcc] ;  /* 0x0000cc04363d7981 */ /* 0x000ea4000c1e1900 */
[----:B--2---:R-:W-:-:S13]  /*a6d90*/  ISETP.GE.AND P0, PT, R61, 0x1, PT ;  /* 0x000000013d00780c */ /* 0x004fda0003f06270 */
[----:B------:R-:W-:Y:S05]  /*a6da0*/  @!P0 BRA `(.L_x_2173) ;  /* 0x0000000000b88947 */ /* 0x000fea0003800000 */
[----:B------:R-:W-:Y:S01]  /*a6db0*/  BSSY.RECONVERGENT B1, `(.L_x_2181) ;  /* 0x000002c000017945 */ /* 0x000fe20003800200 */
[----:B-1----:R-:W-:-:S07]  /*a6dc0*/  IMAD.MOV.U32 R63, RZ, RZ, 0x1 ;  /* 0x00000001ff3f7424 */ /* 0x002fce00078e00ff */
.L_x_2187:
        /* <DEDUP_REMOVED lines=22> */
.L_x_2183:
[----:B------:R-:W-:Y:S01]  /*a6f30*/  ISETP.NE.AND P0, PT, R60, 0x47, PT ;  /* 0x000000473c00780c */ /* 0x000fe20003f05270 */
[----:B------:R-:W-:-:S12]  /*a6f40*/  IMAD.MOV.U32 R36, RZ, RZ, 0x2 ;  /* 0x00000002ff247424 */ /* 0x000fd800078e00ff */
[----:B------:R-:W-:Y:S05]  /*a6f50*/  @!P0 BRA `(.L_x_2184) ;  /* 0x0000000000148947 */ /* 0x000fea0003800000 */
[----:B------:R-:W-:-:S13]  /*a6f60*/  ISETP.NE.AND P0, PT, R60, 0x54, PT ;  /* 0x000000543c00780c */ /* 0x000fda0003f05270 */
[----:B------:R-:W-:Y:S05]  /*a6f70*/  @!P0 BRA `(.L_x_2186) ;  /* 0x0000000000088947 */ /* 0x000fea0003800000 */
.L_x_2185:
[----:B------:R-:W-:Y:S01]  /*a6f80*/  IMAD.MOV.U32 R36, RZ, RZ, 0x4 ;  /* 0x00000004ff247424 */ /* 0x000fe200078e00ff */
[----:B------:R-:W-:Y:S06]  /*a6f90*/  BRA `(.L_x_2184) ;  /* 0x0000000000047947 */ /* 0x000fec0003800000 */
.L_x_2186:
[----:B------:R-:W-:-:S07]  /*a6fa0*/  IMAD.MOV.U32 R36, RZ, RZ, 0x3 ;  /* 0x00000003ff247424 */ /* 0x000fce00078e00ff */
.L_x_2184:
[----:B------:R-:W-:Y:S05]  /*a6fb0*/  BSYNC.RECONVERGENT B2 ;  /* 0x0000000000027941 */ /* 0x000fea0003800200 */
.L_x_2182:
        /* <DEDUP_REMOVED lines=12> */
.L_x_2181:
[----:B------:R-:W-:-:S07]  /*a7080*/  IMAD.MOV.U32 R61, RZ, RZ, R38 ;  /* 0x000000ffff3d7224 */ /* 0x000fce00078e0026 */
.L_x_2173:
[----:B------:R-:W-:Y:S05]  /*a7090*/  BSYNC.RECONVERGENT B0 ;  /* 0x0000000000007941 */ /* 0x000fea0003800200 */
.L_x_2171:
        /* <DEDUP_REMOVED lines=33> */
.L_x_2194:
        /* <DEDUP_REMOVED lines=10> */
.L_x_2193:
[----:B------:R-:W-:Y:S01]  /*a7350*/  R2UR UR4, R64 ;  /* 0x00000000400472ca */ /* 0x000fe200000e0000 */
[----:B--2---:R-:W2:Y:S01]  /*a7360*/  LDC.64 R2, c[0x0][0x3a8] ;  /* 0x0000ea00ff027b82 */ /* 0x004ea20000000a00 */
[----:B------:R-:W-:-:S13]  /*a7370*/  R2UR UR5, R65 ;  /* 0x00000000410572ca */ /* 0x000fda00000e0000 */
[----:B------:R-:W5:Y:S01]  /*a7380*/  LDG.E R81, desc[UR4][R54.64+0xd8] ;  /* 0x0000d80436517981 */ /* 0x000f62000c1e1900 */
[----:B------:R-:W-:Y:S02]  /*a7390*/  R2UR UR8, R64 ;  /* 0x00000000400872ca */ /* 0x000fe400000e0000 */
[----:B------:R-:W-:Y:S02]  /*a73a0*/  R2UR UR9, R65 ;  /* 0x00000000410972ca */ /* 0x000fe400000e0000 */
[----:B------:R-:W-:-:S04]  /*a73b0*/  IADD3 R60, P1, PT, R75, R56, RZ ;  /* 0x000000384b3c7210 */ /* 0x000fc80007f3e0ff */
[----:B-1----:R-:W-:-:S07]  /*a73c0*/  LEA.HI.X.SX32 R61, R75, R57, 0x1, P1 ;  /* 0x000000394b3d7211 */ /* 0x002fce00008f0eff */
[----:B------:R-:W3:Y:S01]  /*a73d0*/  LDG.E.S8 R61, desc[UR8][R60.64+0x1b] ;  /* 0x00001b083c3d7981 */ /* 0x000ee2000c1e1300 */
[----:B-----5:R-:W-:-:S04]  /*a73e0*/  IADD3 R62, P0, PT, R81, R56, RZ ;  /* 0x00000038513e7210 */ /* 0x020fc80007f1e0ff */
        /* <DEDUP_REMOVED lines=61> */
.L_x_2192:
[C---:B------:R-:W-:Y:S02]  /*a77c0*/  R2UR UR4, R64.reuse ;  /* 0x00000000400472ca */ /* 0x040fe400000e0000 */
[C---:B------:R-:W-:Y:S02]  /*a77d0*/  R2UR UR5, R65.reuse ;  /* 0x00000000410572ca */ /* 0x040fe400000e0000 */
[----:B------:R-:W-:Y:S02]  /*a77e0*/  R2UR UR8, R64 ;  /* 0x00000000400872ca */ /* 0x000fe400000e0000 */
[----:B------:R-:W-:-:S09]  /*a77f0*/  R2UR UR9, R65 ;  /* 0x00000000410972ca */ /* 0x000fd200000e0000 */
[----:B--2---:R2:W5:Y:S04]  /*a7800*/  LDG.E R3, desc[UR4][R54.64+0xd8] ;  /* 0x0000d80436037981 */ /* 0x004568000c1e1900 */
[----:B------:R2:W5:Y:S02]  /*a7810*/  LDG.E R36, desc[UR8][R54.64+0xc8] ;  /* 0x0000c80836247981 */ /* 0x000564000c1e1900 */
.L_x_2191:
[----:B------:R-:W-:Y:S05]  /*a7820*/  BSYNC.RECONVERGENT B1 ;  /* 0x0000000000017941 */ /* 0x000fea0003800200 */
.L_x_2190:
[----:B------:R-:W-:Y:S01]  /*a7830*/  R2UR UR4, R64 ;  /* 0x00000000400472ca */ /* 0x000fe200000e0000 */
[----:B-1---5:R-:W-:Y:S01]  /*a7840*/  VIADD R61, R3, 0x1 ;  /* 0x00000001033d7836 */ /* 0x022fe20000000000 */
[----:B------:R-:W-:Y:S02]  /*a7850*/  R2UR UR5, R65 ;  /* 0x00000000410572ca */ /* 0x000fe400000e0000 */
[----:B------:R-:W-:Y:S01]  /*a7860*/  ISETP.GE.AND P0, PT, R3, R36, PT ;  /* 0x000000240300720c */ /* 0x000fe20003f06270 */
[----:B------:R-:W-:-:S10]  /*a7870*/  IMAD.MOV.U32 R3, RZ, RZ, R61 ;  /* 0x000000ffff037224 */ /* 0x000fd400078e003d */
[----:B------:R1:W-:Y:S02]  /*a7880*/  STG.E desc[UR4][R54.64+0xd8], R61 ;  /* 0x0000d83d36007986 */ /* 0x0003e4000c101904 */
[----:B------:R-:W-:Y:S05]  /*a7890*/  @!P0 BRA `(.L_x_2194) ;  /* 0xfffffff800848947 */ /* 0x000fea000383ffff */
.L_x_2189:
[----:B------:R-:W-:Y:S05]  /*a78a0*/  BSYNC.RECONVERGENT B0 ;  /* 0x0000000000007941 */ /* 0x000fea0003800200 */
.L_x_2188:
[----:B------:R-:W-:Y:S01]  /*a78b0*/  ISETP.GE.AND P0, PT, R36, 0x1, PT ;  /* 0x000000012400780c */ /* 0x000fe20003f06270 */
[----:B------:R-:W-:-:S12]  /*a78c0*/  BSSY.RECONVERGENT B10, `(.L_x_2195) ;  /* 0x00007090000a7945 */ /* 0x000fd80003800200 */
[----:B------:R-:W-:Y:S05]  /*a78d0*/  @!P0 BRA `(.L_x_2196) ;  /* 0x00000070001c8947 */ /* 0x000fea0003800000 */
[----:B------:R-:W-:Y:S02]  /*a78e0*/  R2UR UR4, R64 ;  /* 0x00000000400472ca */ /* 0x000fe400000e0000 */
[----:B------:R-:W-:-:S13]  /*a78f0*/  R2UR UR5, R65 ;  /* 0x00000000410572ca */ /* 0x000fda00000e0000 */
[----:B------:R0:W5:Y:S01]  /*a7900*/  LDG.E R38, desc[UR4][R54.64+0xcc] ;  /* 0x0000cc0436267981 */ /* 0x000162000c1e1900 */
[----:B------:R-:W-:-:S07]  /*a7910*/  IMAD.MOV.U32 R81, RZ, RZ, 0x1 ;  /* 0x00000001ff517424 */ /* 0x000fce00078e00ff */
.L_x_2274:
        /* <DEDUP_REMOVED lines=13> */
.L_x_2273:
        /* <DEDUP_REMOVED lines=52> */
.L_x_2203:
        /* <DEDUP_REMOVED lines=161> */
.L_x_2209:
[----:B------:R-:W-:Y:S05]  /*a8740*/  BSYNC.RECONVERGENT B2 ;  /* 0x0000000000027941 */ /* 0x000fea0003800200 */
.L_x_2208:
        /* <DEDUP_REMOVED lines=32> */
.L_x_2212:
[----:B------:R-:W-:Y:S05]  /*a8950*/  BSYNC.RECONVERGENT B2 ;  /* 0x0000000000027941 */ /* 0x000fea0003800200 */
.L_x_2211:
        /* <DEDUP_REMOVED lines=19> */
.L_x_2210:
        /* <DEDUP_REMOVED lines=14> */
.L_x_2207:
        /* <DEDUP_REMOVED lines=67> */
.L_x_2215:
[----:B------:R-:W-:Y:S05]  /*a8fa0*/  BSYNC.RECONVERGENT B2 ;  /* 0x0000000000027941 */ /* 0x000fea0003800200 */
.L_x_2214:
        /* <DEDUP_REMOVED lines=32> */
.L_x_2218:
[----:B------:R-:W-:Y:S05]  /*a91b0*/  BSYNC.RECONVERGENT B2 ;  /* 0x0000000000027941 */ /* 0x000fea0003800200 */
.L_x_2217:
        /* <DEDUP_REMOVED lines=19> */
.L_x_2216:
        /* <DEDUP_REMOVED lines=14> */
.L_x_2206:
        /* <DEDUP_REMOVED lines=15> */
.L_x_2219:
        /* <DEDUP_REMOVED lines=67> */
.L_x_2221:
[----:B------:R-:W-:Y:S05]  /*a98f0*/  BSYNC.RECONVERGENT B2 ;  /* 0x0000000000027941 */ /* 0x000fea0003800200 */
.L_x_2220:
        /* <DEDUP_REMOVED lines=32> */
.L_x_2224:
[----:B------:R-:W-:Y:S05]  /*a9b00*/  BSYNC.RECONVERGENT B2 ;  /* 0x0000000000027941 */ /* 0x000fea0003800200 */
.L_x_2223:
        /* <DEDUP_REMOVED lines=19> */
.L_x_2222:
        /* <DEDUP_REMOVED lines=13> */
.L_x_2213:
[----:B------:R-:W-:Y:S05]  /*a9d10*/  BSYNC.RECONVERGENT B0 ;  /* 0x0000000000007941 */ /* 0x000fea0003800200 */
.L_x_2205:
[C---:B------:R-:W-:Y:S02]  /*a9d20*/  R2UR UR4, R64.reuse ;  /* 0x00000000400472ca */ /* 0x040fe400000e0000 */
[C---:B------:R-:W-:Y:S02]  /*a9d30*/  R2UR UR5, R65.reuse ;  /* 0x00000000410572ca */ /* 0x040fe400000e0000 */
[----:B------:R-:W-:Y:S02]  /*a9d40*/  R2UR UR8, R64 ;  /* 0x00000000400872ca */ /* 0x000fe400000e0000 */
[----:B------:R-:W-:-:S09]  /*a9d50*/  R2UR UR9, R65 ;  /* 0x00000000410972ca */ /* 0x000fd200000e0000 */
[----:B------:R-:W4:Y:S04]  /*a9d60*/  LDG.E.S8 R38, desc[UR4][R62.64] ;  /* 0x000000043e267981 */ /* 0x000f28000c1e1300 */
[----:B012---:R-:W4:Y:S01]  /*a9d70*/  LDG.E.S8 R83, desc[UR8][R60.64+0x1b] ;  /* 0x00001b083c537981 */ /* 0x007f22000c1e1300 */
[----:B------:R-:W-:Y:S02]  /*a9d80*/  R2UR UR10, R64 ;  /* 0x00000000400a72ca */ /* 0x000fe400000e0000 */
[----:B------:R-:W-:Y:S01]  /*a9d90*/  R2UR UR11, R65 ;  /* 0x00000000410b72ca */ /* 0x000fe200000e0000 */
[----:B----4-:R-:W-:-:S05]  /*a9da0*/  IMAD R38, R38, 0x5, R83 ;  /* 0x0000000526267824 */ /* 0x010fca00078e0253 */
        /* <DEDUP_REMOVED lines=36> */
.L_x_2226:
[----:B------:R-:W-:Y:S05]  /*a9ff0*/  BSYNC.RECONVERGENT B0 ;  /* 0x0000000000007941 */ /* 0x000fea0003800200 */
.L_x_2225:
        /* <DEDUP_REMOVED lines=24> */
.L_x_2227:
[C---:B------:R-:W-:Y:S02]  /*aa180*/  R2UR UR4, R64.reuse ;  /* 0x00000000400472ca */ /* 0x040fe400000e0000 */
[C---:B------:R-:W-:Y:S02]  /*aa190*/  R2UR UR5, R65.reuse ;  /* 0x00000000410572ca */ /* 0x040fe400000e0000 */
[----:B------:R-:W-:Y:S02]  /*aa1a0*/  R2UR UR8, R64 ;  /* 0x00000000400872ca */ /* 0x000fe400000e0000 */
[----:B------:R-:W-:-:S09]  /*aa1b0*/  R2UR UR9, R65 ;  /* 0x00000000410972ca */ /* 0x000fd200000e0000 */
[----:B------:R2:W-:Y:S04]  /*aa1c0*/  STG.E.64 desc[UR4][R52.64+0x2738], R82 ;  /* 0x0027385234007986 */ /* 0x0005e8000c101b04 */
[----:B------:R2:W-:Y:S02]  /*aa1d0*/  STG.E.64 desc[UR8][R52.64+0x2740], R84 ;  /* 0x0027405434007986 */ /* 0x0005e4000c101b08 */
.L_x_2204:
[----:B------:R-:W-:Y:S05]  /*aa1e0*/  BSYNC.RECONVERGENT B1 ;  /* 0x0000000000017941 */ /* 0x000fea0003800200 */
.L_x_2202:
        /* <DEDUP_REMOVED lines=24> */
.L_x_2229:
[----:B------:R-:W-:Y:S05]  /*aa370*/  BSYNC.RECONVERGENT B0 ;  /* 0x0000000000007941 */ /* 0x000fea0003800200 */
.L_x_2228:
        /* <DEDUP_REMOVED lines=53> */
.L_x_2231:
[----:B------:R-:W-:Y:S05]  /*aa6d0*/  BSYNC.RECONVERGENT B0 ;  /* 0x0000000000007941 */ /* 0x000fea0003800200 */
.L_x_2230:
        /* <DEDUP_REMOVED lines=62> */
[----:B------:R-:W-:-:S05]  /*aaac0*/  IMAD.WIDE R96, R83, 0x8, R92 ;  /* 0x0000000853607825 */ /* 0x000fca00078e025c */
        /* <DEDUP_REMOVED lines=9> */
.L_x_2234:
[----:B------:R-:W-:Y:S05]  /*aab60*/  BSYNC.RELIABLE B1 ;  /* 0x0000000000017941 */ /* 0x000fea0003800100 */
.L_x_2233:
        /* <DEDUP_REMOVED lines=9> */
.L_x_2235:
[----:B------:R-:W-:Y:S05]  /*aac00*/  BSYNC.RECONVERGENT B0 ;  /* 0x0000000000007941 */ /* 0x000fea0003800200 */
.L_x_2232:
        /* <DEDUP_REMOVED lines=28> */
.L_x_2237:
[----:B------:R-:W-:Y:S05]  /*aadd0*/  BSYNC.RECONVERGENT B0 ;  /* 0x0000000000007941 */ /* 0x000fea0003800200 */
.L_x_2236:
        /* <DEDUP_REMOVED lines=46> */
[----:B---3--:R0:W-:Y:S01]  /*ab0c0*/  STG.E.64 desc[UR4][R82.64], R84 ;  /* 0x0000005452007986 */ /* 0x0081e2000c101b04 */
[----:B------:R-:W-:Y:S05]  /*ab0d0*/  BRA `(.L_x_2240) ;  /* 0x0000000000487947 */ /* 0x000fea0003800000 */
.L_x_2239:
        /* <DEDUP_REMOVED lines=18> */
.L_x_2240:
[----:B------:R-:W-:Y:S05]  /*ab200*/  BSYNC.RECONVERGENT B0 ;  /* 0x0000000000007941 */ /* 0x000fea0003800200 */
.L_x_2238:
[----:B------:R-:W-:Y:S01]  /*ab210*/  R2UR UR4, R64 ;  /* 0x00000000400472ca */ /* 0x000fe200000e0000 */
[----:B01----:R-:W-:Y:S01]  /*ab220*/  IMAD.MOV.U32 R3, RZ, RZ, 0x3 ;  /* 0x00000003ff037424 */ /* 0x003fe200078e00ff */
[----:B------:R-:W-:Y:S01]  /*ab230*/  R2UR UR5, R65 ;  /* 0x00000000410572ca */ /* 0x000fe200000e0000 */
[----:B------:R-:W-:Y:S01]  /*ab240*/  BSSY.RECONVERGENT B3, `(.L_x_2241) ;  /* 0x000035b000037945 */ /* 0x000fe20003800200 */
[----:B------:R-:W-:-:S11]  /*ab250*/  IMAD.MOV.U32 R2, RZ, RZ, 0x3 ;  /* 0x00000003ff027424 */ /* 0x000fd600078e00ff */
[----:B------:R0:W-:Y:S02]  /*ab260*/  STG.E desc[UR4][R54.64+0xd8], R3 ;  /* 0x0000d80336007986 */ /* 0x0001e4000c101904 */
.L_x_2272:
        /* <DEDUP_REMOVED lines=26> */
.L_x_2271:
        /* <DEDUP_REMOVED lines=126> */
.L_x_2252:
[----:B------:R-:W-:Y:S05]  /*abbf0*/  BSYNC.RECONVERGENT B11 ;  /* 0x00000000000b7941 */ /* 0x000fea0003800200 */
.L_x_2251:
        /* <DEDUP_REMOVED lines=57> */
.L_x_2254:
[----:B------:R-:W-:Y:S05]  /*abf90*/  BSYNC.RECONVERGENT B11 ;  /* 0x00000000000b7941 */ /* 0x000fea0003800200 */
.L_x_2253:
        /* <DEDUP_REMOVED lines=36> */
.L_x_2256:
[----:B------:R-:W-:Y:S05]  /*ac1e0*/  BSYNC.RECONVERGENT B11 ;  /* 0x00000000000b7941 */ /* 0x000fea0003800200 */
.L_x_2255:
        /* <DEDUP_REMOVED lines=12> */
.L_x_2250:
        /* <DEDUP_REMOVED lines=106> */
.L_x_2259:
[----:B------:R-:W-:Y:S05]  /*ac950*/  BSYNC.RECONVERGENT B11 ;  /* 0x00000000000b7941 */ /* 0x000fea0003800200 */
.L_x_2258:
        /* <DEDUP_REMOVED lines=36> */
.L_x_2261:
[----:B------:R-:W-:Y:S05]  /*acba0*/  BSYNC.RECONVERGENT B11 ;  /* 0x00000000000b7941 */ /* 0x000fea0003800200 */
.L_x_2260:
        /* <DEDUP_REMOVED lines=12> */
.L_x_2249:
        /* <DEDUP_REMOVED lines=129> */
.L_x_2264:
[----:B------:R-:W-:Y:S05]  /*ad480*/  BSYNC.RECONVERGENT B11 ;  /* 0x00000000000b7941 */ /* 0x000fea0003800200 */
.L_x_2263:
        /* <DEDUP_REMOVED lines=36> */
.L_x_2266:
[----:B------:R-:W-:Y:S05]  /*ad6d0*/  BSYNC.RECONVERGENT B11 ;  /* 0x00000000000b7941 */ /* 0x000fea0003800200 */
.L_x_2265:
        /* <DEDUP_REMOVED lines=16> */
.L_x_2262:
        /* <DEDUP_REMOVED lines=141> */
.L_x_2268:
[----:B------:R-:W-:Y:S05]  /*ae0b0*/  BSYNC.RECONVERGENT B11 ;  /* 0x00000000000b7941 */ /* 0x000fea0003800200 */
.L_x_2267:
        /* <DEDUP_REMOVED lines=36> */
.L_x_2270:
[----:B------:R-:W-:Y:S05]  /*ae300*/  BSYNC.RECONVERGENT B11 ;  /* 0x00000000000b7941 */ /* 0x000fea0003800200 */
.L_x_2269:
        /* <DEDUP_REMOVED lines=10> */
.L_x_2257:
[----:B------:R0:W-:Y:S05]  /*ae3b0*/  BMOV.32 B11, R60 ;  /* 0x0000003c0b007356 */ /* 0x0001ea0000000000 */
[----:B------:R-:W-:Y:S05]  /*ae3c0*/  BSYNC.RECONVERGENT B11 ;  /* 0x00000000000b7941 */ /* 0x000fea0003800200 */
.L_x_2248:
        /* <DEDUP_REMOVED lines=41> */
.L_x_2247:
[----:B------:R-:W-:Y:S05]  /*ae660*/  BSYNC.RECONVERGENT B0 ;  /* 0x0000000000007941 */ /* 0x000fea0003800200 */
.L_x_2246:
        /* <DEDUP_REMOVED lines=12> */
.L_x_2245:
[----:B------:R-:W-:Y:S05]  /*ae730*/  BSYNC.RECONVERGENT B1 ;  /* 0x0000000000017941 */ /* 0x000fea0003800200 */
.L_x_2244:
[----:B------:R-:W-:Y:S02]  /*ae740*/  R2UR UR4, R64 ;  /* 0x00000000400472ca */ /* 0x000fe400000e0000 */
[----:B------:R-:W-:-:S13]  /*ae750*/  R2UR UR5, R65 ;  /* 0x00000000410572ca */ /* 0x000fda00000e0000 */
[----:B------:R2:W5:Y:S02]  /*ae760*/  LDG.E R2, desc[UR4][R54.64+0xd8] ;  /* 0x0000d80436027981 */ /* 0x000564000c1e1900 */
.L_x_2243:
[----:B------:R-:W-:Y:S05]  /*ae770*/  BSYNC.RECONVERGENT B2 ;  /* 0x0000000000027941 */ /* 0x000fea0003800200 */
.L_x_2242:
        /* <DEDUP_REMOVED lines=8> */
.L_x_2241:
[C---:B------:R-:W-:Y:S02]  /*ae800*/  R2UR UR4, R64.reuse ;  /* 0x00000000400472ca */ /* 0x040fe400000e0000 */
[C---:B------:R-:W-:Y:S02]  /*ae810*/  R2UR UR5, R65.reuse ;  /* 0x00000000410572ca */ /* 0x040fe400000e0000 */
[----:B------:R-:W-:Y:S02]  /*ae820*/  R2UR UR8, R64 ;  /* 0x00000000400872ca */ /* 0x000fe400000e0000 */
[----:B------:R-:W-:-:S09]  /*ae830*/  R2UR UR9, R65 ;  /* 0x00000000410972ca */ /* 0x000fd200000e0000 */
[----:B------:R0:W5:Y:S04]  /*ae840*/  LDG.E R60, desc[UR4][R54.64+0xe8] ;  /* 0x0000e804363c7981 */ /* 0x000168000c1e1900 */
[----:B------:R0:W5:Y:S02]  /*ae850*/  LDG.E R38, desc[UR8][R54.64+0xcc] ;  /* 0x0000cc0836267981 */ /* 0x000164000c1e1900 */
.L_x_2201:
[----:B------:R-:W-:Y:S05]  /*ae860*/  BSYNC.RECONVERGENT B5 ;  /* 0x0000000000057941 */ /* 0x000fea0003800200 */
.L_x_2200:
[----:B------:R-:W-:Y:S01]  /*ae870*/  R2UR UR4, R64 ;  /* 0x00000000400472ca */ /* 0x000fe200000e0000 */
[C---:B-1---5:R-:W-:Y:S01]  /*ae880*/  VIADD R61, R60.reuse, 0x1 ;  /* 0x000000013c3d7836 */ /* 0x062fe20000000000 */
[----:B------:R-:W-:Y:S02]  /*ae890*/  R2UR UR5, R65 ;  /* 0x00000000410572ca */ /* 0x000fe400000e0000 */
[----:B------:R-:W-:-:S11]  /*ae8a0*/  ISETP.GE.AND P0, PT, R60, R38, PT ;  /* 0x000000263c00720c */ /* 0x000fd60003f06270 */
[----:B------:R1:W-:Y:S02]  /*ae8b0*/  STG.E desc[UR4][R54.64+0xe8], R61 ;  /* 0x0000e83d36007986 */ /* 0x0003e4000c101904 */
[----:B------:R-:W-:Y:S05]  /*ae8c0*/  @!P0 BRA `(.L_x_2273) ;  /* 0xffffff9000488947 */ /* 0x000fea000383ffff */
[----:B------:R-:W-:Y:S05]  /*ae8d0*/  BSYNC.RECONVERGENT B6 ;  /* 0x0000000000067941 */ /* 0x000fea0003800200 */
.L_x_2199:
[----:B------:R-:W-:Y:S02]  /*ae8e0*/  R2UR UR4, R64 ;  /* 0x00000000400472ca */ /* 0x000fe400000e0000 */
[----:B------:R-:W-:-:S13]  /*ae8f0*/  R2UR UR5, R65 ;  /* 0x00000000410572ca */ /* 0x000fda00000e0000 */
[----:B------:R0:W5:Y:S02]  /*ae900*/  LDG.E R36, desc[UR4][R54.64+0xc8] ;  /* 0x0000c80436247981 */ /* 0x000164000c1e1900 */
.L_x_2198:
[----:B------:R-:W-:Y:S05]  /*ae910*/  BSYNC.RECONVERGENT B7 ;  /* 0x0000000000077941 */ /* 0x000fea0003800200 */
.L_x_2197:
[C---:B-----5:R-:W-:Y:S01]  /*ae920*/  ISETP.GE.AND P0, PT, R81.reuse, R36, PT ;  /* 0x000000245100720c */ /* 0x060fe20003f06270 */
[----:B------:R-:W-:-:S12]  /*ae930*/  VIADD R81, R81, 0x1 ;  /* 0x0000000151517836 */ /* 0x000fd80000000000 */
[----:B------:R-:W-:Y:S05]  /*ae940*/  @!P0 BRA `(.L_x_2274) ;  /* 0xffffff8c00f48947 */ /* 0x000fea000383ffff */
.L_x_2196:
[----:B------:R-:W-:Y:S05]  /*ae950*/  BSYNC.RECONVERGENT B10 ;  /* 0x00000000000a7941 */ /* 0x000fea0003800200 */
.L_x_2195:
        /* <DEDUP_REMOVED lines=27> */
.L_x_2309:
        /* <DEDUP_REMOVED lines=22> */
.L_x_2279:
        /* <DEDUP_REMOVED lines=167> */
.L_x_2284:
[----:B------:R-:W-:Y:S05]  /*af6e0*/  BSYNC.RECONVERGENT B5 ;  /* 0x0000000000057941 */ /* 0x000fea0003800200 */
.L_x_2283:
        /* <DEDUP_REMOVED lines=31> */
.L_x_2287:
[----:B------:R-:W-:Y:S05]  /*af8e0*/  BSYNC.RECONVERGENT B5 ;  /* 0x0000000000057941 */ /* 0x000fea0003800200 */
.L_x_2286:
        /* <DEDUP_REMOVED lines=19> */
.L_x_2285:
        /* <DEDUP_REMOVED lines=13> */
.L_x_2282:
[----:B------:R-:W-:Y:S05]  /*afaf0*/  BSYNC.RECONVERGENT B0 ;  /* 0x0000000000007941 */ /* 0x000fea0003800200 */
.L_x_2281:
[C---:B------:R-:W-:Y:S02]  /*afb00*/  R2UR UR10, R64.reuse ;  /* 0x00000000400a72ca */ /* 0x040fe400000e0000 */
[C---:B------:R-:W-:Y:S02]  /*afb10*/  R2UR UR11, R65.reuse ;  /* 0x00000000410b72ca */ /* 0x040fe400000e0000 */
[C---:B------:R-:W-:Y:S02]  /*afb20*/  R2UR UR4, R64.reuse ;  /* 0x00000000400472ca */ /* 0x040fe400000e0000 */
[C---:B------:R-:W-:Y:S02]  /*afb30*/  R2UR UR5, R65.reuse ;  /* 0x00000000410572ca */ /* 0x040fe400000e0000 */
[----:B------:R-:W-:Y:S02]  /*afb40*/  R2UR UR8, R64 ;  /* 0x00000000400872ca */ /* 0x000fe400000e0000 */
[----:B------:R-:W-:-:S05]  /*afb50*/  R2UR UR9, R65 ;  /* 0x00000000410972ca */ /* 0x000fca00000e0000 */
[----:B------:R-:W3:Y:S04]  /*afb60*/  LDG.E.U8 R38, desc[UR10][R60.64+0x1b] ;  /* 0x00001b0a3c267981 */ /* 0x000ee8000c1e1100 */
[----:B-12---:R-:W2:Y:S04]  /*afb70*/  LDG.E.S8 R85, desc[UR4][R62.64] ;  /* 0x000000043e557981 */ /* 0x006ea8000c1e1300 */
        /* <DEDUP_REMOVED lines=86> */
.L_x_2291:
[----:B------:R-:W-:Y:S05]  /*b00e0*/  BSYNC.RECONVERGENT B5 ;  /* 0x0000000000057941 */ /* 0x000fea0003800200 */
.L_x_2290:
        /* <DEDUP_REMOVED lines=31> */
.L_x_2294:
[----:B------:R-:W-:Y:S05]  /*b02e0*/  BSYNC.RECONVERGENT B5 ;  /* 0x0000000000057941 */ /* 0x000fea0003800200 */
.L_x_2293:
        /* <DEDUP_REMOVED lines=19> */
.L_x_2292:
        /* <DEDUP_REMOVED lines=13> */
.L_x_2289:
[----:B------:R-:W-:Y:S05]  /*b04f0*/  BSYNC.RECONVERGENT B0 ;  /* 0x0000000000007941 */ /* 0x000fea0003800200 */
.L_x_2288:
[C---:B------:R-:W-:Y:S02]  /*b0500*/  R2UR UR4, R64.reuse ;  /* 0x00000000400472ca */ /* 0x040fe400000e0000 */
[C---:B------:R-:W-:Y:S02]  /*b0510*/  R2UR UR5, R65.reuse ;  /* 0x00000000410572ca */ /* 0x040fe400000e0000 */
[C---:B------:R-:W-:Y:S02]  /*b0520*/  R2UR UR8, R64.reuse ;  /* 0x00000000400872ca */ /* 0x040fe400000e0000 */
[C---:B------:R-:W-:Y:S02]  /*b0530*/  R2UR UR9, R65.reuse ;  /* 0x00000000410972ca */ /* 0x040fe400000e0000 */
[----:B------:R-:W-:Y:S02]  /*b0540*/  R2UR UR10, R64 ;  /* 0x00000000400a72ca */ /* 0x000fe400000e0000 */
[----:B------:R-:W-:-:S05]  /*b0550*/  R2UR UR11, R65 ;  /* 0x00000000410b72ca */ /* 0x000fca00000e0000 */
[----:B------:R-:W5:Y:S04]  /*b0560*/  LDG.E.S8 R81, desc[UR4][R62.64] ;  /* 0x000000043e517981 */ /* 0x000f68000c1e1300 */
[----:B--23--:R-:W5:Y:S04]  /*b0570*/  LDG.E.S8 R84, desc[UR8][R60.64+0x1b] ;  /* 0x00001b083c547981 */ /* 0x00cf68000c1e1300 */
[----:B------:R-:W2:Y:S01]  /*b0580*/  LDG.E.S8 R2, desc[UR10][R60.64+0x1c] ;  /* 0x00001c0a3c027981 */ /* 0x000ea2000c1e1300 */
[----:B------:R-:W-:Y:S01]  /*b0590*/  IMAD.MOV.U32 R93, RZ, RZ, 0x519 ;  /* 0x00000519ff5d7424 */ /* 0x000fe200078e00ff */
[----:B------:R-:W-:Y:S01]  /*b05a0*/  BSSY.RECONVERGENT B0, `(.L_x_2295) ;  /* 0x0000095000007945 */ /* 0x000fe20003800200 */
[----:B------:R-:W-:Y:S01]  /*b05b0*/  IMAD.MOV.U32 R95, RZ, RZ, 0x50 ;  /* 0x00000050ff5f7424 */ /* 0x000fe200078e00ff */
[----:B-----5:R-:W-:-:S05]  /*b05c0*/  PRMT R3, R81, 0x5410, R84 ;  /* 0x0000541051037816 */ /* 0x020fca0000000054 */
[----:B--2---:R-:W-:Y:S02]  /*b05d0*/  IDP.2A.LO.S16.U8 R2, R3, R93, R2 ;  /* 0x0000005d03027226 */ /* 0x004fe40000001202 */
[----:B------:R-:W-:Y:S02]  /*b05e0*/  IMAD.MOV.U32 R3, RZ, RZ, 0x41cdcd64 ;  /* 0x41cdcd64ff037424 */ /* 0x000fe400078e00ff */
[----:B------:R-:W-:Y:S02]  /*b05f0*/  IMAD R38, R2, 0x8, R95 ;  /* 0x0000000802267824 */ /* 0x000fe400078e025f */
[----:B------:R-:W-:Y:S02]  /*b0600*/  IMAD.MOV.U32 R2, RZ, RZ, -0x800000 ;  /* 0xff800000ff027424 */ /* 0x000fe400078e00ff */
[----:B------:R-:W2:Y:S04]  /*b0610*/  LDC.64 R82, c[0x3][R38+0x59d8] ;  /* 0x00d6760026527b82 */ /* 0x000ea80000000a00 */
[----:B--2---:R-:W-:-:S14]  /*b0620*/  DSETP.GEU.AND P0, PT, |R82|, R2, PT ;  /* 0x000000025200722a */ /* 0x004fdc0003f0e200 */
[----:B------:R-:W-:Y:S05]  /*b0630*/  @!P0 BRA `(.L_x_2296) ;  /* 0x0000000000108947 */ /* 0x000fea0003800000 */
[----:B------:R-:W-:Y:S02]  /*b0640*/  R2UR UR4, R64 ;  /* 0x00000000400472ca */ /* 0x000fe400000e0000 */
[----:B------:R-:W-:-:S13]  /*b0650*/  R2UR UR5, R65 ;  /* 0x00000000410572ca */ /* 0x000fda00000e0000 */
[----:B------:R2:W5:Y:S01]  /*b0660*/  LDG.E.64 R86, desc[UR4][R52.64+0x2720] ;  /* 0x0027200434567981 */ /* 0x000562000c1e1b00 */
[----:B------:R-:W-:Y:S05]  /*b0670*/  BRA `(.L_x_2297) ;  /* 0x00000008001c7947 */ /* 0x000fea0003800000 */
.L_x_2296:
[----:B------:R-:W-:Y:S01]  /*b0680*/  IMAD R81, R81, 0x5, R84 ;  /* 0x0000000551517824 */ /* 0x000fe200078e0254 */
[----:B------:R-:W2:Y:S01]  /*b0690*/  LDC.64 R82, c[0x3][R38+0x55f0] ;  /* 0x00d57c0026527b82 */ /* 0x000ea20000000a00 */
[C---:B------:R-:W-:Y:S02]  /*b06a0*/  R2UR UR4, R64.reuse ;  /* 0x00000000400472ca */ /* 0x040fe400000e0000 */
[----:B------:R-:W-:Y:S02]  /*b06b0*/  R2UR UR5, R65 ;  /* 0x00000000410572ca */ /* 0x000fe400000e0000 */
        /* <DEDUP_REMOVED lines=11> */
[----:B------:R-:W5:Y:S04]  /*b0770*/  LDG.E.S8 R81, desc[UR8][R62.64] ;  /* 0x000000083e517981 */ /* 0x000f68000c1e1300 */
[----:B------:R-:W5:Y:S04]  /*b0780*/  LDG.E.S8 R82, desc[UR10][R60.64+0x1b] ;  /* 0x00001b0a3c527981 */ /* 0x000f68000c1e1300 */
[----:B------:R-:W4:Y:S01]  /*b0790*/  LDG.E.S8 R92, desc[UR12][R60.64+0x1c] ;  /* 0x00001c0c3c5c7981 */ /* 0x000f22000c1e1300 */
[----:B------:R-:W-:Y:S01]  /*b07a0*/  UMOV UR4, 0xcccccccd ;  /* 0xcccccccd00047882 */ /* 0x000fe20000000000 */
[----:B------:R-:W-:Y:S01]  /*b07b0*/  UMOV UR5, 0x4016cccc ;  /* 0x4016cccc00057882 */ /* 0x000fe20000000000 */
[----:B------:R-:W-:Y:S01]  /*b07c0*/  BSSY.RECONVERGENT B5, `(.L_x_2298) ;  /* 0x0000032000057945 */ /* 0x000fe20003800200 */
[C-C-:B-----5:R-:W-:Y:S01]  /*b07d0*/  IMAD R83, R81.reuse, 0x5, R82.reuse ;  /* 0x0000000551537824 */ /* 0x160fe200078e0252 */
[----:B------:R-:W-:-:S05]  /*b07e0*/  PRMT R81, R81, 0x5410, R82 ;  /* 0x0000541051517816 */ /* 0x000fca0000000052 */
[----:B----4-:R-:W-:Y:S01]  /*b07f0*/  IDP.2A.LO.S16.U8 R81, R81, R93, R92 ;  /* 0x0000005d51517226 */ /* 0x010fe2000000125c */
        /* <DEDUP_REMOVED lines=46> */
.L_x_2299:
[----:B------:R-:W-:Y:S05]  /*b0ae0*/  BSYNC.RECONVERGENT B5 ;  /* 0x0000000000057941 */ /* 0x000fea0003800200 */
.L_x_2298:
        /* <DEDUP_REMOVED lines=31> */
.L_x_2302:
[----:B------:R-:W-:Y:S05]  /*b0ce0*/  BSYNC.RECONVERGENT B5 ;  /* 0x0000000000057941 */ /* 0x000fea0003800200 */
.L_x_2301:
        /* <DEDUP_REMOVED lines=19> */
.L_x_2300:
        /* <DEDUP_REMOVED lines=13> */
.L_x_2297:
[----:B------:R-:W-:Y:S05]  /*b0ef0*/  BSYNC.RECONVERGENT B0 ;  /* 0x0000000000007941 */ /* 0x000fea0003800200 */
.L_x_2295:
        /* <DEDUP_REMOVED lines=28> */
[----:B----4-:R-:W-:-:S05]  /*b10c0*/  IMAD R38, R38, 0x5, R81 ;  /* 0x0000000526267824 */ /* 0x010fca00078e0251 */
        /* <DEDUP_REMOVED lines=15> */
.L_x_2304:
[----:B------:R-:W-:Y:S05]  /*b11c0*/  BSYNC.RECONVERGENT B0 ;  /* 0x0000000000007941 */ /* 0x000fea0003800200 */
.L_x_2303:
        /* <DEDUP_REMOVED lines=15> */
.L_x_2280:
[----:B------:R-:W-:Y:S05]  /*b12c0*/  BSYNC.RECONVERGENT B1 ;  /* 0x0000000000017941 */ /* 0x000fea0003800200 */
.L_x_2278:
        /* <DEDUP_REMOVED lines=47> */
.L_x_2306:
[----:B------:R-:W-:Y:S05]  /*b15c0*/  BSYNC.RECONVERGENT B0 ;  /* 0x0000000000007941 */ /* 0x000fea0003800200 */
.L_x_2305:
        /* <DEDUP_REMOVED lines=38> */
.L_x_2308:
[----:B------:R-:W-:Y:S05]  /*b1830*/  BSYNC.RECONVERGENT B0 ;  /* 0x0000000000007941 */ /* 0x000fea0003800200 */
.L_x_2307:
[C---:B-----5:R-:W-:Y:S01]  /*b1840*/  ISETP.GE.AND P0, PT, R75.reuse, R38, PT ;  /* 0x000000264b00720c */ /* 0x060fe20003f06270 */
[----:B-1----:R-:W-:-:S12]  /*b1850*/  VIADD R75, R75, 0x1 ;  /* 0x000000014b4b7836 */ /* 0x002fd80000000000 */
[----:B------:R-:W-:Y:S05]  /*b1860*/  @!P0 BRA `(.L_x_2309) ;  /* 0xffffffd000a88947 */ /* 0x000fea000383ffff */
[----:B------:R-:W-:Y:S05]  /*b1870*/  BSYNC.RECONVERGENT B2 ;  /* 0x0000000000027941 */ /* 0x000fea0003800200 */
.L_x_2277:
[----:B------:R-:W-:Y:S02]  /*b1880*/  R2UR UR4, R64 ;  /* 0x00000000400472ca */ /* 0x000fe400000e0000 */
[----:B------:R-:W-:-:S13]  /*b1890*/  R2UR UR5, R65 ;  /* 0x00000000410572ca */ /* 0x000fda00000e0000 */
[----:B------:R1:W5:Y:S02]  /*b18a0*/  LDG.E.64 R60, desc[UR4][R52.64+0x2728] ;  /* 0x00272804343c7981 */ /* 0x000364000c1e1b00 */
.L_x_2276:
[----:B------:R-:W-:Y:S05]  /*b18b0*/  BSYNC.RECONVERGENT B3 ;  /* 0x0000000000037941 */ /* 0x000fea0003800200 */
.L_x_2275:
        /* <DEDUP_REMOVED lines=214> */
.L_x_2315:
[----:B------:R-:W-:Y:S05]  /*b2620*/  BSYNC.RECONVERGENT B2 ;  /* 0x0000000000027941 */ /* 0x000fea0003800200 */
.L_x_2314:
        /* <DEDUP_REMOVED lines=32> */
.L_x_2318:
[----:B------:R-:W-:Y:S05]  /*b2830*/  BSYNC.RECONVERGENT B2 ;  /* 0x0000000000027941 */ /* 0x000fea0003800200 */
.L_x_2317:
        /* <DEDUP_REMOVED lines=19> */
.L_x_2316:
        /* <DEDUP_REMOVED lines=13> */
.L_x_2313:
[----:B------:R-:W-:Y:S05]  /*b2a40*/  BSYNC.RECONVERGENT B0 ;  /* 0x0000000000007941 */ /* 0x000fea0003800200 */
.L_x_2312:
        /* <DEDUP_REMOVED lines=97> */
.L_x_2322:
[----:B------:R-:W-:Y:S05]  /*b3060*/  BSYNC.RECONVERGENT B2 ;  /* 0x0000000000027941 */ /* 0x000fea0003800200 */
.L_x_2321:
        /* <DEDUP_REMOVED lines=32> */
.L_x_2325:
[----:B------:R-:W-:Y:S05]  /*b3270*/  BSYNC.RECONVERGENT B2 ;  /* 0x0000000000027941 */ /* 0x000fea0003800200 */
.L_x_2324:
        /* <DEDUP_REMOVED lines=19> */
.L_x_2323:
        /* <DEDUP_REMOVED lines=13> */
.L_x_2320:
[----:B------:R-:W-:Y:S05]  /*b3480*/  BSYNC.RECONVERGENT B0 ;  /* 0x0000000000007941 */ /* 0x000fea0003800200 */
.L_x_2319:
        /* <DEDUP_REMOVED lines=24> */
.L_x_2327:
        /* <DEDUP_REMOVED lines=71> */
.L_x_2330:
[----:B------:R-:W-:Y:S05]  /*b3a80*/  BSYNC.RECONVERGENT B2 ;  /* 0x0000000000027941 */ /* 0x000fea0003800200 */
.L_x_2329:
        /* <DEDUP_REMOVED lines=32> */
.L_x_2333:
[----:B------:R-:W-:Y:S05]  /*b3c90*/  BSYNC.RECONVERGENT B2 ;  /* 0x0000000000027941 */ /* 0x000fea0003800200 */
.L_x_2332:
        /* <DEDUP_REMOVED lines=19> */
.L_x_2331:
        /* <DEDUP_REMOVED lines=13> */
.L_x_2328:
[----:B------:R-:W-:Y:S05]  /*b3ea0*/  BSYNC.RECONVERGENT B0 ;  /* 0x0000000000007941 */ /* 0x000fea0003800200 */
.L_x_2326:
        /* <DEDUP_REMOVED lines=45> */
.L_x_2335:
[----:B------:R-:W-:Y:S05]  /*b4180*/  BSYNC.RECONVERGENT B0 ;  /* 0x0000000000007941 */ /* 0x000fea0003800200 */
.L_x_2334:
        /* <DEDUP_REMOVED lines=22> */
.L_x_2336:
[C---:B------:R-:W-:Y:S02]  /*b42f0*/  R2UR UR4, R64.reuse ;  /* 0x00000000400472ca */ /* 0x040fe400000e0000 */
[C---:B------:R-:W-:Y:S02]  /*b4300*/  R2UR UR5, R65.reuse ;  /* 0x00000000410572ca */ /* 0x040fe400000e0000 */
[----:B------:R-:W-:Y:S02]  /*b4310*/  R2UR UR8, R64 ;  /* 0x00000000400872ca */ /* 0x000fe400000e0000 */
[----:B------:R-:W-:-:S09]  /*b4320*/  R2UR UR9, R65 ;  /* 0x00000000410972ca */ /* 0x000fd200000e0000 */
[----:B------:R3:W-:Y:S04]  /*b4330*/  STG.E.64 desc[UR4][R52.64+0x2710], R82 ;  /* 0x0027105234007986 */ /* 0x0007e8000c101b04 */
[----:B------:R3:W-:Y:S02]  /*b4340*/  STG.E.64 desc[UR8][R52.64+0x2718], R84 ;  /* 0x0027185434007986 */ /* 0x0007e4000c101b08 */
.L_x_2311:
[----:B------:R-:W-:Y:S05]  /*b4350*/  BSYNC.RECONVERGENT B1 ;  /* 0x0000000000017941 */ /* 0x000fea0003800200 */
.L_x_2310:
[----:B------:R-:W-:Y:S02]  /*b4360*/  R2UR UR4, R64 ;  /* 0x00000000400472ca */ /* 0x000fe400000e0000 */
[----:B------:R-:W-:-:S13]  /*b4370*/  R2UR UR5, R65 ;  /* 0x00000000410572ca */ /* 0x000fda00000e0000 */
[----:B------:R-:W5:Y:S01]  /*b4380*/  LDG.E R36, desc[UR4][R54.64+0xc8] ;  /* 0x0000c80436247981 */ /* 0x000f62000c1e1900 */
[----:B------:R-:W-:Y:S01]  /*b4390*/  BSSY.RECONVERGENT B0, `(.L_x_2337) ;  /* 0x000000e000007945 */ /* 0x000fe20003800200 */
[----:B-----5:R-:W-:-:S13]  /*b43a0*/  ISETP.GE.AND P0, PT, R36, 0x1, PT ;  /* 0x000000012400780c */ /* 0x020fda0003f06270 */
[----:B------:R-:W-:Y:S05]  /*b43b0*/  @!P0 BRA `(.L_x_2338) ;  /* 0x00000000002c8947 */ /* 0x000fea0003800000 */
[----:B------:R-:W-:-:S07]  /*b43c0*/  IMAD.MOV.U32 R63, RZ, RZ, RZ ;  /* 0x000000ffff3f7224 */ /* 0x000fce00078e00ff */
.L_x_2339:
        /* <DEDUP_REMOVED lines=10> */
.L_x_2338:
[----:B------:R-:W-:Y:S05]  /*b4470*/  BSYNC.RECONVERGENT B0 ;  /* 0x0000000000007941 */ /* 0x000fea0003800200 */
.L_x_2337:
        /* <DEDUP_REMOVED lines=8> */
.L_x_2342:
        /* <DEDUP_REMOVED lines=11> */
.L_x_2341:
[----:B------:R-:W-:Y:S05]  /*b45b0*/  BSYNC.RECONVERGENT B0 ;  /* 0x0000000000007941 */ /* 0x000fea0003800200 */
.L_x_2340:
        /* <DEDUP_REMOVED lines=28> */
.L_x_2410:
        /* <DEDUP_REMOVED lines=46> */
.L_x_2347:
        /* <DEDUP_REMOVED lines=163> */
.L_x_2353:
[----:B------:R-:W-:Y:S05]  /*b5490*/  BSYNC.RECONVERGENT B2 ;  /* 0x0000000000027941 */ /* 0x000fea0003800200 */
.L_x_2352:
        /* <DEDUP_REMOVED lines=32> */
.L_x_2356:
[----:B------:R-:W-:Y:S05]  /*b56a0*/  BSYNC.RECONVERGENT B2 ;  /* 0x0000000000027941 */ /* 0x000fea0003800200 */
.L_x_2355:
        /* <DEDUP_REMOVED lines=19> */
.L_x_2354:
        /* <DEDUP_REMOVED lines=14> */
.L_x_2351:
        /* <DEDUP_REMOVED lines=67> */
.L_x_2359:
[----:B------:R-:W-:Y:S05]  /*b5cf0*/  BSYNC.RECONVERGENT B2 ;  /* 0x0000000000027941 */ /* 0x000fea0003800200 */
.L_x_2358:
        /* <DEDUP_REMOVED lines=32> */
.L_x_2362:
[----:B------:R-:W-:Y:S05]  /*b5f00*/  BSYNC.RECONVERGENT B2 ;  /* 0x0000000000027941 */ /* 0x000fea0003800200 */
.L_x_2361:
        /* <DEDUP_REMOVED lines=19> */
.L_x_2360:
        /* <DEDUP_REMOVED lines=14> */
.L_x_2350:
        /* <DEDUP_REMOVED lines=15> */
.L_x_2363:
        /* <DEDUP_REMOVED lines=67> */
.L_x_2365:
[----:B------:R-:W-:Y:S05]  /*b6640*/  BSYNC.RECONVERGENT B2 ;  /* 0x0000000000027941 */ /* 0x000fea0003800200 */
.L_x_2364:
        /* <DEDUP_REMOVED lines=32> */
.L_x_2368:
[----:B------:R-:W-:Y:S05]  /*b6850*/  BSYNC.RECONVERGENT B2 ;  /* 0x0000000000027941 */ /* 0x000fea0003800200 */
.L_x_2367:
        /* <DEDUP_REMOVED lines=19> */
.L_x_2366:
        /* <DEDUP_REMOVED lines=13> */
.L_x_2357:
[----:B------:R-:W-:Y:S05]  /*b6a60*/  BSYNC.RECONVERGENT B0 ;  /* 0x0000000000007941 */ /* 0x000fea0003800200 */
.L_x_2349:
        /* <DEDUP_REMOVED lines=45> */
.L_x_2370:
[----:B------:R-:W-:Y:S05]  /*b6d40*/  BSYNC.RECONVERGENT B0 ;  /* 0x0000000000007941 */ /* 0x000fea0003800200 */
.L_x_2369:
        /* <DEDUP_REMOVED lines=26> */
.L_x_2371:
[C---:B------:R-:W-:Y:S02]  /*b6ef0*/  R2UR UR8, R64.reuse ;  /* 0x00000000400872ca */ /* 0x040fe400000e0000 */
[C---:B------:R-:W-:Y:S02]  /*b6f00*/  R2UR UR9, R65.reuse ;  /* 0x00000000410972ca */ /* 0x040fe400000e0000 */
[----:B------:R-:W-:Y:S02]  /*b6f10*/  R2UR UR4, R64 ;  /* 0x00000000400472ca */ /* 0x000fe400000e0000 */
[----:B------:R-:W-:-:S09]  /*b6f20*/  R2UR UR5, R65 ;  /* 0x00000000410572ca */ /* 0x000fd200000e0000 */
[----:B------:R2:W-:Y:S04]  /*b6f30*/  STG.E.64 desc[UR8][R52.64+0x2740], R84 ;  /* 0x0027405434007986 */ /* 0x0005e8000c101b08 */
[----:B------:R2:W-:Y:S02]  /*b6f40*/  STG.E.64 desc[UR4][R52.64+0x2738], R82 ;  /* 0x0027385234007986 */ /* 0x0005e4000c101b04 */
.L_x_2348:
[----:B------:R-:W-:Y:S05]  /*b6f50*/  BSYNC.RECONVERGENT B1 ;  /* 0x0000000000017941 */ /* 0x000fea0003800200 */
.L_x_2346:
        /* <DEDUP_REMOVED lines=10> */
[----:B-----5:R-:W-:Y:S01]  /*b7000*/  IMAD.MOV.U32 R95, RZ, RZ, R83 ;  /* 0x000000ffff5f7224 */ /* 0x020fe200078e0053 */
[----:B------:R-:W-:Y:S01]  /*b7010*/  BSSY.RELIABLE B0, `(.L_x_2372) ;  /* 0x0000021000007945 */ /* 0x000fe20003800100 */
[----:B--2---:R-:W-:Y:S02]  /*b7020*/  IMAD.MOV.U32 R84, RZ, RZ, -0x771c970f ;  /* 0x88e368f1ff547424 */ /* 0x004fe400078e00ff */
[----:B------:R-:W-:Y:S01]  /*b7030*/  IMAD.MOV.U32 R85, RZ, RZ, 0x3ee4f8b5 ;  /* 0x3ee4f8b5ff557424 */ /* 0x000fe200078e00ff */
[C-C-:B---3--:R-:W-:Y:S01]  /*b7040*/  DSETP.MAX.AND P1, P2, |R90|.reuse, |R82|.reuse, PT ;  /* 0x400000525a00722a */ /* 0x148fe20003a2f200 */
        /* <DEDUP_REMOVED lines=29> */
.L_x_2373:
[----:B------:R-:W-:Y:S05]  /*b7220*/  BSYNC.RELIABLE B0 ;  /* 0x0000000000007941 */ /* 0x000fea0003800100 */
.L_x_2372:
        /* <DEDUP_REMOVED lines=64> */
.L_x_2376:
[----:B------:R-:W-:Y:S05]  /*b7630*/  BSYNC.RECONVERGENT B0 ;  /* 0x0000000000007941 */ /* 0x000fea0003800200 */
.L_x_2375:
        /* <DEDUP_REMOVED lines=8> */
.L_x_2409:
[----:B------:R-:W-:-:S13]  /*b76c0*/  ISETP.GT.AND P0, PT, R2, 0x20, PT ;  /* 0x000000200200780c */ /* 0x000fda0003f04270 */
[----:B--23--:R-:W-:Y:S05]  /*b76d0*/  @P0 BRA `(.L_x_2378) ;  /* 0x00000034000c0947 */ /* 0x00cfea0003800000 */
        /* <DEDUP_REMOVED lines=23> */
.L_x_2408:
        /* <DEDUP_REMOVED lines=104> */
.L_x_2385:
[----:B------:R-:W-:Y:S05]  /*b7ed0*/  BSYNC.RECONVERGENT B6 ;  /* 0x0000000000067941 */ /* 0x000fea0003800200 */
.L_x_2384:
        /* <DEDUP_REMOVED lines=58> */
.L_x_2387:
[----:B------:R-:W-:Y:S05]  /*b8280*/  BSYNC.RECONVERGENT B6 ;  /* 0x0000000000067941 */ /* 0x000fea0003800200 */
.L_x_2386:
        /* <DEDUP_REMOVED lines=35> */
.L_x_2389:
[----:B------:R-:W-:Y:S05]  /*b84c0*/  BSYNC.RECONVERGENT B6 ;  /* 0x0000000000067941 */ /* 0x000fea0003800200 */
.L_x_2388:
        /* <DEDUP_REMOVED lines=10> */
.L_x_2383:
        /* <DEDUP_REMOVED lines=105> */
.L_x_2392:
[----:B------:R-:W-:Y:S05]  /*b8c00*/  BSYNC.RECONVERGENT B6 ;  /* 0x0000000000067941 */ /* 0x000fea0003800200 */
.L_x_2391:
        /* <DEDUP_REMOVED lines=35> */
.L_x_2394:
[----:B------:R-:W-:Y:S05]  /*b8e40*/  BSYNC.RECONVERGENT B6 ;  /* 0x0000000000067941 */ /* 0x000fea0003800200 */
.L_x_2393:
        /* <DEDUP_REMOVED lines=10> */
.L_x_2382:
        /* <DEDUP_REMOVED lines=130> */
.L_x_2397:
[----:B------:R-:W-:Y:S05]  /*b9710*/  BSYNC.RECONVERGENT B6 ;  /* 0x0000000000067941 */ /* 0x000fea0003800200 */
.L_x_2396:
        /* <DEDUP_REMOVED lines=35> */
.L_x_2399:
[----:B------:R-:W-:Y:S05]  /*b9950*/  BSYNC.RECONVERGENT B6 ;  /* 0x0000000000067941 */ /* 0x000fea0003800200 */
.L_x_2398:
        /* <DEDUP_REMOVED lines=9> */
.L_x_2400:
[C---:B------:R-:W-:Y:S02]  /*b99f0*/  R2UR UR8, R64.reuse ;  /* 0x00000000400872ca */ /* 0x040fe400000e0000 */
[C---:B------:R-:W-:Y:S02]  /*b9a00*/  R2UR UR9, R65.reuse ;  /* 0x00000000410972ca */ /* 0x040fe400000e0000 */
[----:B------:R-:W-:Y:S02]  /*b9a10*/  R2UR UR4, R64 ;  /* 0x00000000400472ca */ /* 0x000fe400000e0000 */
[----:B------:R-:W-:-:S09]  /*b9a20*/  R2UR UR5, R65 ;  /* 0x00000000410572ca */ /* 0x000fd200000e0000 */
[----:B------:R4:W-:Y:S04]  /*b9a30*/  STG.E.64 desc[UR8][R52.64+0x2740], R88 ;  /* 0x0027405834007986 */ /* 0x0009e8000c101b08 */
[----:B------:R4:W-:Y:S01]  /*b9a40*/  STG.E.64 desc[UR4][R52.64+0x2738], R90 ;  /* 0x0027385a34007986 */ /* 0x0009e2000c101b04 */
[----:B------:R-:W-:Y:S05]  /*b9a50*/  BRA `(.L_x_2390) ;  /* 0x0000000800e87947 */ /* 0x000fea0003800000 */
.L_x_2395:
        /* <DEDUP_REMOVED lines=140> */
.L_x_2402:
[----:B------:R-:W-:Y:S05]  /*ba320*/  BSYNC.RECONVERGENT B6 ;  /* 0x0000000000067941 */ /* 0x000fea0003800200 */
.L_x_2401:
        /* <DEDUP_REMOVED lines=35> */
.L_x_2404:
[----:B------:R-:W-:Y:S05]  /*ba560*/  BSYNC.RECONVERGENT B6 ;  /* 0x0000000000067941 */ /* 0x000fea0003800200 */
.L_x_2403:
        /* <DEDUP_REMOVED lines=9> */
.L_x_2390:
[----:B------:R-:W-:Y:S05]  /*ba600*/  BSYNC.RECONVERGENT B0 ;  /* 0x0000000000007941 */ /* 0x000fea0003800200 */
.L_x_2381:
        /* <DEDUP_REMOVED lines=41> */
.L_x_2406:
[----:B------:R-:W-:Y:S05]  /*ba8a0*/  BSYNC.RELIABLE B0 ;  /* 0x0000000000007941 */ /* 0x000fea0003800100 */
.L_x_2405:
        /* <DEDUP_REMOVED lines=14> */
.L_x_2407:
        /* <DEDUP_REMOVED lines=17> */
.L_x_2380:
[----:B------:R-:W-:Y:S05]  /*baaa0*/  BSYNC.RECONVERGENT B1 ;  /* 0x0000000000017941 */ /* 0x000fea0003800200 */
.L_x_2379:
[----:B------:R-:W-:Y:S02]  /*baab0*/  R2UR UR4, R64 ;  /* 0x00000000400472ca */ /* 0x000fe400000e0000 */
[----:B------:R-:W-:-:S13]  /*baac0*/  R2UR UR5, R65 ;  /* 0x00000000410572ca */ /* 0x000fda00000e0000 */
[----:B---3--:R-:W3:Y:S02]  /*baad0*/  LDG.E R2, desc[UR4][R54.64+0xd8] ;  /* 0x0000d80436027981 */ /* 0x008ee4000c1e1900 */
[----:B---3--:R-:W-:-:S05]  /*baae0*/  VIADD R2, R2, 0x1 ;  /* 0x0000000102027836 */ /* 0x008fca0000000000 */
[----:B------:R3:W-:Y:S01]  /*baaf0*/  STG.E desc[UR4][R54.64+0xd8], R2 ;  /* 0x0000d80236007986 */ /* 0x0007e2000c101904 */
[----:B------:R-:W-:Y:S05]  /*bab00*/  @P0 BRA `(.L_x_2409) ;  /* 0xffffffc800ec0947 */ /* 0x000fea000383ffff */
.L_x_2378:
[----:B------:R-:W-:Y:S05]  /*bab10*/  BSYNC.RECONVERGENT B2 ;  /* 0x0000000000027941 */ /* 0x000fea0003800200 */
.L_x_2377:
[----:B------:R-:W-:Y:S05]  /*bab20*/  BRA `(.L_x_2410) ;  /* 0xffffff9c00147947 */ /* 0x000fea000383ffff */
.L_x_2374:
[----:B------:R-:W-:Y:S05]  /*bab30*/  BSYNC.RECONVERGENT B3 ;  /* 0x0000000000037941 */ /* 0x000fea0003800200 */
.L_x_2345:
        /* <DEDUP_REMOVED lines=39> */
.L_x_2415:
        /* <DEDUP_REMOVED lines=15> */
.L_x_2414:
[----:B------:R-:W-:Y:S05]  /*baea0*/  BSYNC.RECONVERGENT B1 ;  /* 0x0000000000017941 */ /* 0x000fea0003800200 */
.L_x_2413:
[----:B------:R-:W-:Y:S01]  /*baeb0*/  R2UR UR4, R64 ;  /* 0x00000000400472ca */ /* 0x000fe200000e0000 */
[----:B------:R-:W-:Y:S01]  /*baec0*/  BSSY.RECONVERGENT B1, `(.L_x_2416) ;  /* 0x0000015000017945 */ /* 0x000fe20003800200 */
[----:B------:R-:W-:Y:S02]  /*baed0*/  R2UR UR5, R65 ;  /* 0x00000000410572ca */ /* 0x000fe400000e0000 */
[----:B------:R-:W-:-:S11]  /*baee0*/  ISETP.GE.AND P0, PT, R96, 0x1, PT ;  /* 0x000000016000780c */ /* 0x000fd60003f06270 */
[----:B------:R2:W-:Y:S02]  /*baef0*/  STG.E desc[UR4][R54.64+0xd8], RZ ;  /* 0x0000d8ff36007986 */ /* 0x0005e4000c101904 */
[----:B------:R-:W-:Y:S05]  /*baf00*/  @!P0 BRA `(.L_x_2417) ;  /* 0x0000000000408947 */ /* 0x000fea0003800000 */
[----:B------:R-:W-:-:S07]  /*baf10*/  IMAD.MOV.U32 R81, RZ, RZ, RZ ;  /* 0x000000ffff517224 */ /* 0x000fce00078e00ff */
.L_x_2418:
        /* <DEDUP_REMOVED lines=15> */
.L_x_2417:
[----:B------:R-:W-:Y:S05]  /*bb010*/  BSYNC.RECONVERGENT B1 ;  /* 0x0000000000017941 */ /* 0x000fea0003800200 */
.L_x_2416:
        /* <DEDUP_REMOVED lines=39> */
.L_x_2420:
[----:B------:R-:W-:Y:S05]  /*bb290*/  BSYNC.RECONVERGENT B1 ;  /* 0x0000000000017941 */ /* 0x000fea0003800200 */
.L_x_2419:
[----:B------:R-:W-:Y:S01]  /*bb2a0*/  UMOV UR4, 0x66666666 ;  /* 0x6666666600047882 */ /* 0x000fe20000000000 */
[----:B------:R-:W-:Y:S01]  /*bb2b0*/  UMOV UR5, 0x40711266 ;  /* 0x4071126600057882 */ /* 0x000fe20000000000 */
[----:B------:R-:W-:Y:S01]  /*bb2c0*/  IMAD.MOV.U32 R60, RZ, RZ, 0x0 ;  /* 0x00000000ff3c7424 */ /* 0x000fe200078e00ff */
[----:B------:R-:W-:Y:S01]  /*bb2d0*/  DADD R2, R108, -UR4 ;  /* 0x800000046c027e29 */ /* 0x000fe20008000000 */
[----:B------:R-:W-:-:S07]  /*bb2e0*/  IMAD.MOV.U32 R61, RZ, RZ, 0x3fe00000 ;  /* 0x3fe00000ff3d7424 */ /* 0x000fce00078e00ff */
[----:B------:R-:W-:-:S11]  /*bb2f0*/  DFMA R2, R2, 100, R60 ;  /* 0x405900000202782b */ /* 0x000fd6000000003c */
.L_x_2412:
[----:B------:R-:W-:Y:S05]  /*bb300*/  BSYNC.RECONVERGENT B0 ;  /* 0x0000000000007941 */ /* 0x000fea0003800200 */
.L_x_2411:
        /* <DEDUP_REMOVED lines=26> */
.L_x_2422:
[----:B------:R-:W-:Y:S05]  /*bb4b0*/  BSYNC.RECONVERGENT B0 ;  /* 0x0000000000007941 */ /* 0x000fea0003800200 */
.L_x_2421:
[----:B------:R-:W-:Y:S01]  /*bb4c0*/  R2UR UR4, R64 ;  /* 0x00000000400472ca */ /* 0x000fe200000e0000 */
[----:B------:R-:W-:Y:S01]  /*bb4d0*/  IMAD.MOV.U32 R62, RZ, RZ, R108 ;  /* 0x000000ffff3e7224 */ /* 0x000fe200078e006c */
[----:B------:R-:W-:Y:S01]  /*bb4e0*/  R2UR UR5, R65 ;  /* 0x00000000410572ca */ /* 0x000fe200000e0000 */
[----:B------:R-:W-:-:S12]  /*bb4f0*/  IMAD.MOV.U32 R63, RZ, RZ, R109 ;  /* 0x000000ffff3f7224 */ /* 0x000fd800078e006d */
[----:B------:R3:W-:Y:S02]  /*bb500*/  STG.E.64 desc[UR4][R52.64+0x2730], R108 ;  /* 0x0027306c34007986 */ /* 0x0007e4000c101b04 */
.L_x_2344:
[----:B------:R-:W-:Y:S05]  /*bb510*/  BSYNC.RECONVERGENT B5 ;  /* 0x0000000000057941 */ /* 0x000fea0003800200 */
.L_x_2343:
        /* <DEDUP_REMOVED lines=10> */
[----:B0-----:R-:W-:Y:S02]  /*bb5c0*/  IMAD R3, R36, 0xa, RZ ;  /* 0x0000000a24037824 */ /* 0x001fe400078e02ff */
[----:B------:R0:W2:Y:S02]  /*bb5d0*/  LDS R36, [R33+0xc] ;  /* 0x00000c0021247984 */ /* 0x0000a40000000800 */
[----:B-1----:R-:W-:-:S09]  /*bb5e0*/  IMAD.WIDE R2, R3, 0x4, R60 ;  /* 0x0000000403027825 */ /* 0x002fd200078e023c */
[----:B------:R-:W-:Y:S02]  /*bb5f0*/  @P0 R2UR UR4, R64 ;  /* 0x00000000400402ca */ /* 0x000fe400000e0000 */
[----:B------:R-:W-:-:S13]  /*bb600*/  @P0 R2UR UR5, R65 ;  /* 0x00000000410502ca */ /* 0x000fda00000e0000 */
[----:B------:R0:W-:Y:S04]  /*bb610*/  @P0 STG.E.64 desc[UR4][R50.64+0x8], R62 ;  /* 0x0000083e32000986 */ /* 0x0001e8000c101b04 */
[----:B------:R-:W3:Y:S01]  /*bb620*/  LDG.E R61, desc[UR8][R2.64+0x4] ;  /* 0x00000408023d7981 */ /* 0x000ee2000c1e1900 */
[----:B------:R-:W-:Y:S02]  /*bb630*/  R2UR UR4, R64 ;  /* 0x00000000400472ca */ /* 0x000fe400000e0000 */
[----:B------:R-:W-:Y:S01]  /*bb640*/  R2UR UR5, R65 ;  /* 0x00000000410572ca */ /* 0x000fe200000e0000 */
[----:B------:R-:W-:-:S12]  /*bb650*/  BSSY.RECONVERGENT B0, `(.L_x_2423) ;  /* 0x00000da000007945 */ /* 0x000fd80003800200 */
[----:B------:R0:W5:Y:S04]  /*bb660*/  LDG.E R38, desc[UR4][R2.64] ;  /* 0x0000000402267981 */ /* 0x000168000c1e1900 */
        /* <DEDUP_REMOVED lines=10> */
.L_x_2426:
        /* <DEDUP_REMOVED lines=39> */
.L_x_2425:
        /* <DEDUP_REMOVED lines=17> */
.L_x_2428:
        /* <DEDUP_REMOVED lines=39> */
.L_x_2427:
        /* <DEDUP_REMOVED lines=56> */
.L_x_2424:
        /* <DEDUP_REMOVED lines=55> */
.L_x_2429:
[----:B------:R-:W-:Y:S05]  /*bc3f0*/  BSYNC.RECONVERGENT B0 ;  /* 0x0000000000007941 */ /* 0x000fea0003800200 */
.L_x_2423:
        /* <DEDUP_REMOVED lines=14> */
[----:B--2---:R1:W-:Y:S04]  /*bc4e0*/  STG.E desc[UR4][R54.64+0xc8], R75 ;  /* 0x0000c84b36007986 */ /* 0x0043e8000c101904 */
[----:B------:R-:W2:Y:S01]  /*bc4f0*/  LDG.E R81, desc[UR8][R60.64+0x4] ;  /* 0x000004083c517981 */ /* 0x000ea2000c1e1900 */
[----:B------:R-:W-:Y:S01]  /*bc500*/  UMOV UR4, 0x30 ;  /* 0x0000003000047882 */ /* 0x000fe20000000000 */
[----:B------:R-:W-:Y:S01]  /*bc510*/  BSSY.RECONVERGENT B0, `(.L_x_2430) ;  /* 0x0000062000007945 */ /* 0x000fe20003800200 */
[----:B------:R-:W-:Y:S02]  /*bc520*/  LEA R36, R80, UR4, 0x2 ;  /* 0x0000000450247c11 */ /* 0x000fe4000f8e10ff */
[----:B------:R-:W-:-:S04]  /*bc530*/  R2UR UR4, R64 ;  /* 0x00000000400472ca */ /* 0x000fc800000e0000 */
[----:B------:R-:W0:Y:S02]  /*bc540*/  LDC R36, c[0x3][R36] ;  /* 0x00c0000024247b82 */ /* 0x000e240000000800 */
[----:B0-----:R-:W-:-:S07]  /*bc550*/  ISETP.NE.AND P0, PT, R36, 0x1, PT ;  /* 0x000000012400780c */ /* 0x001fce0003f05270 */
[----:B--2---:R1:W-:Y:S06]  /*bc560*/  STG.E desc[UR4][R54.64+0xcc], R81 ;  /* 0x0000cc5136007986 */ /* 0x0043ec000c101904 */
[----:B------:R-:W-:Y:S05]  /*bc570*/  @!P0 BRA `(.L_x_2431) ;  /* 0x0000000000c08947 */ /* 0x000fea0003800000 */
[----:B------:R-:W-:Y:S01]  /*bc580*/  ISETP.GE.AND P0, PT, R75, 0x1, PT ;  /* 0x000000014b00780c */ /* 0x000fe20003f06270 */
[----:B------:R-:W-:-:S12]  /*bc590*/  BSSY.RECONVERGENT B1, `(.L_x_2432) ;  /* 0x000002d000017945 */ /* 0x000fd80003800200 */
[----:B------:R-:W-:Y:S05]  /*bc5a0*/  @!P0 BRA `(.L_x_2433) ;  /* 0x0000000000ac8947 */ /* 0x000fea0003800000 */
[----:B-1----:R-:W-:-:S07]  /*bc5b0*/  IMAD.MOV.U32 R75, RZ, RZ, 0x1 ;  /* 0x00000001ff4b7424 */ /* 0x002fce00078e00ff */
.L_x_2439:
        /* <DEDUP_REMOVED lines=22> */
.L_x_2436:
[----:B------:R-:W-:Y:S01]  /*bc720*/  IMAD.MOV.U32 R36, RZ, RZ, 0x3 ;  /* 0x00000003ff247424 */ /* 0x000fe200078e00ff */
[----:B------:R-:W-:Y:S06]  /*bc730*/  BRA `(.L_x_2438) ;  /* 0x0000000000187947 */ /* 0x000fec0003800000 */
.L_x_2435:
[----:B------:R-:W-:-:S13]  /*bc740*/  ISETP.NE.AND P0, PT, R62, 0x54, PT ;  /* 0x000000543e00780c */ /* 0x000fda0003f05270 */
[----:B------:R-:W-:Y:S05]  /*bc750*/  @!P0 BRA `(.L_x_2438) ;  /* 0x0000000000108947 */ /* 0x000fea0003800000 */
[----:B------:R-:W-:Y:S01]  /*bc760*/  ISETP.NE.AND P0, PT, R62, 0x47, PT ;  /* 0x000000473e00780c */ /* 0x000fe20003f05270 */
[----:B------:R-:W-:-:S12]  /*bc770*/  IMAD.MOV.U32 R36, RZ, RZ, 0x1 ;  /* 0x00000001ff247424 */ /* 0x000fd800078e00ff */
[----:B------:R-:W-:Y:S05]  /*bc780*/  @!P0 BRA `(.L_x_2438) ;  /* 0x0000000000048947 */ /* 0x000fea0003800000 */
.L_x_2437:
[----:B------:R-:W-:-:S07]  /*bc790*/  IMAD.MOV.U32 R36, RZ, RZ, 0x4 ;  /* 0x00000004ff247424 */ /* 0x000fce00078e00ff */
.L_x_2438:
[----:B------:R-:W-:Y:S05]  /*bc7a0*/  BSYNC.RECONVERGENT B2 ;  /* 0x0000000000027941 */ /* 0x000fea0003800200 */
.L_x_2434:
        /* <DEDUP_REMOVED lines=11> */
.L_x_2433:
[----:B------:R-:W-:Y:S05]  /*bc860*/  BSYNC.RECONVERGENT B1 ;  /* 0x0000000000017941 */ /* 0x000fea0003800200 */
.L_x_2432:
[----:B------:R-:W-:Y:S05]  /*bc870*/  BRA `(.L_x_2440) ;  /* 0x0000000000ac7947 */ /* 0x000fea0003800000 */
.L_x_2431:
[----:B------:R-:W-:-:S13]  /*bc880*/  ISETP.GE.AND P0, PT, R75, 0x1, PT ;  /* 0x000000014b00780c */ /* 0x000fda0003f06270 */
[----:B------:R-:W-:Y:S05]  /*bc890*/  @!P0 BRA `(.L_x_2440) ;  /* 0x0000000000a48947 */ /* 0x000fea0003800000 */
[----:B-1----:R-:W-:-:S07]  /*bc8a0*/  IMAD.MOV.U32 R75, RZ, RZ, 0x1 ;  /* 0x00000001ff4b7424 */ /* 0x002fce00078e00ff */
.L_x_2446:
        /* <DEDUP_REMOVED lines=20> */
.L_x_2442:
[----:B------:R-:W-:Y:S01]  /*bc9f0*/  ISETP.NE.AND P0, PT, R62, 0x47, PT ;  /* 0x000000473e00780c */ /* 0x000fe20003f05270 */
[----:B------:R-:W-:-:S12]  /*bca00*/  IMAD.MOV.U32 R36, RZ, RZ, 0x2 ;  /* 0x00000002ff247424 */ /* 0x000fd800078e00ff */
[----:B------:R-:W-:Y:S05]  /*bca10*/  @!P0 BRA `(.L_x_2443) ;  /* 0x0000000000148947 */ /* 0x000fea0003800000 */
[----:B------:R-:W-:-:S13]  /*bca20*/  ISETP.NE.AND P0, PT, R62, 0x54, PT ;  /* 0x000000543e00780c */ /* 0x000fda0003f05270 */
[----:B------:R-:W-:Y:S05]  /*bca30*/  @!P0 BRA `(.L_x_2445) ;  /* 0x0000000000088947 */ /* 0x000fea0003800000 */
.L_x_2444:
[----:B------:R-:W-:Y:S01]  /*bca40*/  IMAD.MOV.U32 R36, RZ, RZ, 0x4 ;  /* 0x00000004ff247424 */ /* 0x000fe200078e00ff */
[----:B------:R-:W-:Y:S06]  /*bca50*/  BRA `(.L_x_2443) ;  /* 0x0000000000047947 */ /* 0x000fec0003800000 */
.L_x_2445:
[----:B------:R-:W-:-:S07]  /*bca60*/  IMAD.MOV.U32 R36, RZ, RZ, 0x3 ;  /* 0x00000003ff247424 */ /* 0x000fce00078e00ff */
.L_x_2443:
[----:B------:R-:W-:Y:S05]  /*bca70*/  BSYNC.RECONVERGENT B1 ;  /* 0x0000000000017941 */ /* 0x000fea0003800200 */
.L_x_2441:
        /* <DEDUP_REMOVED lines=11> */
.L_x_2440:
[----:B------:R-:W-:Y:S05]  /*bcb30*/  BSYNC.RECONVERGENT B0 ;  /* 0x0000000000007941 */ /* 0x000fea0003800200 */
.L_x_2430:
[----:B------:R-:W0:Y:S01]  /*bcb40*/  LDCU UR4, c[0x3][0x38] ;  /* 0x00c00700ff0477ac */ /* 0x000e220008000800 */
        /* <DEDUP_REMOVED lines=10> */
.L_x_2456:
        /* <DEDUP_REMOVED lines=21> */
.L_x_2453:
[----:B------:R-:W-:Y:S01]  /*bcd40*/  IMAD.MOV.U32 R36, RZ, RZ, 0x3 ;  /* 0x00000003ff247424 */ /* 0x000fe200078e00ff */
[----:B------:R-:W-:Y:S06]  /*bcd50*/  BRA `(.L_x_2455) ;  /* 0x0000000000187947 */ /* 0x000fec0003800000 */
.L_x_2452:
[----:B------:R-:W-:-:S13]  /*bcd60*/  ISETP.NE.AND P0, PT, R2, 0x54, PT ;  /* 0x000000540200780c */ /* 0x000fda0003f05270 */
[----:B------:R-:W-:Y:S05]  /*bcd70*/  @!P0 BRA `(.L_x_2455) ;  /* 0x0000000000108947 */ /* 0x000fea0003800000 */
[----:B------:R-:W-:Y:S01]  /*bcd80*/  ISETP.NE.AND P0, PT, R2, 0x47, PT ;  /* 0x000000470200780c */ /* 0x000fe20003f05270 */
[----:B------:R-:W-:-:S12]  /*bcd90*/  IMAD.MOV.U32 R36, RZ, RZ, 0x1 ;  /* 0x00000001ff247424 */ /* 0x000fd800078e00ff */
[----:B------:R-:W-:Y:S05]  /*bcda0*/  @!P0 BRA `(.L_x_2455) ;  /* 0x0000000000048947 */ /* 0x000fea0003800000 */
.L_x_2454:
[----:B------:R-:W-:-:S07]  /*bcdb0*/  IMAD.MOV.U32 R36, RZ, RZ, 0x4 ;  /* 0x00000004ff247424 */ /* 0x000fce00078e00ff */
.L_x_2455:
[----:B------:R-:W-:Y:S05]  /*bcdc0*/  BSYNC.RECONVERGENT B2 ;  /* 0x0000000000027941 */ /* 0x000fea0003800200 */
.L_x_2451:
        /* <DEDUP_REMOVED lines=12> */
.L_x_2450:
[----:B------:R-:W-:Y:S01]  /*bce90*/  IMAD.MOV.U32 R3, RZ, RZ, R38 ;  /* 0x000000ffff037224 */ /* 0x000fe200078e0026 */
[----:B------:R-:W-:Y:S06]  /*bcea0*/  BRA `(.L_x_2449) ;  /* 0x0000000000cc7947 */ /* 0x000fec0003800000 */
.L_x_2448:
[----:B------:R-:W-:Y:S02]  /*bceb0*/  R2UR UR4, R64 ;  /* 0x00000000400472ca */ /* 0x000fe400000e0000 */
[----:B------:R-:W-:-:S13]  /*bcec0*/  R2UR UR5, R65 ;  /* 0x00000000410572ca */ /* 0x000fda00000e0000 */
[----:B------:R-:W2:Y:S02]  /*bced0*/  LDG.E R3, desc[UR4][R54.64+0xcc] ;  /* 0x0000cc0436037981 */ /* 0x000ea4000c1e1900 */
[----:B--2---:R-:W-:-:S13]  /*bcee0*/  ISETP.GE.AND P0, PT, R3, 0x1, PT ;  /* 0x000000010300780c */ /* 0x004fda0003f06270 */
[----:B------:R-:W-:Y:S05]  /*bcef0*/  @!P0 BRA `(.L_x_2449) ;  /* 0x0000000000b88947 */ /* 0x000fea0003800000 */
[----:B------:R-:W-:Y:S01]  /*bcf00*/  BSSY.RECONVERGENT B1, `(.L_x_2457) ;  /* 0x000002c000017945 */ /* 0x000fe20003800200 */
[----:B-1----:R-:W-:-:S07]  /*bcf10*/  IMAD.MOV.U32 R63, RZ, RZ, 0x1 ;  /* 0x00000001ff3f7424 */ /* 0x002fce00078e00ff */
.L_x_2463:
        /* <DEDUP_REMOVED lines=22> */
.L_x_2459:
[----:B------:R-:W-:Y:S01]  /*bd080*/  ISETP.NE.AND P0, PT, R2, 0x47, PT ;  /* 0x000000470200780c */ /* 0x000fe20003f05270 */
[----:B------:R-:W-:-:S12]  /*bd090*/  IMAD.MOV.U32 R36, RZ, RZ, 0x2 ;  /* 0x00000002ff247424 */ /* 0x000fd800078e00ff */
[----:B------:R-:W-:Y:S05]  /*bd0a0*/  @!P0 BRA `(.L_x_2460) ;  /* 0x0000000000148947 */ /* 0x000fea0003800000 */
[----:B------:R-:W-:-:S13]  /*bd0b0*/  ISETP.NE.AND P0, PT, R2, 0x54, PT ;  /* 0x000000540200780c */ /* 0x000fda0003f05270 */
[----:B------:R-:W-:Y:S05]  /*bd0c0*/  @!P0 BRA `(.L_x_2462) ;  /* 0x0000000000088947 */ /* 0x000fea0003800000 */
.L_x_2461:
[----:B------:R-:W-:Y:S01]  /*bd0d0*/  IMAD.MOV.U32 R36, RZ, RZ, 0x4 ;  /* 0x00000004ff247424 */ /* 0x000fe200078e00ff */
[----:B------:R-:W-:Y:S06]  /*bd0e0*/  BRA `(.L_x_2460) ;  /* 0x0000000000047947 */ /* 0x000fec0003800000 */
.L_x_2462:
[----:B------:R-:W-:-:S07]  /*bd0f0*/  IMAD.MOV.U32 R36, RZ, RZ, 0x3 ;  /* 0x00000003ff247424 */ /* 0x000fce00078e00ff */
.L_x_2460:
[----:B------:R-:W-:Y:S05]  /*bd100*/  BSYNC.RECONVERGENT B2 ;  /* 0x0000000000027941 */ /* 0x000fea0003800200 */
.L_x_2458:
        /* <DEDUP_REMOVED lines=12> */
.L_x_2457:
[----:B------:R-:W-:-:S07]  /*bd1d0*/  IMAD.MOV.U32 R3, RZ, RZ, R38 ;  /* 0x000000ffff037224 */ /* 0x000fce00078e0026 */
.L_x_2449:
[----:B------:R-:W-:Y:S05]  /*bd1e0*/  BSYNC.RECONVERGENT B0 ;  /* 0x0000000000007941 */ /* 0x000fea0003800200 */
.L_x_2447:
        /* <DEDUP_REMOVED lines=33> */
.L_x_2470:
        /* <DEDUP_REMOVED lines=10> */
.L_x_2469:
        /* <DEDUP_REMOVED lines=71> */
.L_x_2468:
[C---:B------:R-:W-:Y:S02]  /*bd910*/  R2UR UR4, R64.reuse ;  /* 0x00000000400472ca */ /* 0x040fe400000e0000 */
[C---:B------:R-:W-:Y:S02]  /*bd920*/  R2UR UR5, R65.reuse ;  /* 0x00000000410572ca */ /* 0x040fe400000e0000 */
[----:B------:R-:W-:Y:S02]  /*bd930*/  R2UR UR8, R64 ;  /* 0x00000000400872ca */ /* 0x000fe400000e0000 */
[----:B------:R-:W-:-:S09]  /*bd940*/  R2UR UR9, R65 ;  /* 0x00000000410972ca */ /* 0x000fd200000e0000 */
[----:B--2---:R2:W5:Y:S04]  /*bd950*/  LDG.E R3, desc[UR4][R54.64+0xd8] ;  /* 0x0000d80436037981 */ /* 0x004568000c1e1900 */
[----:B------:R2:W5:Y:S02]  /*bd960*/  LDG.E R36, desc[UR8][R54.64+0xc8] ;  /* 0x0000c80836247981 */ /* 0x000564000c1e1900 */
.L_x_2467:
[----:B------:R-:W-:Y:S05]  /*bd970*/  BSYNC.RECONVERGENT B1 ;  /* 0x0000000000017941 */ /* 0x000fea0003800200 */
.L_x_2466:
[----:B------:R-:W-:Y:S01]  /*bd980*/  R2UR UR4, R64 ;  /* 0x00000000400472ca */ /* 0x000fe200000e0000 */
[----:B-1---5:R-:W-:Y:S01]  /*bd990*/  VIADD R61, R3, 0x1 ;  /* 0x00000001033d7836 */ /* 0x022fe20000000000 */
[----:B------:R-:W-:Y:S02]  /*bd9a0*/  R2UR UR5, R65 ;  /* 0x00000000410572ca */ /* 0x000fe400000e0000 */
[----:B------:R-:W-:Y:S01]  /*bd9b0*/  ISETP.GE.AND P0, PT, R3, R36, PT ;  /* 0x000000240300720c */ /* 0x000fe20003f06270 */
[----:B------:R-:W-:-:S10]  /*bd9c0*/  IMAD.MOV.U32 R3, RZ, RZ, R61 ;  /* 0x000000ffff037224 */ /* 0x000fd400078e003d */
[----:B------:R1:W-:Y:S02]  /*bd9d0*/  STG.E desc[UR4][R54.64+0xd8], R61 ;  /* 0x0000d83d36007986 */ /* 0x0003e4000c101904 */
[----:B------:R-:W-:Y:S05]  /*bd9e0*/  @!P0 BRA `(.L_x_2470) ;  /* 0xfffffff800848947 */ /* 0x000fea000383ffff */
.L_x_2465:
[----:B------:R-:W-:Y:S05]  /*bd9f0*/  BSYNC.RECONVERGENT B0 ;  /* 0x0000000000007941 */ /* 0x000fea0003800200 */
.L_x_2464:
[----:B------:R-:W-:Y:S01]  /*bda00*/  ISETP.GE.AND P0, PT, R36, 0x1, PT ;  /* 0x000000012400780c */ /* 0x000fe20003f06270 */
[----:B------:R-:W-:-:S12]  /*bda10*/  BSSY.RECONVERGENT B10, `(.L_x_2471) ;  /* 0x00007090000a7945 */ /* 0x000fd80003800200 */
[----:B------:R-:W-:Y:S05]  /*bda20*/  @!P0 BRA `(.L_x_2472) ;  /* 0x00000070001c8947 */ /* 0x000fea0003800000 */
[----:B------:R-:W-:Y:S02]  /*bda30*/  R2UR UR4, R64 ;  /* 0x00000000400472ca */ /* 0x000fe400000e0000 */
[----:B------:R-:W-:-:S13]  /*bda40*/  R2UR UR5, R65 ;  /* 0x00000000410572ca */ /* 0x000fda00000e0000 */
[----:B------:R3:W5:Y:S01]  /*bda50*/  LDG.E R38, desc[UR4][R54.64+0xcc] ;  /* 0x0000cc0436267981 */ /* 0x000762000c1e1900 */
[----:B------:R-:W-:-:S07]  /*bda60*/  IMAD.MOV.U32 R81, RZ, RZ, 0x1 ;  /* 0x00000001ff517424 */ /* 0x000fce00078e00ff */
.L_x_2550:
        /* <DEDUP_REMOVED lines=13> */
.L_x_2549:
        /* <DEDUP_REMOVED lines=52> */
.L_x_2479:
        /* <DEDUP_REMOVED lines=161> */
.L_x_2485:
[----:B------:R-:W-:Y:S05]  /*be890*/  BSYNC.RECONVERGENT B2 ;  /* 0x0000000000027941 */ /* 0x000fea0003800200 */
.L_x_2484:
        /* <DEDUP_REMOVED lines=32> */
.L_x_2488:
[----:B------:R-:W-:Y:S05]  /*beaa0*/  BSYNC.RECONVERGENT B2 ;  /* 0x0000000000027941 */ /* 0x000fea0003800200 */
.L_x_2487:
        /* <DEDUP_REMOVED lines=19> */
.L_x_2486:
        /* <DEDUP_REMOVED lines=14> */
.L_x_2483:
        /* <DEDUP_REMOVED lines=67> */
.L_x_2491:
[----:B------:R-:W-:Y:S05]  /*bf0f0*/  BSYNC.RECONVERGENT B2 ;  /* 0x0000000000027941 */ /* 0x000fea0003800200 */
.L_x_2490:
        /* <DEDUP_REMOVED lines=32> */
.L_x_2494:
[----:B------:R-:W-:Y:S05]  /*bf300*/  BSYNC.RECONVERGENT B2 ;  /* 0x0000000000027941 */ /* 0x000fea0003800200 */
.L_x_2493:
        /* <DEDUP_REMOVED lines=19> */
.L_x_2492:
        /* <DEDUP_REMOVED lines=14> */
.L_x_2482:
        /* <DEDUP_REMOVED lines=15> */
.L_x_2495:
        /* <DEDUP_REMOVED lines=67> */
.L_x_2497:
[----:B------:R-:W-:Y:S05]  /*bfa40*/  BSYNC.RECONVERGENT B2 ;  /* 0x0000000000027941 */ /* 0x000fea0003800200 */
.L_x_2496:
        /* <DEDUP_REMOVED lines=32> */
.L_x_2500:
[----:B------:R-:W-:Y:S05]  /*bfc50*/  BSYNC.RECONVERGENT B2 ;  /* 0x0000000000027941 */ /* 0x000fea0003800200 */
.L_x_2499:
        /* <DEDUP_REMOVED lines=19> */
.L_x_2498:
        /* <DEDUP_REMOVED lines=13> */
.L_x_2489:
[----:B------:R-:W-:Y:S05]  /*bfe60*/  BSYNC.RECONVERGENT B0 ;  /* 0x0000000000007941 */ /* 0x000fea0003800200 */
.L_x_2481:
[C---:B------:R-:W-:Y:S02]  /*bfe70*/  R2UR UR4, R64.reuse ;  /* 0x00000000400472ca */ /* 0x040fe400000e0000 */
[C---:B------:R-:W-:Y:S02]  /*bfe80*/  R2UR UR5, R65.reuse ;  /* 0x00000000410572ca */ /* 0x040fe400000e0000 */
[----:B------:R-:W-:Y:S02]  /*bfe90*/  R2UR UR8, R64 ;  /* 0x00000000400872ca */ /* 0x000fe400000e0000 */
[----:B------:R-:W-:-:S09]  /*bfea0*/  R2UR UR9, R65 ;  /* 0x00000000410972ca */ /* 0x000fd200000e0000 */
[----:B------:R-:W4:Y:S04]  /*bfeb0*/  LDG.E.S8 R38, desc[UR4][R62.64] ;  /* 0x000000043e267981 */ /* 0x000f28000c1e1300 */
[----:B0123--:R-:W4:Y:S01]  /*bfec0*/  LDG.E.S8 R83, desc[UR8][R60.64+0x1b] ;  /* 0x00001b083c537981 */ /* 0x00ff22000c1e1300 */
        /* <DEDUP_REMOVED lines=39> */
.L_x_2502:
[----:B------:R-:W-:Y:S05]  /*c0140*/  BSYNC.RECONVERGENT B0 ;  /* 0x0000000000007941 */ /* 0x000fea0003800200 */
.L_x_2501:
        /* <DEDUP_REMOVED lines=24> */
.L_x_2503:
[C---:B------:R-:W-:Y:S02]  /*c02d0*/  R2UR UR4, R64.reuse ;  /* 0x00000000400472ca */ /* 0x040fe400000e0000 */
[C---:B------:R-:W-:Y:S02]  /*c02e0*/  R2UR UR5, R65.reuse ;  /* 0x00000000410572ca */ /* 0x040fe400000e0000 */
[----:B------:R-:W-:Y:S02]  /*c02f0*/  R2UR UR8, R64 ;  /* 0x00000000400872ca */ /* 0x000fe400000e0000 */
[----:B------:R-:W-:-:S09]  /*c0300*/  R2UR UR9, R65 ;  /* 0x00000000410972ca */ /* 0x000fd200000e0000 */
[----:B------:R2:W-:Y:S04]  /*c0310*/  STG.E.64 desc[UR4][R52.64+0x2738], R82 ;  /* 0x0027385234007986 */ /* 0x0005e8000c101b04 */
[----:B------:R2:W-:Y:S02]  /*c0320*/  STG.E.64 desc[UR8][R52.64+0x2740], R84 ;  /* 0x0027405434007986 */ /* 0x0005e4000c101b08 */
.L_x_2480:
[----:B------:R-:W-:Y:S05]  /*c0330*/  BSYNC.RECONVERGENT B1 ;  /* 0x0000000000017941 */ /* 0x000fea0003800200 */
.L_x_2478:
        /* <DEDUP_REMOVED lines=24> */
.L_x_2505:
[----:B------:R-:W-:Y:S05]  /*c04c0*/  BSYNC.RECONVERGENT B0 ;  /* 0x0000000000007941 */ /* 0x000fea0003800200 */
.L_x_2504:
        /* <DEDUP_REMOVED lines=53> */
.L_x_2507:
[----:B------:R-:W-:Y:S05]  /*c0820*/  BSYNC.RECONVERGENT B0 ;  /* 0x0000000000007941 */ /* 0x000fea0003800200 */
.L_x_2506:
        /* <DEDUP_REMOVED lines=72> */
.L_x_2510:
[----:B------:R-:W-:Y:S05]  /*c0cb0*/  BSYNC.RELIABLE B1 ;  /* 0x0000000000017941 */ /* 0x000fea0003800100 */
.L_x_2509:
        /* <DEDUP_REMOVED lines=9> */
.L_x_2511:
[----:B------:R-:W-:Y:S05]  /*c0d50*/  BSYNC.RECONVERGENT B0 ;  /* 0x0000000000007941 */ /* 0x000fea0003800200 */
.L_x_2508:
        /* <DEDUP_REMOVED lines=28> */
.L_x_2513:
[----:B------:R-:W-:Y:S05]  /*c0f20*/  BSYNC.RECONVERGENT B0 ;  /* 0x0000000000007941 */ /* 0x000fea0003800200 */
.L_x_2512:
        /* <DEDUP_REMOVED lines=48> */
.L_x_2515:
        /* <DEDUP_REMOVED lines=18> */
.L_x_2516:
[----:B------:R-:W-:Y:S05]  /*c1350*/  BSYNC.RECONVERGENT B0 ;  /* 0x0000000000007941 */ /* 0x000fea0003800200 */
.L_x_2514:
[----:B------:R-:W-:Y:S01]  /*c1360*/  R2UR UR4, R64 ;  /* 0x00000000400472ca */ /* 0x000fe200000e0000 */
[----:B012---:R-:W-:Y:S01]  /*c1370*/  IMAD.MOV.U32 R3, RZ, RZ, 0x3 ;  /* 0x00000003ff037424 */ /* 0x007fe200078e00ff */
[----:B------:R-:W-:Y:S01]  /*c1380*/  R2UR UR5, R65 ;  /* 0x00000000410572ca */ /* 0x000fe200000e0000 */
[----:B------:R-:W-:Y:S01]  /*c1390*/  BSSY.RECONVERGENT B3, `(.L_x_2517) ;  /* 0x000035b000037945 */ /* 0x000fe20003800200 */
[----:B------:R-:W-:-:S11]  /*c13a0*/  IMAD.MOV.U32 R2, RZ, RZ, 0x3 ;  /* 0x00000003ff027424 */ /* 0x000fd600078e00ff */
[----:B------:R0:W-:Y:S02]  /*c13b0*/  STG.E desc[UR4][R54.64+0xd8], R3 ;  /* 0x0000d80336007986 */ /* 0x0001e4000c101904 */
.L_x_2548:
        /* <DEDUP_REMOVED lines=26> */
.L_x_2547:
        /* <DEDUP_REMOVED lines=126> */
.L_x_2528:
[----:B------:R-:W-:Y:S05]  /*c1d40*/  BSYNC.RECONVERGENT B11 ;  /* 0x00000000000b7941 */ /* 0x000fea0003800200 */
.L_x_2527:
        /* <DEDUP_REMOVED lines=57> */
.L_x_2530:
[----:B------:R-:W-:Y:S05]  /*c20e0*/  BSYNC.RECONVERGENT B11 ;  /* 0x00000000000b7941 */ /* 0x000fea0003800200 */
.L_x_2529:
        /* <DEDUP_REMOVED lines=36> */
.L_x_2532:
[----:B------:R-:W-:Y:S05]  /*c2330*/  BSYNC.RECONVERGENT B11 ;  /* 0x00000000000b7941 */ /* 0x000fea0003800200 */
.L_x_2531:
        /* <DEDUP_REMOVED lines=12> */
.L_x_2526:
        /* <DEDUP_REMOVED lines=106> */
.L_x_2535:
[----:B------:R-:W-:Y:S05]  /*c2aa0*/  BSYNC.RECONVERGENT B11 ;  /* 0x00000000000b7941 */ /* 0x000fea0003800200 */
.L_x_2534:
        /* <DEDUP_REMOVED lines=36> */
.L_x_2537:
[----:B------:R-:W-:Y:S05]  /*c2cf0*/  BSYNC.RECONVERGENT B11 ;  /* 0x00000000000b7941 */ /* 0x000fea0003800200 */
.L_x_2536:
        /* <DEDUP_REMOVED lines=12> */
.L_x_2525:
        /* <DEDUP_REMOVED lines=129> */
.L_x_2540:
[----:B------:R-:W-:Y:S05]  /*c35d0*/  BSYNC.RECONVERGENT B11 ;  /* 0x00000000000b7941 */ /* 0x000fea0003800200 */
.L_x_2539:
        /* <DEDUP_REMOVED lines=36> */
.L_x_2542:
[----:B------:R-:W-:Y:S05]  /*c3820*/  BSYNC.RECONVERGENT B11 ;  /* 0x00000000000b7941 */ /* 0x000fea0003800200 */
.L_x_2541:
        /* <DEDUP_REMOVED lines=16> */
.L_x_2538:
        /* <DEDUP_REMOVED lines=141> */
.L_x_2544:
[----:B------:R-:W-:Y:S05]  /*c4200*/  BSYNC.RECONVERGENT B11 ;  /* 0x00000000000b7941 */ /* 0x000fea0003800200 */
.L_x_2543:
        /* <DEDUP_REMOVED lines=36> */
.L_x_2546:
[----:B------:R-:W-:Y:S05]  /*c4450*/  BSYNC.RECONVERGENT B11 ;  /* 0x00000000000b7941 */ /* 0x000fea0003800200 */
.L_x_2545:
        /* <DEDUP_REMOVED lines=10> */
.L_x_2533:
[----:B------:R0:W-:Y:S05]  /*c4500*/  BMOV.32 B11, R60 ;  /* 0x0000003c0b007356 */ /* 0x0001ea0000000000 */
[----:B------:R-:W-:Y:S05]  /*c4510*/  BSYNC.RECONVERGENT B11 ;  /* 0x00000000000b7941 */ /* 0x000fea0003800200 */
.L_x_2524:
        /* <DEDUP_REMOVED lines=19> */
[----:B01-3--:R-:W0:Y:S01]  /*c4650*/  @!P1 LDC.64 R84, c[0x0][0x3a8] ;  /* 0x0000ea00ff549b82 */ /* 0x00be220000000a00 */
[C---:B------:R-:W-:Y:S01]  /*c4660*/  @!P1 R2UR UR11, R65.reuse ;  /* 0x00000000410b92ca */ /* 0x040fe200000e0000 */
[----:B------:R1:W-:Y:S01]  /*c4670*/  @!P0 STG.E.64 desc[UR4][R52.64+0x2738], R82 ;  /* 0x0027385234008986 */ /* 0x0003e2000c101b04 */
[----:B------:R-:W-:Y:S02]  /*c4680*/  @!P1 R2UR UR12, R64 ;  /* 0x00000000400c92ca */ /* 0x000fe400000e0000 */
[----:B------:R-:W-:-:S09]  /*c4690*/  @!P1 R2UR UR13, R65 ;  /* 0x00000000410d92ca */ /* 0x000fd200000e0000 */
[----:B------:R-:W3:Y:S04]  /*c46a0*/  @!P1 LDG.E R38, desc[UR10][R54.64+0xcc] ;  /* 0x0000cc0a36269981 */ /* 0x000ee8000c1e1900 */
[----:B------:R-:W5:Y:S01]  /*c46b0*/  @!P1 LDG.E R60, desc[UR12][R54.64+0xe8] ;  /* 0x0000e80c363c9981 */ /* 0x000f62000c1e1900 */
[C---:B------:R-:W-:Y:S02]  /*c46c0*/  @!P1 R2UR UR4, R64.reuse ;  /* 0x00000000400492ca */ /* 0x040fe400000e0000 */
[C---:B------:R-:W-:Y:S02]  /*c46d0*/  @!P1 R2UR UR5, R65.reuse ;  /* 0x00000000410592ca */ /* 0x040fe400000e0000 */
[----:B------:R-:W-:Y:S02]  /*c46e0*/  @!P1 R2UR UR8, R64 ;  /* 0x00000000400892ca */ /* 0x000fe400000e0000 */
[----:B------:R-:W-:Y:S01]  /*c46f0*/  @!P1 R2UR UR9, R65 ;  /* 0x00000000410992ca */ /* 0x000fe200000e0000 */
[----:B---3--:R-:W-:-:S04]  /*c4700*/  @!P1 IMAD R61, R75, R38, R41 ;  /* 0x000000264b3d9224 */ /* 0x008fc800078e0229 */
[----:B-----5:R-:W-:-:S04]  /*c4710*/  @!P1 IMAD.IADD R61, R60, 0x1, R61 ;  /* 0x000000013c3d9824 */ /* 0x020fc800078e023d */
[----:B0-----:R-:W-:-:S05]  /*c4720*/  @!P1 IMAD.WIDE R60, R61, 0x8, R84 ;  /* 0x000000083d3c9825 */ /* 0x001fca00078e0254 */
[----:B------:R0:W-:Y:S04]  /*c4730*/  @!P1 STG.E.64 desc[UR4][R60.64], R2 ;  /* 0x000000023c009986 */ /* 0x0001e8000c101b04 */
[----:B------:R-:W3:Y:S04]  /*c4740*/  @!P1 LDG.E R38, desc[UR8][R54.64+0xcc] ;  /* 0x0000cc0836269981 */ /* 0x000ee8000c1e1900 */
[----:B------:R-:W5:Y:S04]  /*c4750*/  @!P1 LDG.E R86, desc[UR10][R54.64+0xe8] ;  /* 0x0000e80a36569981 */ /* 0x000f68000c1e1900 */
[----:B-1----:R-:W2:Y:S01]  /*c4760*/  @!P1 LDG.E.64 R82, desc[UR4][R52.64+0x2738] ;  /* 0x0027380434529981 */ /* 0x002ea2000c1e1b00 */
[----:B---3--:R-:W-:-:S04]  /*c4770*/  @!P1 IMAD R87, R75, R38, R40 ;  /* 0x000000264b579224 */ /* 0x008fc800078e0228 */
[----:B-----5:R-:W-:-:S04]  /*c4780*/  @!P1 IMAD.IADD R87, R86, 0x1, R87 ;  /* 0x0000000156579824 */ /* 0x020fc800078e0257 */
[----:B------:R-:W-:-:S05]  /*c4790*/  @!P1 IMAD.WIDE R84, R87, 0x8, R84 ;  /* 0x0000000857549825 */ /* 0x000fca00078e0254 */
[----:B--2---:R0:W-:Y:S02]  /*c47a0*/  @!P1 STG.E.64 desc[UR4][R84.64], R82 ;  /* 0x0000005254009986 */ /* 0x0041e4000c101b04 */
.L_x_2523:
[----:B------:R-:W-:Y:S05]  /*c47b0*/  BSYNC.RECONVERGENT B0 ;  /* 0x0000000000007941 */ /* 0x000fea0003800200 */
.L_x_2522:
        /* <DEDUP_REMOVED lines=12> */
.L_x_2521:
[----:B------:R-:W-:Y:S05]  /*c4880*/  BSYNC.RECONVERGENT B1 ;  /* 0x0000000000017941 */ /* 0x000fea0003800200 */
.L_x_2520:
[----:B------:R-:W-:Y:S02]  /*c4890*/  R2UR UR4, R64 ;  /* 0x00000000400472ca */ /* 0x000fe400000e0000 */
[----:B------:R-:W-:-:S13]  /*c48a0*/  R2UR UR5, R65 ;  /* 0x00000000410572ca */ /* 0x000fda00000e0000 */
[----:B------:R2:W5:Y:S02]  /*c48b0*/  LDG.E R2, desc[UR4][R54.64+0xd8] ;  /* 0x0000d80436027981 */ /* 0x000564000c1e1900 */
.L_x_2519:
[----:B------:R-:W-:Y:S05]  /*c48c0*/  BSYNC.RECONVERGENT B2 ;  /* 0x0000000000027941 */ /* 0x000fea0003800200 */
.L_x_2518:
        /* <DEDUP_REMOVED lines=8> */
.L_x_2517:
[C---:B------:R-:W-:Y:S02]  /*c4950*/  R2UR UR4, R64.reuse ;  /* 0x00000000400472ca */ /* 0x040fe400000e0000 */
[C---:B------:R-:W-:Y:S02]  /*c4960*/  R2UR UR5, R65.reuse ;  /* 0x00000000410572ca */ /* 0x040fe400000e0000 */
[----:B------:R-:W-:Y:S02]  /*c4970*/  R2UR UR8, R64 ;  /* 0x00000000400872ca */ /* 0x000fe400000e0000 */
[----:B------:R-:W-:-:S09]  /*c4980*/  R2UR UR9, R65 ;  /* 0x00000000410972ca */ /* 0x000fd200000e0000 */
[----:B------:R0:W5:Y:S04]  /*c4990*/  LDG.E R60, desc[UR4][R54.64+0xe8] ;  /* 0x0000e804363c7981 */ /* 0x000168000c1e1900 */
[----:B------:R0:W5:Y:S02]  /*c49a0*/  LDG.E R38, desc[UR8][R54.64+0xcc] ;  /* 0x0000cc0836267981 */ /* 0x000164000c1e1900 */
.L_x_2477:
[----:B------:R-:W-:Y:S05]  /*c49b0*/  BSYNC.RECONVERGENT B5 ;  /* 0x0000000000057941 */ /* 0x000fea0003800200 */
.L_x_2476:
[----:B------:R-:W-:Y:S01]  /*c49c0*/  R2UR UR4, R64 ;  /* 0x00000000400472ca */ /* 0x000fe200000e0000 */
[C---:B-1---5:R-:W-:Y:S01]  /*c49d0*/  VIADD R61, R60.reuse, 0x1 ;  /* 0x000000013c3d7836 */ /* 0x062fe20000000000 */
[----:B------:R-:W-:Y:S02]  /*c49e0*/  R2UR UR5, R65 ;  /* 0x00000000410572ca */ /* 0x000fe400000e0000 */
[----:B------:R-:W-:-:S11]  /*c49f0*/  ISETP.GE.AND P0, PT, R60, R38, PT ;  /* 0x000000263c00720c */ /* 0x000fd60003f06270 */
[----:B------:R1:W-:Y:S02]  /*c4a00*/  STG.E desc[UR4][R54.64+0xe8], R61 ;  /* 0x0000e83d36007986 */ /* 0x0003e4000c101904 */
[----:B------:R-:W-:Y:S05]  /*c4a10*/  @!P0 BRA `(.L_x_2549) ;  /* 0xffffff9000488947 */ /* 0x000fea000383ffff */
[----:B------:R-:W-:Y:S05]  /*c4a20*/  BSYNC.RECONVERGENT B6 ;  /* 0x0000000000067941 */ /* 0x000fea0003800200 */
.L_x_2475:
[----:B------:R-:W-:Y:S02]  /*c4a30*/  R2UR UR4, R64 ;  /* 0x00000000400472ca */ /* 0x000fe400000e0000 */
[----:B------:R-:W-:-:S13]  /*c4a40*/  R2UR UR5, R65 ;  /* 0x00000000410572ca */ /* 0x000fda00000e0000 */
[----:B------:R0:W5:Y:S02]  /*c4a50*/  LDG.E R36, desc[UR4][R54.64+0xc8] ;  /* 0x0000c80436247981 */ /* 0x000164000c1e1900 */
.L_x_2474:
[----:B------:R-:W-:Y:S05]  /*c4a60*/  BSYNC.RECONVERGENT B7 ;  /* 0x0000000000077941 */ /* 0x000fea0003800200 */
.L_x_2473:
[C---:B-----5:R-:W-:Y:S01]  /*c4a70*/  ISETP.GE.AND P0, PT, R81.reuse, R36, PT ;  /* 0x000000245100720c */ /* 0x060fe20003f06270 */
[----:B------:R-:W-:-:S12]  /*c4a80*/  VIADD R81, R81, 0x1 ;  /* 0x0000000151517836 */ /* 0x000fd80000000000 */
[----:B------:R-:W-:Y:S05]  /*c4a90*/  @!P0 BRA `(.L_x_2550) ;  /* 0xffffff8c00f48947 */ /* 0x000fea000383ffff */
.L_x_2472:
[----:B------:R-:W-:Y:S05]  /*c4aa0*/  BSYNC.RECONVERGENT B10 ;  /* 0x00000000000a7941 */ /* 0x000fea0003800200 */
.L_x_2471:
        /* <DEDUP_REMOVED lines=27> */
.L_x_2585:
        /* <DEDUP_REMOVED lines=22> */
.L_x_2555:
        /* <DEDUP_REMOVED lines=167> */
.L_x_2560:
[----:B------:R-:W-:Y:S05]  /*c5830*/  BSYNC.RECONVERGENT B5 ;  /* 0x0000000000057941 */ /* 0x000fea0003800200 */
.L_x_2559:
        /* <DEDUP_REMOVED lines=31> */
.L_x_2563:
[----:B------:R-:W-:Y:S05]  /*c5a30*/  BSYNC.RECONVERGENT B5 ;  /* 0x0000000000057941 */ /* 0x000fea0003800200 */
.L_x_2562:
        /* <DEDUP_REMOVED lines=19> */
.L_x_2561:
        /* <DEDUP_REMOVED lines=13> */
.L_x_2558:
[----:B------:R-:W-:Y:S05]  /*c5c40*/  BSYNC.RECONVERGENT B0 ;  /* 0x0000000000007941 */ /* 0x000fea0003800200 */
.L_x_2557:
        /* <DEDUP_REMOVED lines=94> */
.L_x_2567:
[----:B------:R-:W-:Y:S05]  /*c6230*/  BSYNC.RECONVERGENT B5 ;  /* 0x0000000000057941 */ /* 0x000fea0003800200 */
.L_x_2566:
        /* <DEDUP_REMOVED lines=31> */
.L_x_2570:
[----:B------:R-:W-:Y:S05]  /*c6430*/  BSYNC.RECONVERGENT B5 ;  /* 0x0000000000057941 */ /* 0x000fea0003800200 */
.L_x_2569:
        /* <DEDUP_REMOVED lines=19> */
.L_x_2568:
        /* <DEDUP_REMOVED lines=13> */
.L_x_2565:
[----:B------:R-:W-:Y:S05]  /*c6640*/  BSYNC.RECONVERGENT B0 ;  /* 0x0000000000007941 */ /* 0x000fea0003800200 */
.L_x_2564:
        /* <DEDUP_REMOVED lines=24> */
.L_x_2572:
        /* <DEDUP_REMOVED lines=70> */
.L_x_2575:
[----:B------:R-:W-:Y:S05]  /*c6c30*/  BSYNC.RECONVERGENT B5 ;  /* 0x0000000000057941 */ /* 0x000fea0003800200 */
.L_x_2574:
        /* <DEDUP_REMOVED lines=31> */
.L_x_2578:
[----:B------:R-:W-:Y:S05]  /*c6e30*/  BSYNC.RECONVERGENT B5 ;  /* 0x0000000000057941 */ /* 0x000fea0003800200 */
.L_x_2577:
        /* <DEDUP_REMOVED lines=19> */
.L_x_2576:
        /* <DEDUP_REMOVED lines=13> */
.L_x_2573:
[----:B------:R-:W-:Y:S05]  /*c7040*/  BSYNC.RECONVERGENT B0 ;  /* 0x0000000000007941 */ /* 0x000fea0003800200 */
.L_x_2571:
        /* <DEDUP_REMOVED lines=44> */
.L_x_2580:
[----:B------:R-:W-:Y:S05]  /*c7310*/  BSYNC.RECONVERGENT B0 ;  /* 0x0000000000007941 */ /* 0x000fea0003800200 */
.L_x_2579:
        /* <DEDUP_REMOVED lines=15> */
.L_x_2556:
[----:B------:R-:W-:Y:S05]  /*c7410*/  BSYNC.RECONVERGENT B1 ;  /* 0x0000000000017941 */ /* 0x000fea0003800200 */
.L_x_2554:
        /* <DEDUP_REMOVED lines=47> */
.L_x_2582:
[----:B------:R-:W-:Y:S05]  /*c7710*/  BSYNC.RECONVERGENT B0 ;  /* 0x0000000000007941 */ /* 0x000fea0003800200 */
.L_x_2581:
        /* <DEDUP_REMOVED lines=38> */
.L_x_2584:
[----:B------:R-:W-:Y:S05]  /*c7980*/  BSYNC.RECONVERGENT B0 ;  /* 0x0000000000007941 */ /* 0x000fea0003800200 */
.L_x_2583:
[C---:B-----5:R-:W-:Y:S01]  /*c7990*/  ISETP.GE.AND P0, PT, R75.reuse, R38, PT ;  /* 0x000000264b00720c */ /* 0x060fe20003f06270 */
[----:B-1----:R-:W-:-:S12]  /*c79a0*/  VIADD R75, R75, 0x1 ;  /* 0x000000014b4b7836 */ /* 0x002fd80000000000 */
[----:B------:R-:W-:Y:S05]  /*c79b0*/  @!P0 BRA `(.L_x_2585) ;  /* 0xffffffd000a88947 */ /* 0x000fea000383ffff */
[----:B------:R-:W-:Y:S05]  /*c79c0*/  BSYNC.RECONVERGENT B2 ;  /* 0x0000000000027941 */ /* 0x000fea0003800200 */
.L_x_2553:
[----:B------:R-:W-:Y:S02]  /*c79d0*/  R2UR UR4, R64 ;  /* 0x00000000400472ca */ /* 0x000fe400000e0000 */
[----:B------:R-:W-:-:S13]  /*c79e0*/  R2UR UR5, R65 ;  /* 0x00000000410572ca */ /* 0x000fda00000e0000 */
[----:B------:R1:W5:Y:S02]  /*c79f0*/  LDG.E.64 R60, desc[UR4][R52.64+0x2728] ;  /* 0x00272804343c7981 */ /* 0x000364000c1e1b00 */
.L_x_2552:
[----:B------:R-:W-:Y:S05]  /*c7a00*/  BSYNC.RECONVERGENT B3 ;  /* 0x0000000000037941 */ /* 0x000fea0003800200 */
.L_x_2551:
        /* <DEDUP_REMOVED lines=214> */
.L_x_2591:
[----:B------:R-:W-:Y:S05]  /*c8770*/  BSYNC.RECONVERGENT B2 ;  /* 0x0000000000027941 */ /* 0x000fea0003800200 */
.L_x_2590:
        /* <DEDUP_REMOVED lines=32> */
.L_x_2594:
[----:B------:R-:W-:Y:S05]  /*c8980*/  BSYNC.RECONVERGENT B2 ;  /* 0x0000000000027941 */ /* 0x000fea0003800200 */
.L_x_2593:
        /* <DEDUP_REMOVED lines=19> */
.L_x_2592:
        /* <DEDUP_REMOVED lines=13> */
.L_x_2589:
[----:B------:R-:W-:Y:S05]  /*c8b90*/  BSYNC.RECONVERGENT B0 ;  /* 0x0000000000007941 */ /* 0x000fea0003800200 */
.L_x_2588:
        /* <DEDUP_REMOVED lines=97> */
.L_x_2598:
[----:B------:R-:W-:Y:S05]  /*c91b0*/  BSYNC.RECONVERGENT B2 ;  /* 0x0000000000027941 */ /* 0x000fea0003800200 */
.L_x_2597:
        /* <DEDUP_REMOVED lines=32> */
.L_x_2601:
[----:B------:R-:W-:Y:S05]  /*c93c0*/  BSYNC.RECONVERGENT B2 ;  /* 0x0000000000027941 */ /* 0x000fea0003800200 */
.L_x_2600:
        /* <DEDUP_REMOVED lines=19> */
.L_x_2599:
        /* <DEDUP_REMOVED lines=13> */
.L_x_2596:
[----:B------:R-:W-:Y:S05]  /*c95d0*/  BSYNC.RECONVERGENT B0 ;  /* 0x0000000000007941 */ /* 0x000fea0003800200 */
.L_x_2595:
        /* <DEDUP_REMOVED lines=24> */
.L_x_2603:
        /* <DEDUP_REMOVED lines=71> */
.L_x_2606:
[----:B------:R-:W-:Y:S05]  /*c9bd0*/  BSYNC.RECONVERGENT B2 ;  /* 0x0000000000027941 */ /* 0x000fea0003800200 */
.L_x_2605:
        /* <DEDUP_REMOVED lines=32> */
.L_x_2609:
[----:B------:R-:W-:Y:S05]  /*c9de0*/  BSYNC.RECONVERGENT B2 ;  /* 0x0000000000027941 */ /* 0x000fea0003800200 */
.L_x_2608:
        /* <DEDUP_REMOVED lines=19> */
.L_x_2607:
        /* <DEDUP_REMOVED lines=13> */
.L_x_2604:
[----:B------:R-:W-:Y:S05]  /*c9ff0*/  BSYNC.RECONVERGENT B0 ;  /* 0x0000000000007941 */ /* 0x000fea0003800200 */
.L_x_2602:
        /* <DEDUP_REMOVED lines=9> */
[----:B0-2---:R-:W-:-:S06]  /*ca090*/  LEA R82, R36, 0x10000, 0x3 ;  /* 0x0001000024527811 */ /* 0x005fcc00078e18ff */
[----:B------:R-:W0:Y:S02]  /*ca0a0*/  LDC.64 R82, c[0x3][R82+-0x4e30] ;  /* 0x00ec740052527b82 */ /* 0x000e240000000a00 */
[----:B0-----:R0:W-:Y:S04]  /*ca0b0*/  STG.E.64 desc[UR4][R52.64+0x2740], R82 ;  /* 0x0027405234007986 */ /* 0x0011e8000c101b04 */
[----:B------:R-:W2:Y:S04]  /*ca0c0*/  LDG.E.S8 R36, desc[UR8][R62.64] ;  /* 0x000000083e247981 */ /* 0x000ea8000c1e1300 */
[----:B------:R3:W2:Y:S01]  /*ca0d0*/  LDG.E.S8 R75, desc[UR10][R60.64+0x1b] ;  /* 0x00001b0a3c4b7981 */ /* 0x0006a2000c1e1300 */
        /* <DEDUP_REMOVED lines=12> */
[----:B---3--:R-:W-:-:S08]  /*ca1a0*/  DFMA R60, -R110, R88, 1 ;  /* 0x3ff000006e3c742b */ /* 0x008fd00000000158 */
[----:B------:R-:W-:Y:S01]  /*ca1b0*/  DFMA R60, R88, R60, R88 ;  /* 0x0000003c583c722b */ /* 0x000fe20000000058 */
[----:B--2---:R-:W-:-:S05]  /*ca1c0*/  IMAD R36, R36, 0x5, R75 ;  /* 0x0000000524247824 */ /* 0x004fca00078e024b */
        /* <DEDUP_REMOVED lines=16> */
.L_x_2611:
[----:B------:R-:W-:Y:S05]  /*ca2d0*/  BSYNC.RECONVERGENT B0 ;  /* 0x0000000000007941 */ /* 0x000fea0003800200 */
.L_x_2610:
        /* <DEDUP_REMOVED lines=22> */
.L_x_2612:
[C---:B------:R-:W-:Y:S02]  /*ca440*/  R2UR UR4, R64.reuse ;  /* 0x00000000400472ca */ /* 0x040fe400000e0000 */
[C---:B------:R-:W-:Y:S02]  /*ca450*/  R2UR UR5, R65.reuse ;  /* 0x00000000410572ca */ /* 0x040fe400000e0000 */
[----:B------:R-:W-:Y:S02]  /*ca460*/  R2UR UR8, R64 ;  /* 0x00000000400872ca */ /* 0x000fe400000e0000 */
[----:B------:R-:W-:-:S09]  /*ca470*/  R2UR UR9, R65 ;  /* 0x00000000410972ca */ /* 0x000fd200000e0000 */
[----:B------:R3:W-:Y:S04]  /*ca480*/  STG.E.64 desc[UR4][R52.64+0x2710], R82 ;  /* 0x0027105234007986 */ /* 0x0007e8000c101b04 */
[----:B------:R3:W-:Y:S02]  /*ca490*/  STG.E.64 desc[UR8][R52.64+0x2718], R84 ;  /* 0x0027185434007986 */ /* 0x0007e4000c101b08 */
.L_x_2587:
[----:B------:R-:W-:Y:S05]  /*ca4a0*/  BSYNC.RECONVERGENT B1 ;  /* 0x0000000000017941 */ /* 0x000fea0003800200 */
.L_x_2586:
[----:B------:R-:W-:Y:S02]  /*ca4b0*/  R2UR UR4, R64 ;  /* 0x00000000400472ca */ /* 0x000fe400000e0000 */
[----:B------:R-:W-:-:S13]  /*ca4c0*/  R2UR UR5, R65 ;  /* 0x00000000410572ca */ /* 0x000fda00000e0000 */
[----:B------:R-:W5:Y:S01]  /*ca4d0*/  LDG.E R36, desc[UR4][R54.64+0xc8] ;  /* 0x0000c80436247981 */ /* 0x000f62000c1e1900 */
[----:B------:R-:W-:Y:S01]  /*ca4e0*/  BSSY.RECONVERGENT B0, `(.L_x_2613) ;  /* 0x000000e000007945 */ /* 0x000fe20003800200 */
[----:B-----5:R-:W-:-:S13]  /*ca4f0*/  ISETP.GE.AND P0, PT, R36, 0x1, PT ;  /* 0x000000012400780c */ /* 0x020fda0003f06270 */
[----:B------:R-:W-:Y:S05]  /*ca500*/  @!P0 BRA `(.L_x_2614) ;  /* 0x00000000002c8947 */ /* 0x000fea0003800000 */
[----:B------:R-:W-:-:S07]  /*ca510*/  IMAD.MOV.U32 R63, RZ, RZ, RZ ;  /* 0x000000ffff3f7224 */ /* 0x000fce00078e00ff */
.L_x_2615:
        /* <DEDUP_REMOVED lines=10> */
.L_x_2614:
[----:B------:R-:W-:Y:S05]  /*ca5c0*/  BSYNC.RECONVERGENT B0 ;  /* 0x0000000000007941 */ /* 0x000fea0003800200 */
.L_x_2613:
        /* <DEDUP_REMOVED lines=8> */
.L_x_2618:
        /* <DEDUP_REMOVED lines=11> */
.L_x_2617:
[----:B------:R-:W-:Y:S05]  /*ca700*/  BSYNC.RECONVERGENT B0 ;  /* 0x0000000000007941 */ /* 0x000fea0003800200 */
.L_x_2616:
[C---:B------:R-:W-:Y:S01]  /*ca710*/  R2UR UR4, R64.reuse ;  /* 0x00000000400472ca */ /* 0x040fe200000e0000 */
[----:B------:R-:W5:Y:S01]  /*ca720*/  LDC.64 R60, c[0x0][0x3a8] ;  /* 0x0000ea00ff3c7b82 */ /* 0x000f620000000a00 */
[C---:B------:R-:W-:Y:S02]  /*ca730*/  R2UR UR5, R65.reuse ;  /* 0x00000000410572ca */ /* 0x040fe400000e0000 */
[----:B------:R-:W-:Y:S02]  /*ca740*/  R2UR UR8, R64 ;  /* 0x00000000400872ca */ /* 0x000fe400000e0000 */
[----:B------:R-:W-:-:S09]  /*ca750*/  R2UR UR9, R65 ;  /* 0x00000000410972ca */ /* 0x000fd200000e0000 */
[----:B------:R-:W0:Y:S04]  /*ca760*/  LDG.E R63, desc[UR4][R54.64+0xd0] ;  /* 0x0000d004363f7981 */ /* 0x000e28000c1e1900 */
[----:B------:R-:W4:Y:S01]  /*ca770*/  LDG.E R75, desc[UR8][R54.64+0xd4] ;  /* 0x0000d408364b7981 */ /* 0x000f22000c1e1900 */
[----:B0-23--:R-:W-:-:S04]  /*ca780*/  VIADD R83, R63, 0xffffffff ;  /* 0xffffffff3f537836 */ /* 0x00dfc80000000000 */
[----:B------:R-:W-:-:S04]  /*ca790*/  IMAD R36, R83, R36, R41 ;  /* 0x0000002453247224 */ /* 0x000fc800078e0229 */
[----:B----4-:R-:W-:-:S04]  /*ca7a0*/  IMAD.IADD R81, R75, 0x1, R36 ;  /* 0x000000014b517824 */ /* 0x010fc800078e0224 */
[----:B-----5:R-:W-:-:S06]  /*ca7b0*/  IMAD.WIDE R60, R81, 0x8, R60 ;  /* 0x00000008513c7825 */ /* 0x020fcc00078e023c */
[----:B------:R-:W2:Y:S01]  /*ca7c0*/  LDG.E.64 R60, desc[UR4][R60.64] ;  /* 0x000000043c3c7981 */ /* 0x000ea2000c1e1b00 */
[----:B------:R-:W-:Y:S01]  /*ca7d0*/  BSSY.RECONVERGENT B5, `(.L_x_2619) ;  /* 0x00006e8000057945 */ /* 0x000fe20003800200 */
[----:B--2---:R-:W-:Y:S01]  /*ca7e0*/  DSETP.GEU.AND P0, PT, |R60|, R2, PT ;  /* 0x000000023c00722a */ /* 0x004fe20003f0e200 */
[----:B------:R-:W-:-:S13]  /*ca7f0*/  CS2R R2, SRZ ;  /* 0x0000000000027805 */ /* 0x000fda000001ff00 */
[----:B------:R-:W-:Y:S05]  /*ca800*/  @P0 BRA `(.L_x_2620) ;  /* 0x0000006c00900947 */ /* 0x000fea0003800000 */
[----:B------:R-:W0:Y:S01]  /*ca810*/  LDC.64 R60, c[0x0][0x3b0] ;  /* 0x0000ec00ff3c7b82 */ /* 0x000e220000000a00 */
[----:B------:R-:W-:Y:S01]  /*ca820*/  R2UR UR4, R64 ;  /* 0x00000000400472ca */ /* 0x000fe200000e0000 */
        /* <DEDUP_REMOVED lines=9> */
.L_x_2686:
[----:B--2---:R-:W2:Y:S01]  /*ca8c0*/  LDCU.64 UR4, c[0x0][0x3b8] ;  /* 0x00007700ff0477ac */ /* 0x004ea20008000a00 */
[C---:B------:R-:W-:Y:S01]  /*ca8d0*/  R2UR UR8, R64.reuse ;  /* 0x00000000400872ca */ /* 0x040fe200000e0000 */
[----:B0-----:R-:W-:Y:S01]  /*ca8e0*/  IMAD.IADD R3, R45, 0x1, R75 ;  /* 0x000000012d037824 */ /* 0x001fe200078e024b */
        /* <DEDUP_REMOVED lines=13> */
[----:B--23--:R-:W-:Y:S01]  /*ca9c0*/  IADD3 R2, P1, PT, R3, UR4, RZ ;  /* 0x0000000403027c10 */ /* 0x00cfe2000ff3e0ff */
[----:B------:R0:W-:Y:S01]  /*ca9d0*/  STG.E.64 desc[UR10][R52.64+0x2740], R94 ;  /* 0x0027405e34007986 */ /* 0x0001e2000c101b0a */
[----:B------:R-:W-:Y:S02]  /*ca9e0*/  LEA.HI.X.SX32 R61, R63, R57, 0x1, P0 ;  /* 0x000000393f3d7211 */ /* 0x000fe400000f0eff */
[----:B------:R-:W-:-:S03]  /*ca9f0*/  LEA.HI.X.SX32 R3, R3, UR5, 0x1, P1 ;  /* 0x0000000503037c11 */ /* 0x000fc600088f0eff */
        /* <DEDUP_REMOVED lines=26> */
.L_x_2623:
        /* <DEDUP_REMOVED lines=35> */
[----:B---3--:R-:W-:-:S04]  /*cadd0*/  PRMT R82, R38, 0x3340, RZ ;  /* 0x0000334026527816 */ /* 0x008fc800000000ff */
[----:B------:R-:W-:Y:S01]  /*cade0*/  PRMT R82, R83, 0x5410, R82 ;  /* 0x0000541053527816 */ /* 0x000fe20000000052 */
[----:B------:R-:W-:-:S04]  /*cadf0*/  IMAD.MOV.U32 R83, RZ, RZ, R62 ;  /* 0x000000ffff537224 */ /* 0x000fc800078e003e */
[----:B----4-:R-:W-:Y:S01]  /*cae00*/  IDP.4A.S8.U8 R81, R82, UR4, R81 ;  /* 0x0000000452517c26 */ /* 0x010fe20008000251 */
        /* <DEDUP_REMOVED lines=27> */
[----:B---3--:R-:W-:Y:S02]  /*cafc0*/  PRMT R81, R62, 0x8880, RZ ;  /* 0x000088803e517816 */ /* 0x008fe400000000ff */
[----:B----4-:R-:W-:-:S05]  /*cafd0*/  PRMT R38, R38, 0x5410, R87 ;  /* 0x0000541026267816 */ /* 0x010fca0000000057 */
        /* <DEDUP_REMOVED lines=45> */
[--C-:B---3--:R-:W-:Y:S01]  /*cb2b0*/  PRMT R81, R84, 0x5410, R85.reuse ;  /* 0x0000541054517816 */ /* 0x108fe20000000055 */
[----:B----4-:R-:W-:-:S04]  /*cb2c0*/  IMAD R62, R38, 0x5, R85 ;  /* 0x00000005263e7824 */ /* 0x010fc800078e0255 */
[----:B------:R-:W-:Y:S02]  /*cb2d0*/  IDP.2A.LO.S16.U8 R99, R81, R99, R38 ;  /* 0x0000006351637226 */ /* 0x000fe40000001226 */
[----:B------:R-:W-:Y:S01]  /*cb2e0*/  IMAD R85, R85, 0x18, R62 ;  /* 0x0000001855557824 */ /* 0x000fe200078e023e */
[----:B------:R-:W-:Y:S01]  /*cb2f0*/  LEA R62, R62, 0x10000, 0x3 ;  /* 0x000100003e3e7811 */ /* 0x000fe200078e18ff */
[----:B------:R-:W-:Y:S02]  /*cb300*/  IMAD R36, R99, 0x8, R36 ;  /* 0x0000000863247824 */ /* 0x000fe400078e0224 */
[----:B-----5:R-:W-:Y:S02]  /*cb310*/  IMAD.IADD R100, R98, 0x1, R85 ;  /* 0x0000000162647824 */ /* 0x020fe400078e0255 */
        /* <DEDUP_REMOVED lines=43> */
.L_x_2629:
[----:B------:R-:W-:Y:S05]  /*cb5d0*/  BSYNC.RECONVERGENT B2 ;  /* 0x0000000000027941 */ /* 0x000fea0003800200 */
.L_x_2628:
        /* <DEDUP_REMOVED lines=32> */
.L_x_2632:
[----:B------:R-:W-:Y:S05]  /*cb7e0*/  BSYNC.RECONVERGENT B2 ;  /* 0x0000000000027941 */ /* 0x000fea0003800200 */
.L_x_2631:
        /* <DEDUP_REMOVED lines=19> */
.L_x_2630:
        /* <DEDUP_REMOVED lines=14> */
.L_x_2627:
        /* <DEDUP_REMOVED lines=20> */
[----:B------:R-:W-:Y:S05]  /*cbb40*/  BMOV.32.CLEAR RZ, B2 ;  /* 0x0000000002ff7355 */ /* 0x000fea0000100000 */
[----:B------:R-:W-:Y:S01]  /*cbb50*/  BSSY.RECONVERGENT B2, `(.L_x_2634) ;  /* 0x000002e000027945 */ /* 0x000fe20003800200 */
[--C-:B---3--:R-:W-:Y:S01]  /*cbb60*/  PRMT R81, R62, 0x5410, R85.reuse ;  /* 0x000054103e517816 */ /* 0x108fe20000000055 */
[----:B----4-:R-:W-:-:S04]  /*cbb70*/  IMAD R85, R38, 0x5, R85 ;  /* 0x0000000526557824 */ /* 0x010fc800078e0255 */
        /* <DEDUP_REMOVED lines=43> */
.L_x_2635:
[----:B------:R-:W-:Y:S05]  /*cbe30*/  BSYNC.RECONVERGENT B2 ;  /* 0x0000000000027941 */ /* 0x000fea0003800200 */
.L_x_2634:
        /* <DEDUP_REMOVED lines=32> */
.L_x_2638:
[----:B------:R-:W-:Y:S05]  /*cc040*/  BSYNC.RECONVERGENT B2 ;  /* 0x0000000000027941 */ /* 0x000fea0003800200 */
.L_x_2637:
        /* <DEDUP_REMOVED lines=19> */
.L_x_2636:
        /* <DEDUP_REMOVED lines=14> */
.L_x_2626:
        /* <DEDUP_REMOVED lines=15> */
.L_x_2639:
        /* <DEDUP_REMOVED lines=18> */
[----:B------:R-:W-:Y:S05]  /*cc470*/  BMOV.32.CLEAR RZ, B2 ;  /* 0x0000000002ff7355 */ /* 0x000fea0000100000 */
[----:B------:R-:W-:Y:S01]  /*cc480*/  BSSY.RECONVERGENT B2, `(.L_x_2640) ;  /* 0x0000030000027945 */ /* 0x000fe20003800200 */
[----:B---3--:R-:W-:-:S02]  /*cc490*/  PRMT R85, R38, 0x8880, RZ ;  /* 0x0000888026557816 */ /* 0x008fc400000000ff */
[----:B------:R-:W-:-:S03]  /*cc4a0*/  PRMT R81, R38, 0x8880, RZ ;  /* 0x0000888026517816 */ /* 0x000fc600000000ff */
[----:B----4-:R-:W-:-:S04]  /*cc4b0*/  IMAD R36, R36, 0x5, R85 ;  /* 0x0000000524247824 */ /* 0x010fc800078e0255 */
[----:B------:R-:W-:Y:S01]  /*cc4c0*/  IMAD R81, R81, 0x18, R36 ;  /* 0x0000001851517824 */ /* 0x000fe200078e0224 */
[----:B------:R-:W-:-:S03]  /*cc4d0*/  LEA R38, R36, 0x10000, 0x3 ;  /* 0x0001000024267811 */ /* 0x000fc600078e18ff */
[----:B-----5:R-:W-:-:S04]  /*cc4e0*/  IMAD.IADD R62, R62, 0x1, R81 ;  /* 0x000000013e3e7824 */ /* 0x020fc800078e0251 */
        /* <DEDUP_REMOVED lines=41> */
.L_x_2641:
[----:B------:R-:W-:Y:S05]  /*cc780*/  BSYNC.RECONVERGENT B2 ;  /* 0x0000000000027941 */ /* 0x000fea0003800200 */
.L_x_2640:
        /* <DEDUP_REMOVED lines=32> */
.L_x_2644:
[----:B------:R-:W-:Y:S05]  /*cc990*/  BSYNC.RECONVERGENT B2 ;  /* 0x0000000000027941 */ /* 0x000fea0003800200 */
.L_x_2643:
        /* <DEDUP_REMOVED lines=19> */
.L_x_2642:
        /* <DEDUP_REMOVED lines=13> */
.L_x_2633:
[----:B------:R-:W-:Y:S05]  /*ccba0*/  BSYNC.RECONVERGENT B0 ;  /* 0x0000000000007941 */ /* 0x000fea0003800200 */
.L_x_2625:
[C---:B------:R-:W-:Y:S02]  /*ccbb0*/  R2UR UR4, R64.reuse ;  /* 0x00000000400472ca */ /* 0x040fe400000e0000 */
[C---:B------:R-:W-:Y:S02]  /*ccbc0*/  R2UR UR5, R65.reuse ;  /* 0x00000000410572ca */ /* 0x040fe400000e0000 */
[----:B------:R-:W-:Y:S02]  /*ccbd0*/  R2UR UR8, R64 ;  /* 0x00000000400872ca */ /* 0x000fe400000e0000 */
[----:B------:R-:W-:-:S09]  /*ccbe0*/  R2UR UR9, R65 ;  /* 0x00000000410972ca */ /* 0x000fd200000e0000 */
[----:B------:R-:W2:Y:S04]  /*ccbf0*/  LDG.E.S8 R36, desc[UR4][R60.64] ;  /* 0x000000043c247981 */ /* 0x000ea8000c1e1300 */
[----:B------:R-:W2:Y:S01]  /*ccc00*/  LDG.E.S8 R81, desc[UR8][R2.64] ;  /* 0x0000000802517981 */ /* 0x000ea2000c1e1300 */
[----:B------:R-:W-:Y:S02]  /*ccc10*/  R2UR UR10, R64 ;  /* 0x00000000400a72ca */ /* 0x000fe400000e0000 */
[----:B------:R-:W-:Y:S01]  /*ccc20*/  R2UR UR11, R65 ;  /* 0x00000000410b72ca */ /* 0x000fe200000e0000 */
[----:B--2---:R-:W-:-:S05]  /*ccc30*/  IMAD R36, R36, 0x5, R81 ;  /* 0x0000000524247824 */ /* 0x004fca00078e0251 */
[----:B0--3--:R-:W-:-:S06]  /*ccc40*/  LEA R82, R36, 0x10000, 0x3 ;  /* 0x0001000024527811 */ /* 0x009fcc00078e18ff */
        /* <DEDUP_REMOVED lines=35> */
.L_x_2646:
[----:B------:R-:W-:Y:S05]  /*cce80*/  BSYNC.RECONVERGENT B0 ;  /* 0x0000000000007941 */ /* 0x000fea0003800200 */
.L_x_2645:
        /* <DEDUP_REMOVED lines=26> */
.L_x_2647:
[C---:B------:R-:W-:Y:S02]  /*cd030*/  R2UR UR8, R64.reuse ;  /* 0x00000000400872ca */ /* 0x040fe400000e0000 */
[C---:B------:R-:W-:Y:S02]  /*cd040*/  R2UR UR9, R65.reuse ;  /* 0x00000000410972ca */ /* 0x040fe400000e0000 */
[----:B------:R-:W-:Y:S02]  /*cd050*/  R2UR UR4, R64 ;  /* 0x00000000400472ca */ /* 0x000fe400000e0000 */
[----:B------:R-:W-:-:S09]  /*cd060*/  R2UR UR5, R65 ;  /* 0x00000000410572ca */ /* 0x000fd200000e0000 */
[----:B------:R0:W-:Y:S04]  /*cd070*/  STG.E.64 desc[UR8][R52.64+0x2740], R84 ;  /* 0x0027405434007986 */ /* 0x0001e8000c101b08 */
[----:B------:R0:W-:Y:S02]  /*cd080*/  STG.E.64 desc[UR4][R52.64+0x2738], R82 ;  /* 0x0027385234007986 */ /* 0x0001e4000c101b04 */
.L_x_2624:
[----:B------:R-:W-:Y:S05]  /*cd090*/  BSYNC.RECONVERGENT B1 ;  /* 0x0000000000017941 */ /* 0x000fea0003800200 */
.L_x_2622:
        /* <DEDUP_REMOVED lines=9> */
[----:B--2---:R-:W2:Y:S01]  /*cd130*/  LDG.E.64 R90, desc[UR4][R88.64] ;  /* 0x00000004585a7981 */ /* 0x004ea2000c1e1b00 */
        /* <DEDUP_REMOVED lines=34> */
.L_x_2649:
[----:B------:R-:W-:Y:S05]  /*cd360*/  BSYNC.RELIABLE B0 ;  /* 0x0000000000007941 */ /* 0x000fea0003800100 */
.L_x_2648:
        /* <DEDUP_REMOVED lines=22> */
[----:B------:R-:W-:-:S03]  /*cd4d0*/  IADD3 R62, PT, PT, R62, R81, -R96 ;  /* 0x000000513e3e7210 */ /* 0x000fc60007ffe860 */
[----:B------:R-:W5:Y:S02]  /*cd4e0*/  LDG.E.64 R88, desc[UR4][R88.64] ;  /* 0x0000000458587981 */ /* 0x000f64000c1e1b00 */
[----:B------:R-:W-:-:S04]  /*cd4f0*/  VIADD R81, R62, 0xffffffff ;  /* 0xffffffff3e517836 */ /* 0x000fc80000000000 */
[----:B------:R-:W-:-:S06]  /*cd500*/  IMAD.WIDE R86, R81, 0x8, R86 ;  /* 0x0000000851567825 */ /* 0x000fcc00078e0256 */
        /* <DEDUP_REMOVED lines=8> */
[----:B------:R-:W2:Y:S01]  /*cd590*/  LDC.64 R2, c[0x3][R36] ;  /* 0x00c0000024027b82 */ /* 0x000ea20000000a00 */
[----:B-----5:R-:W-:Y:S01]  /*cd5a0*/  IMAD.MOV.U32 R38, RZ, RZ, R89 ;  /* 0x000000ffff267224 */ /* 0x020fe200078e0059 */
        /* <DEDUP_REMOVED lines=28> */
.L_x_2652:
[----:B------:R-:W-:Y:S05]  /*cd770*/  BSYNC.RECONVERGENT B0 ;  /* 0x0000000000007941 */ /* 0x000fea0003800200 */
.L_x_2651:
        /* <DEDUP_REMOVED lines=8> */
.L_x_2685:
        /* <DEDUP_REMOVED lines=25> */
.L_x_2684:
        /* <DEDUP_REMOVED lines=17> */
[----:B------:R-:W4:Y:S04]  /*cdaa0*/  LDG.E R97, desc[UR10][R54.64+0xdc] ;  /* 0x0000dc0a36617981 */ /* 0x000f28000c1e1900 */
        /* <DEDUP_REMOVED lines=8> */
[----:B----4-:R-:W-:-:S02]  /*cdb30*/  LOP3.LUT R38, RZ, R97, RZ, 0x33, !PT ;  /* 0x00000061ff267212 */ /* 0x010fc400078e33ff */
        /* <DEDUP_REMOVED lines=77> */
.L_x_2661:
[----:B------:R-:W-:Y:S05]  /*ce010*/  BSYNC.RECONVERGENT B6 ;  /* 0x0000000000067941 */ /* 0x000fea0003800200 */
.L_x_2660:
[----:B------:R-:W-:Y:S01]  /*ce020*/  R2UR UR4, R64 ;  /* 0x00000000400472ca */ /* 0x000fe200000e0000 */
[----:B---3--:R-:W3:Y:S01]  /*ce030*/  LDC.64 R60, c[0x0][0x3a8] ;  /* 0x0000ea00ff3c7b82 */ /* 0x008ee20000000a00 */
[----:B------:R-:W-:-:S13]  /*ce040*/  R2UR UR5, R65 ;  /* 0x00000000410572ca */ /* 0x000fda00000e0000 */
[----:B------:R-:W2:Y:S01]  /*ce050*/  LDG.E R87, desc[UR4][R54.64+0xcc] ;  /* 0x0000cc0436577981 */ /* 0x000ea2000c1e1900 */
[----:B------:R-:W-:Y:S02]  /*ce060*/  VIADD R38, R97, 0xffffffff ;  /* 0xffffffff61267836 */ /* 0x000fe40000000000 */
[----:B------:R-:W-:-:S04]  /*ce070*/  IMAD.IADD R99, R41, 0x1, R99 ;  /* 0x0000000129637824 */ /* 0x000fc800078e0263 */
[----:B--2---:R-:W-:-:S04]  /*ce080*/  IMAD R87, R38, R87, R99 ;  /* 0x0000005726577224 */ /* 0x004fc800078e0263 */
[----:B---3--:R-:W-:-:S06]  /*ce090*/  IMAD.WIDE R96, R87, 0x8, R60 ;  /* 0x0000000857607825 */ /* 0x008fcc00078e023c */
[----:B------:R-:W2:Y:S01]  /*ce0a0*/  LDG.E.64 R96, desc[UR4][R96.64] ;  /* 0x0000000460607981 */ /* 0x000ea2000c1e1b00 */
[----:B------:R-:W-:Y:S02]  /*ce0b0*/  R2UR UR8, R64 ;  /* 0x00000000400872ca */ /* 0x000fe400000e0000 */
[----:B------:R-:W-:Y:S01]  /*ce0c0*/  R2UR UR9, R65 ;  /* 0x00000000410972ca */ /* 0x000fe200000e0000 */
[----:B--2--5:R-:W-:-:S07]  /*ce0d0*/  DADD R86, R96, R88 ;  /* 0x0000000060567229 */ /* 0x024fce0000000058 */
[----:B------:R2:W-:Y:S05]  /*ce0e0*/  STG.E.64 desc[UR4][R52.64+0x2760], R86 ;  /* 0x0027605634007986 */ /* 0x0005ea000c101b04 */
        /* <DEDUP_REMOVED lines=45> */
.L_x_2663:
[----:B------:R-:W-:Y:S05]  /*ce3c0*/  BSYNC.RECONVERGENT B6 ;  /* 0x0000000000067941 */ /* 0x000fea0003800200 */
.L_x_2662:
        /* <DEDUP_REMOVED lines=35> */
.L_x_2665:
[----:B------:R-:W-:Y:S05]  /*ce600*/  BSYNC.RECONVERGENT B6 ;  /* 0x0000000000067941 */ /* 0x000fea0003800200 */
.L_x_2664:
        /* <DEDUP_REMOVED lines=10> */
.L_x_2659:
        /* <DEDUP_REMOVED lines=8> */
[-C--:B--2---:R-:W-:Y:S02]  /*ce730*/  LEA.HI.X.SX32 R89, R97, R57.reuse, 0x1, P1 ;  /* 0x0000003961597211 */ /* 0x084fe400008f0eff */
        /* <DEDUP_REMOVED lines=9> */
[----:B------:R-:W4:Y:S01]  /*ce7d0*/  LDC.64 R100, c[0x3][R101+0x6270] ;  /* 0x00d89c0065647b82 */ /* 0x000f220000000a00 */
[----:B--2---:R-:W-:-:S05]  /*ce7e0*/  IMAD R38, R38, 0x5, R61 ;  /* 0x0000000526267824 */ /* 0x004fca00078e023d */
[----:B------:R-:W-:Y:S01]  /*ce7f0*/  LEA R62, R38, 0x10000, 0x3 ;  /* 0x00010000263e7811 */ /* 0x000fe200078e18ff */
[----:B---3--:R-:W-:-:S03]  /*ce800*/  IMAD R87, R60, 0x5, R87 ;  /* 0x000000053c577824 */ /* 0x008fc600078e0257 */
[----:B------:R-:W4:Y:S02]  /*ce810*/  LDC.64 R60, c[0x3][R62+-0x4d68] ;  /* 0x00eca6003e3c7b82 */ /* 0x000f240000000a00 */
[----:B------:R-:W-:-:S06]  /*ce820*/  LEA R82, R87, 0x10000, 0x3 ;  /* 0x0001000057527811 */ /* 0x000fcc00078e18ff */
[----:B------:R-:W2:Y:S01]  /*ce830*/  LDC.64 R86, c[0x3][R82+-0x4d68] ;  /* 0x00eca60052567b82 */ /* 0x000ea20000000a00 */
[----:B----4-:R-:W-:-:S08]  /*ce840*/  DADD R60, R100, R60 ;  /* 0x00000000643c7229 */ /* 0x010fd0000000003c */
[----:B--2---:R-:W-:Y:S02]  /*ce850*/  DADD R86, R60, R86 ;  /* 0x000000003c567229 */ /* 0x004fe40000000056 */
[----:B------:R-:W2:Y:S05]  /*ce860*/  LDC.64 R60, c[0x0][0x3a8] ;  /* 0x0000ea00ff3c7b82 */ /* 0x000eaa0000000a00 */
[----:B------:R3:W-:Y:S04]  /*ce870*/  STG.E.64 desc[UR8][R52.64+0x2760], R86 ;  /* 0x0027605634007986 */ /* 0x0007e8000c101b08 */
[----:B------:R-:W4:Y:S01]  /*ce880*/  LDG.E R38, desc[UR10][R54.64+0xcc] ;  /* 0x0000cc0a36267981 */ /* 0x000f22000c1e1900 */
[----:B------:R-:W-:-:S02]  /*ce890*/  VIADD R103, R97, 0xffffffff ;  /* 0xffffffff61677836 */ /* 0x000fc40000000000 */
[----:B------:R-:W-:-:S04]  /*ce8a0*/  IMAD.IADD R100, R41, 0x1, R99 ;  /* 0x0000000129647824 */ /* 0x000fc800078e0263 */
[----:B----4-:R-:W-:-:S04]  /*ce8b0*/  IMAD R97, R103, R38, R100 ;  /* 0x0000002667617224 */ /* 0x010fc800078e0264 */
        /* <DEDUP_REMOVED lines=12> */
[----:B------:R-:W4:Y:S04]  /*ce980*/  LDG.E R38, desc[UR10][R54.64+0xf4] ;  /* 0x0000f40a36267981 */ /* 0x000f28000c1e1900 */
[----:B------:R-:W5:Y:S04]  /*ce990*/  LDG.E.S8 R82, desc[UR16][R2.64] ;  /* 0x0000001002527981 */ /* 0x000f68000c1e1300 */
[----:B------:R-:W5:Y:S01]  /*ce9a0*/  LDG.E.S8 R97, desc[UR18][R84.64+0x1b] ;  /* 0x00001b1254617981 */ /* 0x000f62000c1e1300 */
[----:B---3--:R-:W-:-:S05]  /*ce9b0*/  IMAD R62, R88, 0x5, R91 ;  /* 0x00000005583e7824 */ /* 0x008fca00078e025b */
[----:B------:R-:W-:Y:S02]  /*ce9c0*/  LEA R98, R62, 0x10000, 0x3 ;  /* 0x000100003e627811 */ /* 0x000fe400078e18ff */
[----:B----4-:R-:W-:-:S04]  /*ce9d0*/  LEA R38, R38, UR4, 0x3 ;  /* 0x0000000426267c11 */ /* 0x010fc8000f8e18ff */
[----:B------:R-:W3:Y:S01]  /*ce9e0*/  LDC.64 R98, c[0x3][R98+-0x4e30] ;  /* 0x00ec740062627b82 */ /* 0x000ee20000000a00 */
[----:B-----5:R-:W-:-:S07]  /*ce9f0*/  IMAD R82, R82, 0x5, R97 ;  /* 0x0000000552527824 */ /* 0x020fce00078e0261 */
        /* <DEDUP_REMOVED lines=52> */
.L_x_2668:
[----:B------:R-:W-:Y:S05]  /*ced40*/  BSYNC.RECONVERGENT B6 ;  /* 0x0000000000067941 */ /* 0x000fea0003800200 */
.L_x_2667:
        /* <DEDUP_REMOVED lines=35> */
.L_x_2670:
[----:B------:R-:W-:Y:S05]  /*cef80*/  BSYNC.RECONVERGENT B6 ;  /* 0x0000000000067941 */ /* 0x000fea0003800200 */
.L_x_2669:
        /* <DEDUP_REMOVED lines=10> */
.L_x_2658:
        /* <DEDUP_REMOVED lines=11> */
[----:B------:R-:W4:Y:S01]  /*cf0e0*/  LDG.E.U8 R90, desc[UR16][R84.64+0x1b] ;  /* 0x00001b10545a7981 */ /* 0x000f22000c1e1100 */
[C---:B------:R-:W-:Y:S02]  /*cf0f0*/  R2UR UR20, R64.reuse ;  /* 0x00000000401472ca */ /* 0x040fe400000e0000 */
[C---:B------:R-:W-:Y:S01]  /*cf100*/  R2UR UR21, R65.reuse ;  /* 0x00000000411572ca */ /* 0x040fe200000e0000 */
[----:B--2---:R-:W4:Y:S01]  /*cf110*/  LDG.E.U8 R91, desc[UR18][R84.64+0x1a] ;  /* 0x00001a12545b7981 */ /* 0x004f22000c1e1100 */
[----:B------:R-:W-:Y:S02]  /*cf120*/  R2UR UR12, R64 ;  /* 0x00000000400c72ca */ /* 0x000fe400000e0000 */
[----:B------:R-:W-:-:S02]  /*cf130*/  R2UR UR13, R65 ;  /* 0x00000000410d72ca */ /* 0x000fc400000e0000 */
[-C--:B------:R-:W-:Y:S02]  /*cf140*/  IADD3 R86, P1, PT, R97, R56.reuse, RZ ;  /* 0x0000003861567210 */ /* 0x080fe40007f3e0ff */
[----:B---3--:R-:W-:Y:S02]  /*cf150*/  IADD3 R60, P2, PT, R99, R56, RZ ;  /* 0x00000038633c7210 */ /* 0x008fe40007f5e0ff */
[-C--:B------:R-:W-:Y:S02]  /*cf160*/  LEA.HI.X.SX32 R87, R97, R57.reuse, 0x1, P1 ;  /* 0x0000003961577211 */ /* 0x080fe400008f0eff */
[----:B------:R-:W-:Y:S01]  /*cf170*/  LEA.HI.X.SX32 R61, R99, R57, 0x1, P2 ;  /* 0x00000039633d7211 */ /* 0x000fe200010f0eff */
[----:B------:R-:W2:Y:S01]  /*cf180*/  LDG.E.U8 R96, desc[UR20][R2.64] ;  /* 0x0000001402607981 */ /* 0x000ea2000c1e1100 */
[C---:B------:R-:W-:Y:S02]  /*cf190*/  R2UR UR4, R64.reuse ;  /* 0x00000000400472ca */ /* 0x040fe400000e0000 */
[----:B------:R-:W-:Y:S01]  /*cf1a0*/  R2UR UR5, R65 ;  /* 0x00000000410572ca */ /* 0x000fe200000e0000 */
[----:B------:R-:W3:Y:S01]  /*cf1b0*/  LDG.E.U8 R62, desc[UR8][R86.64+0x1] ;  /* 0x00000108563e7981 */ /* 0x000ee2000c1e1100 */
[----:B------:R-:W-:-:S02]  /*cf1c0*/  R2UR UR14, R64 ;  /* 0x00000000400e72ca */ /* 0x000fc400000e0000 */
[----:B------:R-:W-:Y:S01]  /*cf1d0*/  R2UR UR15, R65 ;  /* 0x00000000410f72ca */ /* 0x000fe200000e0000 */
[----:B------:R-:W3:Y:S04]  /*cf1e0*/  LDG.E.U8 R89, desc[UR10][R86.64] ;  /* 0x0000000a56597981 */ /* 0x000ee8000c1e1100 */
[----:B------:R-:W5:Y:S04]  /*cf1f0*/  LDG.E.U8 R82, desc[UR12][R60.64+0x1b] ;  /* 0x00001b0c3c527981 */ /* 0x000f68000c1e1100 */
[----:B------:R-:W5:Y:S04]  /*cf200*/  LDG.E.S8 R38, desc[UR4][R60.64+0x1c] ;  /* 0x00001c043c267981 */ /* 0x000f68000c1e1300 */
[----:B------:R-:W5:Y:S01]  /*cf210*/  LDG.E.S8 R88, desc[UR14][R2.64+-0x1] ;  /* 0xffffff0e02587981 */ /* 0x000f62000c1e1300 */
[----:B------:R-:W-:Y:S01]  /*cf220*/  UMOV UR6, 0x57d19 ;  /* 0x00057d1900067882 */ /* 0x000fe20000000000 */
[----:B------:R-:W-:Y:S01]  /*cf230*/  UMOV UR4, 0x5197d ;  /* 0x0005197d00047882 */ /* 0x000fe20000000000 */
[----:B------:R-:W-:Y:S01]  /*cf240*/  UMOV UR5, 0x50 ;  /* 0x0000005000057882 */ /* 0x000fe20000000000 */
[----:B----4-:R-:W-:-:S02]  /*cf250*/  PRMT R90, R91, 0x3340, R90 ;  /* 0x000033405b5a7816 */ /* 0x010fc4000000005a */
[----:B--2---:R-:W-:Y:S02]  /*cf260*/  PRMT R91, R96, 0x3340, RZ ;  /* 0x00003340605b7816 */ /* 0x004fe400000000ff */
[----:B---3--:R-:W-:Y:S02]  /*cf270*/  PRMT R62, R89, 0x3340, R62 ;  /* 0x00003340593e7816 */ /* 0x008fe4000000003e */
        /* <DEDUP_REMOVED lines=93> */
.L_x_2673:
[----:B------:R-:W-:Y:S05]  /*cf850*/  BSYNC.RECONVERGENT B6 ;  /* 0x0000000000067941 */ /* 0x000fea0003800200 */
.L_x_2672:
        /* <DEDUP_REMOVED lines=35> */
.L_x_2675:
[----:B------:R-:W-:Y:S05]  /*cfa90*/  BSYNC.RECONVERGENT B6 ;  /* 0x0000000000067941 */ /* 0x000fea0003800200 */
.L_x_2674:
        /* <DEDUP_REMOVED lines=9> */
.L_x_2676:
[C---:B------:R-:W-:Y:S02]  /*cfb30*/  R2UR UR8, R64.reuse ;  /* 0x00000000400872ca */ /* 0x040fe400000e0000 */
[C---:B------:R-:W-:Y:S02]  /*cfb40*/  R2UR UR9, R65.reuse ;  /* 0x00000000410972ca */ /* 0x040fe400000e0000 */
[----:B------:R-:W-:Y:S02]  /*cfb50*/  R2UR UR4, R64 ;  /* 0x00000000400472ca */ /* 0x000fe400000e0000 */
[----:B------:R-:W-:-:S09]  /*cfb60*/  R2UR UR5, R65 ;  /* 0x00000000410572ca */ /* 0x000fd200000e0000 */
[----:B------:R3:W-:Y:S04]  /*cfb70*/  STG.E.64 desc[UR8][R52.64+0x2740], R88 ;  /* 0x0027405834007986 */ /* 0x0007e8000c101b08 */
[----:B------:R3:W-:Y:S01]  /*cfb80*/  STG.E.64 desc[UR4][R52.64+0x2738], R90 ;  /* 0x0027385a34007986 */ /* 0x0007e2000c101b04 */
[----:B------:R-:W-:Y:S05]  /*cfb90*/  BRA `(.L_x_2666) ;  /* 0x0000000800e87947 */ /* 0x000fea0003800000 */
.L_x_2671:
        /* <DEDUP_REMOVED lines=8> */
[----:B------:R-:W3:Y:S01]  /*cfc20*/  LDG.E.S8 R90, desc[UR8][R2.64+-0x1] ;  /* 0xffffff08025a7981 */ /* 0x000ee2000c1e1300 */
[C---:B------:R-:W-:Y:S02]  /*cfc30*/  R2UR UR14, R64.reuse ;  /* 0x00000000400e72ca */ /* 0x040fe400000e0000 */
[C---:B------:R-:W-:Y:S02]  /*cfc40*/  R2UR UR15, R65.reuse ;  /* 0x00000000410f72ca */ /* 0x040fe400000e0000 */
[----:B------:R-:W-:Y:S02]  /*cfc50*/  R2UR UR16, R64 ;  /* 0x00000000401072ca */ /* 0x000fe400000e0000 */
[----:B------:R-:W-:-:S02]  /*cfc60*/  R2UR UR17, R65 ;  /* 0x00000000411172ca */ /* 0x000fc400000e0000 */
[-C--:B--2---:R-:W-:Y:S02]  /*cfc70*/  LEA.HI.X.SX32 R89, R97, R57.reuse, 0x1, P1 ;  /* 0x0000003961597211 */ /* 0x084fe400008f0eff */
[----:B------:R-:W-:Y:S02]  /*cfc80*/  LEA.HI.X.SX32 R61, R99, R57, 0x1, P2 ;  /* 0x00000039633d7211 */ /* 0x000fe400010f0eff */
[C---:B------:R-:W-:Y:S01]  /*cfc90*/  R2UR UR18, R64.reuse ;  /* 0x00000000401272ca */ /* 0x040fe200000e0000 */
[----:B------:R-:W2:Y:S01]  /*cfca0*/  LDG.E.U8 R62, desc[UR8][R88.64+0x1] ;  /* 0x00000108583e7981 */ /* 0x000ea2000c1e1100 */
[C---:B------:R-:W-:Y:S02]  /*cfcb0*/  R2UR UR19, R65.reuse ;  /* 0x00000000411372ca */ /* 0x040fe400000e0000 */
[----:B------:R-:W-:Y:S01]  /*cfcc0*/  R2UR UR4, R64 ;  /* 0x00000000400472ca */ /* 0x000fe200000e0000 */
[----:B------:R-:W2:Y:S01]  /*cfcd0*/  LDG.E.U8 R87, desc[UR10][R88.64] ;  /* 0x0000000a58577981 */ /* 0x000ea2000c1e1100 */
[----:B------:R-:W-:-:S03]  /*cfce0*/  R2UR UR5, R65 ;  /* 0x00000000410572ca */ /* 0x000fc600000e0000 */
[----:B------:R-:W4:Y:S04]  /*cfcf0*/  LDG.E.U8 R82, desc[UR12][R60.64+0x1b] ;  /* 0x00001b0c3c527981 */ /* 0x000f28000c1e1100 */
[----:B------:R-:W5:Y:S04]  /*cfd00*/  LDG.E.U8 R86, desc[UR14][R84.64+0x1b] ;  /* 0x00001b0e54567981 */ /* 0x000f68000c1e1100 */
[----:B------:R-:W5:Y:S04]  /*cfd10*/  LDG.E.U8 R91, desc[UR16][R84.64+0x1a] ;  /* 0x00001a10545b7981 */ /* 0x000f68000c1e1100 */
[----:B------:R-:W3:Y:S04]  /*cfd20*/  LDG.E.U8 R96, desc[UR18][R2.64] ;  /* 0x0000001202607981 */ /* 0x000ee8000c1e1100 */
[----:B------:R-:W3:Y:S01]  /*cfd30*/  LDG.E.S8 R38, desc[UR4][R60.64+0x1c] ;  /* 0x00001c043c267981 */ /* 0x000ee2000c1e1300 */
[----:B------:R-:W-:Y:S01]  /*cfd40*/  UMOV UR5, 0x5197d ;  /* 0x0005197d00057882 */ /* 0x000fe20000000000 */
[----:B------:R-:W-:Y:S01]  /*cfd50*/  UMOV UR4, 0x50 ;  /* 0x0000005000047882 */ /* 0x000fe20000000000 */
[----:B------:R-:W-:Y:S01]  /*cfd60*/  UMOV UR6, 0x57d19 ;  /* 0x00057d1900067882 */ /* 0x000fe20000000000 */
[----:B------:R-:W-:-:S02]  /*cfd70*/  LEA R98, R101, UR4, 0x3 ;  /* 0x0000000465627c11 */ /* 0x000fc4000f8e18ff */
[----:B--2---:R-:W-:Y:S02]  /*cfd80*/  PRMT R62, R87, 0x3340, R62 ;  /* 0x00003340573e7816 */ /* 0x004fe4000000003e */
[----:B----4-:R-:W-:-:S04]  /*cfd90*/  PRMT R87, R82, 0x3340, RZ ;  /* 0x0000334052577816 */ /* 0x010fc800000000ff */
[----:B------:R-:W-:Y:S02]  /*cfda0*/  PRMT R87, R62, 0x5410, R87 ;  /* 0x000054103e577816 */ /* 0x000fe40000000057 */
[----:B-----5:R-:W-:Y:S02]  /*cfdb0*/  PRMT R86, R91, 0x3340, R86 ;  /* 0x000033405b567816 */ /* 0x020fe40000000056 */
[----:B---3--:R-:W-:Y:S01]  /*cfdc0*/  PRMT R91, R96, 0x3340, RZ ;  /* 0x00003340605b7816 */ /* 0x008fe200000000ff */
        /* <DEDUP_REMOVED lines=105> */
.L_x_2678:
[----:B------:R-:W-:Y:S05]  /*d0460*/  BSYNC.RECONVERGENT B6 ;  /* 0x0000000000067941 */ /* 0x000fea0003800200 */
.L_x_2677:
        /* <DEDUP_REMOVED lines=35> */
.L_x_2680:
[----:B------:R-:W-:Y:S05]  /*d06a0*/  BSYNC.RECONVERGENT B6 ;  /* 0x0000000000067941 */ /* 0x000fea0003800200 */
.L_x_2679:
        /* <DEDUP_REMOVED lines=9> */
.L_x_2666:
[----:B------:R-:W-:Y:S05]  /*d0740*/  BSYNC.RECONVERGENT B0 ;  /* 0x0000000000007941 */ /* 0x000fea0003800200 */
.L_x_2657:
[----:B------:R-:W-:Y:S01]  /*d0750*/  R2UR UR4, R64 ;  /* 0x00000000400472ca */ /* 0x000fe200000e0000 */
[----:B------:R-:W0:Y:S01]  /*d0760*/  LDC.64 R92, c[0x0][0x3a8] ;  /* 0x0000ea00ff5c7b82 */ /* 0x000e220000000a00 */
[----:B------:R-:W-:-:S13]  /*d0770*/  R2UR UR5, R65 ;  /* 0x00000000410572ca */ /* 0x000fda00000e0000 */
[----:B------:R-:W4:Y:S02]  /*d0780*/  LDG.E R38, desc[UR4][R54.64+0xcc] ;  /* 0x0000cc0436267981 */ /* 0x000f24000c1e1900 */
[----:B----4-:R-:W-:-:S04]  /*d0790*/  IMAD R61, R36, R38, R83 ;  /* 0x00000026243d7224 */ /* 0x010fc800078e0253 */
        /* <DEDUP_REMOVED lines=36> */
.L_x_2682:
[----:B------:R-:W-:Y:S05]  /*d09e0*/  BSYNC.RELIABLE B0 ;  /* 0x0000000000007941 */ /* 0x000fea0003800100 */
.L_x_2681:
        /* <DEDUP_REMOVED lines=14> */
.L_x_2683:
        /* <DEDUP_REMOVED lines=17> */
.L_x_2656:
[----:B------:R-:W-:Y:S05]  /*d0be0*/  BSYNC.RECONVERGENT B1 ;  /* 0x0000000000017941 */ /* 0x000fea0003800200 */
.L_x_2655:
[----:B------:R-:W-:Y:S02]  /*d0bf0*/  R2UR UR4, R64 ;  /* 0x00000000400472ca */ /* 0x000fe400000e0000 */
[----:B------:R-:W-:-:S13]  /*d0c00*/  R2UR UR5, R65 ;  /* 0x00000000410572ca */ /* 0x000fda00000e0000 */
[----:B---3--:R-:W3:Y:S02]  /*d0c10*/  LDG.E R2, desc[UR4][R54.64+0xd8] ;  /* 0x0000d80436027981 */ /* 0x008ee4000c1e1900 */
[----:B---3--:R-:W-:-:S05]  /*d0c20*/  VIADD R2, R2, 0x1 ;  /* 0x0000000102027836 */ /* 0x008fca0000000000 */
[----:B------:R3:W-:Y:S01]  /*d0c30*/  STG.E desc[UR4][R54.64+0xd8], R2 ;  /* 0x0000d80236007986 */ /* 0x0007e2000c101904 */
[----:B------:R-:W-:Y:S05]  /*d0c40*/  @P0 BRA `(.L_x_2685) ;  /* 0xffffffc800ec0947 */ /* 0x000fea000383ffff */
.L_x_2654:
[----:B------:R-:W-:Y:S05]  /*d0c50*/  BSYNC.RECONVERGENT B2 ;  /* 0x0000000000027941 */ /* 0x000fea0003800200 */
.L_x_2653:
[----:B------:R-:W-:Y:S05]  /*d0c60*/  BRA `(.L_x_2686) ;  /* 0xffffff9c00147947 */ /* 0x000fea000383ffff */
.L_x_2650:
[----:B------:R-:W-:Y:S05]  /*d0c70*/  BSYNC.RECONVERGENT B3 ;  /* 0x0000000000037941 */ /* 0x000fea0003800200 */
.L_x_2621:
        /* <DEDUP_REMOVED lines=39> */
.L_x_2691:
        /* <DEDUP_REMOVED lines=15> */
.L_x_2690:
[----:B------:R-:W-:Y:S05]  /*d0fe0*/  BSYNC.RECONVERGENT B1 ;  /* 0x0000000000017941 */ /* 0x000fea0003800200 */
.L_x_2689:
[----:B------:R-:W-:Y:S01]  /*d0ff0*/  R2UR UR4, R64 ;  /* 0x00000000400472ca */ /* 0x000fe200000e0000 */
[----:B------:R-:W-:Y:S01]  /*d1000*/  BSSY.RECONVERGENT B1, `(.L_x_2692) ;  /* 0x0000015000017945 */ /* 0x000fe20003800200 */
[----:B------:R-:W-:Y:S02]  /*d1010*/  R2UR UR5, R65 ;  /* 0x00000000410572ca */ /* 0x000fe400000e0000 */
[----:B------:R-:W-:-:S11]  /*d1020*/  ISETP.GE.AND P0, PT, R96, 0x1, PT ;  /* 0x000000016000780c */ /* 0x000fd60003f06270 */
[----:B------:R2:W-:Y:S02]  /*d1030*/  STG.E desc[UR4][R54.64+0xd8], RZ ;  /* 0x0000d8ff36007986 */ /* 0x0005e4000c101904 */
[----:B------:R-:W-:Y:S05]  /*d1040*/  @!P0 BRA `(.L_x_2693) ;  /* 0x0000000000408947 */ /* 0x000fea0003800000 */
[----:B------:R-:W-:-:S07]  /*d1050*/  IMAD.MOV.U32 R81, RZ, RZ, RZ ;  /* 0x000000ffff517224 */ /* 0x000fce00078e00ff */
.L_x_2694:
        /* <DEDUP_REMOVED lines=15> */
.L_x_2693:
[----:B------:R-:W-:Y:S05]  /*d1150*/  BSYNC.RECONVERGENT B1 ;  /* 0x0000000000017941 */ /* 0x000fea0003800200 */
.L_x_2692:
        /* <DEDUP_REMOVED lines=39> */
.L_x_2696:
[----:B------:R-:W-:Y:S05]  /*d13d0*/  BSYNC.RECONVERGENT B1 ;  /* 0x0000000000017941 */ /* 0x000fea0003800200 */
.L_x_2695:
[----:B------:R-:W-:Y:S01]  /*d13e0*/  UMOV UR4, 0x66666666 ;  /* 0x6666666600047882 */ /* 0x000fe20000000000 */
[----:B------:R-:W-:Y:S01]  /*d13f0*/  UMOV UR5, 0x40711266 ;  /* 0x4071126600057882 */ /* 0x000fe20000000000 */
[----:B------:R-:W-:Y:S01]  /*d1400*/  IMAD.MOV.U32 R60, RZ, RZ, 0x0 ;  /* 0x00000000ff3c7424 */ /* 0x000fe200078e00ff */
[----:B------:R-:W-:Y:S01]  /*d1410*/  DADD R2, R108, -UR4 ;  /* 0x800000046c027e29 */ /* 0x000fe20008000000 */
[----:B------:R-:W-:-:S07]  /*d1420*/  IMAD.MOV.U32 R61, RZ, RZ, 0x3fe00000 ;  /* 0x3fe00000ff3d7424 */ /* 0x000fce00078e00ff */
[----:B------:R-:W-:-:S11]  /*d1430*/  DFMA R2, R2, 100, R60 ;  /* 0x405900000202782b */ /* 0x000fd6000000003c */
.L_x_2688:
[----:B------:R-:W-:Y:S05]  /*d1440*/  BSYNC.RECONVERGENT B0 ;  /* 0x0000000000007941 */ /* 0x000fea0003800200 */
.L_x_2687:
        /* <DEDUP_REMOVED lines=25> */
[----:B-12---:R-:W-:Y:S05]  /*d15e0*/  CALL.REL.NOINC `($__internal_0_$__cuda_sm20_div_rn_f64_full) ;  /* 0x0000078000ac7944 */ /* 0x006fea0003c00000 */
.L_x_2698:
[----:B------:R-:W-:Y:S05]  /*d15f0*/  BSYNC.RECONVERGENT B0 ;  /* 0x0000000000007941 */ /* 0x000fea0003800200 */
.L_x_2697:
[----:B------:R-:W-:Y:S01]  /*d1600*/  R2UR UR4, R64 ;  /* 0x00000000400472ca */ /* 0x000fe200000e0000 */
[----:B------:R-:W-:Y:S01]  /*d1610*/  IMAD.MOV.U32 R2, RZ, RZ, R108 ;  /* 0x000000ffff027224 */ /* 0x000fe200078e006c */
[----:B------:R-:W-:Y:S01]  /*d1620*/  R2UR UR5, R65 ;  /* 0x00000000410572ca */ /* 0x000fe200000e0000 */
[----:B------:R-:W-:-:S12]  /*d1630*/  IMAD.MOV.U32 R3, RZ, RZ, R109 ;  /* 0x000000ffff037224 */ /* 0x000fd800078e006d */
[----:B------:R0:W-:Y:S02]  /*d1640*/  STG.E.64 desc[UR4][R52.64+0x2730], R108 ;  /* 0x0027306c34007986 */ /* 0x0001e4000c101b04 */
.L_x_2620:
[----:B------:R-:W-:Y:S05]  /*d1650*/  BSYNC.RECONVERGENT B5 ;  /* 0x0000000000057941 */ /* 0x000fea0003800200 */
.L_x_2619:
[----:B------:R-:W-:-:S14]  /*d1660*/  DSETP.GT.AND P0, PT, R2, R58, PT ;  /* 0x0000003a0200722a */ /* 0x000fdc0003f04000 */
[----:B------:R-:W-:Y:S05]  /*d1670*/  @P0 BRA `(.L_x_1870) ;  /* 0x0000000000e80947 */ /* 0x000fea0003800000 */
[----:B------:R-:W-:Y:S01]  /*d1680*/  R2UR UR4, R64 ;  /* 0x00000000400472ca */ /* 0x000fe200000e0000 */
[----:B------:R3:W4:Y:S01]  /*d1690*/  LDS R105, [R33+0x10] ;  /* 0x0000100021697984 */ /* 0x0007220000000800 */
[----:B------:R-:W-:Y:S01]  /*d16a0*/  R2UR UR5, R65 ;  /* 0x00000000410572ca */ /* 0x000fe200000e0000 */
[----:B------:R-:W5:Y:S02]  /*d16b0*/  LDCU.64 UR8, c[0x0][0x380] ;  /* 0x00007000ff0877ac */ /* 0x000f640008000a00 */
[----:B------:R3:W0:Y:S01]  /*d16c0*/  LDS R38, [R33+0xc] ;  /* 0x00000c0021267984 */ /* 0x0006220000000800 */
[----:B------:R-:W1:Y:S01]  /*d16d0*/  LDCU.64 UR10, c[0x0][0x388] ;  /* 0x00007100ff0a77ac */ /* 0x000e620008000a00 */
[----:B------:R-:W2:Y:S08]  /*d16e0*/  LDCU.64 UR12, c[0x0][0x3a8] ;  /* 0x00007500ff0c77ac */ /* 0x000eb00008000a00 */
[----:B------:R-:W3:Y:S01]  /*d16f0*/  LDG.E.64 R60, desc[UR4][R50.64+0x8] ;  /* 0x00000804323c7981 */ /* 0x000ee2000c1e1b00 */
[----:B------:R-:W-:Y:S01]  /*d1700*/  UMOV UR4, 0x30 ;  /* 0x0000003000047882 */ /* 0x000fe20000000000 */
[----:B------:R-:W2:Y:S01]  /*d1710*/  LDCU.64 UR14, c[0x0][0x3b0] ;  /* 0x00007600ff0e77ac */ /* 0x000ea20008000a00 */
[----:B------:R-:W-:Y:S01]  /*d1720*/  LEA R36, R80, UR4, 0x2 ;  /* 0x0000000450247c11 */ /* 0x000fe2000f8e10ff */
[----:B------:R-:W-:Y:S04]  /*d1730*/  BSSY.RECONVERGENT B5, `(.L_x_2699) ;  /* 0x000001b000057945 */ /* 0x000fe80003800200 */
[----:B------:R-:W-:Y:S05]  /*d1740*/  BMOV.32.CLEAR RZ, B2 ;  /* 0x0000000002ff7355 */ /* 0x000fea0000100000 */
[----:B------:R-:W4:Y:S01]  /*d1750*/  LDC R36, c[0x3][R36] ;  /* 0x00c0000024247b82 */ /* 0x000f220000000800 */
[----:B------:R-:W0:Y:S01]  /*d1760*/  LDCU UR4, c[0x3][0x38] ;  /* 0x00c00700ff0477ac */ /* 0x000e220008000800 */
[----:B------:R-:W-:Y:S05]  /*d1770*/  BMOV.32.CLEAR RZ, B11 ;  /* 0x000000000bff7355 */ /* 0x000fea0000100000 */
[----:B------:R-:W0:Y:S01]  /*d1780*/  LDCU.64 UR16, c[0x0][0x3b8] ;  /* 0x00007700ff1077ac */ /* 0x000e220008000a00 */
[----:B-----5:R-:W-:-:S02]  /*d1790*/  IMAD.U32 R111, RZ, RZ, UR8 ;  /* 0x00000008ff6f7e24 */ /* 0x020fc4000f8e00ff */
[----:B------:R-:W-:Y:S02]  /*d17a0*/  IMAD.U32 R112, RZ, RZ, UR9 ;  /* 0x00000009ff707e24 */ /* 0x000fe4000f8e00ff */
[----:B-1----:R-:W-:Y:S02]  /*d17b0*/  IMAD.U32 R106, RZ, RZ, UR10 ;  /* 0x0000000aff6a7e24 */ /* 0x002fe4000f8e00ff */
[----:B------:R-:W-:Y:S02]  /*d17c0*/  IMAD.U32 R107, RZ, RZ, UR11 ;  /* 0x0000000bff6b7e24 */ /* 0x000fe4000f8e00ff */
[----:B--2---:R-:W-:Y:S02]  /*d17d0*/  IMAD.U32 R90, RZ, RZ, UR12 ;  /* 0x0000000cff5a7e24 */ /* 0x004fe4000f8e00ff */
[----:B------:R-:W-:Y:S01]  /*d17e0*/  IMAD.U32 R91, RZ, RZ, UR13 ;  /* 0x0000000dff5b7e24 */ /* 0x000fe2000f8e00ff */
[----:B0-----:R-:W-:Y:S01]  /*d17f0*/  UIADD3 UR4, UPT, UPT, -UR4, 0x1, URZ ;  /* 0x0000000104047890 */ /* 0x001fe2000fffe1ff */
[----:B------:R-:W-:-:S02]  /*d1800*/  IMAD.U32 R86, RZ, RZ, UR14 ;  /* 0x0000000eff567e24 */ /* 0x000fc4000f8e00ff */
[----:B------:R-:W-:Y:S02]  /*d1810*/  IMAD.U32 R87, RZ, RZ, UR15 ;  /* 0x0000000fff577e24 */ /* 0x000fe4000f8e00ff */
[----:B------:R-:W-:Y:S02]  /*d1820*/  IMAD.MOV.U32 R108, RZ, RZ, 0x3 ;  /* 0x00000003ff6c7424 */ /* 0x000fe400078e00ff */
[----:B------:R-:W-:Y:S02]  /*d1830*/  IMAD.U32 R121, RZ, RZ, UR16 ;  /* 0x00000010ff797e24 */ /* 0x000fe4000f8e00ff */
[----:B------:R-:W-:Y:S02]  /*d1840*/  IMAD.U32 R123, RZ, RZ, UR17 ;  /* 0x00000011ff7b7e24 */ /* 0x000fe4000f8e00ff */
[----:B------:R-:W-:Y:S02]  /*d1850*/  IMAD.MOV.U32 R122, RZ, RZ, R74 ;  /* 0x000000ffff7a7224 */ /* 0x000fe400078e004a */
[----:B------:R-:W-:Y:S01]  /*d1860*/  IMAD.U32 R109, RZ, RZ, UR4 ;  /* 0x00000004ff6d7e24 */ /* 0x000fe2000f8e00ff */
[----:B----4-:R-:W-:-:S02]  /*d1870*/  IADD3 R110, PT, PT, -R36, 0x1, RZ ;  /* 0x00000001246e7810 */ /* 0x010fc40007ffe1ff */
[----:B------:R-:W-:Y:S01]  /*d1880*/  MOV R36, 0xd18e0 ;  /* 0x000d18e000247802 */ /* 0x000fe20000000f00 */
[----:B---3--:R-:W-:-:S14]  /*d1890*/  DSETP.GT.AND P0, PT, R2, R60, PT ;  /* 0x0000003c0200722a */ /* 0x008fdc0003f04000 */
[----:B------:R-:W-:Y:S02]  /*d18a0*/  @P0 R2UR UR18, R64 ;  /* 0x00000000401202ca */ /* 0x000fe400000e0000 */
[----:B------:R-:W-:-:S13]  /*d18b0*/  @P0 R2UR UR19, R65 ;  /* 0x00000000411302ca */ /* 0x000fda00000e0000 */
[----:B------:R0:W-:Y:S02]  /*d18c0*/  @P0 STG.E.64 desc[UR18][R50.64+0x8], R2 ;  /* 0x0000080232000986 */ /* 0x0001e4000c101b12 */
[----:B0-----:R-:W-:Y:S05]  /*d18d0*/  CALL.REL.NOINC `($_Z4LAMPPcPiS0_S0_PdS1_S0_S_$_Z4thalPcPiiiiiiPdiS0_S_) ;  /* 0x0000060c00dc7944 */ /* 0x001fea0003c00000 */
[----:B------:R-:W-:Y:S05]  /*d18e0*/  BSYNC.RECONVERGENT B5 ;  /* 0x0000000000057941 */ /* 0x000fea0003800200 */
.L_x_2699:
[----:B------:R-:W-:Y:S02]  /*d18f0*/  IMAD.MOV.U32 R60, RZ, RZ, R38 ;  /* 0x000000ffff3c7224 */ /* 0x000fe400078e0026 */
[----:B------:R-:W-:-:S06]  /*d1900*/  IMAD.MOV.U32 R61, RZ, RZ, R85 ;  /* 0x000000ffff3d7224 */ /* 0x000fcc00078e0055 */
[----:B------:R-:W-:-:S14]  /*d1910*/  DSETP.GT.AND P0, PT, R60, R58, PT ;  /* 0x0000003a3c00722a */ /* 0x000fdc0003f04000 */
[----:B------:R-:W-:Y:S05]  /*d1920*/  @P0 BRA `(.L_x_1870) ;  /* 0x00000000003c0947 */ /* 0x000fea0003800000 */
[----:B------:R-:W-:Y:S02]  /*d1930*/  R2UR UR4, R64 ;  /* 0x00000000400472ca */ /* 0x000fe400000e0000 */
[----:B------:R-:W-:-:S13]  /*d1940*/  R2UR UR5, R65 ;  /* 0x00000000410572ca */ /* 0x000fda00000e0000 */
[----:B------:R-:W2:Y:S02]  /*d1950*/  LDG.E.64 R2, desc[UR4][R50.64+0x8] ;  /* 0x0000080432027981 */ /* 0x000ea4000c1e1b00 */
[----:B--2---:R-:W-:-:S14]  /*d1960*/  DSETP.GT.AND P0, PT, R60, R2, PT ;  /* 0x000000023c00722a */ /* 0x004fdc0003f04000 */
[----:B------:R-:W-:Y:S02]  /*d1970*/  @P0 R2UR UR4, R64 ;  /* 0x00000000400402ca */ /* 0x000fe400000e0000 */
[----:B------:R-:W-:-:S13]  /*d1980*/  @P0 R2UR UR5, R65 ;  /* 0x00000000410502ca */ /* 0x000fda00000e0000 */
[----:B------:R1:W-:Y:S02]  /*d1990*/  @P0 STG.E.64 desc[UR4][R50.64+0x8], R60 ;  /* 0x0000083c32000986 */ /* 0x0003e4000c101b04 */
.L_x_1590:
[----:B------:R-:W-:-:S13]  /*d19a0*/  ISETP.NE.AND P0, PT, R46, 0x7, PT ;  /* 0x000000072e00780c */ /* 0x000fda0003f05270 */
[----:B------:R-:W-:Y:S05]  /*d19b0*/  @P0 BRA `(.L_x_2700) ;  /* 0xfffffa7400c80947 */ /* 0x000fea000383ffff */
[----:B------:R-:W-:-:S05]  /*d19c0*/  VIADD R48, R48, 0x1 ;  /* 0x0000000130307836 */ /* 0x000fca0000000000 */
[----:B------:R-:W-:-:S13]  /*d19d0*/  ISETP.NE.AND P0, PT, R48, 0x7, PT ;  /* 0x000000073000780c */ /* 0x000fda0003f05270 */
[----:B------:R-:W-:Y:S05]  /*d19e0*/  @!P0 BREAK.RELIABLE B4 ;  /* 0x0000000000048942 */ /* 0x000fea0003800100 */
[----:B------:R-:W-:Y:S05]  /*d19f0*/  @!P0 BREAK.RELIABLE B8 ;  /* 0x0000000000088942 */ /* 0x000fea0003800100 */
[----:B------:R-:W-:Y:S05]  /*d1a00*/  @!P0 BRA `(.L_x_1588) ;  /* 0x0000008000b88947 */ /* 0x000fea0003800000 */
[----:B------:R-:W-:Y:S05]  /*d1a10*/  BRA `(.L_x_2701) ;  /* 0xfffffa7400ac7947 */ /* 0x000fea000383ffff */
.L_x_1870:
[----:B------:R-:W5:Y:S02]  /*d1a20*/  LDS R46, [R33+0x14] ;  /* 0x00001400212e7984 */ /* 0x000f640000000800 */
[----:B-----5:R-:W-:-:S05]  /*d1a30*/  VIADD R46, R46, 0x1 ;  /* 0x000000012e2e7836 */ /* 0x020fca0000000000 */
[----:B------:R0:W-:Y:S02]  /*d1a40*/  STS [R33+0x14], R46 ;  /* 0x0000142e21007388 */ /* 0x0001e40000000800 */
.L_x_1520:
[----:B------:R-:W-:-:S13]  /*d1a50*/  ISETP.GE.AND P0, PT, R46, R47, PT ;  /* 0x0000002f2e00720c */ /* 0x000fda0003f06270 */
[----:B------:R-:W-:Y:S05]  /*d1a60*/  @!P0 BRA `(.L_x_2702) ;  /* 0xfffffa38006c8947 */ /* 0x000fea000383ffff */
.L_x_1521:
[----:B------:R-:W-:Y:S05]  /*d1a70*/  BSYNC.RELIABLE B4 ;  /* 0x0000000000047941 */ /* 0x000fea0003800100 */
.L_x_1519:
[----:B------:R0:W0:Y:S02]  /*d1a80*/  LDS R38, [R33+0x8] ;  /* 0x0000080021267984 */ /* 0x0000240000000800 */
.L_x_1518:
[----:B------:R-:W-:Y:S05]  /*d1a90*/  BSYNC.RELIABLE B8 ;  /* 0x0000000000087941 */ /* 0x000fea0003800100 */
.L_x_1517:
[----:B0-----:R-:W-:-:S05]  /*d1aa0*/  VIADD R38, R38, 0x1 ;  /* 0x0000000126267836 */ /* 0x001fca0000000000 */
[----:B------:R0:W-:Y:S01]  /*d1ab0*/  STS [R33+0x8], R38 ;  /* 0x0000082621007388 */ /* 0x0001e20000000800 */
[----:B------:R-:W-:-:S13]  /*d1ac0*/  ISETP.GE.AND P0, PT, R38, R47, PT ;  /* 0x0000002f2600720c */ /* 0x000fda0003f06270 */
[----:B------:R-:W-:Y:S05]  /*d1ad0*/  @!P0 BRA `(.L_x_2703) ;  /* 0xfffffa3400888947 */ /* 0x000fea000383ffff */
.L_x_1516:
[----:B------:R0:W0:Y:S02]  /*d1ae0*/  LDS R34, [R33+0x4] ;  /* 0x0000040021227984 */ /* 0x0000240000000800 */
.L_x_1515:
[----:B------:R-:W5:Y:S01]  /*d1af0*/  LDC.64 R2, c[0x0][0x388] ;  /* 0x0000e200ff027b82 */ /* 0x000f620000000a00 */
[----:B------:R-:W-:Y:S01]  /*d1b00*/  R2UR UR4, R64 ;  /* 0x00000000400472ca */ /* 0x000fe200000e0000 */
[----:B0-----:R-:W-:Y:S01]  /*d1b10*/  IMAD R37, R34, 0xa, RZ ;  /* 0x0000000a22257824 */ /* 0x001fe200078e02ff */
[----:B------:R-:W-:-:S05]  /*d1b20*/  R2UR UR5, R65 ;  /* 0x00000000410572ca */ /* 0x000fca00000e0000 */
[----:B------:R-:W0:Y:S01]  /*d1b30*/  LDC.64 R50, c[0x3][RZ] ;  /* 0x00c00000ff327b82 */ /* 0x000e220000000a00 */
[----:B-----5:R-:W-:-:S07]  /*d1b40*/  IMAD.WIDE R2, R37, 0x4, R2 ;  /* 0x0000000425027825 */ /* 0x020fce00078e0202 */
[----:B------:R-:W5:Y:S01]  /*d1b50*/  LDG.E R34, desc[UR4][R2.64+0x24] ;  /* 0x0000240402227981 */ /* 0x000f62000c1e1900 */
[----:B------:R-:W0:Y:S01]  /*d1b60*/  LDCU UR4, c[0x3][0x8] ;  /* 0x00c00100ff0477ac */ /* 0x000e220008000800 */
[----:B------:R-:W-:Y:S01]  /*d1b70*/  IMAD.MOV.U32 R36, RZ, RZ, -0x1 ;  /* 0xffffffffff247424 */ /* 0x000fe200078e00ff */
[----:B------:R-:W1:Y:S04]  /*d1b80*/  LDC R39, c[0x0][0x380] ;  /* 0x0000e000ff277b82 */ /* 0x000e680000000800 */
[----:B------:R0:W-:Y:S04]  /*d1b90*/  STS [R33+0x14], R36 ;  /* 0x0000142421007388 */ /* 0x0001e80000000800 */
[----:B------:R-:W2:Y:S08]  /*d1ba0*/  LDC R40, c[0x0][0x384] ;  /* 0x0000e100ff287b82 */ /* 0x000eb00000000800 */
[----:B------:R-:W2:Y:S01]  /*d1bb0*/  LDC R42, c[0x0][0x388] ;  /* 0x0000e200ff2a7b82 */ /* 0x000ea20000000800 */
[----:B0-----:R-:W-:-:S07]  /*d1bc0*/  IADD3 R41, PT, PT, R50, UR4, R51 ;  /* 0x0000000432297c10 */ /* 0x001fce000fffe033 */
[----:B------:R-:W0:Y:S08]  /*d1bd0*/  LDC R43, c[0x0][0x38c] ;  /* 0x0000e300ff2b7b82 */ /* 0x000e300000000800 */
[----:B------:R-:W0:Y:S08]  /*d1be0*/  LDC R44, c[0x0][0x3a0] ;  /* 0x0000e800ff2c7b82 */ /* 0x000e300000000800 */
[----:B------:R-:W0:Y:S08]  /*d1bf0*/  LDC R45, c[0x0][0x3a4] ;  /* 0x0000e900ff2d7b82 */ /* 0x000e300000000800 */
[----:B-1----:R-:W1:Y:S08]  /*d1c00*/  LDC R46, c[0x0][0x3a8] ;  /* 0x0000ea00ff2e7b82 */ /* 0x002e700000000800 */
[----:B------:R-:W0:Y:S08]  /*d1c10*/  LDC R47, c[0x0][0x3ac] ;  /* 0x0000eb00ff2f7b82 */ /* 0x000e300000000800 */
[----:B------:R-:W0:Y:S08]  /*d1c20*/  LDC R48, c[0x0][0x3b0] ;  /* 0x0000ec00ff307b82 */ /* 0x000e300000000800 */
[----:B------:R-:W0:Y:S08]  /*d1c30*/  LDC R49, c[0x0][0x3b4] ;  /* 0x0000ed00ff317b82 */ /* 0x000e300000000800 */
[----:B------:R-:W0:Y:S08]  /*d1c40*/  LDC R121, c[0x0][0x3b8] ;  /* 0x0000ee00ff797b82 */ /* 0x000e300000000800 */
[----:B------:R-:W0:Y:S01]  /*d1c50*/  LDC R123, c[0x0][0x3bc] ;  /* 0x0000ef00ff7b7b82 */ /* 0x000e220000000800 */
[----:B-----5:R0:W-:Y:S01]  /*d1c60*/  STS [R33+0x8], R34 ;  /* 0x0000082221007388 */ /* 0x0201e20000000800 */
[----:B------:R-:W-:-:S13]  /*d1c70*/  ISETP.GE.AND P0, PT, R34, R41, PT ;  /* 0x000000292200720c */ /* 0x000fda0003f06270 */
[----:B012---:R-:W-:Y:S05]  /*d1c80*/  @P0 BRA `(.L_x_2704) ;  /* 0x0000003c00d40947 */ /* 0x007fea0003800000 */
[----:B------:R-:W0:Y:S01]  /*d1c90*/  LDCU UR4, c[0x3][0xc] ;  /* 0x00c00180ff0477ac */ /* 0x000e220008000800 */
[----:B------:R-:W1:Y:S01]  /*d1ca0*/  LDC R132, c[0x3][0x1c] ;  /* 0x00c00700ff847b82 */ /* 0x000e620000000800 */
[----:B0-----:R-:W-:Y:S01]  /*d1cb0*/  UISETP.NE.AND UP0, UPT, UR4, URZ, UPT ;  /* 0x000000ff0400728c */ /* 0x001fe2000bf05270 */
[----:B-1----:R-:W-:-:S08]  /*d1cc0*/  VIADD R127, R132, 0x8 ;  /* 0x00000008847f7836 */ /* 0x002fd00000000000 */
[----:B------:R-:W-:Y:S05]  /*d1cd0*/  BRA.U UP0, `(.L_x_2705) ;  /* 0x0000000500447547 */ /* 0x000fea000b800000 */
[----:B------:R-:W0:Y:S02]  /*d1ce0*/  LDCU UR4, c[0x3][0x18] ;  /* 0x00c00300ff0477ac */ /* 0x000e240008000800 */
[----:B0-----:R-:W-:-:S09]  /*d1cf0*/  UISETP.NE.AND UP0, UPT, UR4, URZ, UPT ;  /* 0x000000ff0400728c */ /* 0x001fd2000bf05270 */
[----:B------:R-:W-:Y:S05]  /*d1d00*/  BRA.U !UP0, `(.L_x_2706) ;  /* 0x0000000108b07547 */ /* 0x000fea000b800000 */
[----:B------:R-:W-:Y:S01]  /*d1d10*/  BSSY.RELIABLE B6, `(.L_x_2707) ;  /* 0x000002a000067945 */ /* 0x000fe20003800100 */
.L_x_2710:
[----:B------:R-:W-:-:S13]  /*d1d20*/  ISETP.NE.AND P0, PT, R34, -0x1, PT ;  /* 0xffffffff2200780c */ /* 0x000fda0003f05270 */
[----:B------:R-:W-:Y:S05]  /*d1d30*/  @!P0 BREAK.RELIABLE B6 ;  /* 0x0000000000068942 */ /* 0x000fea0003800100 */
[----:B01----:R-:W-:Y:S05]  /*d1d40*/  @!P0 BRA `(.L_x_2704) ;  /* 0x0000003c00a48947 */ /* 0x003fea0003800000 */
[----:B------:R-:W0:Y:S01]  /*d1d50*/  LDS R36, [R33+0xc] ;  /* 0x00000c0021247984 */ /* 0x000e220000000800 */
[----:B------:R-:W1:Y:S01]  /*d1d60*/  LDC.64 R2, c[0x0][0x388] ;  /* 0x0000e200ff027b82 */ /* 0x000e620000000a00 */
[----:B------:R-:W-:Y:S01]  /*d1d70*/  R2UR UR4, R64 ;  /* 0x00000000400472ca */ /* 0x000fe200000e0000 */
[----:B------:R-:W-:Y:S01]  /*d1d80*/  IMAD R37, R34, 0xa, RZ ;  /* 0x0000000a22257824 */ /* 0x000fe200078e02ff */
[C---:B------:R-:W-:Y:S02]  /*d1d90*/  R2UR UR5, R65.reuse ;  /* 0x00000000410572ca */ /* 0x040fe400000e0000 */
[----:B------:R-:W-:Y:S02]  /*d1da0*/  R2UR UR8, R64 ;  /* 0x00000000400872ca */ /* 0x000fe400000e0000 */
[----:B------:R-:W-:Y:S01]  /*d1db0*/  R2UR UR9, R65 ;  /* 0x00000000410972ca */ /* 0x000fe200000e0000 */
[----:B0-----:R-:W-:Y:S02]  /*d1dc0*/  IMAD R51, R36, 0xa, RZ ;  /* 0x0000000a24337824 */ /* 0x001fe400078e02ff */
[----:B-1----:R-:W-:-:S04]  /*d1dd0*/  IMAD.WIDE R36, R37, 0x4, R2 ;  /* 0x0000000425247825 */ /* 0x002fc800078e0202 */
[----:B------:R-:W-:Y:S02]  /*d1de0*/  IMAD.WIDE R2, R51, 0x4, R2 ;  /* 0x0000000433027825 */ /* 0x000fe400078e0202 */
[----:B------:R-:W2:Y:S04]  /*d1df0*/  LDG.E R38, desc[UR4][R36.64] ;  /* 0x0000000424267981 */ /* 0x000ea8000c1e1900 */
[----:B------:R-:W5:Y:S01]  /*d1e00*/  LDG.E R3, desc[UR8][R2.64] ;  /* 0x0000000802037981 */ /* 0x000f62000c1e1900 */
[----:B--2---:R-:W-:-:S05]  /*d1e10*/  VIADD R38, R38, 0x12 ;  /* 0x0000001226267836 */ /* 0x004fca0000000000 */
[----:B-----5:R-:W-:-:S13]  /*d1e20*/  ISETP.GT.AND P0, PT, R38, R3, PT ;  /* 0x000000032600720c */ /* 0x020fda0003f04270 */
[----:B------:R-:W-:Y:S05]  /*d1e30*/  @P0 BREAK.RELIABLE B6 ;  /* 0x0000000000060942 */ /* 0x000fea0003800100 */
[----:B------:R-:W-:Y:S05]  /*d1e40*/  @P0 BRA `(.L_x_2704) ;  /* 0x0000003c00640947 */ /* 0x000fea0003800000 */
[----:B------:R-:W-:Y:S01]  /*d1e50*/  R2UR UR4, R64 ;  /* 0x00000000400472ca */ /* 0x000fe200000e0000 */
[----:B------:R-:W-:Y:S01]  /*d1e60*/  IMAD.WIDE R2, R34, -0x18, R36 ;  /* 0xffffffe822027825 */ /* 0x000fe200078e0224 */
[----:B------:R-:W-:-:S13]  /*d1e70*/  R2UR UR5, R65 ;  /* 0x00000000410572ca */ /* 0x000fda00000e0000 */
[----:B------:R-:W2:Y:S01]  /*d1e80*/  LDG.E R2, desc[UR4][R2.64+0x8] ;  /* 0x0000080402027981 */ /* 0x000ea2000c1e1900 */
[----:B------:R-:W-:Y:S01]  /*d1e90*/  BSSY.RELIABLE B7, `(.L_x_2708) ;  /* 0x000000d000077945 */ /* 0x000fe20003800100 */
[----:B--2---:R-:W-:-:S13]  /*d1ea0*/  LOP3.LUT P0, RZ, R2, 0x2, RZ, 0xc0, !PT ;  /* 0x0000000202ff7812 */ /* 0x004fda000780c0ff */
[----:B------:R-:W-:Y:S05]  /*d1eb0*/  @!P0 BRA `(.L_x_2709) ;  /* 0x0000000000288947 */ /* 0x000fea0003800000 */
[----:B------:R-:W-:Y:S05]  /*d1ec0*/  BMOV.32.CLEAR RZ, B11 ;  /* 0x000000000bff7355 */ /* 0x000fea0000100000 */
[----:B------:R-:W-:Y:S01]  /*d1ed0*/  IMAD.MOV.U32 R122, RZ, RZ, R74 ;  /* 0x000000ffff7a7224 */ /* 0x000fe200078e004a */
[----:B------:R-:W-:-:S07]  /*d1ee0*/  MOV R34, 0xd1f00 ;  /* 0x000d1f0000227802 */ /* 0x000fce0000000f00 */
[----:B---34-:R-:W-:Y:S05]  /*d1ef0*/  CALL.REL.NOINC `($_Z4LAMPPcPiS0_S0_PdS1_S0_S_$_Z15check_structurePcPiS0_iPdiS1_S0_S_) ;  /* 0x0000007c008c7944 */ /* 0x018fea0003c00000 */
[----:B------:R-:W-:Y:S01]  /*d1f00*/  ISETP.NE.AND P0, PT, R55, RZ, PT ;  /* 0x000000ff3700720c */ /* 0x000fe20003f05270 */
[----:B------:R-:W-:-:S12]  /*d1f10*/  IMAD.MOV.U32 R37, RZ, RZ, 0x1 ;  /* 0x00000001ff257424 */ /* 0x000fd800078e00ff */
[----:B------:R-:W-:Y:S05]  /*d1f20*/  @P0 BREAK.RELIABLE B7 ;  /* 0x0000000000070942 */ /* 0x000fea0003800100 */
[----:B------:R-:W-:Y:S05]  /*d1f30*/  @P0 BREAK.RELIABLE B6 ;  /* 0x0000000000060942 */ /* 0x000fea0003800100 */
[----:B------:R-:W-:Y:S05]  /*d1f40*/  @P0 BRA `(.L_x_1588) ;  /* 0x0000007c00680947 */ /* 0x000fea0003800000 */
[----:B------:R0:W1:Y:S02]  /*d1f50*/  LDS R34, [R33+0x8] ;  /* 0x0000080021227984 */ /* 0x0000640000000800 */
.L_x_2709:
[----:B------:R-:W-:Y:S05]  /*d1f60*/  BSYNC.RELIABLE B7 ;  /* 0x0000000000077941 */ /* 0x000fea0003800100 */
.L_x_2708:
[----:B-1----:R-:W-:-:S05]  /*d1f70*/  VIADD R34, R34, 0x1 ;  /* 0x0000000122227836 */ /* 0x002fca0000000000 */
[----:B------:R1:W-:Y:S01]  /*d1f80*/  STS [R33+0x8], R34 ;  /* 0x0000082221007388 */ /* 0x0003e20000000800 */
[----:B------:R-:W-:-:S13]  /*d1f90*/  ISETP.GE.AND P0, PT, R34, R41, PT ;  /* 0x000000292200720c */ /* 0x000fda0003f06270 */
[----:B------:R-:W-:Y:S05]  /*d1fa0*/  @!P0 BRA `(.L_x_2710) ;  /* 0xfffffffc005c8947 */ /* 0x000fea000383ffff */
[----:B------:R-:W-:Y:S05]  /*d1fb0*/  BSYNC.RELIABLE B6 ;  /* 0x0000000000067941 */ /* 0x000fea0003800100 */
.L_x_2707:
[----:B------:R-:W-:Y:S05]  /*d1fc0*/  BRA `(.L_x_2704) ;  /* 0x0000003c00047947 */ /* 0x000fea0003800000 */
.L_x_2706:
[----:B------:R-:W-:Y:S01]  /*d1fd0*/  BSSY.RELIABLE B7, `(.L_x_2711) ;  /* 0x0000020000077945 */ /* 0x000fe20003800100 */
.L_x_2712:
[----:B------:R-:W-:-:S13]  /*d1fe0*/  ISETP.NE.AND P0, PT, R34, -0x1, PT ;  /* 0xffffffff2200780c */ /* 0x000fda0003f05270 */
[----:B------:R-:W-:Y:S05]  /*d1ff0*/  @!P0 BREAK.RELIABLE B7 ;  /* 0x0000000000078942 */ /* 0x000fea0003800100 */
[----:B------:R-:W-:Y:S05]  /*d2000*/  @!P0 BRA `(.L_x_2704) ;  /* 0x0000003800f48947 */ /* 0x000fea0003800000 */
        /* <DEDUP_REMOVED lines=20> */
[----:B------:R-:W-:Y:S01]  /*d2150*/  IMAD.MOV.U32 R37, RZ, RZ, 0x1 ;  /* 0x00000001ff257424 */ /* 0x000fe200078e00ff */
[----:B--2---:R-:W-:-:S13]  /*d2160*/  LOP3.LUT P0, RZ, R2, 0x2, RZ, 0xc0, !PT ;  /* 0x0000000202ff7812 */ /* 0x004fda000780c0ff */
[----:B------:R-:W-:Y:S05]  /*d2170*/  @P0 BREAK.RELIABLE B7 ;  /* 0x0000000000070942 */ /* 0x000fea0003800100 */
[----:B------:R-:W-:Y:S05]  /*d2180*/  @P0 BRA `(.L_x_1588) ;  /* 0x0000007800d80947 */ /* 0x000fea0003800000 */
[----:B------:R-:W-:-:S05]  /*d2190*/  VIADD R34, R34, 0x1 ;  /* 0x0000000122227836 */ /* 0x000fca0000000000 */
[----:B------:R0:W-:Y:S01]  /*d21a0*/  STS [R33+0x8], R34 ;  /* 0x0000082221007388 */ /* 0x0001e20000000800 */
[----:B------:R-:W-:-:S13]  /*d21b0*/  ISETP.GE.AND P0, PT, R34, R41, PT ;  /* 0x000000292200720c */ /* 0x000fda0003f06270 */
[----:B0-----:R-:W-:Y:S05]  /*d21c0*/  @!P0 BRA `(.L_x_2712) ;  /* 0xfffffffc00848947 */ /* 0x001fea000383ffff */
[----:B------:R-:W-:Y:S05]  /*d21d0*/  BSYNC.RELIABLE B7 ;  /* 0x0000000000077941 */ /* 0x000fea0003800100 */
.L_x_2711:
[----:B------:R-:W-:Y:S05]  /*d21e0*/  BRA `(.L_x_2704) ;  /* 0x00000038007c7947 */ /* 0x000fea0003800000 */
.L_x_2705:
[C---:B------:R-:W-:Y:S02]  /*d21f0*/  LOP3.LUT R128, R132.reuse, 0x7, RZ, 0xc0, !PT ;  /* 0x0000000784807812 */ /* 0x040fe400078ec0ff */
[C---:B------:R-:W-:Y:S02]  /*d2200*/  LOP3.LUT R130, R132.reuse, 0xf, RZ, 0xc0, !PT ;  /* 0x0000000f84827812 */ /* 0x040fe400078ec0ff */
[----:B------:R-:W-:Y:S01]  /*d2210*/  LOP3.LUT R129, R132, 0x3, RZ, 0xc0, !PT ;  /* 0x0000000384817812 */ /* 0x000fe200078ec0ff */
[----:B------:R-:W-:Y:S01]  /*d2220*/  VIADD R133, R128, 0xffffffff ;  /* 0xffffffff80857836 */ /* 0x000fe20000000000 */
[----:B------:R-:W-:Y:S01]  /*d2230*/  LOP3.LUT R131, R132, 0x7ffffff8, RZ, 0xc0, !PT ;  /* 0x7ffffff884837812 */ /* 0x000fe200078ec0ff */
[----:B------:R-:W-:Y:S01]  /*d2240*/  VIADD R134, R130, 0xffffffff ;  /* 0xffffffff82867836 */ /* 0x000fe20000000000 */
[----:B------:R-:W-:-:S07]  /*d2250*/  LOP3.LUT R132, R132, 0x7ffffff0, RZ, 0xc0, !PT ;  /* 0x7ffffff084847812 */ /* 0x000fce00078ec0ff */
.L_x_2778:
[----:B------:R-:W-:-:S13]  /*d2260*/  ISETP.NE.AND P0, PT, R34, -0x1, PT ;  /* 0xffffffff2200780c */ /* 0x000fda0003f05270 */
[----:B012---:R-:W-:Y:S05]  /*d2270*/  @!P0 BRA `(.L_x_2704) ;  /* 0x0000003800588947 */ /* 0x007fea0003800000 */
[----:B------:R-:W0:Y:S01]  /*d2280*/  LDS R75, [R33+0xc] ;  /* 0x00000c00214b7984 */ /* 0x000e220000000800 */
[----:B------:R-:W1:Y:S01]  /*d2290*/  LDC.64 R50, c[0x0][0x388] ;  /* 0x0000e200ff327b82 */ /* 0x000e620000000a00 */
[----:B------:R-:W-:Y:S01]  /*d22a0*/  R2UR UR4, R64 ;  /* 0x00000000400472ca */ /* 0x000fe200000e0000 */
[----:B------:R-:W-:Y:S01]  /*d22b0*/  IMAD R37, R34, 0xa, RZ ;  /* 0x0000000a22257824 */ /* 0x000fe200078e02ff */
[C---:B------:R-:W-:Y:S02]  /*d22c0*/  R2UR UR5, R65.reuse ;  /* 0x00000000410572ca */ /* 0x040fe400000e0000 */
[----:B------:R-:W-:Y:S02]  /*d22d0*/  R2UR UR8, R64 ;  /* 0x00000000400872ca */ /* 0x000fe400000e0000 */
[----:B------:R-:W-:Y:S01]  /*d22e0*/  R2UR UR9, R65 ;  /* 0x00000000410972ca */ /* 0x000fe200000e0000 */
[----:B-1----:R-:W-:-:S08]  /*d22f0*/  IMAD.WIDE R36, R37, 0x4, R50 ;  /* 0x0000000425247825 */ /* 0x002fd000078e0232 */
[----:B------:R-:W2:Y:S01]  /*d2300*/  LDG.E R38, desc[UR4][R36.64] ;  /* 0x0000000424267981 */ /* 0x000ea2000c1e1900 */
[----:B0-----:R-:W-:-:S04]  /*d2310*/  IMAD R75, R75, 0xa, RZ ;  /* 0x0000000a4b4b7824 */ /* 0x001fc800078e02ff */
[----:B------:R-:W-:-:S05]  /*d2320*/  IMAD.WIDE R2, R75, 0x4, R50 ;  /* 0x000000044b027825 */ /* 0x000fca00078e0232 */
[----:B---3--:R-:W3:Y:S01]  /*d2330*/  LDG.E R53, desc[UR8][R2.64] ;  /* 0x0000000802357981 */ /* 0x008ee2000c1e1900 */
[----:B--2---:R-:W-:-:S05]  /*d2340*/  VIADD R38, R38, 0x12 ;  /* 0x0000001226267836 */ /* 0x004fca0000000000 */
[----:B---3--:R-:W-:-:S13]  /*d2350*/  ISETP.GT.AND P0, PT, R38, R53, PT ;  /* 0x000000352600720c */ /* 0x008fda0003f04270 */
[----:B------:R-:W-:Y:S05]  /*d2360*/  @P0 BRA `(.L_x_2704) ;  /* 0x00000038001c0947 */ /* 0x000fea0003800000 */
[----:B------:R-:W-:Y:S01]  /*d2370*/  R2UR UR4, R64 ;  /* 0x00000000400472ca */ /* 0x000fe200000e0000 */
[----:B------:R-:W-:Y:S01]  /*d2380*/  IMAD.WIDE R52, R34, -0x18, R36 ;  /* 0xffffffe822347825 */ /* 0x000fe200078e0224 */
[----:B------:R-:W-:-:S13]  /*d2390*/  R2UR UR5, R65 ;  /* 0x00000000410572ca */ /* 0x000fda00000e0000 */
[----:B------:R-:W2:Y:S02]  /*d23a0*/  LDG.E R52, desc[UR4][R52.64+0x8] ;  /* 0x0000080434347981 */ /* 0x000ea4000c1e1900 */
[----:B--2---:R-:W-:-:S13]  /*d23b0*/  LOP3.LUT P0, RZ, R52, 0x2, RZ, 0xc0, !PT ;  /* 0x0000000234ff7812 */ /* 0x004fda000780c0ff */
[----:B------:R-:W-:Y:S05]  /*d23c0*/  @!P0 BRA `(.L_x_2713) ;  /* 0x0000003400f48947 */ /* 0x000fea0003800000 */
[----:B------:R-:W0:Y:S02]  /*d23d0*/  LDC R84, c[0x3][0x1c] ;  /* 0x00c00700ff547b82 */ /* 0x000e240000000800 */
[----:B0-----:R-:W-:-:S13]  /*d23e0*/  ISETP.GE.AND P0, PT, R84, 0x1, PT ;  /* 0x000000015400780c */ /* 0x001fda0003f06270 */
[----:B------:R-:W-:Y:S05]  /*d23f0*/  @!P0 BRA `(.L_x_2714) ;  /* 0x0000000400a88947 */ /* 0x000fea0003800000 */
[----:B------:R-:W-:Y:S01]  /*d2400*/  ISETP.GE.U32.AND P0, PT, R84, 0x8, PT ;  /* 0x000000085400780c */ /* 0x000fe20003f06070 */
[----:B------:R-:W-:-:S12]  /*d2410*/  IMAD.MOV.U32 R38, RZ, RZ, RZ ;  /* 0x000000ffff267224 */ /* 0x000fd800078e00ff */
[----:B------:R-:W-:Y:S05]  /*d2420*/  @!P0 BRA `(.L_x_2715) ;  /* 0x0000000000c08947 */ /* 0x000fea0003800000 */
[----:B------:R-:W0:Y:S01]  /*d2430*/  LDS R38, [R33] ;  /* 0x0000000021267984 */ /* 0x000e220000000800 */
[----:B------:R-:W-:Y:S01]  /*d2440*/  BSSY.RECONVERGENT B0, `(.L_x_2716) ;  /* 0x000002d000007945 */ /* 0x000fe20003800200 */
[----:B------:R-:W-:Y:S02]  /*d2450*/  IMAD.MOV.U32 R82, RZ, RZ, RZ ;  /* 0x000000ffff527224 */ /* 0x000fe400078e00ff */
[----:B0-----:R-:W-:-:S07]  /*d2460*/  IMAD R38, R127, R38, RZ ;  /* 0x000000267f267224 */ /* 0x001fce00078e02ff */
.L_x_2717:
[----:B0-----:R-:W4:Y:S01]  /*d2470*/  LDC.64 R52, c[0x0][0x398] ;  /* 0x0000e600ff347b82 */ /* 0x001f220000000a00 */
        /* <DEDUP_REMOVED lines=20> */
[----:B----4-:R-:W-:Y:S01]  /*d25c0*/  IMAD.WIDE R54, R57, 0x4, R52 ;  /* 0x0000000439367825 */ /* 0x010fe200078e0234 */
        /* <DEDUP_REMOVED lines=8> */
[----:B0-----:R-:W-:-:S04]  /*d2650*/  IMAD.WIDE R54, R59, 0x4, R52 ;  /* 0x000000043b367825 */ /* 0x001fc800078e0234 */
        /* <DEDUP_REMOVED lines=12> */
.L_x_2716:
[----:B------:R-:W-:-:S07]  /*d2720*/  IMAD.MOV.U32 R38, RZ, RZ, R131 ;  /* 0x000000ffff267224 */ /* 0x000fce00078e0083 */
.L_x_2715:
[----:B------:R-:W-:-:S13]  /*d2730*/  ISETP.NE.AND P0, PT, R128, RZ, PT ;  /* 0x000000ff8000720c */ /* 0x000fda0003f05270 */
[----:B------:R-:W-:Y:S05]  /*d2740*/  @!P0 BRA `(.L_x_2714) ;  /* 0x0000000000d48947 */ /* 0x000fea0003800000 */
[----:B------:R-:W-:Y:S02]  /*d2750*/  ISETP.GE.U32.AND P0, PT, R133, 0x3, PT ;  /* 0x000000038500780c */ /* 0x000fe40003f06070 */
[----:B------:R-:W-:-:S11]  /*d2760*/  ISETP.NE.AND P1, PT, R129, RZ, PT ;  /* 0x000000ff8100720c */ /* 0x000fd60003f25270 */
[----:B------:R-:W-:Y:S05]  /*d2770*/  @!P0 BRA `(.L_x_2718) ;  /* 0x0000000000608947 */ /* 0x000fea0003800000 */
[----:B0-----:R-:W0:Y:S01]  /*d2780*/  LDS R52, [R33] ;  /* 0x0000000021347984 */ /* 0x001e220000000800 */
[----:B------:R-:W1:Y:S01]  /*d2790*/  LDC.64 R58, c[0x0][0x398] ;  /* 0x0000e600ff3a7b82 */ /* 0x000e620000000a00 */
        /* <DEDUP_REMOVED lines=8> */
[----:B0-----:R-:W-:Y:S02]  /*d2820*/  IMAD R52, R127, R52, R38 ;  /* 0x000000347f347224 */ /* 0x001fe400078e0226 */
[----:B------:R-:W-:Y:S02]  /*d2830*/  VIADD R38, R38, 0x4 ;  /* 0x0000000426267836 */ /* 0x000fe40000000000 */
[C---:B------:R-:W-:Y:S02]  /*d2840*/  VIADD R53, R52.reuse, 0x8 ;  /* 0x0000000834357836 */ /* 0x040fe40000000000 */
[----:B----4-:R-:W-:-:S02]  /*d2850*/  VIADD R55, R52, 0x9 ;  /* 0x0000000934377836 */ /* 0x010fc40000000000 */
[C---:B------:R-:W-:Y:S02]  /*d2860*/  VIADD R57, R52.reuse, 0xa ;  /* 0x0000000a34397836 */ /* 0x040fe40000000000 */
[----:B------:R-:W-:Y:S02]  /*d2870*/  VIADD R61, R52, 0xb ;  /* 0x0000000b343d7836 */ /* 0x000fe40000000000 */
[----:B-1----:R-:W-:-:S04]  /*d2880*/  IMAD.WIDE R52, R53, 0x4, R58 ;  /* 0x0000000435347825 */ /* 0x002fc800078e023a */
[--C-:B------:R-:W-:Y:S01]  /*d2890*/  IMAD.WIDE R54, R55, 0x4, R58.reuse ;  /* 0x0000000437367825 */ /* 0x100fe200078e023a */
[----:B------:R1:W-:Y:S03]  /*d28a0*/  STG.E desc[UR4][R52.64], RZ ;  /* 0x000000ff34007986 */ /* 0x0003e6000c101904 */
[--C-:B------:R-:W-:Y:S01]  /*d28b0*/  IMAD.WIDE R56, R57, 0x4, R58.reuse ;  /* 0x0000000439387825 */ /* 0x100fe200078e023a */
[----:B------:R1:W-:Y:S03]  /*d28c0*/  STG.E desc[UR8][R54.64], RZ ;  /* 0x000000ff36007986 */ /* 0x0003e6000c101908 */
[----:B------:R-:W-:Y:S01]  /*d28d0*/  IMAD.WIDE R58, R61, 0x4, R58 ;  /* 0x000000043d3a7825 */ /* 0x000fe200078e023a */
[----:B------:R1:W-:Y:S04]  /*d28e0*/  STG.E desc[UR10][R56.64], RZ ;  /* 0x000000ff38007986 */ /* 0x0003e8000c10190a */
[----:B------:R1:W-:Y:S02]  /*d28f0*/  STG.E desc[UR12][R58.64], RZ ;  /* 0x000000ff3a007986 */ /* 0x0003e4000c10190c */
.L_x_2718:
[----:B------:R-:W-:Y:S05]  /*d2900*/  @!P1 BRA `(.L_x_2714) ;  /* 0x0000000000649947 */ /* 0x000fea0003800000 */
[----:B------:R-:W-:Y:S02]  /*d2910*/  LOP3.LUT P1, RZ, R84, 0x1, RZ, 0xc0, !PT ;  /* 0x0000000154ff7812 */ /* 0x000fe4000782c0ff */
[----:B------:R-:W-:-:S11]  /*d2920*/  ISETP.NE.AND P0, PT, R129, 0x1, PT ;  /* 0x000000018100780c */ /* 0x000fd60003f05270 */
[----:B01----:R0:W1:Y:S01]  /*d2930*/  @P1 LDS R58, [R33] ;  /* 0x00000000213a1984 */ /* 0x0030620000000800 */
[----:B------:R-:W2:Y:S01]  /*d2940*/  @P1 LDC.64 R56, c[0x0][0x398] ;  /* 0x0000e600ff381b82 */ /* 0x000ea20000000a00 */
[----:B------:R-:W-:Y:S05]  /*d2950*/  @!P0 BRA `(.L_x_2719) ;  /* 0x0000000000388947 */ /* 0x000fea0003800000 */
[----:B----4-:R-:W3:Y:S01]  /*d2960*/  LDS R54, [R33] ;  /* 0x0000000021367984 */ /* 0x010ee20000000800 */
[----:B------:R-:W4:Y:S01]  /*d2970*/  LDC.64 R52, c[0x0][0x398] ;  /* 0x0000e600ff347b82 */ /* 0x000f220000000a00 */
[C---:B------:R-:W-:Y:S02]  /*d2980*/  R2UR UR4, R64.reuse ;  /* 0x00000000400472ca */ /* 0x040fe400000e0000 */
[C---:B------:R-:W-:Y:S02]  /*d2990*/  R2UR UR5, R65.reuse ;  /* 0x00000000410572ca */ /* 0x040fe400000e0000 */
[----:B------:R-:W-:Y:S02]  /*d29a0*/  R2UR UR8, R64 ;  /* 0x00000000400872ca */ /* 0x000fe400000e0000 */
[----:B------:R-:W-:Y:S01]  /*d29b0*/  R2UR UR9, R65 ;  /* 0x00000000410972ca */ /* 0x000fe200000e0000 */
[----:B---3--:R-:W-:Y:S02]  /*d29c0*/  IMAD R54, R127, R54, R38 ;  /* 0x000000367f367224 */ /* 0x008fe400078e0226 */
[----:B------:R-:W-:-:S02]  /*d29d0*/  VIADD R38, R38, 0x2 ;  /* 0x0000000226267836 */ /* 0x000fc40000000000 */
[C---:B------:R-:W-:Y:S02]  /*d29e0*/  VIADD R55, R54.reuse, 0x8 ;  /* 0x0000000836377836 */ /* 0x040fe40000000000 */
[----:B------:R-:W-:Y:S02]  /*d29f0*/  VIADD R59, R54, 0x9 ;  /* 0x00000009363b7836 */ /* 0x000fe40000000000 */
[----:B----4-:R-:W-:-:S04]  /*d2a00*/  IMAD.WIDE R54, R55, 0x4, R52 ;  /* 0x0000000437367825 */ /* 0x010fc800078e0234 */
[----:B------:R-:W-:Y:S01]  /*d2a10*/  IMAD.WIDE R52, R59, 0x4, R52 ;  /* 0x000000043b347825 */ /* 0x000fe200078e0234 */
[----:B------:R3:W-:Y:S04]  /*d2a20*/  STG.E desc[UR4][R54.64], RZ ;  /* 0x000000ff36007986 */ /* 0x0007e8000c101904 */
[----:B------:R3:W-:Y:S02]  /*d2a30*/  STG.E desc[UR8][R52.64], RZ ;  /* 0x000000ff34007986 */ /* 0x0007e4000c101908 */
.L_x_2719:
[----:B-1----:R-:W-:Y:S01]  /*d2a40*/  @P1 IMAD R38, R127, R58, R38 ;  /* 0x0000003a7f261224 */ /* 0x002fe200078e0226 */
[----:B------:R-:W-:Y:S02]  /*d2a50*/  @P1 R2UR UR4, R64 ;  /* 0x00000000400412ca */ /* 0x000fe400000e0000 */
[----:B------:R-:W-:Y:S01]  /*d2a60*/  @P1 R2UR UR5, R65 ;  /* 0x00000000410512ca */ /* 0x000fe200000e0000 */
[----:B---3--:R-:W-:-:S04]  /*d2a70*/  @P1 VIADD R53, R38, 0x8 ;  /* 0x0000000826351836 */ /* 0x008fc80000000000 */
[----:B--2---:R-:W-:-:S08]  /*d2a80*/  @P1 IMAD.WIDE R52, R53, 0x4, R56 ;  /* 0x0000000435341825 */ /* 0x004fd000078e0238 */
[----:B------:R2:W-:Y:S02]  /*d2a90*/  @P1 STG.E desc[UR4][R52.64], RZ ;  /* 0x000000ff34001986 */ /* 0x0005e4000c101904 */
.L_x_2714:
[----:B------:R-:W0:Y:S01]  /*d2aa0*/  LDS R38, [R33] ;  /* 0x0000000021267984 */ /* 0x000e220000000800 */
[C---:B------:R-:W-:Y:S02]  /*d2ab0*/  R2UR UR4, R64.reuse ;  /* 0x00000000400472ca */ /* 0x040fe400000e0000 */
[C---:B------:R-:W-:Y:S02]  /*d2ac0*/  R2UR UR5, R65.reuse ;  /* 0x00000000410572ca */ /* 0x040fe400000e0000 */
[----:B------:R-:W-:Y:S02]  /*d2ad0*/  R2UR UR8, R64 ;  /* 0x00000000400872ca */ /* 0x000fe400000e0000 */
[----:B------:R-:W-:Y:S01]  /*d2ae0*/  R2UR UR9, R65 ;  /* 0x00000000410972ca */ /* 0x000fe200000e0000 */
[----:B012---:R-:W-:-:S04]  /*d2af0*/  IMAD R53, R38, 0xa, RZ ;  /* 0x0000000a26357824 */ /* 0x007fc800078e02ff */
[----:B------:R-:W-:-:S05]  /*d2b00*/  IMAD.WIDE R50, R53, 0x4, R50 ;  /* 0x0000000435327825 */ /* 0x000fca00078e0232 */
[----:B------:R-:W2:Y:S04]  /*d2b10*/  LDG.E R90, desc[UR4][R50.64+0xc] ;  /* 0x00000c04325a7981 */ /* 0x000ea8000c1e1900 */
[----:B------:R-:W2:Y:S01]  /*d2b20*/  LDG.E R53, desc[UR8][R50.64+0x10] ;  /* 0x0000100832357981 */ /* 0x000ea2000c1e1900 */
[----:B------:R-:W-:Y:S01]  /*d2b30*/  BSSY.RECONVERGENT B0, `(.L_x_2720) ;  /* 0x000013b000007945 */ /* 0x000fe20003800200 */
[----:B--2---:R-:W-:-:S13]  /*d2b40*/  ISETP.GE.AND P0, PT, R90, R53, PT ;  /* 0x000000355a00720c */ /* 0x004fda0003f06270 */
[----:B------:R-:W-:Y:S05]  /*d2b50*/  @P0 BRA `(.L_x_2721) ;  /* 0x0000001000e00947 */ /* 0x000fea0003800000 */
.L_x_2745:
[----:B------:R-:W0:Y:S01]  /*d2b60*/  LDC.64 R50, c[0x0][0x390] ;  /* 0x0000e400ff327b82 */ /* 0x000e220000000a00 */
[----:B------:R-:W-:Y:S01]  /*d2b70*/  R2UR UR4, R64 ;  /* 0x00000000400472ca */ /* 0x000fe200000e0000 */
[----:B------:R-:W-:Y:S01]  /*d2b80*/  IMAD R53, R90, 0x3, RZ ;  /* 0x000000035a357824 */ /* 0x000fe200078e02ff */
[----:B------:R-:W-:-:S03]  /*d2b90*/  R2UR UR5, R65 ;  /* 0x00000000410572ca */ /* 0x000fc600000e0000 */
[----:B0-----:R-:W-:-:S10]  /*d2ba0*/  IMAD.WIDE R50, R53, 0x4, R50 ;  /* 0x0000000435327825 */ /* 0x001fd400078e0232 */
[----:B------:R-:W2:Y:S01]  /*d2bb0*/  LDG.E R52, desc[UR4][R50.64+0x8] ;  /* 0x0000080432347981 */ /* 0x000ea2000c1e1900 */
[----:B------:R-:W-:Y:S01]  /*d2bc0*/  BSSY.RECONVERGENT B1, `(.L_x_2722) ;  /* 0x0000128000017945 */ /* 0x000fe20003800200 */
[----:B--2---:R-:W-:-:S04]  /*d2bd0*/  LOP3.LUT R52, R52, 0x1, RZ, 0xc0, !PT ;  /* 0x0000000134347812 */ /* 0x004fc800078ec0ff */
[----:B------:R-:W-:-:S13]  /*d2be0*/  ISETP.NE.U32.AND P0, PT, R52, 0x1, PT ;  /* 0x000000013400780c */ /* 0x000fda0003f05070 */
[----:B------:R-:W-:Y:S05]  /*d2bf0*/  @P0 BRA `(.L_x_2723) ;  /* 0x0000001000900947 */ /* 0x000fea0003800000 */
[----:B------:R-:W-:Y:S01]  /*d2c00*/  R2UR UR4, R64 ;  /* 0x00000000400472ca */ /* 0x000fe200000e0000 */
[----:B------:R-:W0:Y:S01]  /*d2c10*/  LDC.64 R52, c[0x0][0x398] ;  /* 0x0000e600ff347b82 */ /* 0x000e220000000a00 */
[----:B------:R-:W-:-:S13]  /*d2c20*/  R2UR UR5, R65 ;  /* 0x00000000410572ca */ /* 0x000fda00000e0000 */
[----:B------:R-:W4:Y:S02]  /*d2c30*/  LDG.E R91, desc[UR4][R50.64] ;  /* 0x00000004325b7981 */ /* 0x000f24000c1e1900 */
[----:B----4-:R-:W-:-:S04]  /*d2c40*/  IMAD R54, R127, R38, R91 ;  /* 0x000000267f367224 */ /* 0x010fc800078e025b */
[----:B------:R-:W-:-:S04]  /*d2c50*/  VIADD R55, R54, 0x8 ;  /* 0x0000000836377836 */ /* 0x000fc80000000000 */
[----:B0-----:R-:W-:-:S05]  /*d2c60*/  IMAD.WIDE R52, R55, 0x4, R52 ;  /* 0x0000000437347825 */ /* 0x001fca00078e0234 */
[----:B------:R-:W2:Y:S02]  /*d2c70*/  LDG.E R54, desc[UR4][R52.64] ;  /* 0x0000000434367981 */ /* 0x000ea4000c1e1900 */
[----:B--2---:R-:W-:-:S13]  /*d2c80*/  ISETP.NE.AND P0, PT, R54, RZ, PT ;  /* 0x000000ff3600720c */ /* 0x004fda0003f05270 */
[----:B------:R-:W-:Y:S05]  /*d2c90*/  @P0 BRA `(.L_x_2723) ;  /* 0x0000001000680947 */ /* 0x000fea0003800000 */
[----:B------:R-:W0:Y:S01]  /*d2ca0*/  LDS R56, [R33+0x4] ;  /* 0x0000040021387984 */ /* 0x000e220000000800 */
[----:B------:R-:W1:Y:S01]  /*d2cb0*/  LDC.64 R54, c[0x0][0x388] ;  /* 0x0000e200ff367b82 */ /* 0x000e620000000a00 */
[C---:B------:R-:W-:Y:S02]  /*d2cc0*/  R2UR UR4, R64.reuse ;  /* 0x00000000400472ca */ /* 0x040fe400000e0000 */
[C---:B------:R-:W-:Y:S02]  /*d2cd0*/  R2UR UR5, R65.reuse ;  /* 0x00000000410572ca */ /* 0x040fe400000e0000 */
[----:B------:R-:W-:Y:S02]  /*d2ce0*/  R2UR UR8, R64 ;  /* 0x00000000400872ca */ /* 0x000fe400000e0000 */
[----:B------:R-:W-:Y:S01]  /*d2cf0*/  R2UR UR9, R65 ;  /* 0x00000000410972ca */ /* 0x000fe200000e0000 */
[----:B0-----:R-:W-:-:S04]  /*d2d00*/  IMAD R57, R56, 0xa, RZ ;  /* 0x0000000a38397824 */ /* 0x001fc800078e02ff */
[----:B-1----:R-:W-:-:S05]  /*d2d10*/  IMAD.WIDE R54, R57, 0x4, R54 ;  /* 0x0000000439367825 */ /* 0x002fca00078e0236 */
[----:B------:R-:W2:Y:S04]  /*d2d20*/  LDG.E R92, desc[UR4][R54.64+0xc] ;  /* 0x00000c04365c7981 */ /* 0x000ea8000c1e1900 */
[----:B------:R-:W2:Y:S02]  /*d2d30*/  LDG.E R57, desc[UR8][R54.64+0x10] ;  /* 0x0000100836397981 */ /* 0x000ea4000c1e1900 */
[----:B--2---:R-:W-:-:S13]  /*d2d40*/  ISETP.GE.AND P0, PT, R92, R57, PT ;  /* 0x000000395c00720c */ /* 0x004fda0003f06270 */
[----:B------:R-:W-:Y:S05]  /*d2d50*/  @P0 BRA `(.L_x_2723) ;  /* 0x0000001000380947 */ /* 0x000fea0003800000 */
.L_x_2744:
[----:B------:R-:W0:Y:S01]  /*d2d60*/  LDC.64 R56, c[0x0][0x390] ;  /* 0x0000e400ff387b82 */ /* 0x000e220000000a00 */
[----:B------:R-:W-:Y:S01]  /*d2d70*/  R2UR UR4, R64 ;  /* 0x00000000400472ca */ /* 0x000fe200000e0000 */
[----:B------:R-:W-:Y:S01]  /*d2d80*/  IMAD R59, R92, 0x3, RZ ;  /* 0x000000035c3b7824 */ /* 0x000fe200078e02ff */
[----:B------:R-:W-:-:S03]  /*d2d90*/  R2UR UR5, R65 ;  /* 0x00000000410572ca */ /* 0x000fc600000e0000 */
[----:B0-----:R-:W-:-:S10]  /*d2da0*/  IMAD.WIDE R56, R59, 0x4, R56 ;  /* 0x000000043b387825 */ /* 0x001fd400078e0238 */
        /* <DEDUP_REMOVED lines=10> */
[C---:B------:R-:W-:Y:S02]  /*d2e50*/  R2UR UR4, R64.reuse ;  /* 0x00000000400472ca */ /* 0x040fe400000e0000 */
[C---:B------:R-:W-:Y:S02]  /*d2e60*/  R2UR UR5, R65.reuse ;  /* 0x00000000410572ca */ /* 0x040fe400000e0000 */
[----:B------:R-:W-:Y:S02]  /*d2e70*/  R2UR UR8, R64 ;  /* 0x00000000400872ca */ /* 0x000fe400000e0000 */
[----:B------:R-:W-:-:S09]  /*d2e80*/  R2UR UR9, R65 ;  /* 0x00000000410972ca */ /* 0x000fd200000e0000 */
[----:B------:R-:W2:Y:S04]  /*d2e90*/  LDG.E R93, desc[UR4][R2.64+0xc] ;  /* 0x00000c04025d7981 */ /* 0x000ea8000c1e1900 */
[----:B------:R-:W2:Y:S02]  /*d2ea0*/  LDG.E R58, desc[UR8][R2.64+0x10] ;  /* 0x00001008023a7981 */ /* 0x000ea4000c1e1900 */
[----:B--2---:R-:W-:-:S13]  /*d2eb0*/  ISETP.GE.AND P0, PT, R93, R58, PT ;  /* 0x0000003a5d00720c */ /* 0x004fda0003f06270 */
[----:B------:R-:W-:Y:S05]  /*d2ec0*/  @P0 BRA `(.L_x_2725) ;  /* 0x0000000c00c00947 */ /* 0x000fea0003800000 */
.L_x_2743:
[----:B------:R-:W0:Y:S01]  /*d2ed0*/  LDC.64 R58, c[0x0][0x390] ;  /* 0x0000e400ff3a7b82 */ /* 0x000e220000000a00 */
[----:B------:R-:W-:Y:S01]  /*d2ee0*/  R2UR UR4, R64 ;  /* 0x00000000400472ca */ /* 0x000fe200000e0000 */
[----:B------:R-:W-:Y:S01]  /*d2ef0*/  IMAD R61, R93, 0x3, RZ ;  /* 0x000000035d3d7824 */ /* 0x000fe200078e02ff */
[----:B------:R-:W-:-:S03]  /*d2f00*/  R2UR UR5, R65 ;  /* 0x00000000410572ca */ /* 0x000fc600000e0000 */
[----:B0-----:R-:W-:-:S10]  /*d2f10*/  IMAD.WIDE R58, R61, 0x4, R58 ;  /* 0x000000043d3a7825 */ /* 0x001fd400078e023a */
[----:B------:R-:W2:Y:S01]  /*d2f20*/  LDG.E R60, desc[UR4][R58.64] ;  /* 0x000000043a3c7981 */ /* 0x000ea2000c1e1900 */
[----:B------:R-:W-:Y:S05]  /*d2f30*/  BMOV.32.CLEAR RZ, B3 ;  /* 0x0000000003ff7355 */ /* 0x000fea0000100000 */
        /* <DEDUP_REMOVED lines=20> */
.L_x_2742:
        /* <DEDUP_REMOVED lines=27> */
.L_x_2741:
        /* <DEDUP_REMOVED lines=26> */
[----:B------:R-:W-:-:S07]  /*d33d0*/  IMAD.MOV.U32 R96, RZ, RZ, R86 ;  /* 0x000000ffff607224 */ /* 0x000fce00078e0056 */
.L_x_2740:
        /* <DEDUP_REMOVED lines=14> */
[----:B------:R-:W0:Y:S01]  /*d34c0*/  LDC.64 R86, c[0x0][0x388] ;  /* 0x0000e200ff567b82 */ /* 0x000e220000000a00 */
[----:B------:R-:W-:Y:S01]  /*d34d0*/  R2UR UR4, R64 ;  /* 0x00000000400472ca */ /* 0x000fe200000e0000 */
        /* <DEDUP_REMOVED lines=8> */
[----:B0-----:R-:W-:-:S06]  /*d3560*/  IMAD.WIDE R88, R89, 0x4, R86 ;  /* 0x0000000459587825 */ /* 0x001fcc00078e0256 */
        /* <DEDUP_REMOVED lines=26> */
[----:B------:R-:W2:Y:S04]  /*d3710*/  LDG.E R86, desc[UR4][R82.64+0x4] ;  /* 0x0000040452567981 */ /* 0x000ea8000c1e1900 */
[----:B------:R-:W2:Y:S04]  /*d3720*/  LDG.E R87, desc[UR8][R80.64+0x4] ;  /* 0x0000040850577981 */ /* 0x000ea8000c1e1900 */
        /* <DEDUP_REMOVED lines=22> */
[----:B------:R-:W-:-:S07]  /*d3890*/  IMAD.MOV.U32 R86, RZ, RZ, R84 ;  /* 0x000000ffff567224 */ /* 0x000fce00078e0054 */
.L_x_2737:
[----:B------:R-:W0:Y:S01]  /*d38a0*/  LDC.64 R84, c[0x0][0x390] ;  /* 0x0000e400ff547b82 */ /* 0x000e220000000a00 */
[----:B------:R-:W-:Y:S01]  /*d38b0*/  R2UR UR4, R64 ;  /* 0x00000000400472ca */ /* 0x000fe200000e0000 */
[----:B------:R-:W-:Y:S01]  /*d38c0*/  IMAD R87, R86, 0x3, RZ ;  /* 0x0000000356577824 */ /* 0x000fe200078e02ff */
[----:B------:R-:W-:-:S03]  /*d38d0*/  R2UR UR5, R65 ;  /* 0x00000000410572ca */ /* 0x000fc600000e0000 */
[----:B0-----:R-:W-:-:S10]  /*d38e0*/  IMAD.WIDE R84, R87, 0x4, R84 ;  /* 0x0000000457547825 */ /* 0x001fd400078e0254 */
        /* <DEDUP_REMOVED lines=9> */
[C---:B------:R-:W-:Y:S02]  /*d3980*/  R2UR UR4, R64.reuse ;  /* 0x00000000400472ca */ /* 0x040fe400000e0000 */
[C---:B------:R-:W-:Y:S02]  /*d3990*/  R2UR UR5, R65.reuse ;  /* 0x00000000410572ca */ /* 0x040fe400000e0000 */
[----:B------:R-:W-:Y:S02]  /*d39a0*/  R2UR UR8, R64 ;  /* 0x00000000400872ca */ /* 0x000fe400000e0000 */
[----:B------:R-:W-:-:S09]  /*d39b0*/  R2UR UR9, R65 ;  /* 0x00000000410972ca */ /* 0x000fd200000e0000 */
[----:B------:R-:W2:Y:S04]  /*d39c0*/  LDG.E R87, desc[UR4][R54.64+0x4] ;  /* 0x0000040436577981 */ /* 0x000ea8000c1e1900 */
[----:B------:R-:W3:Y:S01]  /*d39d0*/  LDG.E R85, desc[UR8][R84.64+0x4] ;  /* 0x0000040854557981 */ /* 0x000ee2000c1e1900 */
[----:B--2---:R-:W-:-:S05]  /*d39e0*/  IMAD.IADD R87, R100, 0x1, R87 ;  /* 0x0000000164577824 */ /* 0x004fca00078e0257 */
[----:B---3--:R-:W-:-:S13]  /*d39f0*/  ISETP.GT.AND P0, PT, R87, R85, PT ;  /* 0x000000555700720c */ /* 0x008fda0003f04270 */
        /* <DEDUP_REMOVED lines=8> */
.L_x_2735:
[----:B------:R-:W-:Y:S05]  /*d3a80*/  BSYNC.RELIABLE B7 ;  /* 0x0000000000077941 */ /* 0x000fea0003800100 */
.L_x_2734:
[----:B------:R-:W-:-:S05]  /*d3a90*/  VIADD R86, R86, 0x1 ;  /* 0x0000000156567836 */ /* 0x000fca0000000000 */
[----:B------:R-:W-:-:S13]  /*d3aa0*/  ISETP.GE.AND P0, PT, R86, R99, PT ;  /* 0x000000635600720c */ /* 0x000fda0003f06270 */
[----:B------:R-:W-:Y:S05]  /*d3ab0*/  @!P0 BRA `(.L_x_2737) ;  /* 0xfffffffc00788947 */ /* 0x000fea000383ffff */
[----:B------:R-:W-:Y:S05]  /*d3ac0*/  BRA `(.L_x_2733) ;  /* 0x0000000000487947 */ /* 0x000fea0003800000 */
.L_x_2736:
[----:B------:R-:W0:Y:S01]  /*d3ad0*/  LDS R86, [R33+0x14] ;  /* 0x0000140021567984 */ /* 0x000e220000000800 */
[----:B------:R-:W-:Y:S01]  /*d3ae0*/  BSSY.RELIABLE B10, `(.L_x_2738) ;  /* 0x000000c0000a7945 */ /* 0x000fe20003800100 */
[----:B0-----:R-:W-:-:S13]  /*d3af0*/  ISETP.NE.AND P0, PT, R86, -0x1, PT ;  /* 0xffffffff5600780c */ /* 0x001fda0003f05270 */
[----:B------:R-:W-:Y:S05]  /*d3b00*/  @!P0 BRA `(.L_x_2739) ;  /* 0x0000000000248947 */ /* 0x000fea0003800000 */
[----:B------:R-:W0:Y:S01]  /*d3b10*/  LDC.64 R84, c[0x0][0x388] ;  /* 0x0000e200ff547b82 */ /* 0x000e220000000a00 */
[----:B------:R-:W-:Y:S01]  /*d3b20*/  R2UR UR4, R64 ;  /* 0x00000000400472ca */ /* 0x000fe200000e0000 */
[----:B------:R-:W-:Y:S01]  /*d3b30*/  IMAD R87, R86, 0xa, RZ ;  /* 0x0000000a56577824 */ /* 0x000fe200078e02ff */
[----:B------:R-:W-:-:S03]  /*d3b40*/  R2UR UR5, R65 ;  /* 0x00000000410572ca */ /* 0x000fc600000e0000 */
[----:B0-----:R-:W-:-:S10]  /*d3b50*/  IMAD.WIDE R84, R87, 0x4, R84 ;  /* 0x0000000457547825 */ /* 0x001fd400078e0254 */
[----:B------:R-:W2:Y:S02]  /*d3b60*/  LDG.E R84, desc[UR4][R84.64+0x10] ;  /* 0x0000100454547981 */ /* 0x000ea4000c1e1900 */
[----:B--2---:R-:W-:-:S13]  /*d3b70*/  ISETP.NE.AND P0, PT, R84, RZ, PT ;  /* 0x000000ff5400720c */ /* 0x004fda0003f05270 */
[----:B------:R-:W-:Y:S05]  /*d3b80*/  @!P0 BREAK.RELIABLE B10 ;  /* 0x00000000000a8942 */ /* 0x000fea0003800100 */
[----:B------:R-:W-:Y:S05]  /*d3b90*/  @!P0 BRA `(.L_x_2733) ;  /* 0x0000000000148947 */ /* 0x000fea0003800000 */
.L_x_2739:
[----:B------:R-:W-:Y:S05]  /*d3ba0*/  BSYNC.RELIABLE B10 ;  /* 0x00000000000a7941 */ /* 0x000fea0003800100 */
.L_x_2738:
[----:B------:R-:W-:Y:S01]  /*d3bb0*/  R2UR UR4, R64 ;  /* 0x00000000400472ca */ /* 0x000fe200000e0000 */
[----:B------:R-:W-:Y:S01]  /*d3bc0*/  IMAD.MOV.U32 R85, RZ, RZ, 0x1 ;  /* 0x00000001ff557424 */ /* 0x000fe200078e00ff */
[----:B------:R-:W-:-:S13]  /*d3bd0*/  R2UR UR5, R65 ;  /* 0x00000000410572ca */ /* 0x000fda00000e0000 */
[----:B------:R0:W-:Y:S02]  /*d3be0*/  STG.E desc[UR4][R52.64], R85 ;  /* 0x0000005534007986 */ /* 0x0001e4000c101904 */
.L_x_2733:
[----:B------:R-:W-:Y:S05]  /*d3bf0*/  BSYNC.RECONVERGENT B6 ;  /* 0x0000000000067941 */ /* 0x000fea0003800200 */
.L_x_2732:
[----:B0-----:R-:W0:Y:S01]  /*d3c00*/  LDC.64 R84, c[0x0][0x388] ;  /* 0x0000e200ff547b82 */ /* 0x001e220000000a00 */
[----:B------:R-:W-:Y:S02]  /*d3c10*/  R2UR UR4, R64 ;  /* 0x00000000400472ca */ /* 0x000fe400000e0000 */
[----:B------:R-:W-:Y:S01]  /*d3c20*/  R2UR UR5, R65 ;  /* 0x00000000410572ca */ /* 0x000fe200000e0000 */
[----:B0-----:R-:W-:-:S12]  /*d3c30*/  IMAD.WIDE R84, R97, 0x4, R84 ;  /* 0x0000000461547825 */ /* 0x001fd800078e0254 */
[----:B------:R-:W2:Y:S01]  /*d3c40*/  LDG.E R85, desc[UR4][R84.64+0x10] ;  /* 0x0000100454557981 */ /* 0x000ea2000c1e1900 */
[----:B------:R-:W-:-:S05]  /*d3c50*/  VIADD R96, R96, 0x1 ;  /* 0x0000000160607836 */ /* 0x000fca0000000000 */
[----:B--2---:R-:W-:-:S13]  /*d3c60*/  ISETP.GE.AND P0, PT, R96, R85, PT ;  /* 0x000000556000720c */ /* 0x004fda0003f06270 */
[----:B------:R-:W-:Y:S05]  /*d3c70*/  @!P0 BRA `(.L_x_2740) ;  /* 0xfffffff400d88947 */ /* 0x000fea000383ffff */
.L_x_2731:
[----:B------:R-:W-:Y:S05]  /*d3c80*/  BSYNC.RECONVERGENT B5 ;  /* 0x0000000000057941 */ /* 0x000fea0003800200 */
.L_x_2730:
[----:B------:R-:W-:Y:S02]  /*d3c90*/  R2UR UR4, R64 ;  /* 0x00000000400472ca */ /* 0x000fe400000e0000 */
[----:B------:R-:W-:-:S13]  /*d3ca0*/  R2UR UR5, R65 ;  /* 0x00000000410572ca */ /* 0x000fda00000e0000 */
[----:B------:R-:W2:Y:S01]  /*d3cb0*/  LDG.E R82, desc[UR4][R80.64+0x10] ;  /* 0x0000100450527981 */ /* 0x000ea2000c1e1900 */
[----:B------:R-:W-:-:S05]  /*d3cc0*/  VIADD R95, R95, 0x1 ;  /* 0x000000015f5f7836 */ /* 0x000fca0000000000 */
[----:B--2---:R-:W-:-:S13]  /*d3cd0*/  ISETP.GE.AND P0, PT, R95, R82, PT ;  /* 0x000000525f00720c */ /* 0x004fda0003f06270 */
[----:B------:R-:W-:Y:S05]  /*d3ce0*/  @!P0 BRA `(.L_x_2741) ;  /* 0xfffffff400508947 */ /* 0x000fea000383ffff */
.L_x_2729:
[----:B------:R-:W-:Y:S05]  /*d3cf0*/  BSYNC.RECONVERGENT B4 ;  /* 0x0000000000047941 */ /* 0x000fea0003800200 */
.L_x_2728:
[----:B------:R-:W-:Y:S02]  /*d3d00*/  R2UR UR4, R64 ;  /* 0x00000000400472ca */ /* 0x000fe400000e0000 */
[----:B------:R-:W-:-:S13]  /*d3d10*/  R2UR UR5, R65 ;  /* 0x00000000410572ca */ /* 0x000fda00000e0000 */
[----:B------:R-:W2:Y:S01]  /*d3d20*/  LDG.E R63, desc[UR4][R60.64+0x10] ;  /* 0x000010043c3f7981 */ /* 0x000ea2000c1e1900 */
[----:B------:R-:W-:-:S05]  /*d3d30*/  VIADD R94, R94, 0x1 ;  /* 0x000000015e5e7836 */ /* 0x000fca0000000000 */
[----:B--2---:R-:W-:-:S13]  /*d3d40*/  ISETP.GE.AND P0, PT, R94, R63, PT ;  /* 0x0000003f5e00720c */ /* 0x004fda0003f06270 */
[----:B------:R-:W-:Y:S05]  /*d3d50*/  @!P0 BRA `(.L_x_2742) ;  /* 0xfffffff000c88947 */ /* 0x000fea000383ffff */
.L_x_2727:
[----:B------:R-:W-:Y:S05]  /*d3d60*/  BSYNC.RECONVERGENT B3 ;  /* 0x0000000000037941 */ /* 0x000fea0003800200 */
.L_x_2726:
[----:B------:R-:W-:Y:S02]  /*d3d70*/  R2UR UR4, R64 ;  /* 0x00000000400472ca */ /* 0x000fe400000e0000 */
[----:B------:R-:W-:-:S13]  /*d3d80*/  R2UR UR5, R65 ;  /* 0x00000000410572ca */ /* 0x000fda00000e0000 */
[----:B------:R-:W2:Y:S01]  /*d3d90*/  LDG.E R58, desc[UR4][R2.64+0x10] ;  /* 0x00001004023a7981 */ /* 0x000ea2000c1e1900 */
[----:B------:R-:W-:-:S05]  /*d3da0*/  VIADD R93, R93, 0x1 ;  /* 0x000000015d5d7836 */ /* 0x000fca0000000000 */
[----:B--2---:R-:W-:-:S13]  /*d3db0*/  ISETP.GE.AND P0, PT, R93, R58, PT ;  /* 0x0000003a5d00720c */ /* 0x004fda0003f06270 */
[----:B------:R-:W-:Y:S05]  /*d3dc0*/  @!P0 BRA `(.L_x_2743) ;  /* 0xfffffff000408947 */ /* 0x000fea000383ffff */
.L_x_2725:
[----:B------:R-:W-:Y:S05]  /*d3dd0*/  BSYNC.RECONVERGENT B2 ;  /* 0x0000000000027941 */ /* 0x000fea0003800200 */
.L_x_2724:
[----:B------:R-:W-:Y:S02]  /*d3de0*/  R2UR UR4, R64 ;  /* 0x00000000400472ca */ /* 0x000fe400000e0000 */
[----:B------:R-:W-:-:S13]  /*d3df0*/  R2UR UR5, R65 ;  /* 0x00000000410572ca */ /* 0x000fda00000e0000 */
[----:B------:R-:W2:Y:S01]  /*d3e00*/  LDG.E R57, desc[UR4][R54.64+0x10] ;  /* 0x0000100436397981 */ /* 0x000ea2000c1e1900 */
[----:B------:R-:W-:-:S05]  /*d3e10*/  VIADD R92, R92, 0x1 ;  /* 0x000000015c5c7836 */ /* 0x000fca0000000000 */
[----:B--2---:R-:W-:-:S13]  /*d3e20*/  ISETP.GE.AND P0, PT, R92, R57, PT ;  /* 0x000000395c00720c */ /* 0x004fda0003f06270 */
[----:B------:R-:W-:Y:S05]  /*d3e30*/  @!P0 BRA `(.L_x_2744) ;  /* 0xffffffec00c88947 */ /* 0x000fea000383ffff */
.L_x_2723:
[----:B------:R-:W-:Y:S05]  /*d3e40*/  BSYNC.RECONVERGENT B1 ;  /* 0x0000000000017941 */ /* 0x000fea0003800200 */
.L_x_2722:
[----:B------:R-:W0:Y:S01]  /*d3e50*/  LDC.64 R50, c[0x0][0x388] ;  /* 0x0000e200ff327b82 */ /* 0x000e220000000a00 */
[----:B------:R-:W-:Y:S01]  /*d3e60*/  R2UR UR4, R64 ;  /* 0x00000000400472ca */ /* 0x000fe200000e0000 */
[----:B------:R-:W-:Y:S01]  /*d3e70*/  IMAD R53, R38, 0xa, RZ ;  /* 0x0000000a26357824 */ /* 0x000fe200078e02ff */
[----:B------:R-:W-:-:S03]  /*d3e80*/  R2UR UR5, R65 ;  /* 0x00000000410572ca */ /* 0x000fc600000e0000 */
[----:B0-----:R-:W-:-:S10]  /*d3e90*/  IMAD.WIDE R50, R53, 0x4, R50 ;  /* 0x0000000435327825 */ /* 0x001fd400078e0232 */
[----:B------:R-:W2:Y:S01]  /*d3ea0*/  LDG.E R53, desc[UR4][R50.64+0x10] ;  /* 0x0000100432357981 */ /* 0x000ea2000c1e1900 */
[----:B------:R-:W-:-:S05]  /*d3eb0*/  VIADD R90, R90, 0x1 ;  /* 0x000000015a5a7836 */ /* 0x000fca0000000000 */
[----:B--2---:R-:W-:-:S13]  /*d3ec0*/  ISETP.GE.AND P0, PT, R90, R53, PT ;  /* 0x000000355a00720c */ /* 0x004fda0003f06270 */
[----:B------:R-:W-:Y:S05]  /*d3ed0*/  @!P0 BRA `(.L_x_2745) ;  /* 0xffffffec00208947 */ /* 0x000fea000383ffff */
.L_x_2721:
[----:B------:R-:W-:Y:S05]  /*d3ee0*/  BSYNC.RECONVERGENT B0 ;  /* 0x0000000000007941 */ /* 0x000fea0003800200 */
.L_x_2720:
        /* <DEDUP_REMOVED lines=9> */
.L_x_2771:
[----:B0-----:R-:W0:Y:S01]  /*d3f80*/  LDC.64 R52, c[0x0][0x390] ;  /* 0x0000e400ff347b82 */ /* 0x001e220000000a00 */
[----:B------:R-:W-:Y:S01]  /*d3f90*/  R2UR UR4, R64 ;  /* 0x00000000400472ca */ /* 0x000fe200000e0000 */
[----:B----4-:R-:W-:Y:S01]  /*d3fa0*/  IMAD R55, R75, 0x3, RZ ;  /* 0x000000034b377824 */ /* 0x010fe200078e02ff */
[----:B------:R-:W-:-:S03]  /*d3fb0*/  R2UR UR5, R65 ;  /* 0x00000000410572ca */ /* 0x000fc600000e0000 */
[----:B0-----:R-:W-:-:S10]  /*d3fc0*/  IMAD.WIDE R52, R55, 0x4, R52 ;  /* 0x0000000437347825 */ /* 0x001fd400078e0234 */
[----:B------:R-:W2:Y:S01]  /*d3fd0*/  LDG.E R54, desc[UR4][R52.64+0x8] ;  /* 0x0000080434367981 */ /* 0x000ea2000c1e1900 */
[----:B------:R-:W-:Y:S01]  /*d3fe0*/  BSSY.RECONVERGENT B1, `(.L_x_2748) ;  /* 0x000011f000017945 */ /* 0x000fe20003800200 */
[----:B--2---:R-:W-:-:S13]  /*d3ff0*/  LOP3.LUT P0, RZ, R54, 0x2, RZ, 0xc0, !PT ;  /* 0x0000000236ff7812 */ /* 0x004fda000780c0ff */
[----:B------:R-:W-:Y:S05]  /*d4000*/  @!P0 BRA `(.L_x_2749) ;  /* 0x0000001000708947 */ /* 0x000fea0003800000 */
[----:B------:R-:W-:Y:S01]  /*d4010*/  R2UR UR4, R64 ;  /* 0x00000000400472ca */ /* 0x000fe200000e0000 */
[----:B------:R-:W0:Y:S01]  /*d4020*/  LDC.64 R54, c[0x0][0x398] ;  /* 0x0000e600ff367b82 */ /* 0x000e220000000a00 */
[----:B------:R-:W-:-:S13]  /*d4030*/  R2UR UR5, R65 ;  /* 0x00000000410572ca */ /* 0x000fda00000e0000 */
[----:B------:R-:W2:Y:S02]  /*d4040*/  LDG.E R90, desc[UR4][R52.64] ;  /* 0x00000004345a7981 */ /* 0x000ea4000c1e1900 */
[----:B--2---:R-:W-:-:S04]  /*d4050*/  VIADD R56, R90, 0x8 ;  /* 0x000000085a387836 */ /* 0x004fc80000000000 */
[----:B------:R-:W-:-:S04]  /*d4060*/  IMAD R57, R127, R38, R56 ;  /* 0x000000267f397224 */ /* 0x000fc800078e0238 */
        /* <DEDUP_REMOVED lines=16> */
.L_x_2770:
[----:B0-----:R-:W0:Y:S01]  /*d4170*/  LDC.64 R58, c[0x0][0x390] ;  /* 0x0000e400ff3a7b82 */ /* 0x001e220000000a00 */
        /* <DEDUP_REMOVED lines=21> */
.L_x_2769:
[----:B0-----:R-:W0:Y:S01]  /*d42d0*/  LDC.64 R60, c[0x0][0x390] ;  /* 0x0000e400ff3c7b82 */ /* 0x001e220000000a00 */
        /* <DEDUP_REMOVED lines=27> */
.L_x_2768:
        /* <DEDUP_REMOVED lines=26> */
.L_x_2767:
        /* <DEDUP_REMOVED lines=28> */
.L_x_2766:
        /* <DEDUP_REMOVED lines=25> */
[----:B---3--:R-:W-:-:S05]  /*d4980*/  IMAD.IADD R96, R96, 0x1, -R97 ;  /* 0x0000000160607824 */ /* 0x008fca00078e0a61 */
        /* <DEDUP_REMOVED lines=47> */
.L_x_2763:
        /* <DEDUP_REMOVED lines=27> */
.L_x_2761:
[----:B------:R-:W-:Y:S05]  /*d4e30*/  BSYNC.RELIABLE B7 ;  /* 0x0000000000077941 */ /* 0x000fea0003800100 */
.L_x_2760:
[----:B------:R-:W-:-:S05]  /*d4e40*/  VIADD R96, R96, 0x1 ;  /* 0x0000000160607836 */ /* 0x000fca0000000000 */
[----:B------:R-:W-:-:S13]  /*d4e50*/  ISETP.GE.AND P0, PT, R96, R99, PT ;  /* 0x000000636000720c */ /* 0x000fda0003f06270 */
[----:B------:R-:W-:Y:S05]  /*d4e60*/  @!P0 BRA `(.L_x_2763) ;  /* 0xfffffffc00848947 */ /* 0x000fea000383ffff */
[----:B------:R-:W-:Y:S05]  /*d4e70*/  BRA `(.L_x_2759) ;  /* 0x0000000000487947 */ /* 0x000fea0003800000 */
.L_x_2762:
        /* <DEDUP_REMOVED lines=13> */
.L_x_2765:
[----:B------:R-:W-:Y:S05]  /*d4f50*/  BSYNC.RELIABLE B10 ;  /* 0x00000000000a7941 */ /* 0x000fea0003800100 */
.L_x_2764:
[----:B------:R-:W-:Y:S01]  /*d4f60*/  R2UR UR4, R64 ;  /* 0x00000000400472ca */ /* 0x000fe200000e0000 */
[----:B------:R-:W-:Y:S01]  /*d4f70*/  IMAD.MOV.U32 R89, RZ, RZ, 0x1 ;  /* 0x00000001ff597424 */ /* 0x000fe200078e00ff */
[----:B------:R-:W-:-:S13]  /*d4f80*/  R2UR UR5, R65 ;  /* 0x00000000410572ca */ /* 0x000fda00000e0000 */
[----:B------:R0:W-:Y:S02]  /*d4f90*/  STG.E desc[UR4][R54.64], R89 ;  /* 0x0000005936007986 */ /* 0x0001e4000c101904 */
.L_x_2759:
[----:B------:R-:W-:Y:S05]  /*d4fa0*/  BSYNC.RECONVERGENT B6 ;  /* 0x0000000000067941 */ /* 0x000fea0003800200 */
.L_x_2758:
[----:B------:R-:W-:Y:S02]  /*d4fb0*/  R2UR UR4, R64 ;  /* 0x00000000400472ca */ /* 0x000fe400000e0000 */
[----:B------:R-:W-:-:S13]  /*d4fc0*/  R2UR UR5, R65 ;  /* 0x00000000410572ca */ /* 0x000fda00000e0000 */
[----:B------:R-:W2:Y:S01]  /*d4fd0*/  LDG.E R88, desc[UR4][R86.64+0x10] ;  /* 0x0000100456587981 */ /* 0x000ea2000c1e1900 */
[----:B------:R-:W-:-:S05]  /*d4fe0*/  VIADD R95, R95, 0x1 ;  /* 0x000000015f5f7836 */ /* 0x000fca0000000000 */
[----:B--2---:R-:W-:-:S13]  /*d4ff0*/  ISETP.GE.AND P0, PT, R95, R88, PT ;  /* 0x000000585f00720c */ /* 0x004fda0003f06270 */
[----:B------:R-:W-:Y:S05]  /*d5000*/  @!P0 BRA `(.L_x_2766) ;  /* 0xfffffff400f88947 */ /* 0x000fea000383ffff */
.L_x_2757:
[----:B------:R-:W-:Y:S05]  /*d5010*/  BSYNC.RECONVERGENT B5 ;  /* 0x0000000000057941 */ /* 0x000fea0003800200 */
.L_x_2756:
[----:B------:R-:W-:Y:S02]  /*d5020*/  R2UR UR4, R64 ;  /* 0x00000000400472ca */ /* 0x000fe400000e0000 */
[----:B------:R-:W-:-:S13]  /*d5030*/  R2UR UR5, R65 ;  /* 0x00000000410572ca */ /* 0x000fda00000e0000 */
[----:B------:R-:W2:Y:S01]  /*d5040*/  LDG.E R85, desc[UR4][R82.64+0x10] ;  /* 0x0000100452557981 */ /* 0x000ea2000c1e1900 */
[----:B------:R-:W-:-:S05]  /*d5050*/  VIADD R94, R94, 0x1 ;  /* 0x000000015e5e7836 */ /* 0x000fca0000000000 */
[----:B--2---:R-:W-:-:S13]  /*d5060*/  ISETP.GE.AND P0, PT, R94, R85, PT ;  /* 0x000000555e00720c */ /* 0x004fda0003f06270 */
[----:B------:R-:W-:Y:S05]  /*d5070*/  @!P0 BRA `(.L_x_2767) ;  /* 0xfffffff4006c8947 */ /* 0x000fea000383ffff */
.L_x_2755:
[----:B------:R-:W-:Y:S05]  /*d5080*/  BSYNC.RECONVERGENT B4 ;  /* 0x0000000000047941 */ /* 0x000fea0003800200 */
.L_x_2754:
[----:B------:R-:W-:Y:S02]  /*d5090*/  R2UR UR4, R64 ;  /* 0x00000000400472ca */ /* 0x000fe400000e0000 */
[----:B------:R-:W-:-:S13]  /*d50a0*/  R2UR UR5, R65 ;  /* 0x00000000410572ca */ /* 0x000fda00000e0000 */
[----:B------:R-:W2:Y:S01]  /*d50b0*/  LDG.E R80, desc[UR4][R62.64+0x10] ;  /* 0x000010043e507981 */ /* 0x000ea2000c1e1900 */
[----:B------:R-:W-:-:S05]  /*d50c0*/  VIADD R93, R93, 0x1 ;  /* 0x000000015d5d7836 */ /* 0x000fca0000000000 */
[----:B--2---:R-:W-:-:S13]  /*d50d0*/  ISETP.GE.AND P0, PT, R93, R80, PT ;  /* 0x000000505d00720c */ /* 0x004fda0003f06270 */
[----:B------:R-:W-:Y:S05]  /*d50e0*/  @!P0 BRA `(.L_x_2768) ;  /* 0xfffffff000e88947 */ /* 0x000fea000383ffff */
.L_x_2753:
[----:B------:R-:W-:Y:S05]  /*d50f0*/  BSYNC.RECONVERGENT B3 ;  /* 0x0000000000037941 */ /* 0x000fea0003800200 */
.L_x_2752:
[----:B------:R-:W-:Y:S02]  /*d5100*/  R2UR UR4, R64 ;  /* 0x00000000400472ca */ /* 0x000fe400000e0000 */
[----:B------:R-:W-:-:S13]  /*d5110*/  R2UR UR5, R65 ;  /* 0x00000000410572ca */ /* 0x000fda00000e0000 */
[----:B------:R-:W2:Y:S01]  /*d5120*/  LDG.E R61, desc[UR4][R2.64+0x10] ;  /* 0x00001004023d7981 */ /* 0x000ea2000c1e1900 */
[----:B------:R-:W-:-:S05]  /*d5130*/  VIADD R92, R92, 0x1 ;  /* 0x000000015c5c7836 */ /* 0x000fca0000000000 */
[----:B--2---:R-:W-:-:S13]  /*d5140*/  ISETP.GE.AND P0, PT, R92, R61, PT ;  /* 0x0000003d5c00720c */ /* 0x004fda0003f06270 */
[----:B------:R-:W-:Y:S05]  /*d5150*/  @!P0 BRA `(.L_x_2769) ;  /* 0xfffffff0005c8947 */ /* 0x000fea000383ffff */
.L_x_2751:
[----:B------:R-:W-:Y:S05]  /*d5160*/  BSYNC.RECONVERGENT B2 ;  /* 0x0000000000027941 */ /* 0x000fea0003800200 */
.L_x_2750:
[----:B------:R-:W-:Y:S02]  /*d5170*/  R2UR UR4, R64 ;  /* 0x00000000400472ca */ /* 0x000fe400000e0000 */
[----:B------:R-:W-:-:S13]  /*d5180*/  R2UR UR5, R65 ;  /* 0x00000000410572ca */ /* 0x000fda00000e0000 */
[----:B------:R-:W2:Y:S01]  /*d5190*/  LDG.E R58, desc[UR4][R56.64+0x10] ;  /* 0x00001004383a7981 */ /* 0x000ea2000c1e1900 */
[----:B------:R-:W-:-:S05]  /*d51a0*/  VIADD R91, R91, 0x1 ;  /* 0x000000015b5b7836 */ /* 0x000fca0000000000 */
[----:B--2---:R-:W-:-:S13]  /*d51b0*/  ISETP.GE.AND P0, PT, R91, R58, PT ;  /* 0x0000003a5b00720c */ /* 0x004fda0003f06270 */
[----:B------:R-:W-:Y:S05]  /*d51c0*/  @!P0 BRA `(.L_x_2770) ;  /* 0xffffffec00e88947 */ /* 0x000fea000383ffff */
.L_x_2749:
[----:B------:R-:W-:Y:S05]  /*d51d0*/  BSYNC.RECONVERGENT B1 ;  /* 0x0000000000017941 */ /* 0x000fea0003800200 */
.L_x_2748:
[----:B------:R-:W-:Y:S02]  /*d51e0*/  R2UR UR4, R64 ;  /* 0x00000000400472ca */ /* 0x000fe400000e0000 */
[----:B------:R-:W-:-:S13]  /*d51f0*/  R2UR UR5, R65 ;  /* 0x00000000410572ca */ /* 0x000fda00000e0000 */
[----:B------:R-:W2:Y:S01]  /*d5200*/  LDG.E R52, desc[UR4][R50.64+0x10] ;  /* 0x0000100432347981 */ /* 0x000ea2000c1e1900 */
[----:B------:R-:W-:-:S05]  /*d5210*/  VIADD R75, R75, 0x1 ;  /* 0x000000014b4b7836 */ /* 0x000fca0000000000 */
[----:B--2---:R-:W-:-:S13]  /*d5220*/  ISETP.GE.AND P0, PT, R75, R52, PT ;  /* 0x000000344b00720c */ /* 0x004fda0003f06270 */
[----:B------:R-:W-:Y:S05]  /*d5230*/  @!P0 BRA `(.L_x_2771) ;  /* 0xffffffec00508947 */ /* 0x000fea000383ffff */
.L_x_2747:
[----:B------:R-:W-:Y:S05]  /*d5240*/  BSYNC.RECONVERGENT B0 ;  /* 0x0000000000007941 */ /* 0x000fea0003800200 */
.L_x_2746:
[----:B------:R-:W1:Y:S02]  /*d5250*/  LDCU UR4, c[0x3][0x1c] ;  /* 0x00c00380ff0477ac */ /* 0x000e640008000800 */
[----:B-1----:R-:W-:-:S09]  /*d5260*/  UISETP.GE.AND UP0, UPT, UR4, 0x1, UPT ;  /* 0x000000010400788c */ /* 0x002fd2000bf06270 */
[----:B------:R-:W-:Y:S05]  /*d5270*/  BRA.U !UP0, `(.L_x_2713) ;  /* 0x0000000908487547 */ /* 0x000fea000b800000 */
[----:B------:R-:W-:Y:S01]  /*d5280*/  UISETP.GE.U32.AND UP0, UPT, UR4, 0x10, UPT ;  /* 0x000000100400788c */ /* 0x000fe2000bf06070 */
[----:B------:R-:W-:Y:S01]  /*d5290*/  IMAD R38, R127, R38, 0x8 ;  /* 0x000000087f267424 */ /* 0x000fe200078e0226 */
[----:B------:R-:W-:-:S07]  /*d52a0*/  CS2R R36, SRZ ;  /* 0x0000000000247805 */ /* 0x000fce000001ff00 */
[----:B------:R-:W-:Y:S05]  /*d52b0*/  BRA.U !UP0, `(.L_x_2772) ;  /* 0x0000000108c87547 */ /* 0x000fea000b800000 */
[----:B------:R-:W-:Y:S01]  /*d52c0*/  BSSY.RECONVERGENT B0, `(.L_x_2773) ;  /* 0x0000030000007945 */ /* 0x000fe20003800200 */
[----:B------:R-:W-:-:S07]  /*d52d0*/  CS2R R36, SRZ ;  /* 0x0000000000247805 */ /* 0x000fce000001ff00 */
.L_x_2774:
[----:B------:R-:W1:Y:S01]  /*d52e0*/  LDC.64 R2, c[0x0][0x398] ;  /* 0x0000e600ff027b82 */ /* 0x000e620000000a00 */
[----:B------:R-:W-:Y:S01]  /*d52f0*/  R2UR UR4, R64 ;  /* 0x00000000400472ca */ /* 0x000fe200000e0000 */
        /* <DEDUP_REMOVED lines=21> */
[----:B0---4-:R-:W4:Y:S04]  /*d5450*/  LDG.E R55, desc[UR14][R2.64+0x10] ;  /* 0x0000100e02377981 */ /* 0x011f28000c1e1900 */
        /* <DEDUP_REMOVED lines=11> */
[----:B------:R-:W-:-:S05]  /*d5510*/  VIADD R37, R37, 0x10 ;  /* 0x0000001025257836 */ /* 0x000fca0000000000 */
[----:B------:R-:W-:Y:S02]  /*d5520*/  ISETP.NE.AND P0, PT, R37, R132, PT ;  /* 0x000000842500720c */ /* 0x000fe40003f05270 */
[----:B--2---:R-:W-:-:S04]  /*d5530*/  IADD3 R50, PT, PT, R50, R51, R36 ;  /* 0x0000003332327210 */ /* 0x004fc80007ffe024 */
[----:B---3--:R-:W-:-:S04]  /*d5540*/  IADD3 R50, PT, PT, R52, R53, R50 ;  /* 0x0000003534327210 */ /* 0x008fc80007ffe032 */
[----:B----4-:R-:W-:-:S04]  /*d5550*/  IADD3 R50, PT, PT, R54, R55, R50 ;  /* 0x0000003736327210 */ /* 0x010fc80007ffe032 */
[----:B-----5:R-:W-:-:S04]  /*d5560*/  IADD3 R50, PT, PT, R56, R57, R50 ;  /* 0x0000003938327210 */ /* 0x020fc80007ffe032 */
[----:B------:R-:W-:-:S04]  /*d5570*/  IADD3 R50, PT, PT, R58, R59, R50 ;  /* 0x0000003b3a327210 */ /* 0x000fc80007ffe032 */
[----:B------:R-:W-:-:S04]  /*d5580*/  IADD3 R50, PT, PT, R60, R61, R50 ;  /* 0x0000003d3c327210 */ /* 0x000fc80007ffe032 */
[----:B------:R-:W-:-:S04]  /*d5590*/  IADD3 R50, PT, PT, R62, R63, R50 ;  /* 0x0000003f3e327210 */ /* 0x000fc80007ffe032 */
[----:B------:R-:W-:Y:S01]  /*d55a0*/  IADD3 R36, PT, PT, R80, R75, R50 ;  /* 0x0000004b50247210 */ /* 0x000fe20007ffe032 */
[----:B------:R-:W-:Y:S06]  /*d55b0*/  @P0 BRA `(.L_x_2774) ;  /* 0xfffffffc00480947 */ /* 0x000fec000383ffff */
[----:B------:R-:W-:Y:S05]  /*d55c0*/  BSYNC.RECONVERGENT B0 ;  /* 0x0000000000007941 */ /* 0x000fea0003800200 */
.L_x_2773:
[----:B------:R-:W-:-:S07]  /*d55d0*/  IMAD.MOV.U32 R37, RZ, RZ, R132 ;  /* 0x000000ffff257224 */ /* 0x000fce00078e0084 */
.L_x_2772:
[----:B------:R-:W-:-:S13]  /*d55e0*/  ISETP.NE.AND P0, PT, R130, RZ, PT ;  /* 0x000000ff8200720c */ /* 0x000fda0003f05270 */
[----:B------:R-:W-:Y:S05]  /*d55f0*/  @!P0 BRA `(.L_x_2775) ;  /* 0x0000000400308947 */ /* 0x000fea0003800000 */
[----:B------:R-:W-:Y:S02]  /*d5600*/  ISETP.GE.U32.AND P0, PT, R134, 0x7, PT ;  /* 0x000000078600780c */ /* 0x000fe40003f06070 */
[----:B------:R-:W-:-:S11]  /*d5610*/  ISETP.NE.AND P1, PT, R128, RZ, PT ;  /* 0x000000ff8000720c */ /* 0x000fd60003f25270 */
[----:B------:R-:W-:Y:S05]  /*d5620*/  @!P0 BRA `(.L_x_2776) ;  /* 0x0000000000808947 */ /* 0x000fea0003800000 */
        /* <DEDUP_REMOVED lines=32> */
.L_x_2776:
        /* <DEDUP_REMOVED lines=22> */
.L_x_2777:
        /* <DEDUP_REMOVED lines=19> */
.L_x_2775:
[----:B------:R-:W-:-:S13]  /*d5ac0*/  ISETP.NE.AND P0, PT, R36, RZ, PT ;  /* 0x000000ff2400720c */ /* 0x000fda0003f05270 */
[----:B------:R-:W-:Y:S05]  /*d5ad0*/  @!P0 BRA `(.L_x_2713) ;  /* 0x0000000000308947 */ /* 0x000fea0003800000 */
[----:B------:R-:W1:Y:S01]  /*d5ae0*/  LDCU UR4, c[0x3][0x18] ;  /* 0x00c00300ff0477ac */ /* 0x000e620008000800 */
[----:B------:R-:W-:Y:S01]  /*d5af0*/  IMAD.MOV.U32 R37, RZ, RZ, 0x1 ;  /* 0x00000001ff257424 */ /* 0x000fe200078e00ff */
[----:B-1----:R-:W-:-:S09]  /*d5b00*/  UISETP.NE.AND UP0, UPT, UR4, URZ, UPT ;  /* 0x000000ff0400728c */ /* 0x002fd2000bf05270 */
[----:B------:R-:W-:Y:S05]  /*d5b10*/  BRA.U !UP0, `(.L_x_1588) ;  /* 0x0000004108747547 */ /* 0x000fea000b800000 */
[----:B------:R-:W-:Y:S05]  /*d5b20*/  BMOV.32.CLEAR RZ, B3 ;  /* 0x0000000003ff7355 */ /* 0x000fea0000100000 */
[----:B------:R-:W-:Y:S05]  /*d5b30*/  BMOV.32.CLEAR RZ, B11 ;  /* 0x000000000bff7355 */ /* 0x000fea0000100000 */
[----:B------:R-:W-:Y:S01]  /*d5b40*/  IMAD.MOV.U32 R122, RZ, RZ, R74 ;  /* 0x000000ffff7a7224 */ /* 0x000fe200078e004a */
[----:B------:R-:W-:-:S07]  /*d5b50*/  MOV R34, 0xd5b70 ;  /* 0x000d5b7000227802 */ /* 0x000fce0000000f00 */
[----:B0---4-:R-:W-:Y:S05]  /*d5b60*/  CALL.REL.NOINC `($_Z4LAMPPcPiS0_S0_PdS1_S0_S_$_Z15check_structurePcPiS0_iPdiS1_S0_S_) ;  /* 0x0000004000707944 */ /* 0x011fea0003c00000 */
[----:B------:R-:W-:-:S13]  /*d5b70*/  ISETP.NE.AND P0, PT, R55, RZ, PT ;  /* 0x000000ff3700720c */ /* 0x000fda0003f05270 */
[----:B------:R-:W-:Y:S05]  /*d5b80*/  @P0 BRA `(.L_x_1588) ;  /* 0x0000004000580947 */ /* 0x000fea0003800000 */
[----:B------:R1:W2:Y:S02]  /*d5b90*/  LDS R34, [R33+0x8] ;  /* 0x0000080021227984 */ /* 0x0002a40000000800 */
.L_x_2713:
[----:B--2---:R-:W-:-:S05]  /*d5ba0*/  VIADD R34, R34, 0x1 ;  /* 0x0000000122227836 */ /* 0x004fca0000000000 */
[----:B------:R2:W-:Y:S01]  /*d5bb0*/  STS [R33+0x8], R34 ;  /* 0x0000082221007388 */ /* 0x0005e20000000800 */
[----:B------:R-:W-:-:S13]  /*d5bc0*/  ISETP.GE.AND P0, PT, R34, R41, PT ;  /* 0x000000292200720c */ /* 0x000fda0003f06270 */
[----:B------:R-:W-:Y:S05]  /*d5bd0*/  @!P0 BRA `(.L_x_2778) ;  /* 0xffffffc400a08947 */ /* 0x000fea000383ffff */
.L_x_2704:
[----:B------:R-:W5:Y:S01]  /*d5be0*/  LDS R37, [R33+0xc] ;  /* 0x00000c0021257984 */ /* 0x000f620000000800 */
[----:B------:R-:W0:Y:S01]  /*d5bf0*/  LDC.64 R2, c[0x0][0x388] ;  /* 0x0000e200ff027b82 */ /* 0x000e220000000a00 */
[----:B------:R-:W-:Y:S02]  /*d5c00*/  R2UR UR4, R64 ;  /* 0x00000000400472ca */ /* 0x000fe400000e0000 */
[----:B------:R-:W-:Y:S01]  /*d5c10*/  R2UR UR5, R65 ;  /* 0x00000000410572ca */ /* 0x000fe200000e0000 */
[----:B-----5:R-:W-:-:S04]  /*d5c20*/  IMAD R37, R37, 0xa, RZ ;  /* 0x0000000a25257824 */ /* 0x020fc800078e02ff */
[----:B0-----:R-:W-:-:S08]  /*d5c30*/  IMAD.WIDE R2, R37, 0x4, R2 ;  /* 0x0000000425027825 */ /* 0x001fd000078e0202 */
[----:B-12---:R-:W2:Y:S01]  /*d5c40*/  LDG.E R34, desc[UR4][R2.64+0x24] ;  /* 0x0000240402227981 */ /* 0x006ea2000c1e1900 */
[----:B------:R-:W-:Y:S02]  /*d5c50*/  IMAD.MOV.U32 R36, RZ, RZ, -0x1 ;  /* 0xffffffffff247424 */ /* 0x000fe400078e00ff */
[----:B------:R-:W-:-:S03]  /*d5c60*/  IMAD.MOV.U32 R37, RZ, RZ, RZ ;  /* 0x000000ffff257224 */ /* 0x000fc600078e00ff */
[----:B------:R0:W-:Y:S04]  /*d5c70*/  STS [R33+0x8], R36 ;  /* 0x0000082421007388 */ /* 0x0001e80000000800 */
[----:B--2---:R0:W-:Y:S01]  /*d5c80*/  STS [R33+0x14], R34 ;  /* 0x0000142221007388 */ /* 0x0041e20000000800 */
[----:B------:R-:W-:-:S13]  /*d5c90*/  ISETP.GE.AND P0, PT, R34, R41, PT ;  /* 0x000000292200720c */ /* 0x000fda0003f06270 */
[----:B0-----:R-:W-:Y:S05]  /*d5ca0*/  @P0 BRA `(.L_x_1588) ;  /* 0x0000004000100947 */ /* 0x001fea0003800000 */
        /* <DEDUP_REMOVED lines=8> */
.L_x_2782:
[----:B------:R-:W-:Y:S01]  /*d5d30*/  ISETP.NE.AND P0, PT, R34, -0x1, PT ;  /* 0xffffffff2200780c */ /* 0x000fe20003f05270 */
[----:B------:R-:W-:-:S12]  /*d5d40*/  IMAD.MOV.U32 R37, RZ, RZ, RZ ;  /* 0x000000ffff257224 */ /* 0x000fd800078e00ff */
        /* <DEDUP_REMOVED lines=8> */
[----:B-1----:R-:W-:-:S04]  /*d5dd0*/  IMAD.WIDE R50, R51, 0x4, R2 ;  /* 0x0000000433327825 */ /* 0x002fc800078e0202 */
[----:B0-----:R-:W-:-:S04]  /*d5de0*/  IMAD R37, R36, 0xa, RZ ;  /* 0x0000000a24257824 */ /* 0x001fc800078e02ff */
[----:B------:R-:W2:Y:S01]  /*d5df0*/  LDG.E R36, desc[UR4][R50.64] ;  /* 0x0000000432247981 */ /* 0x000ea2000c1e1900 */
[----:B------:R-:W-:-:S06]  /*d5e00*/  IMAD.WIDE R2, R37, 0x4, R2 ;  /* 0x0000000425027825 */ /* 0x000fcc00078e0202 */
[----:B------:R-:W5:Y:S01]  /*d5e10*/  LDG.E R3, desc[UR8][R2.64] ;  /* 0x0000000802037981 */ /* 0x000f62000c1e1900 */
[----:B------:R-:W-:Y:S02]  /*d5e20*/  IMAD.MOV.U32 R37, RZ, RZ, RZ ;  /* 0x000000ffff257224 */ /* 0x000fe400078e00ff */
[----:B--2---:R-:W-:-:S05]  /*d5e30*/  VIADD R36, R36, 0x12 ;  /* 0x0000001224247836 */ /* 0x004fca0000000000 */
[----:B-----5:R-:W-:-:S13]  /*d5e40*/  ISETP.GT.AND P0, PT, R36, R3, PT ;  /* 0x000000032400720c */ /* 0x020fda0003f04270 */
[----:B------:R-:W-:Y:S05]  /*d5e50*/  @P0 BRA `(.L_x_1588) ;  /* 0x0000003c00a40947 */ /* 0x000fea0003800000 */
[----:B------:R-:W-:Y:S01]  /*d5e60*/  R2UR UR4, R64 ;  /* 0x00000000400472ca */ /* 0x000fe200000e0000 */
[----:B------:R-:W-:Y:S01]  /*d5e70*/  IMAD.WIDE R2, R34, -0x18, R50 ;  /* 0xffffffe822027825 */ /* 0x000fe200078e0232 */
[----:B------:R-:W-:-:S13]  /*d5e80*/  R2UR UR5, R65 ;  /* 0x00000000410572ca */ /* 0x000fda00000e0000 */
[----:B------:R-:W2:Y:S02]  /*d5e90*/  LDG.E R2, desc[UR4][R2.64+0x8] ;  /* 0x0000080402027981 */ /* 0x000ea4000c1e1900 */
[----:B--2---:R-:W-:-:S04]  /*d5ea0*/  LOP3.LUT R36, R2, 0x1, RZ, 0xc0, !PT ;  /* 0x0000000102247812 */ /* 0x004fc800078ec0ff */
[----:B------:R-:W-:-:S13]  /*d5eb0*/  ISETP.NE.U32.AND P0, PT, R36, 0x1, PT ;  /* 0x000000012400780c */ /* 0x000fda0003f05070 */
[----:B------:R-:W-:Y:S05]  /*d5ec0*/  @P0 BRA `(.L_x_2781) ;  /* 0x0000000000240947 */ /* 0x000fea0003800000 */
[----:B------:R-:W-:Y:S05]  /*d5ed0*/  BMOV.32.CLEAR RZ, B5 ;  /* 0x0000000005ff7355 */ /* 0x000fea0000100000 */
[----:B------:R-:W-:Y:S05]  /*d5ee0*/  BMOV.32.CLEAR RZ, B11 ;  /* 0x000000000bff7355 */ /* 0x000fea0000100000 */
[----:B------:R-:W-:Y:S01]  /*d5ef0*/  IMAD.MOV.U32 R122, RZ, RZ, R74 ;  /* 0x000000ffff7a7224 */ /* 0x000fe200078e004a */
[----:B------:R-:W-:-:S07]  /*d5f00*/  MOV R34, 0xd5f20 ;  /* 0x000d5f2000227802 */ /* 0x000fce0000000f00 */
[----:B---34-:R-:W-:Y:S05]  /*d5f10*/  CALL.REL.NOINC `($_Z4LAMPPcPiS0_S0_PdS1_S0_S_$_Z15check_structurePcPiS0_iPdiS1_S0_S_) ;  /* 0x0000003c00847944 */ /* 0x018fea0003c00000 */
[----:B------:R-:W-:Y:S01]  /*d5f20*/  ISETP.NE.AND P0, PT, R55, RZ, PT ;  /* 0x000000ff3700720c */ /* 0x000fe20003f05270 */
[----:B------:R-:W-:-:S12]  /*d5f30*/  IMAD.MOV.U32 R37, RZ, RZ, 0x1 ;  /* 0x00000001ff257424 */ /* 0x000fd800078e00ff */
[----:B------:R-:W-:Y:S05]  /*d5f40*/  @P0 BRA `(.L_x_1588) ;  /* 0x0000003c00680947 */ /* 0x000fea0003800000 */
[----:B------:R0:W1:Y:S02]  /*d5f50*/  LDS R34, [R33+0x14] ;  /* 0x0000140021227984 */ /* 0x0000640000000800 */
.L_x_2781:
[----:B-1----:R-:W-:-:S05]  /*d5f60*/  VIADD R34, R34, 0x1 ;  /* 0x0000000122227836 */ /* 0x002fca0000000000 */
[----:B------:R1:W-:Y:S01]  /*d5f70*/  STS [R33+0x14], R34 ;  /* 0x0000142221007388 */ /* 0x0003e20000000800 */
[----:B------:R-:W-:-:S13]  /*d5f80*/  ISETP.GE.AND P0, PT, R34, R41, PT ;  /* 0x000000292200720c */ /* 0x000fda0003f06270 */
[----:B------:R-:W-:Y:S05]  /*d5f90*/  @!P0 BRA `(.L_x_2782) ;  /* 0xfffffffc00648947 */ /* 0x000fea000383ffff */
[----:B------:R-:W-:Y:S01]  /*d5fa0*/  IMAD.MOV.U32 R37, RZ, RZ, RZ ;  /* 0x000000ffff257224 */ /* 0x000fe200078e00ff */
[----:B------:R-:W-:Y:S06]  /*d5fb0*/  BRA `(.L_x_1588) ;  /* 0x0000003c004c7947 */ /* 0x000fec0003800000 */
.L_x_2780:
[----:B------:R-:W-:Y:S01]  /*d5fc0*/  ISETP.NE.AND P0, PT, R34, -0x1, PT ;  /* 0xffffffff2200780c */ /* 0x000fe20003f05270 */
[----:B------:R-:W-:-:S12]  /*d5fd0*/  IMAD.MOV.U32 R37, RZ, RZ, RZ ;  /* 0x000000ffff257224 */ /* 0x000fd800078e00ff */
        /* <DEDUP_REMOVED lines=20> */
[----:B------:R-:W2:Y:S01]  /*d6120*/  LDG.E R2, desc[UR4][R2.64+0x8] ;  /* 0x0000080402027981 */ /* 0x000ea2000c1e1900 */
[----:B------:R-:W-:Y:S01]  /*d6130*/  IMAD.MOV.U32 R37, RZ, RZ, 0x1 ;  /* 0x00000001ff257424 */ /* 0x000fe200078e00ff */
[----:B--2---:R-:W-:-:S04]  /*d6140*/  LOP3.LUT R36, R2, 0x1, RZ, 0xc0, !PT ;  /* 0x0000000102247812 */ /* 0x004fc800078ec0ff */
[----:B------:R-:W-:-:S13]  /*d6150*/  ISETP.NE.U32.AND P0, PT, R36, 0x1, PT ;  /* 0x000000012400780c */ /* 0x000fda0003f05070 */
[----:B------:R-:W-:Y:S05]  /*d6160*/  @!P0 BRA `(.L_x_1588) ;  /* 0x0000003800e08947 */ /* 0x000fea0003800000 */
[----:B------:R-:W-:-:S05]  /*d6170*/  VIADD R34, R34, 0x1 ;  /* 0x0000000122227836 */ /* 0x000fca0000000000 */
[----:B------:R0:W-:Y:S01]  /*d6180*/  STS [R33+0x14], R34 ;  /* 0x0000142221007388 */ /* 0x0001e20000000800 */
[----:B------:R-:W-:-:S13]  /*d6190*/  ISETP.GE.AND P0, PT, R34, R41, PT ;  /* 0x000000292200720c */ /* 0x000fda0003f06270 */
[----:B0-----:R-:W-:Y:S05]  /*d61a0*/  @!P0 BRA `(.L_x_2780) ;  /* 0xfffffffc00848947 */ /* 0x001fea000383ffff */
[----:B------:R-:W-:Y:S01]  /*d61b0*/  IMAD.MOV.U32 R37, RZ, RZ, RZ ;  /* 0x000000ffff257224 */ /* 0x000fe200078e00ff */
[----:B------:R-:W-:Y:S06]  /*d61c0*/  BRA `(.L_x_1588) ;  /* 0x0000003800c87947 */ /* 0x000fec0003800000 */
.L_x_2779:
[C---:B------:R-:W-:Y:S02]  /*d61d0*/  LOP3.LUT R128, R132.reuse, 0x7, RZ, 0xc0, !PT ;  /* 0x0000000784807812 */ /* 0x040fe400078ec0ff */
[C---:B------:R-:W-:Y:S02]  /*d61e0*/  LOP3.LUT R130, R132.reuse, 0xf, RZ, 0xc0, !PT ;  /* 0x0000000f84827812 */ /* 0x040fe400078ec0ff */
[----:B------:R-:W-:Y:S01]  /*d61f0*/  LOP3.LUT R131, R132, 0x7ffffff8, RZ, 0xc0, !PT ;  /* 0x7ffffff884837812 */ /* 0x000fe200078ec0ff */
[----:B------:R-:W-:Y:S01]  /*d6200*/  VIADD R133, R128, 0xffffffff ;  /* 0xffffffff80857836 */ /* 0x000fe20000000000 */
[----:B------:R-:W-:Y:S01]  /*d6210*/  LOP3.LUT R129, R132, 0x3, RZ, 0xc0, !PT ;  /* 0x0000000384817812 */ /* 0x000fe200078ec0ff */
[----:B------:R-:W-:Y:S01]  /*d6220*/  VIADD R134, R130, 0xffffffff ;  /* 0xffffffff82867836 */ /* 0x000fe20000000000 */
[----:B------:R-:W-:Y:S01]  /*d6230*/  LOP3.LUT R132, R132, 0x7ffffff0, RZ, 0xc0, !PT ;  /* 0x7ffffff084847812 */ /* 0x000fe200078ec0ff */
[----:B------:R-:W-:-:S07]  /*d6240*/  IMAD.MOV R135, RZ, RZ, -R131 ;  /* 0x000000ffff877224 */ /* 0x000fce00078e0a83 */
.L_x_2844:
[----:B------:R-:W-:Y:S01]  /*d6250*/  ISETP.NE.AND P0, PT, R34, -0x1, PT ;  /* 0xffffffff2200780c */ /* 0x000fe20003f05270 */
[----:B------:R-:W-:-:S12]  /*d6260*/  IMAD.MOV.U32 R37, RZ, RZ, RZ ;  /* 0x000000ffff257224 */ /* 0x000fd800078e00ff */
[----:B01----:R-:W-:Y:S05]  /*d6270*/  @!P0 BRA `(.L_x_1588) ;  /* 0x00000038009c8947 */ /* 0x003fea0003800000 */
[----:B------:R-:W0:Y:S01]  /*d6280*/  LDS R38, [R33+0x18] ;  /* 0x0000180021267984 */ /* 0x000e220000000800 */
[----:B---3--:R-:W1:Y:S01]  /*d6290*/  LDC.64 R52, c[0x0][0x388] ;  /* 0x0000e200ff347b82 */ /* 0x008e620000000a00 */
        /* <DEDUP_REMOVED lines=9> */
[----:B------:R-:W3:Y:S01]  /*d6330*/  LDG.E R37, desc[UR8][R50.64] ;  /* 0x0000000832257981 */ /* 0x000ee2000c1e1900 */
[----:B--2---:R-:W-:-:S05]  /*d6340*/  VIADD R36, R36, 0x12 ;  /* 0x0000001224247836 */ /* 0x004fca0000000000 */
[----:B---3--:R-:W-:Y:S01]  /*d6350*/  ISETP.GT.AND P0, PT, R36, R37, PT ;  /* 0x000000252400720c */ /* 0x008fe20003f04270 */
[----:B------:R-:W-:-:S12]  /*d6360*/  IMAD.MOV.U32 R37, RZ, RZ, RZ ;  /* 0x000000ffff257224 */ /* 0x000fd800078e00ff */
[----:B------:R-:W-:Y:S05]  /*d6370*/  @P0 BRA `(.L_x_1588) ;  /* 0x00000038005c0947 */ /* 0x000fea0003800000 */
[----:B------:R-:W-:Y:S01]  /*d6380*/  R2UR UR4, R64 ;  /* 0x00000000400472ca */ /* 0x000fe200000e0000 */
[----:B------:R-:W-:Y:S01]  /*d6390*/  IMAD.WIDE R36, R34, -0x18, R2 ;  /* 0xffffffe822247825 */ /* 0x000fe200078e0202 */
[----:B------:R-:W-:-:S13]  /*d63a0*/  R2UR UR5, R65 ;  /* 0x00000000410572ca */ /* 0x000fda00000e0000 */
[----:B------:R-:W4:Y:S02]  /*d63b0*/  LDG.E R36, desc[UR4][R36.64+0x8] ;  /* 0x0000080424247981 */ /* 0x000f24000c1e1900 */
[----:B----4-:R-:W-:-:S04]  /*d63c0*/  LOP3.LUT R54, R36, 0x1, RZ, 0xc0, !PT ;  /* 0x0000000124367812 */ /* 0x010fc800078ec0ff */
[----:B------:R-:W-:-:S13]  /*d63d0*/  ISETP.NE.U32.AND P0, PT, R54, 0x1, PT ;  /* 0x000000013600780c */ /* 0x000fda0003f05070 */
[----:B------:R-:W-:Y:S05]  /*d63e0*/  @P0 BRA `(.L_x_2783) ;  /* 0x00000038002c0947 */ /* 0x000fea0003800000 */
        /* <DEDUP_REMOVED lines=8> */
[----:B------:R-:W-:Y:S02]  /*d6470*/  IMAD.MOV.U32 R84, RZ, RZ, R135 ;  /* 0x000000ffff547224 */ /* 0x000fe400078e0087 */
[CC--:B0-----:R-:W-:Y:S02]  /*d6480*/  IMAD R75, R127.reuse, R36.reuse, 0xf ;  /* 0x0000000f7f4b7424 */ /* 0x0c1fe400078e0224 */
[CC--:B------:R-:W-:Y:S02]  /*d6490*/  IMAD R85, R127.reuse, R36.reuse, 0xe ;  /* 0x0000000e7f557424 */ /* 0x0c0fe400078e0224 */
[CC--:B------:R-:W-:Y:S02]  /*d64a0*/  IMAD R87, R127.reuse, R36.reuse, 0xd ;  /* 0x0000000d7f577424 */ /* 0x0c0fe400078e0224 */
[----:B------:R-:W-:-:S02]  /*d64b0*/  IMAD R89, R127, R36, 0xc ;  /* 0x0000000c7f597424 */ /* 0x000fc400078e0224 */
[CC--:B------:R-:W-:Y:S02]  /*d64c0*/  IMAD R91, R127.reuse, R36.reuse, 0xb ;  /* 0x0000000b7f5b7424 */ /* 0x0c0fe400078e0224 */
[CC--:B------:R-:W-:Y:S02]  /*d64d0*/  IMAD R93, R127.reuse, R36.reuse, 0xa ;  /* 0x0000000a7f5d7424 */ /* 0x0c0fe400078e0224 */
[CC--:B------:R-:W-:Y:S02]  /*d64e0*/  IMAD R95, R127.reuse, R36.reuse, 0x9 ;  /* 0x000000097f5f7424 */ /* 0x0c0fe400078e0224 */
[----:B------:R-:W-:-:S07]  /*d64f0*/  IMAD R97, R127, R36, 0x8 ;  /* 0x000000087f617424 */ /* 0x000fce00078e0224 */
.L_x_2787:
[----:B------:R-:W0:Y:S01]  /*d6500*/  LDC.64 R36, c[0x0][0x398] ;  /* 0x0000e600ff247b82 */ /* 0x000e220000000a00 */
[----:B------:R-:W-:Y:S01]  /*d6510*/  R2UR UR4, R64 ;  /* 0x00000000400472ca */ /* 0x000fe200000e0000 */
[----:B------:R-:W-:Y:S01]  /*d6520*/  VIADD R84, R84, 0x8 ;  /* 0x0000000854547836 */ /* 0x000fe20000000000 */
        /* <DEDUP_REMOVED lines=13> */
[----:B------:R-:W-:Y:S01]  /*d6600*/  R2UR UR19, R65 ;  /* 0x00000000411372ca */ /* 0x000fe200000e0000 */
[--C-:B------:R-:W-:Y:S01]  /*d6610*/  IMAD.WIDE R80, R95, 0x4, R36.reuse ;  /* 0x000000045f507825 */ /* 0x100fe200078e0224 */
[----:B------:R-:W-:Y:S01]  /*d6620*/  R2UR UR20, R64 ;  /* 0x00000000401472ca */ /* 0x000fe200000e0000 */
[----:B------:R0:W-:Y:S01]  /*d6630*/  STG.E desc[UR4][R62.64], RZ ;  /* 0x000000ff3e007986 */ /* 0x0001e2000c101904 */
[----:B------:R-:W-:Y:S01]  /*d6640*/  R2UR UR21, R65 ;  /* 0x00000000411572ca */ /* 0x000fe200000e0000 */
[--C-:B------:R-:W-:Y:S01]  /*d6650*/  IMAD.WIDE R82, R93, 0x4, R36.reuse ;  /* 0x000000045d527825 */ /* 0x100fe200078e0224 */
[----:B------:R-:W-:Y:S01]  /*d6660*/  ISETP.NE.AND P0, PT, R84, RZ, PT ;  /* 0x000000ff5400720c */ /* 0x000fe20003f05270 */
[----:B------:R0:W-:Y:S02]  /*d6670*/  STG.E desc[UR8][R80.64], RZ ;  /* 0x000000ff50007986 */ /* 0x0001e4000c101908 */
[--C-:B------:R-:W-:Y:S02]  /*d6680*/  IMAD.WIDE R54, R91, 0x4, R36.reuse ;  /* 0x000000045b367825 */ /* 0x100fe400078e0224 */
[----:B------:R0:W-:Y:S02]  /*d6690*/  STG.E desc[UR10][R82.64], RZ ;  /* 0x000000ff52007986 */ /* 0x0001e4000c10190a */
[----:B------:R-:W-:-:S02]  /*d66a0*/  IMAD.WIDE R56, R89, 0x4, R36 ;  /* 0x0000000459387825 */ /* 0x000fc400078e0224 */
[----:B------:R0:W-:Y:S02]  /*d66b0*/  STG.E desc[UR12][R54.64], RZ ;  /* 0x000000ff36007986 */ /* 0x0001e4000c10190c */
[--C-:B------:R-:W-:Y:S02]  /*d66c0*/  IMAD.WIDE R58, R87, 0x4, R36.reuse ;  /* 0x00000004573a7825 */ /* 0x100fe400078e0224 */
[----:B------:R0:W-:Y:S02]  /*d66d0*/  STG.E desc[UR14][R56.64], RZ ;  /* 0x000000ff38007986 */ /* 0x0001e4000c10190e */
[--C-:B------:R-:W-:Y:S02]  /*d66e0*/  IMAD.WIDE R60, R85, 0x4, R36.reuse ;  /* 0x00000004553c7825 */ /* 0x100fe400078e0224 */
[----:B------:R0:W-:Y:S02]  /*d66f0*/  STG.E desc[UR16][R58.64], RZ ;  /* 0x000000ff3a007986 */ /* 0x0001e4000c101910 */
[----:B------:R-:W-:-:S02]  /*d6700*/  IMAD.WIDE R36, R75, 0x4, R36 ;  /* 0x000000044b247825 */ /* 0x000fc400078e0224 */
[----:B------:R0:W-:Y:S02]  /*d6710*/  STG.E desc[UR18][R60.64], RZ ;  /* 0x000000ff3c007986 */ /* 0x0001e4000c101912 */
[----:B------:R-:W-:Y:S02]  /*d6720*/  VIADD R75, R75, 0x8 ;  /* 0x000000084b4b7836 */ /* 0x000fe40000000000 */
[----:B------:R0:W-:Y:S01]  /*d6730*/  STG.E desc[UR20][R36.64], RZ ;  /* 0x000000ff24007986 */ /* 0x0001e2000c101914 */
[----:B------:R-:W-:Y:S02]  /*d6740*/  VIADD R85, R85, 0x8 ;  /* 0x0000000855557836 */ /* 0x000fe40000000000 */
[----:B------:R-:W-:Y:S02]  /*d6750*/  VIADD R87, R87, 0x8 ;  /* 0x0000000857577836 */ /* 0x000fe40000000000 */
[----:B------:R-:W-:Y:S02]  /*d6760*/  VIADD R89, R89, 0x8 ;  /* 0x0000000859597836 */ /* 0x000fe40000000000 */
[----:B------:R-:W-:-:S02]  /*d6770*/  VIADD R91, R91, 0x8 ;  /* 0x000000085b5b7836 */ /* 0x000fc40000000000 */
[----:B------:R-:W-:Y:S02]  /*d6780*/  VIADD R93, R93, 0x8 ;  /* 0x000000085d5d7836 */ /* 0x000fe40000000000 */
[----:B------:R-:W-:Y:S02]  /*d6790*/  VIADD R95, R95, 0x8 ;  /* 0x000000085f5f7836 */ /* 0x000fe40000000000 */
[----:B------:R-:W-:Y:S01]  /*d67a0*/  VIADD R97, R97, 0x8 ;  /* 0x0000000861617836 */ /* 0x000fe20000000000 */
[----:B0-----:R-:W-:Y:S06]  /*d67b0*/  @P0 BRA `(.L_x_2787) ;  /* 0xfffffffc00500947 */ /* 0x001fec000383ffff */
[----:B------:R-:W-:Y:S05]  /*d67c0*/  BSYNC.RECONVERGENT B0 ;  /* 0x0000000000007941 */ /* 0x000fea0003800200 */
.L_x_2786:
[----:B------:R-:W-:-:S07]  /*d67d0*/  IMAD.MOV.U32 R60, RZ, RZ, R131 ;  /* 0x000000ffff3c7224 */ /* 0x000fce00078e0083 */
.L_x_2785:
[----:B------:R-:W-:-:S13]  /*d67e0*/  ISETP.NE.AND P0, PT, R128, RZ, PT ;  /* 0x000000ff8000720c */ /* 0x000fda0003f05270 */
[----:B------:R-:W-:Y:S05]  /*d67f0*/  @!P0 BRA `(.L_x_2784) ;  /* 0x0000000000d48947 */ /* 0x000fea0003800000 */
[----:B------:R-:W-:Y:S02]  /*d6800*/  ISETP.GE.U32.AND P0, PT, R133, 0x3, PT ;  /* 0x000000038500780c */ /* 0x000fe40003f06070 */
[----:B------:R-:W-:-:S11]  /*d6810*/  ISETP.NE.AND P1, PT, R129, RZ, PT ;  /* 0x000000ff8100720c */ /* 0x000fd60003f25270 */
[----:B------:R-:W-:Y:S05]  /*d6820*/  @!P0 BRA `(.L_x_2788) ;  /* 0x0000000000608947 */ /* 0x000fea0003800000 */
[----:B------:R-:W0:Y:S01]  /*d6830*/  LDS R36, [R33] ;  /* 0x0000000021247984 */ /* 0x000e220000000800 */
        /* <DEDUP_REMOVED lines=12> */
[----:B------:R-:W-:-:S02]  /*d6900*/  VIADD R55, R36, 0x9 ;  /* 0x0000000924377836 */ /* 0x000fc40000000000 */
        /* <DEDUP_REMOVED lines=10> */
.L_x_2788:
[----:B------:R-:W-:Y:S05]  /*d69b0*/  @!P1 BRA `(.L_x_2784) ;  /* 0x0000000000649947 */ /* 0x000fea0003800000 */
[----:B------:R-:W-:Y:S02]  /*d69c0*/  LOP3.LUT P1, RZ, R86, 0x1, RZ, 0xc0, !PT ;  /* 0x0000000156ff7812 */ /* 0x000fe4000782c0ff */
[----:B------:R-:W-:-:S11]  /*d69d0*/  ISETP.NE.AND P0, PT, R129, 0x1, PT ;  /* 0x000000018100780c */ /* 0x000fd60003f05270 */
[----:B0-----:R0:W1:Y:S01]  /*d69e0*/  @P1 LDS R58, [R33] ;  /* 0x00000000213a1984 */ /* 0x0010620000000800 */
[----:B------:R-:W2:Y:S01]  /*d69f0*/  @P1 LDC.64 R56, c[0x0][0x398] ;  /* 0x0000e600ff381b82 */ /* 0x000ea20000000a00 */
[----:B------:R-:W-:Y:S05]  /*d6a00*/  @!P0 BRA `(.L_x_2789) ;  /* 0x0000000000388947 */ /* 0x000fea0003800000 */
[----:B------:R-:W3:Y:S01]  /*d6a10*/  LDS R54, [R33] ;  /* 0x0000000021367984 */ /* 0x000ee20000000800 */
        /* <DEDUP_REMOVED lines=13> */
.L_x_2789:
[----:B-1-3--:R-:W-:Y:S01]  /*d6af0*/  @P1 IMAD R36, R127, R58, R60 ;  /* 0x0000003a7f241224 */ /* 0x00afe200078e023c */
[----:B------:R-:W-:Y:S02]  /*d6b00*/  @P1 R2UR UR4, R64 ;  /* 0x00000000400412ca */ /* 0x000fe400000e0000 */
[----:B------:R-:W-:Y:S01]  /*d6b10*/  @P1 R2UR UR5, R65 ;  /* 0x00000000410512ca */ /* 0x000fe200000e0000 */
[----:B------:R-:W-:-:S04]  /*d6b20*/  @P1 VIADD R37, R36, 0x8 ;  /* 0x0000000824251836 */ /* 0x000fc80000000000 */
[----:B--2---:R-:W-:-:S08]  /*d6b30*/  @P1 IMAD.WIDE R36, R37, 0x4, R56 ;  /* 0x0000000425241825 */ /* 0x004fd000078e0238 */
[----:B------:R1:W-:Y:S02]  /*d6b40*/  @P1 STG.E desc[UR4][R36.64], RZ ;  /* 0x000000ff24001986 */ /* 0x0003e4000c101904 */
.L_x_2784:
[----:B------:R-:W0:Y:S01]  /*d6b50*/  LDS R82, [R33] ;  /* 0x0000000021527984 */ /* 0x000e220000000800 */
[C---:B------:R-:W-:Y:S02]  /*d6b60*/  R2UR UR4, R64.reuse ;  /* 0x00000000400472ca */ /* 0x040fe400000e0000 */
[C---:B------:R-:W-:Y:S02]  /*d6b70*/  R2UR UR5, R65.reuse ;  /* 0x00000000410572ca */ /* 0x040fe400000e0000 */
[----:B------:R-:W-:Y:S02]  /*d6b80*/  R2UR UR8, R64 ;  /* 0x00000000400872ca */ /* 0x000fe400000e0000 */
[----:B------:R-:W-:Y:S01]  /*d6b90*/  R2UR UR9, R65 ;  /* 0x00000000410972ca */ /* 0x000fe200000e0000 */
[----:B01----:R-:W-:-:S04]  /*d6ba0*/  IMAD R37, R82, 0xa, RZ ;  /* 0x0000000a52257824 */ /* 0x003fc800078e02ff */
[----:B------:R-:W-:-:S05]  /*d6bb0*/  IMAD.WIDE R36, R37, 0x4, R52 ;  /* 0x0000000425247825 */ /* 0x000fca00078e0234 */
[----:B------:R-:W2:Y:S04]  /*d6bc0*/  LDG.E R75, desc[UR4][R36.64+0xc] ;  /* 0x00000c04244b7981 */ /* 0x000ea8000c1e1900 */
[----:B------:R-:W2:Y:S01]  /*d6bd0*/  LDG.E R52, desc[UR8][R36.64+0x10] ;  /* 0x0000100824347981 */ /* 0x000ea2000c1e1900 */
[----:B------:R-:W-:Y:S01]  /*d6be0*/  BSSY.RECONVERGENT B0, `(.L_x_2790) ;  /* 0x000013c000007945 */ /* 0x000fe20003800200 */
[----:B--2---:R-:W-:-:S13]  /*d6bf0*/  ISETP.GE.AND P0, PT, R75, R52, PT ;  /* 0x000000344b00720c */ /* 0x004fda0003f06270 */
[----:B------:R-:W-:Y:S05]  /*d6c00*/  @P0 BRA `(.L_x_2791) ;  /* 0x0000001000e40947 */ /* 0x000fea0003800000 */
.L_x_2813:
        /* <DEDUP_REMOVED lines=13> */
[----:B------:R-:W2:Y:S02]  /*d6ce0*/  LDG.E R83, desc[UR4][R52.64] ;  /* 0x0000000434537981 */ /* 0x000ea4000c1e1900 */
[----:B--2---:R-:W-:-:S04]  /*d6cf0*/  IMAD R56, R127, R82, R83 ;  /* 0x000000527f387224 */ /* 0x004fc800078e0253 */
        /* <DEDUP_REMOVED lines=17> */
.L_x_2812:
        /* <DEDUP_REMOVED lines=27> */
.L_x_2811:
        /* <DEDUP_REMOVED lines=26> */
.L_x_2810:
        /* <DEDUP_REMOVED lines=15> */
[----:B------:R-:W0:Y:S01]  /*d7250*/  LDC.64 R50, c[0x0][0x388] ;  /* 0x0000e200ff327b82 */ /* 0x000e220000000a00 */
[C---:B------:R-:W-:Y:S02]  /*d7260*/  R2UR UR4, R64.reuse ;  /* 0x00000000400472ca */ /* 0x040fe400000e0000 */
[C---:B------:R-:W-:Y:S02]  /*d7270*/  R2UR UR5, R65.reuse ;  /* 0x00000000410572ca */ /* 0x040fe400000e0000 */
[----:B------:R-:W-:Y:S02]  /*d7280*/  R2UR UR8, R64 ;  /* 0x00000000400872ca */ /* 0x000fe400000e0000 */
[----:B------:R-:W-:Y:S01]  /*d7290*/  R2UR UR9, R65 ;  /* 0x00000000410972ca */ /* 0x000fe200000e0000 */
[----:B0-----:R-:W-:-:S08]  /*d72a0*/  IMAD.WIDE R50, R38, 0x4, R50 ;  /* 0x0000000426327825 */ /* 0x001fd000078e0232 */
[----:B------:R-:W2:Y:S04]  /*d72b0*/  LDG.E R95, desc[UR4][R50.64+0xc] ;  /* 0x00000c04325f7981 */ /* 0x000ea8000c1e1900 */
[----:B------:R-:W2:Y:S02]  /*d72c0*/  LDG.E R80, desc[UR8][R50.64+0x10] ;  /* 0x0000100832507981 */ /* 0x000ea4000c1e1900 */
[----:B--2---:R-:W-:-:S13]  /*d72d0*/  ISETP.GE.AND P0, PT, R95, R80, PT ;  /* 0x000000505f00720c */ /* 0x004fda0003f06270 */
[----:B------:R-:W-:Y:S05]  /*d72e0*/  @P0 BRA `(.L_x_2799) ;  /* 0x0000000800ac0947 */ /* 0x000fea0003800000 */
.L_x_2809:
        /* <DEDUP_REMOVED lines=27> */
.L_x_2808:
        /* <DEDUP_REMOVED lines=33> */
[----:B------:R-:W0:Y:S01]  /*d76b0*/  LDC.64 R84, c[0x0][0x388] ;  /* 0x0000e200ff547b82 */ /* 0x000e220000000a00 */
[C---:B------:R-:W-:Y:S02]  /*d76c0*/  R2UR UR4, R64.reuse ;  /* 0x00000000400472ca */ /* 0x040fe400000e0000 */
[C---:B------:R-:W-:Y:S02]  /*d76d0*/  R2UR UR5, R65.reuse ;  /* 0x00000000410572ca */ /* 0x040fe400000e0000 */
[----:B------:R-:W-:Y:S02]  /*d76e0*/  R2UR UR8, R64 ;  /* 0x00000000400872ca */ /* 0x000fe400000e0000 */
[----:B------:R-:W-:-:S09]  /*d76f0*/  R2UR UR9, R65 ;  /* 0x00000000410972ca */ /* 0x000fd200000e0000 */
[----:B------:R-:W2:Y:S01]  /*d7700*/  LDG.E R102, desc[UR4][R62.64+0x4] ;  /* 0x000004043e667981 */ /* 0x000ea2000c1e1900 */
[----:B0-----:R-:W-:-:S06]  /*d7710*/  IMAD.WIDE R86, R91, 0x4, R84 ;  /* 0x000000045b567825 */ /* 0x001fcc00078e0254 */
        /* <DEDUP_REMOVED lines=28> */
[----:B------:R-:W0:Y:S02]  /*d78e0*/  LDS R80, [R33+0x8] ;  /* 0x0000080021507984 */ /* 0x000e240000000800 */
[----:B0-----:R-:W-:-:S13]  /*d78f0*/  ISETP.NE.AND P0, PT, R80, -0x1, PT ;  /* 0xffffffff5000780c */ /* 0x001fda0003f05270 */
        /* <DEDUP_REMOVED lines=12> */
.L_x_2807:
[----:B------:R-:W0:Y:S01]  /*d79c0*/  LDC.64 R80, c[0x0][0x390] ;  /* 0x0000e400ff507b82 */ /* 0x000e220000000a00 */
[----:B------:R-:W-:Y:S01]  /*d79d0*/  R2UR UR4, R64 ;  /* 0x00000000400472ca */ /* 0x000fe200000e0000 */
[----:B------:R-:W-:Y:S01]  /*d79e0*/  IMAD R89, R86, 0x3, RZ ;  /* 0x0000000356597824 */ /* 0x000fe200078e02ff */
[----:B------:R-:W-:-:S03]  /*d79f0*/  R2UR UR5, R65 ;  /* 0x00000000410572ca */ /* 0x000fc600000e0000 */
[----:B0-----:R-:W-:-:S10]  /*d7a00*/  IMAD.WIDE R80, R89, 0x4, R80 ;  /* 0x0000000459507825 */ /* 0x001fd400078e0250 */
[----:B------:R-:W2:Y:S01]  /*d7a10*/  LDG.E R88, desc[UR4][R80.64] ;  /* 0x0000000450587981 */ /* 0x000ea2000c1e1900 */
[----:B------:R-:W-:Y:S05]  /*d7a20*/  BMOV.32.CLEAR RZ, B11 ;  /* 0x000000000bff7355 */ /* 0x000fea0000100000 */
        /* <DEDUP_REMOVED lines=24> */
.L_x_2806:
[----:B------:R-:W-:Y:S05]  /*d7bb0*/  BSYNC.RELIABLE B11 ;  /* 0x00000000000b7941 */ /* 0x000fea0003800100 */
.L_x_2805:
[----:B------:R-:W-:-:S05]  /*d7bc0*/  VIADD R86, R86, 0x1 ;  /* 0x0000000156567836 */ /* 0x000fca0000000000 */
[----:B------:R-:W-:-:S13]  /*d7bd0*/  ISETP.GE.AND P0, PT, R86, R87, PT ;  /* 0x000000575600720c */ /* 0x000fda0003f06270 */
[----:B------:R-:W-:Y:S05]  /*d7be0*/  @!P0 BRA `(.L_x_2807) ;  /* 0xfffffffc00748947 */ /* 0x000fea000383ffff */
[----:B------:R-:W-:Y:S05]  /*d7bf0*/  BRA `(.L_x_2803) ;  /* 0x0000000000207947 */ /* 0x000fea0003800000 */
.L_x_2804:
[----:B------:R-:W-:Y:S02]  /*d7c00*/  R2UR UR4, R64 ;  /* 0x00000000400472ca */ /* 0x000fe400000e0000 */
[----:B------:R-:W-:-:S13]  /*d7c10*/  R2UR UR5, R65 ;  /* 0x00000000410572ca */ /* 0x000fda00000e0000 */
[----:B------:R-:W2:Y:S02]  /*d7c20*/  LDG.E R80, desc[UR4][R2.64+0x10] ;  /* 0x0000100402507981 */ /* 0x000ea4000c1e1900 */
[----:B--2---:R-:W-:-:S13]  /*d7c30*/  ISETP.NE.AND P0, PT, R80, RZ, PT ;  /* 0x000000ff5000720c */ /* 0x004fda0003f05270 */
[----:B------:R-:W-:Y:S01]  /*d7c40*/  @P0 R2UR UR4, R64 ;  /* 0x00000000400402ca */ /* 0x000fe200000e0000 */
[----:B------:R-:W-:Y:S01]  /*d7c50*/  @P0 IMAD.MOV.U32 R81, RZ, RZ, 0x1 ;  /* 0x00000001ff510424 */ /* 0x000fe200078e00ff */
[----:B------:R-:W-:-:S13]  /*d7c60*/  @P0 R2UR UR5, R65 ;  /* 0x00000000410502ca */ /* 0x000fda00000e0000 */
[----:B------:R0:W-:Y:S02]  /*d7c70*/  @P0 STG.E desc[UR4][R54.64], R81 ;  /* 0x0000005136000986 */ /* 0x0001e4000c101904 */
.L_x_2803:
[----:B------:R-:W-:Y:S05]  /*d7c80*/  BSYNC.RECONVERGENT B10 ;  /* 0x00000000000a7941 */ /* 0x000fea0003800200 */
.L_x_2802:
        /* <DEDUP_REMOVED lines=8> */
.L_x_2801:
[----:B------:R-:W-:Y:S05]  /*d7d10*/  BSYNC.RECONVERGENT B5 ;  /* 0x0000000000057941 */ /* 0x000fea0003800200 */
.L_x_2800:
[----:B------:R-:W0:Y:S01]  /*d7d20*/  LDC.64 R50, c[0x0][0x388] ;  /* 0x0000e200ff327b82 */ /* 0x000e220000000a00 */
[----:B------:R-:W-:Y:S02]  /*d7d30*/  R2UR UR4, R64 ;  /* 0x00000000400472ca */ /* 0x000fe400000e0000 */
[----:B------:R-:W-:Y:S01]  /*d7d40*/  R2UR UR5, R65 ;  /* 0x00000000410572ca */ /* 0x000fe200000e0000 */
[----:B0-----:R-:W-:-:S12]  /*d7d50*/  IMAD.WIDE R50, R38, 0x4, R50 ;  /* 0x0000000426327825 */ /* 0x001fd800078e0232 */
[----:B------:R-:W2:Y:S01]  /*d7d60*/  LDG.E R80, desc[UR4][R50.64+0x10] ;  /* 0x0000100432507981 */ /* 0x000ea2000c1e1900 */
[----:B------:R-:W-:-:S05]  /*d7d70*/  VIADD R95, R95, 0x1 ;  /* 0x000000015f5f7836 */ /* 0x000fca0000000000 */
[----:B--2---:R-:W-:-:S13]  /*d7d80*/  ISETP.GE.AND P0, PT, R95, R80, PT ;  /* 0x000000505f00720c */ /* 0x004fda0003f06270 */
[----:B------:R-:W-:Y:S05]  /*d7d90*/  @!P0 BRA `(.L_x_2809) ;  /* 0xfffffff400548947 */ /* 0x000fea000383ffff */
.L_x_2799:
[----:B------:R-:W-:Y:S05]  /*d7da0*/  BSYNC.RECONVERGENT B4 ;  /* 0x0000000000047941 */ /* 0x000fea0003800200 */
.L_x_2798:
        /* <DEDUP_REMOVED lines=8> */
.L_x_2797:
[----:B------:R-:W-:Y:S05]  /*d7e30*/  BSYNC.RECONVERGENT B3 ;  /* 0x0000000000037941 */ /* 0x000fea0003800200 */
.L_x_2796:
        /* <DEDUP_REMOVED lines=8> */
.L_x_2795:
[----:B------:R-:W-:Y:S05]  /*d7ec0*/  BSYNC.RECONVERGENT B2 ;  /* 0x0000000000027941 */ /* 0x000fea0003800200 */
.L_x_2794:
[----:B------:R-:W-:Y:S02]  /*d7ed0*/  R2UR UR4, R64 ;  /* 0x00000000400472ca */ /* 0x000fe400000e0000 */
[----:B------:R-:W-:-:S13]  /*d7ee0*/  R2UR UR5, R65 ;  /* 0x00000000410572ca */ /* 0x000fda00000e0000 */
[----:B------:R-:W2:Y:S01]  /*d7ef0*/  LDG.E R59, desc[UR4][R56.64+0x10] ;  /* 0x00001004383b7981 */ /* 0x000ea2000c1e1900 */
[----:B------:R-:W-:-:S05]  /*d7f00*/  VIADD R90, R90, 0x1 ;  /* 0x000000015a5a7836 */ /* 0x000fca0000000000 */
[----:B--2---:R-:W-:-:S13]  /*d7f10*/  ISETP.GE.AND P0, PT, R90, R59, PT ;  /* 0x0000003b5a00720c */ /* 0x004fda0003f06270 */
[----:B------:R-:W-:Y:S05]  /*d7f20*/  @!P0 BRA `(.L_x_2812) ;  /* 0xffffffec00b88947 */ /* 0x000fea000383ffff */
.L_x_2793:
[----:B------:R-:W-:Y:S05]  /*d7f30*/  BSYNC.RECONVERGENT B1 ;  /* 0x0000000000017941 */ /* 0x000fea0003800200 */
.L_x_2792:
[----:B------:R-:W-:Y:S02]  /*d7f40*/  R2UR UR4, R64 ;  /* 0x00000000400472ca */ /* 0x000fe400000e0000 */
[----:B------:R-:W-:-:S13]  /*d7f50*/  R2UR UR5, R65 ;  /* 0x00000000410572ca */ /* 0x000fda00000e0000 */
[----:B------:R-:W2:Y:S01]  /*d7f60*/  LDG.E R52, desc[UR4][R36.64+0x10] ;  /* 0x0000100424347981 */ /* 0x000ea2000c1e1900 */
[----:B------:R-:W-:-:S05]  /*d7f70*/  VIADD R75, R75, 0x1 ;  /* 0x000000014b4b7836 */ /* 0x000fca0000000000 */
[----:B--2---:R-:W-:-:S13]  /*d7f80*/  ISETP.GE.AND P0, PT, R75, R52, PT ;  /* 0x000000344b00720c */ /* 0x004fda0003f06270 */
[----:B------:R-:W-:Y:S05]  /*d7f90*/  @!P0 BRA `(.L_x_2813) ;  /* 0xffffffec001c8947 */ /* 0x000fea000383ffff */
.L_x_2791:
[----:B------:R-:W-:Y:S05]  /*d7fa0*/  BSYNC.RECONVERGENT B0 ;  /* 0x0000000000007941 */ /* 0x000fea0003800200 */
.L_x_2790:
        /* <DEDUP_REMOVED lines=9> */
.L_x_2837:
[----:B------:R-:W0:Y:S01]  /*d8040*/  LDC.64 R52, c[0x0][0x390] ;  /* 0x0000e400ff347b82 */ /* 0x000e220000000a00 */
[----:B------:R-:W-:Y:S01]  /*d8050*/  R2UR UR4, R64 ;  /* 0x00000000400472ca */ /* 0x000fe200000e0000 */
[----:B------:R-:W-:Y:S01]  /*d8060*/  IMAD R55, R75, 0x3, RZ ;  /* 0x000000034b377824 */ /* 0x000fe200078e02ff */
        /* <DEDUP_REMOVED lines=12> */
[----:B0-----:R-:W-:-:S06]  /*d8130*/  IMAD.WIDE R54, R91, 0x4, R54 ;  /* 0x000000045b367825 */ /* 0x001fcc00078e0236 */
        /* <DEDUP_REMOVED lines=15> */
.L_x_2836:
        /* <DEDUP_REMOVED lines=26> */
.L_x_2835:
        /* <DEDUP_REMOVED lines=27> */
.L_x_2834:
        /* <DEDUP_REMOVED lines=22> */
.L_x_2833:
        /* <DEDUP_REMOVED lines=28> */
.L_x_2832:
        /* <DEDUP_REMOVED lines=81> */
.L_x_2831:
        /* <DEDUP_REMOVED lines=28> */
.L_x_2830:
[----:B------:R-:W-:Y:S05]  /*d8f70*/  BSYNC.RELIABLE B11 ;  /* 0x00000000000b7941 */ /* 0x000fea0003800100 */
.L_x_2829:
[----:B------:R-:W-:-:S05]  /*d8f80*/  VIADD R88, R88, 0x1 ;  /* 0x0000000158587836 */ /* 0x000fca0000000000 */
[----:B------:R-:W-:-:S13]  /*d8f90*/  ISETP.GE.AND P0, PT, R88, R89, PT ;  /* 0x000000595800720c */ /* 0x000fda0003f06270 */
[----:B------:R-:W-:Y:S05]  /*d8fa0*/  @!P0 BRA `(.L_x_2831) ;  /* 0xfffffffc00808947 */ /* 0x000fea000383ffff */
[----:B------:R-:W-:Y:S05]  /*d8fb0*/  BRA `(.L_x_2827) ;  /* 0x0000000000287947 */ /* 0x000fea0003800000 */
.L_x_2828:
[----:B------:R-:W-:Y:S02]  /*d8fc0*/  R2UR UR4, R64 ;  /* 0x00000000400472ca */ /* 0x000fe400000e0000 */
[----:B------:R-:W-:-:S13]  /*d8fd0*/  R2UR UR5, R65 ;  /* 0x00000000410572ca */ /* 0x000fda00000e0000 */
[----:B------:R-:W2:Y:S02]  /*d8fe0*/  LDG.E R84, desc[UR4][R2.64+0x10] ;  /* 0x0000100402547981 */ /* 0x000ea4000c1e1900 */
[----:B--2---:R-:W-:-:S13]  /*d8ff0*/  ISETP.NE.AND P0, PT, R84, RZ, PT ;  /* 0x000000ff5400720c */ /* 0x004fda0003f05270 */
[----:B------:R-:W0:Y:S01]  /*d9000*/  @P0 LDC.64 R84, c[0x0][0x398] ;  /* 0x0000e600ff540b82 */ /* 0x000e220000000a00 */
[----:B------:R-:W-:Y:S01]  /*d9010*/  @P0 R2UR UR4, R64 ;  /* 0x00000000400402ca */ /* 0x000fe200000e0000 */
[----:B------:R-:W-:Y:S01]  /*d9020*/  @P0 IMAD.MOV.U32 R87, RZ, RZ, 0x1 ;  /* 0x00000001ff570424 */ /* 0x000fe200078e00ff */
[----:B------:R-:W-:Y:S01]  /*d9030*/  @P0 R2UR UR5, R65 ;  /* 0x00000000410502ca */ /* 0x000fe200000e0000 */
[----:B0-----:R-:W-:-:S12]  /*d9040*/  @P0 IMAD.WIDE R84, R91, 0x4, R84 ;  /* 0x000000045b540825 */ /* 0x001fd800078e0254 */
[----:B------:R0:W-:Y:S02]  /*d9050*/  @P0 STG.E desc[UR4][R84.64], R87 ;  /* 0x0000005754000986 */ /* 0x0001e4000c101904 */
.L_x_2827:
[----:B------:R-:W-:Y:S05]  /*d9060*/  BSYNC.RECONVERGENT B10 ;  /* 0x00000000000a7941 */ /* 0x000fea0003800200 */
.L_x_2826:
        /* <DEDUP_REMOVED lines=8> */
.L_x_2825:
[----:B------:R-:W-:Y:S05]  /*d90f0*/  BSYNC.RECONVERGENT B5 ;  /* 0x0000000000057941 */ /* 0x000fea0003800200 */
.L_x_2824:
        /* <DEDUP_REMOVED lines=8> */
.L_x_2823:
[----:B------:R-:W-:Y:S05]  /*d9180*/  BSYNC.RECONVERGENT B4 ;  /* 0x0000000000047941 */ /* 0x000fea0003800200 */
.L_x_2822:
[----:B------:R-:W-:Y:S02]  /*d9190*/  R2UR UR4, R64 ;  /* 0x00000000400472ca */ /* 0x000fe400000e0000 */
[----:B------:R-:W-:-:S13]  /*d91a0*/  R2UR UR5, R65 ;  /* 0x00000000410572ca */ /* 0x000fda00000e0000 */
[----:B------:R-:W2:Y:S01]  /*d91b0*/  LDG.E R80, desc[UR4][R62.64+0x10] ;  /* 0x000010043e507981 */ /* 0x000ea2000c1e1900 */
[----:B------:R-:W-:-:S05]  /*d91c0*/  VIADD R93, R93, 0x1 ;  /* 0x000000015d5d7836 */ /* 0x000fca0000000000 */
[----:B--2---:R-:W-:-:S13]  /*d91d0*/  ISETP.GE.AND P0, PT, R93, R80, PT ;  /* 0x000000505d00720c */ /* 0x004fda0003f06270 */
[----:B------:R-:W-:Y:S05]  /*d91e0*/  @!P0 BRA `(.L_x_2834) ;  /* 0xfffffff000e48947 */ /* 0x000fea000383ffff */
.L_x_2821:
[----:B------:R-:W-:Y:S05]  /*d91f0*/  BSYNC.RECONVERGENT B3 ;  /* 0x0000000000037941 */ /* 0x000fea0003800200 */
.L_x_2820:
[----:B------:R-:W-:Y:S02]  /*d9200*/  R2UR UR4, R64 ;  /* 0x00000000400472ca */ /* 0x000fe400000e0000 */
[----:B------:R-:W-:-:S13]  /*d9210*/  R2UR UR5, R65 ;  /* 0x00000000410572ca */ /* 0x000fda00000e0000 */
[----:B------:R-:W2:Y:S01]  /*d9220*/  LDG.E R61, desc[UR4][R58.64+0x10] ;  /* 0x000010043a3d7981 */ /* 0x000ea2000c1e1900 */
[----:B------:R-:W-:-:S05]  /*d9230*/  VIADD R92, R92, 0x1 ;  /* 0x000000015c5c7836 */ /* 0x000fca0000000000 */
[----:B--2---:R-:W-:-:S13]  /*d9240*/  ISETP.GE.AND P0, PT, R92, R61, PT ;  /* 0x0000003d5c00720c */ /* 0x004fda0003f06270 */
[----:B------:R-:W-:Y:S05]  /*d9250*/  @!P0 BRA `(.L_x_2835) ;  /* 0xfffffff0005c8947 */ /* 0x000fea000383ffff */
.L_x_2819:
[----:B------:R-:W-:Y:S05]  /*d9260*/  BSYNC.RECONVERGENT B2 ;  /* 0x0000000000027941 */ /* 0x000fea0003800200 */
.L_x_2818:
[----:B------:R-:W-:Y:S02]  /*d9270*/  R2UR UR4, R64 ;  /* 0x00000000400472ca */ /* 0x000fe400000e0000 */
[----:B------:R-:W-:-:S13]  /*d9280*/  R2UR UR5, R65 ;  /* 0x00000000410572ca */ /* 0x000fda00000e0000 */
[----:B------:R-:W2:Y:S01]  /*d9290*/  LDG.E R57, desc[UR4][R54.64+0x10] ;  /* 0x0000100436397981 */ /* 0x000ea2000c1e1900 */
[----:B------:R-:W-:-:S05]  /*d92a0*/  VIADD R90, R90, 0x1 ;  /* 0x000000015a5a7836 */ /* 0x000fca0000000000 */
[----:B--2---:R-:W-:-:S13]  /*d92b0*/  ISETP.GE.AND P0, PT, R90, R57, PT ;  /* 0x000000395a00720c */ /* 0x004fda0003f06270 */
[----:B------:R-:W-:Y:S05]  /*d92c0*/  @!P0 BRA `(.L_x_2836) ;  /* 0xffffffec00d88947 */ /* 0x000fea000383ffff */
.L_x_2817:
[----:B------:R-:W-:Y:S05]  /*d92d0*/  BSYNC.RECONVERGENT B1 ;  /* 0x0000000000017941 */ /* 0x000fea0003800200 */
.L_x_2816:
[----:B------:R-:W-:Y:S02]  /*d92e0*/  R2UR UR4, R64 ;  /* 0x00000000400472ca */ /* 0x000fe400000e0000 */
[----:B------:R-:W-:-:S13]  /*d92f0*/  R2UR UR5, R65 ;  /* 0x00000000410572ca */ /* 0x000fda00000e0000 */
[----:B------:R-:W2:Y:S01]  /*d9300*/  LDG.E R52, desc[UR4][R36.64+0x10] ;  /* 0x0000100424347981 */ /* 0x000ea2000c1e1900 */
[----:B------:R-:W-:-:S05]  /*d9310*/  VIADD R75, R75, 0x1 ;  /* 0x000000014b4b7836 */ /* 0x000fca0000000000 */
[----:B--2---:R-:W-:-:S13]  /*d9320*/  ISETP.GE.AND P0, PT, R75, R52, PT ;  /* 0x000000344b00720c */ /* 0x004fda0003f06270 */
[----:B------:R-:W-:Y:S05]  /*d9330*/  @!P0 BRA `(.L_x_2837) ;  /* 0xffffffec00408947 */ /* 0x000fea000383ffff */
.L_x_2815:
[----:B------:R-:W-:Y:S05]  /*d9340*/  BSYNC.RECONVERGENT B0 ;  /* 0x0000000000007941 */ /* 0x000fea0003800200 */
.L_x_2814:
[----:B------:R-:W0:Y:S02]  /*d9350*/  LDCU UR4, c[0x3][0x1c] ;  /* 0x00c00380ff0477ac */ /* 0x000e240008000800 */
[----:B0-----:R-:W-:-:S09]  /*d9360*/  UISETP.GE.AND UP0, UPT, UR4, 0x1, UPT ;  /* 0x000000010400788c */ /* 0x001fd2000bf06270 */
[----:B------:R-:W-:Y:S05]  /*d9370*/  BRA.U !UP0, `(.L_x_2783) ;  /* 0x0000000908487547 */ /* 0x000fea000b800000 */
[----:B------:R-:W-:Y:S01]  /*d9380*/  UISETP.GE.U32.AND UP0, UPT, UR4, 0x10, UPT ;  /* 0x000000100400788c */ /* 0x000fe2000bf06070 */
[----:B------:R-:W-:Y:S01]  /*d9390*/  IMAD R82, R127, R82, 0x8 ;  /* 0x000000087f527424 */ /* 0x000fe200078e0252 */
[----:B------:R-:W-:-:S07]  /*d93a0*/  CS2R R36, SRZ ;  /* 0x0000000000247805 */ /* 0x000fce000001ff00 */
[----:B------:R-:W-:Y:S05]  /*d93b0*/  BRA.U !UP0, `(.L_x_2838) ;  /* 0x0000000108c87547 */ /* 0x000fea000b800000 */
[----:B------:R-:W-:Y:S01]  /*d93c0*/  BSSY.RECONVERGENT B0, `(.L_x_2839) ;  /* 0x0000030000007945 */ /* 0x000fe20003800200 */
[----:B------:R-:W-:-:S07]  /*d93d0*/  CS2R R36, SRZ ;  /* 0x0000000000247805 */ /* 0x000fce000001ff00 */
.L_x_2840:
[----:B------:R-:W0:Y:S01]  /*d93e0*/  LDC.64 R2, c[0x0][0x398] ;  /* 0x0000e600ff027b82 */ /* 0x000e220000000a00 */
        /* <DEDUP_REMOVED lines=46> */
.L_x_2839:
[----:B------:R-:W-:-:S07]  /*d96d0*/  IMAD.MOV.U32 R37, RZ, RZ, R132 ;  /* 0x000000ffff257224 */ /* 0x000fce00078e0084 */
.L_x_2838:
[----:B------:R-:W-:-:S13]  /*d96e0*/  ISETP.NE.AND P0, PT, R130, RZ, PT ;  /* 0x000000ff8200720c */ /* 0x000fda0003f05270 */
[----:B------:R-:W-:Y:S05]  /*d96f0*/  @!P0 BRA `(.L_x_2841) ;  /* 0x0000000400308947 */ /* 0x000fea0003800000 */
[----:B------:R-:W-:Y:S02]  /*d9700*/  ISETP.GE.U32.AND P0, PT, R134, 0x7, PT ;  /* 0x000000078600780c */ /* 0x000fe40003f06070 */
[----:B------:R-:W-:-:S11]  /*d9710*/  ISETP.NE.AND P1, PT, R128, RZ, PT ;  /* 0x000000ff8000720c */ /* 0x000fd60003f25270 */
[----:B------:R-:W-:Y:S05]  /*d9720*/  @!P0 BRA `(.L_x_2842) ;  /* 0x0000000000808947 */ /* 0x000fea0003800000 */
        /* <DEDUP_REMOVED lines=32> */
.L_x_2842:
        /* <DEDUP_REMOVED lines=15> */
[----:B------:R-:W2:Y:S04]  /*d9a20*/  LDG.E R51, desc[UR4][R2.64] ;  /* 0x0000000402337981 */ /* 0x000ea8000c1e1900 */
[----:B------:R-:W2:Y:S04]  /*d9a30*/  LDG.E R38, desc[UR8][R2.64+0x4] ;  /* 0x0000040802267981 */ /* 0x000ea8000c1e1900 */
[----:B------:R-:W3:Y:S04]  /*d9a40*/  LDG.E R53, desc[UR10][R2.64+0x8] ;  /* 0x0000080a02357981 */ /* 0x000ee8000c1e1900 */
[----:B------:R-:W3:Y:S01]  /*d9a50*/  LDG.E R50, desc[UR12][R2.64+0xc] ;  /* 0x00000c0c02327981 */ /* 0x000ee2000c1e1900 */
[----:B------:R-:W-:Y:S01]  /*d9a60*/  VIADD R37, R37, 0x4 ;  /* 0x0000000425257836 */ /* 0x000fe20000000000 */
[----:B--2---:R-:W-:-:S04]  /*d9a70*/  IADD3 R36, PT, PT, R38, R51, R36 ;  /* 0x0000003326247210 */ /* 0x004fc80007ffe024 */
[----:B---3--:R-:W-:-:S07]  /*d9a80*/  IADD3 R36, PT, PT, R50, R53, R36 ;  /* 0x0000003532247210 */ /* 0x008fce0007ffe024 */
.L_x_2843:
[----:B------:R-:W-:Y:S05]  /*d9a90*/  @!P1 BRA `(.L_x_2841) ;  /* 0x0000000000489947 */ /* 0x000fea0003800000 */
[----:B------:R-:W0:Y:S01]  /*d9aa0*/  LDC.64 R2, c[0x0][0x398] ;  /* 0x0000e600ff027b82 */ /* 0x000e220000000a00 */
[----:B------:R-:W-:Y:S01]  /*d9ab0*/  R2UR UR4, R64 ;  /* 0x00000000400472ca */ /* 0x000fe200000e0000 */
[----:B------:R-:W-:Y:S01]  /*d9ac0*/  IMAD.IADD R37, R82, 0x1, R37 ;  /* 0x0000000152257824 */ /* 0x000fe200078e0225 */
[----:B------:R-:W-:-:S03]  /*d9ad0*/  R2UR UR5, R65 ;  /* 0x00000000410572ca */ /* 0x000fc600000e0000 */
[----:B0-----:R-:W-:-:S10]  /*d9ae0*/  IMAD.WIDE R2, R37, 0x4, R2 ;  /* 0x0000000425027825 */ /* 0x001fd400078e0202 */
        /* <DEDUP_REMOVED lines=13> */
.L_x_2841:
[----:B------:R-:W-:-:S13]  /*d9bc0*/  ISETP.NE.AND P0, PT, R36, RZ, PT ;  /* 0x000000ff2400720c */ /* 0x000fda0003f05270 */
[----:B------:R-:W-:Y:S05]  /*d9bd0*/  @!P0 BRA `(.L_x_2783) ;  /* 0x0000000000308947 */ /* 0x000fea0003800000 */
[----:B------:R-:W0:Y:S01]  /*d9be0*/  LDCU UR4, c[0x3][0x18] ;  /* 0x00c00300ff0477ac */ /* 0x000e220008000800 */
[----:B------:R-:W-:Y:S01]  /*d9bf0*/  IMAD.MOV.U32 R37, RZ, RZ, 0x1 ;  /* 0x00000001ff257424 */ /* 0x000fe200078e00ff */
[----:B0-----:R-:W-:-:S09]  /*d9c00*/  UISETP.NE.AND UP0, UPT, UR4, URZ, UPT ;  /* 0x000000ff0400728c */ /* 0x001fd2000bf05270 */
[----:B------:R-:W-:Y:S05]  /*d9c10*/  BRA.U !UP0, `(.L_x_1588) ;  /* 0x0000000108347547 */ /* 0x000fea000b800000 */
[----:B------:R-:W-:Y:S05]  /*d9c20*/  BMOV.32.CLEAR RZ, B10 ;  /* 0x000000000aff7355 */ /* 0x000fea0000100000 */
[----:B------:R-:W-:Y:S05]  /*d9c30*/  BMOV.32.CLEAR RZ, B11 ;  /* 0x000000000bff7355 */ /* 0x000fea0000100000 */
[----:B------:R-:W-:Y:S01]  /*d9c40*/  IMAD.MOV.U32 R122, RZ, RZ, R74 ;  /* 0x000000ffff7a7224 */ /* 0x000fe200078e004a */
[----:B------:R-:W-:-:S07]  /*d9c50*/  MOV R34, 0xd9c70 ;  /* 0x000d9c7000227802 */ /* 0x000fce0000000f00 */
[----:B------:R-:W-:Y:S05]  /*d9c60*/  CALL.REL.NOINC `($_Z4LAMPPcPiS0_S0_PdS1_S0_S_$_Z15check_structurePcPiS0_iPdiS1_S0_S_) ;  /* 0x0000000000307944 */ /* 0x000fea0003c00000 */
[----:B------:R-:W-:-:S13]  /*d9c70*/  ISETP.NE.AND P0, PT, R55, RZ, PT ;  /* 0x000000ff3700720c */ /* 0x000fda0003f05270 */
[----:B------:R-:W-:Y:S05]  /*d9c80*/  @P0 BRA `(.L_x_1588) ;  /* 0x0000000000180947 */ /* 0x000fea0003800000 */
[----:B------:R0:W1:Y:S02]  /*d9c90*/  LDS R34, [R33+0x14] ;  /* 0x0000140021227984 */ /* 0x0000640000000800 */
.L_x_2783:
[----:B-1----:R-:W-:-:S05]  /*d9ca0*/  VIADD R34, R34, 0x1 ;  /* 0x0000000122227836 */ /* 0x002fca0000000000 */
[----:B------:R1:W-:Y:S01]  /*d9cb0*/  STS [R33+0x14], R34 ;  /* 0x0000142221007388 */ /* 0x0003e20000000800 */
[----:B------:R-:W-:-:S13]  /*d9cc0*/  ISETP.GE.AND P0, PT, R34, R41, PT ;  /* 0x000000292200720c */ /* 0x000fda0003f06270 */
[----:B------:R-:W-:Y:S05]  /*d9cd0*/  @!P0 BRA `(.L_x_2844) ;  /* 0xffffffc4005c8947 */ /* 0x000fea000383ffff */
[----:B------:R-:W-:-:S07]  /*d9ce0*/  IMAD.MOV.U32 R37, RZ, RZ, RZ ;  /* 0x000000ffff257224 */ /* 0x000fce00078e00ff */
.L_x_1588:
[----:B------:R2:W-:Y:S05]  /*d9cf0*/  BMOV.32 B11, R35 ;  /* 0x000000230b007356 */ /* 0x0005ea0000000000 */
[----:B------:R-:W-:Y:S05]  /*d9d00*/  BSYNC.RECONVERGENT B11 ;  /* 0x00000000000b7941 */ /* 0x000fea0003800200 */
.L_x_1514:
[----:B01----:R-:W-:-:S04]  /*d9d10*/  IMAD.MOV.U32 R33, RZ, RZ, 0x0 ;  /* 0x00000000ff217424 */ /* 0x003fc800078e00ff */
[----:B--234-:R-:W-:Y:S05]  /*d9d20*/  RET.REL.NODEC R32 `(_Z4LAMPPcPiS0_S0_PdS1_S0_S_) ;  /* 0xfffff26020b47950 */ /* 0x01cfea0003c3ffff */
        .type           $_Z4LAMPPcPiS0_S0_PdS1_S0_S_$_Z15check_structurePcPiS0_iPdiS1_S0_S_,@function
        .size           $_Z4LAMPPcPiS0_S0_PdS1_S0_S_$_Z15check_structurePcPiS0_iPdiS1_S0_S_,($_Z4LAMPPcPiS0_S0_PdS1_S0_S_$_Z4thalPcPiiiiiiPdiS0_S_ - $_Z4LAMPPcPiS0_S0_PdS1_S0_S_$_Z15check_structurePcPiS0_iPdiS1_S0_S_)
$_Z4LAMPPcPiS0_S0_PdS1_S0_S_$_Z15check_structurePcPiS0_iPdiS1_S0_S_:
[----:B------:R-:W0:Y:S01]  /*d9d30*/  LDC.64 R62, c[0x0][0x358] ;  /* 0x0000d600ff3e7b82 */ /* 0x000e220000000a00 */
[C---:B------:R-:W-:Y:S01]  /*d9d40*/  IMAD R2, R122.reuse, 0x36, RZ ;  /* 0x000000367a027824 */ /* 0x040fe200078e02ff */
[----:B------:R-:W-:Y:S01]  /*d9d50*/  BSSY.RECONVERGENT B0, `(.L_x_2845) ;  /* 0x00058ac000007945 */ /* 0x000fe20003800200 */
[C---:B------:R-:W-:Y:S02]  /*d9d60*/  IMAD R57, R122.reuse, 0x4ef, RZ ;  /* 0x000004ef7a397824 */ /* 0x040fe400078e02ff */
[----:B------:R-:W-:Y:S01]  /*d9d70*/  IMAD R61, R122, 0x3e, RZ ;  /* 0x0000003e7a3d7824 */ /* 0x000fe200078e02ff */
[C---:B------:R-:W-:Y:S01]  /*d9d80*/  IADD3 R58, P0, PT, R2.reuse, R121, RZ ;  /* 0x00000079023a7210 */ /* 0x040fe20007f1e0ff */
[C---:B------:R-:W-:Y:S01]  /*d9d90*/  VIADD R51, R57.reuse, 0xffffffff ;  /* 0xffffffff39337836 */ /* 0x040fe20000000000 */
[----:B------:R-:W1:Y:S05]  /*d9da0*/  BMOV.32.CLEAR R53, B0 ;  /* 0x0000000000357355 */ /* 0x000e6a0000100000 */
[----:B------:R-:W-:Y:S01]  /*d9db0*/  VIADD R52, R57, 0x270 ;  /* 0x0000027039347836 */ /* 0x000fe20000000000 */
[----:B------:R-:W-:Y:S01]  /*d9dc0*/  LEA.HI.X.SX32 R59, R2, R123, 0x1, P0 ;  /* 0x0000007b023b7211 */ /* 0x000fe200000f0eff */
[----:B------:R-:W-:-:S04]  /*d9dd0*/  IMAD.WIDE R60, R61, 0x4, R48 ;  /* 0x000000043d3c7825 */ /* 0x000fc800078e0230 */
[----:B------:R-:W-:Y:S02]  /*d9de0*/  IMAD.MOV.U32 R50, RZ, RZ, RZ ;  /* 0x000000ffff327224 */ /* 0x000fe400078e00ff */
[----:B-1----:R-:W-:-:S07]  /*d9df0*/  IMAD.WIDE R56, R57, 0x8, R46 ;  /* 0x0000000839387825 */ /* 0x002fce00078e022e */
.L_x_3960:
[----:B------:R-:W-:Y:S01]  /*d9e00*/  BSSY.RELIABLE B5, `(.L_x_2846) ;  /* 0x000589b000057945 */ /* 0x000fe20003800100 */
[----:B01----:R-:W-:-:S07]  /*d9e10*/  IMAD.MOV.U32 R54, RZ, RZ, R50 ;  /* 0x000000ffff367224 */ /* 0x003fce00078e0032 */
.L_x_3959:
[----:B-1----:R-:W1:Y:S01]  /*d9e20*/  S2UR UR5, SR_CgaCtaId ;  /* 0x00000000000579c3 */ /* 0x002e620000008800 */
[----:B------:R-:W-:Y:S01]  /*d9e30*/  ISETP.NE.AND P0, PT, R50, 0x5, PT ;  /* 0x000000053200780c */ /* 0x000fe20003f05270 */
[----:B------:R-:W-:Y:S01]  /*d9e40*/  IMAD.MOV.U32 R2, RZ, RZ, R54 ;  /* 0x000000ffff027224 */ /* 0x000fe200078e0036 */
[----:B------:R-:W-:Y:S01]  /*d9e50*/  UMOV UR4, 0x400 ;  /* 0x0000040000047882 */ /* 0x000fe20000000000 */
[----:B------:R-:W-:Y:S01]  /*d9e60*/  VIADD R54, R54, 0x1 ;  /* 0x0000000136367836 */ /* 0x000fe20000000000 */
[----:B------:R-:W-:Y:S01]  /*d9e70*/  ISETP.EQ.OR P1, PT, R50, 0x2, !P0 ;  /* 0x000000023200780c */ /* 0x000fe20004722670 */
[----:B------:R-:W-:Y:S01]  /*d9e80*/  BSSY.RELIABLE B4, `(.L_x_2847) ;  /* 0x0005890000047945 */ /* 0x000fe20003800100 */
[----:B------:R-:W-:-:S11]  /*d9e90*/  PLOP3.LUT P0, PT, PT, PT, PT, 0x80, 0x8 ;  /* 0x000000000008781c */ /* 0x000fd60003f0f070 */
[C---:B------:R-:W-:Y:S02]  /*d9ea0*/  @!P1 ISETP.EQ.AND P0, PT, R54.reuse, 0x2, PT ;  /* 0x000000023600980c */ /* 0x040fe40003f02270 */
[----:B------:R-:W-:Y:S01]  /*d9eb0*/  ISETP.NE.AND P1, PT, R54, 0x5, PT ;  /* 0x000000053600780c */ /* 0x000fe20003f25270 */
[----:B-1----:R-:W-:-:S06]  /*d9ec0*/  ULEA UR4, UR5, UR4, 0x18 ;  /* 0x0000000405047291 */ /* 0x002fcc000f8ec0ff */
[----:B0-----:R-:W-:-:S06]  /*d9ed0*/  LEA R75, R124, UR4, 0x5 ;  /* 0x000000047c4b7c11 */ /* 0x001fcc000f8e28ff */
[----:B------:R-:W-:Y:S05]  /*d9ee0*/  @!P0 BRA P1, `(.L_x_2848) ;  /* 0x0000000000188947 */ /* 0x000fea0000800000 */
[----:B------:R-:W1:Y:S02]  /*d9ef0*/  LDS R3, [R75+0x8] ;  /* 0x000008004b037984 */ /* 0x000e640000000800 */
[----:B-1----:R-:W-:-:S13]  /*d9f00*/  ISETP.NE.AND P0, PT, R3, -0x1, PT ;  /* 0xffffffff0300780c */ /* 0x002fda0003f05270 */
[----:B------:R-:W-:Y:S05]  /*d9f10*/  @P0 BRA `(.L_x_2848) ;  /* 0x00000000000c0947 */ /* 0x000fea0003800000 */
[----:B------:R-:W1:Y:S02]  /*d9f20*/  LDS R3, [R75+0x14] ;  /* 0x000014004b037984 */ /* 0x000e640000000800 */
[----:B-1----:R-:W-:-:S13]  /*d9f30*/  ISETP.NE.AND P0, PT, R3, -0x1, PT ;  /* 0xffffffff0300780c */ /* 0x002fda0003f05270 */
[----:B------:R-:W-:Y:S05]  /*d9f40*/  @!P0 BRA `(.L_x_2849) ;  /* 0x00000588000c8947 */ /* 0x000fea0003800000 */
.L_x_2848:
        /* <DEDUP_REMOVED lines=11> */
[----:B0-----:R-:W-:Y:S02]  /*da000*/  R2UR UR4, R62 ;  /* 0x000000003e0472ca */ /* 0x001fe400000e0000 */
[----:B------:R-:W-:Y:S01]  /*da010*/  R2UR UR5, R63 ;  /* 0x000000003f0572ca */ /* 0x000fe200000e0000 */
[----:B------:R0:W2:Y:S01]  /*da020*/  LDS R3, [R75+0x10] ;  /* 0x000010004b037984 */ /* 0x0000a20000000800 */
[----:B-1----:R-:W-:-:S04]  /*da030*/  IMAD R36, R36, 0xa, RZ ;  /* 0x0000000a24247824 */ /* 0x002fc800078e02ff */
[----:B------:R-:W-:-:S07]  /*da040*/  IMAD.WIDE R80, R36, 0x4, R42 ;  /* 0x0000000424507825 */ /* 0x000fce00078e022a */
[----:B------:R-:W3:Y:S01]  /*da050*/  LDG.E R83, desc[UR4][R80.64+0x4] ;  /* 0x0000040450537981 */ /* 0x000ee2000c1e1900 */
[----:B------:R-:W-:Y:S03]  /*da060*/  BSSY.RECONVERGENT B0, `(.L_x_2850) ;  /* 0x00000d7000007945 */ /* 0x000fe60003800200 */
[----:B------:R0:W5:Y:S04]  /*da070*/  LDG.E R38, desc[UR4][R80.64] ;  /* 0x0000000450267981 */ /* 0x000168000c1e1900 */
[----:B------:R0:W-:Y:S01]  /*da080*/  STG.E desc[UR4][R60.64+0xd8], RZ ;  /* 0x0000d8ff3c007986 */ /* 0x0001e2000c101904 */
[----:B---3--:R-:W-:-:S04]  /*da090*/  LOP3.LUT R55, R83, 0x80000001, RZ, 0xc0, !PT ;  /* 0x8000000153377812 */ /* 0x008fc800078ec0ff */
[----:B------:R-:W-:-:S13]  /*da0a0*/  ISETP.NE.AND P0, PT, R55, 0x1, PT ;  /* 0x000000013700780c */ /* 0x000fda0003f05270 */
[----:B0-2---:R-:W-:Y:S05]  /*da0b0*/  @!P0 BRA `(.L_x_2851) ;  /* 0x0000000800688947 */ /* 0x005fea0003800000 */
[----:B------:R-:W-:-:S13]  /*da0c0*/  ISETP.GE.AND P0, PT, R83, 0x2, PT ;  /* 0x000000025300780c */ /* 0x000fda0003f06270 */
[----:B------:R-:W-:Y:S05]  /*da0d0*/  @!P0 BRA `(.L_x_2852) ;  /* 0x0000000000a88947 */ /* 0x000fea0003800000 */
[C---:B------:R-:W-:Y:S01]  /*da0e0*/  LEA.HI R55, R83.reuse, R83, RZ, 0x1 ;  /* 0x0000005353377211 */ /* 0x040fe200078f08ff */
[----:B------:R-:W-:Y:S01]  /*da0f0*/  IMAD.MOV.U32 R87, RZ, RZ, 0x1 ;  /* 0x00000001ff577424 */ /* 0x000fe200078e00ff */
[----:B-----5:R-:W-:Y:S02]  /*da100*/  IADD3 R75, PT, PT, R83, -0x1, R38 ;  /* 0xffffffff534b7810 */ /* 0x020fe40007ffe026 */
[----:B------:R-:W-:-:S07]  /*da110*/  SHF.R.S32.HI R86, RZ, 0x1, R55 ;  /* 0x00000001ff567819 */ /* 0x000fce0000011437 */
.L_x_2853:
[C---:B------:R-:W-:Y:S02]  /*da120*/  R2UR UR4, R62.reuse ;  /* 0x000000003e0472ca */ /* 0x040fe400000e0000 */
[C---:B------:R-:W-:Y:S02]  /*da130*/  R2UR UR5, R63.reuse ;  /* 0x000000003f0572ca */ /* 0x040fe400000e0000 */
[----:B------:R-:W-:Y:S02]  /*da140*/  R2UR UR8, R62 ;  /* 0x000000003e0872ca */ /* 0x000fe400000e0000 */
[----:B------:R-:W-:Y:S02]  /*da150*/  R2UR UR9, R63 ;  /* 0x000000003f0972ca */ /* 0x000fe400000e0000 */
[-C--:B------:R-:W-:Y:S02]  /*da160*/  IADD3 R84, P0, PT, R38, R39.reuse, RZ ;  /* 0x0000002726547210 */ /* 0x080fe40007f1e0ff */
[----:B------:R-:W-:-:S02]  /*da170*/  IADD3 R82, P1, PT, R75, R39, RZ ;  /* 0x000000274b527210 */ /* 0x000fc40007f3e0ff */
[-C--:B------:R-:W-:Y:S02]  /*da180*/  LEA.HI.X.SX32 R85, R38, R40.reuse, 0x1, P0 ;  /* 0x0000002826557211 */ /* 0x080fe400000f0eff */
[----:B------:R-:W-:-:S03]  /*da190*/  LEA.HI.X.SX32 R83, R75, R40, 0x1, P1 ;  /* 0x000000284b537211 */ /* 0x000fc600008f0eff */
        /* <DEDUP_REMOVED lines=21> */
[----:B------:R-:W-:Y:S01]  /*da2f0*/  R2UR UR4, R62 ;  /* 0x000000003e0472ca */ /* 0x000fe200000e0000 */
[----:B------:R-:W-:Y:S01]  /*da300*/  VIADD R55, R87, 0x1 ;  /* 0x0000000157377836 */ /* 0x000fe20000000000 */
[----:B------:R-:W-:Y:S01]  /*da310*/  R2UR UR5, R63 ;  /* 0x000000003f0572ca */ /* 0x000fe200000e0000 */
[----:B------:R-:W-:Y:S01]  /*da320*/  VIADD R38, R38, 0x1 ;  /* 0x0000000126267836 */ /* 0x000fe20000000000 */
[----:B------:R-:W-:Y:S01]  /*da330*/  ISETP.GE.AND P0, PT, R87, R86, PT ;  /* 0x000000565700720c */ /* 0x000fe20003f06270 */
[----:B------:R-:W-:-:S10]  /*da340*/  VIADD R75, R75, 0xffffffff ;  /* 0xffffffff4b4b7836 */ /* 0x000fd40000000000 */
[----:B------:R0:W-:Y:S02]  /*da350*/  STG.E desc[UR4][R60.64+0xd8], R87 ;  /* 0x0000d8573c007986 */ /* 0x0001e4000c101904 */
[----:B0-----:R-:W-:Y:S01]  /*da360*/  IMAD.MOV.U32 R87, RZ, RZ, R55 ;  /* 0x000000ffff577224 */ /* 0x001fe200078e0037 */
[----:B------:R-:W-:Y:S06]  /*da370*/  @!P0 BRA `(.L_x_2853) ;  /* 0xfffffffc00688947 */ /* 0x000fec000383ffff */
.L_x_2852:
[----:B------:R-:W-:Y:S01]  /*da380*/  R2UR UR4, R62 ;  /* 0x000000003e0472ca */ /* 0x000fe200000e0000 */
[----:B------:R-:W-:Y:S01]  /*da390*/  IMAD R83, R3, 0xa, RZ ;  /* 0x0000000a03537824 */ /* 0x000fe200078e02ff */
[----:B------:R-:W-:-:S03]  /*da3a0*/  R2UR UR5, R63 ;  /* 0x000000003f0572ca */ /* 0x000fc600000e0000 */
[----:B------:R-:W-:-:S10]  /*da3b0*/  IMAD.WIDE R82, R83, 0x4, R42 ;  /* 0x0000000453527825 */ /* 0x000fd400078e022a */
[----:B------:R-:W2:Y:S04]  /*da3c0*/  LDG.E R55, desc[UR4][R82.64+0x4] ;  /* 0x0000040452377981 */ /* 0x000ea8000c1e1900 */
[----:B------:R0:W5:Y:S04]  /*da3d0*/  LDG.E R86, desc[UR4][R82.64] ;  /* 0x0000000452567981 */ /* 0x000168000c1e1900 */
[----:B------:R0:W-:Y:S01]  /*da3e0*/  STG.E desc[UR4][R60.64+0xd8], RZ ;  /* 0x0000d8ff3c007986 */ /* 0x0001e2000c101904 */
[----:B--2--5:R-:W-:-:S04]  /*da3f0*/  LOP3.LUT R38, R55, 0x80000001, RZ, 0xc0, !PT ;  /* 0x8000000137267812 */ /* 0x024fc800078ec0ff */
[----:B------:R-:W-:-:S13]  /*da400*/  ISETP.NE.AND P0, PT, R38, 0x1, PT ;  /* 0x000000012600780c */ /* 0x000fda0003f05270 */
[----:B0-----:R-:W-:Y:S05]  /*da410*/  @!P0 BRA `(.L_x_2851) ;  /* 0x0000000400908947 */ /* 0x001fea0003800000 */
[----:B------:R-:W-:-:S13]  /*da420*/  ISETP.GE.AND P0, PT, R55, 0x2, PT ;  /* 0x000000023700780c */ /* 0x000fda0003f06270 */
[----:B------:R-:W-:Y:S05]  /*da430*/  @!P0 BRA `(.L_x_2854) ;  /* 0x0000000000a88947 */ /* 0x000fea0003800000 */
[----:B------:R-:W-:Y:S01]  /*da440*/  LEA.HI R38, R55, R55, RZ, 0x1 ;  /* 0x0000003737267211 */ /* 0x000fe200078f08ff */
[----:B------:R-:W-:Y:S02]  /*da450*/  IMAD.IADD R88, R86, 0x1, R55 ;  /* 0x0000000156587824 */ /* 0x000fe400078e0237 */
[----:B------:R-:W-:Y:S01]  /*da460*/  IMAD.MOV.U32 R55, RZ, RZ, RZ ;  /* 0x000000ffff377224 */ /* 0x000fe200078e00ff */
[----:B------:R-:W-:-:S07]  /*da470*/  SHF.R.S32.HI R90, RZ, 0x1, R38 ;  /* 0x00000001ff5a7819 */ /* 0x000fce0000011426 */
.L_x_2855:
[----:B------:R-:W-:Y:S01]  /*da480*/  LOP3.LUT R75, RZ, R55, RZ, 0x33, !PT ;  /* 0x00000037ff4b7212 */ /* 0x000fe200078e33ff */
[----:B------:R-:W-:Y:S01]  /*da490*/  IMAD.IADD R38, R86, 0x1, R55 ;  /* 0x0000000156267824 */ /* 0x000fe200078e0237 */
[----:B------:R-:W-:Y:S02]  /*da4a0*/  R2UR UR4, R62 ;  /* 0x000000003e0472ca */ /* 0x000fe400000e0000 */
[C---:B------:R-:W-:Y:S01]  /*da4b0*/  R2UR UR5, R63.reuse ;  /* 0x000000003f0572ca */ /* 0x040fe200000e0000 */
[----:B------:R-:W-:Y:S01]  /*da4c0*/  IMAD.IADD R75, R88, 0x1, R75 ;  /* 0x00000001584b7824 */ /* 0x000fe200078e024b */
[----:B------:R-:W-:Y:S02]  /*da4d0*/  R2UR UR8, R62 ;  /* 0x000000003e0872ca */ /* 0x000fe400000e0000 */
[----:B------:R-:W-:Y:S02]  /*da4e0*/  R2UR UR9, R63 ;  /* 0x000000003f0972ca */ /* 0x000fe400000e0000 */
[----:B------:R-:W-:-:S02]  /*da4f0*/  IADD3 R84, P0, PT, R38, R39, RZ ;  /* 0x0000002726547210 */ /* 0x000fc40007f1e0ff */
[C---:B------:R-:W-:Y:S02]  /*da500*/  IADD3 R82, P1, PT, R75.reuse, R39, RZ ;  /* 0x000000274b527210 */ /* 0x040fe40007f3e0ff */
[-C--:B------:R-:W-:Y:S02]  /*da510*/  LEA.HI.X.SX32 R85, R38, R40.reuse, 0x1, P0 ;  /* 0x0000002826557211 */ /* 0x080fe400000f0eff */
[----:B------:R-:W-:-:S03]  /*da520*/  LEA.HI.X.SX32 R83, R75, R40, 0x1, P1 ;  /* 0x000000284b537211 */ /* 0x000fc600008f0eff */
[----:B------:R-:W2:Y:S04]  /*da530*/  LDG.E.U8 R84, desc[UR4][R84.64] ;  /* 0x0000000454547981 */ /* 0x000ea8000c1e1100 */
[----:B------:R-:W3:Y:S01]  /*da540*/  LDG.E.U8 R82, desc[UR8][R82.64] ;  /* 0x0000000852527981 */ /* 0x000ee2000c1e1100 */
[----:B--2---:R-:W-:Y:S02]  /*da550*/  ISETP.EQ.AND P1, PT, R84, 0x41, PT ;  /* 0x000000415400780c */ /* 0x004fe40003f22270 */
[----:B---3--:R-:W-:-:S13]  /*da560*/  ISETP.NE.AND P0, PT, R82, 0x54, PT ;  /* 0x000000545200780c */ /* 0x008fda0003f05270 */
[----:B0-----:R-:W-:Y:S05]  /*da570*/  @P0 BRA P1, `(.L_x_2851) ;  /* 0x0000000400380947 */ /* 0x001fea0000800000 */
        /* <DEDUP_REMOVED lines=22> */
.L_x_2854:
[----:B------:R-:W1:Y:S01]  /*da6e0*/  MUFU.RCP64H R95, 2.2750682830810546875 ;  /* 0x40023357005f7908 */ /* 0x000e620000001800 */
        /* <DEDUP_REMOVED lines=11> */
[----:B-1----:R-:W-:-:S08]  /*da7a0*/  DFMA R82, R94, -R82, 1 ;  /* 0x3ff000005e52742b */ /* 0x002fd00000000852 */
[----:B------:R-:W-:-:S08]  /*da7b0*/  DFMA R82, R82, R82, R82 ;  /* 0x000000525252722b */ /* 0x000fd00000000052 */
[----:B------:R-:W-:Y:S01]  /*da7c0*/  DFMA R94, R94, R82, R94 ;  /* 0x000000525e5e722b */ /* 0x000fe2000000005e */
[----:B------:R-:W-:Y:S02]  /*da7d0*/  IMAD.MOV.U32 R82, RZ, RZ, -0x748574fc ;  /* 0x8b7a8b04ff527424 */ /* 0x000fe400078e00ff */
[----:B------:R-:W-:-:S05]  /*da7e0*/  IMAD.MOV.U32 R83, RZ, RZ, 0x3ed0ee25 ;  /* 0x3ed0ee25ff537424 */ /* 0x000fca00078e00ff */
        /* <DEDUP_REMOVED lines=8> */
[----:B------:R-:W-:-:S05]  /*da870*/  DADD R86, R86, R86 ;  /* 0x0000000056567229 */ /* 0x000fca0000000056 */
[----:B------:R-:W-:Y:S01]  /*da880*/  DFMA R88, R90, R82, UR8 ;  /* 0x000000085a587e2b */ /* 0x000fe20008000052 */
[----:B------:R-:W-:Y:S01]  /*da890*/  UMOV UR8, 0xa9ab0956 ;  /* 0xa9ab095600087882 */ /* 0x000fe20000000000 */
[----:B------:R-:W-:Y:S01]  /*da8a0*/  UMOV UR9, 0x3f1745cb ;  /* 0x3f1745cb00097882 */ /* 0x000fe20000000000 */
[----:B------:R-:W-:Y:S01]  /*da8b0*/  DFMA R86, -R92, UR4, R86 ;  /* 0x000000045c567c2b */ /* 0x000fe20008000156 */
[----:B------:R-:W-:Y:S02]  /*da8c0*/  IMAD.MOV.U32 R82, RZ, RZ, -0x105c611 ;  /* 0xfefa39efff527424 */ /* 0x000fe400078e00ff */
[----:B------:R-:W-:Y:S02]  /*da8d0*/  IMAD.MOV.U32 R83, RZ, RZ, 0x3fe62e42 ;  /* 0x3fe62e42ff537424 */ /* 0x000fe400078e00ff */
[----:B------:R-:W-:Y:S01]  /*da8e0*/  DFMA R88, R90, R88, UR8 ;  /* 0x000000085a587e2b */ /* 0x000fe20008000058 */
[----:B------:R-:W-:Y:S01]  /*da8f0*/  UMOV UR8, 0x2d1b5154 ;  /* 0x2d1b515400087882 */ /* 0x000fe20000000000 */
[----:B------:R-:W-:Y:S01]  /*da900*/  UMOV UR9, 0x3f3c71c7 ;  /* 0x3f3c71c700097882 */ /* 0x000fe20000000000 */
[----:B------:R-:W-:-:S02]  /*da910*/  DMUL R86, R94, R86 ;  /* 0x000000565e567228 */ /* 0x000fc40000000000 */
[----:B------:R-:W-:-:S03]  /*da920*/  DFMA R82, -R82, -25, R84 ;  /* 0xc03900005252782b */ /* 0x000fc60000000154 */
[----:B------:R-:W-:Y:S01]  /*da930*/  DFMA R88, R90, R88, UR8 ;  /* 0x000000085a587e2b */ /* 0x000fe20008000058 */
[----:B------:R-:W-:Y:S01]  /*da940*/  UMOV UR8, 0x923be72d ;  /* 0x923be72d00087882 */ /* 0x000fe20000000000 */
[----:B------:R-:W-:-:S03]  /*da950*/  UMOV UR9, 0x3f624924 ;  /* 0x3f62492400097882 */ /* 0x000fc60000000000 */
[----:B------:R-:W-:-:S03]  /*da960*/  DADD R82, -R92, R82 ;  /* 0x000000005c527229 */ /* 0x000fc60000000152 */
        /* <DEDUP_REMOVED lines=8> */
[----:B------:R-:W-:-:S08]  /*da9f0*/  DFMA R86, R92, R88, R86 ;  /* 0x000000585c56722b */ /* 0x000fd00000000056 */
[----:B------:R-:W-:Y:S01]  /*daa00*/  DADD R86, R86, -R82 ;  /* 0x0000000056567229 */ /* 0x000fe20000000852 */
[----:B------:R-:W-:Y:S02]  /*daa10*/  IMAD.MOV.U32 R82, RZ, RZ, 0x3b39803f ;  /* 0x3b39803fff527424 */ /* 0x000fe400078e00ff */
[----:B------:R-:W-:-:S06]  /*daa20*/  IMAD.MOV.U32 R83, RZ, RZ, 0x3c7abc9e ;  /* 0x3c7abc9eff537424 */ /* 0x000fcc00078e00ff */
[----:B------:R-:W-:-:S08]  /*daa30*/  DFMA R82, R82, -UR10, R86 ;  /* 0x8000000a52527c2b */ /* 0x000fd00008000056 */
[----:B------:R-:W-:Y:S01]  /*daa40*/  DADD R84, R84, R82 ;  /* 0x0000000054547229 */ /* 0x000fe20000000052 */
[----:B------:R-:W-:Y:S10]  /*daa50*/  BRA `(.L_x_2856) ;  /* 0x0000000000dc7947 */ /* 0x000ff40003800000 */
.L_x_2851:
[----:B------:R-:W0:Y:S01]  /*daa60*/  MUFU.RCP64H R83, 2.2750682830810546875 ;  /* 0x4002335700537908 */ /* 0x000e220000001800 */
        /* <DEDUP_REMOVED lines=12> */
[----:B------:R-:W-:Y:S01]  /*dab30*/  IMAD.MOV.U32 R95, RZ, RZ, 0x3fe62e42 ;  /* 0x3fe62e42ff5f7424 */ /* 0x000fe200078e00ff */
[----:B0-----:R-:W-:-:S08]  /*dab40*/  DFMA R92, R82, -R92, 1 ;  /* 0x3ff00000525c742b */ /* 0x001fd0000000085c */
[----:B------:R-:W-:-:S08]  /*dab50*/  DFMA R92, R92, R92, R92 ;  /* 0x0000005c5c5c722b */ /* 0x000fd0000000005c */
[----:B------:R-:W-:Y:S01]  /*dab60*/  DFMA R92, R82, R92, R82 ;  /* 0x0000005c525c722b */ /* 0x000fe20000000052 */
[----:B------:R-:W-:Y:S02]  /*dab70*/  IMAD.MOV.U32 R82, RZ, RZ, -0x105c611 ;  /* 0xfefa39efff527424 */ /* 0x000fe400078e00ff */
[----:B------:R-:W-:-:S05]  /*dab80*/  IMAD.MOV.U32 R83, RZ, RZ, 0x3fe62e42 ;  /* 0x3fe62e42ff537424 */ /* 0x000fca00078e00ff */
        /* <DEDUP_REMOVED lines=10> */
[----:B------:R-:W-:Y:S01]  /*dac30*/  UMOV UR5, 0x3f1745cb ;  /* 0x3f1745cb00057882 */ /* 0x000fe20000000000 */
[----:B------:R-:W-:-:S05]  /*dac40*/  DFMA R84, -R90, UR8, R84 ;  /* 0x000000085a547c2b */ /* 0x000fca0008000154 */
        /* <DEDUP_REMOVED lines=13> */
[----:B------:R-:W-:-:S04]  /*dad20*/  DFMA R94, R94, -UR4, R90 ;  /* 0x800000045e5e7c2b */ /* 0x000fc8000800005a */
[----:B------:R-:W-:-:S04]  /*dad30*/  DFMA R86, R88, R86, UR10 ;  /* 0x0000000a58567e2b */ /* 0x000fc80008000056 */
[----:B------:R-:W-:-:S04]  /*dad40*/  DFMA R82, -R82, -27, R94 ;  /* 0xc03b00005252782b */ /* 0x000fc8000000015e */
[----:B------:R-:W-:-:S04]  /*dad50*/  DMUL R86, R88, R86 ;  /* 0x0000005658567228 */ /* 0x000fc80000000000 */
[----:B------:R-:W-:-:S04]  /*dad60*/  DADD R82, -R90, R82 ;  /* 0x000000005a527229 */ /* 0x000fc80000000152 */
[----:B------:R-:W-:-:S08]  /*dad70*/  DFMA R84, R90, R86, R84 ;  /* 0x000000565a54722b */ /* 0x000fd00000000054 */
[----:B------:R-:W-:Y:S01]  /*dad80*/  DADD R84, R84, -R82 ;  /* 0x0000000054547229 */ /* 0x000fe20000000852 */
[----:B------:R-:W-:Y:S02]  /*dad90*/  IMAD.MOV.U32 R82, RZ, RZ, 0x3b39803f ;  /* 0x3b39803fff527424 */ /* 0x000fe400078e00ff */
[----:B------:R-:W-:-:S06]  /*dada0*/  IMAD.MOV.U32 R83, RZ, RZ, 0x3c7abc9e ;  /* 0x3c7abc9eff537424 */ /* 0x000fcc00078e00ff */
[----:B------:R-:W-:-:S08]  /*dadb0*/  DFMA R82, R82, -UR4, R84 ;  /* 0x8000000452527c2b */ /* 0x000fd00008000054 */
[----:B------:R-:W-:-:S11]  /*dadc0*/  DADD R84, R94, R82 ;  /* 0x000000005e547229 */ /* 0x000fd60000000052 */
.L_x_2856:
[----:B------:R-:W-:Y:S05]  /*dadd0*/  BSYNC.RECONVERGENT B0 ;  /* 0x0000000000007941 */ /* 0x000fea0003800200 */
.L_x_2850:
[C---:B------:R-:W-:Y:S01]  /*dade0*/  R2UR UR8, R62.reuse ;  /* 0x000000003e0872ca */ /* 0x040fe200000e0000 */
[----:B------:R-:W-:Y:S01]  /*dadf0*/  UMOV UR4, 0x3a29c77a ;  /* 0x3a29c77a00047882 */ /* 0x000fe20000000000 */
[C---:B------:R-:W-:Y:S01]  /*dae00*/  R2UR UR9, R63.reuse ;  /* 0x000000003f0972ca */ /* 0x040fe200000e0000 */
[----:B------:R-:W-:Y:S01]  /*dae10*/  UMOV UR5, 0x3fffcb92 ;  /* 0x3fffcb9200057882 */ /* 0x000fe20000000000 */
[----:B------:R-:W-:Y:S01]  /*dae20*/  R2UR UR10, R62 ;  /* 0x000000003e0a72ca */ /* 0x000fe200000e0000 */
[----:B------:R-:W-:Y:S01]  /*dae30*/  DMUL R84, R84, UR4 ;  /* 0x0000000454547c28 */ /* 0x000fe20008000000 */
[----:B------:R-:W-:-:S09]  /*dae40*/  R2UR UR11, R63 ;  /* 0x000000003f0b72ca */ /* 0x000fd200000e0000 */
[----:B------:R1:W-:Y:S04]  /*dae50*/  STG.E.64 desc[UR8][R56.64+0x2720], R84 ;  /* 0x0027205438007986 */ /* 0x0003e8000c101b08 */
[----:B------:R-:W2:Y:S01]  /*dae60*/  LDG.E R75, desc[UR10][R80.64+0x4] ;  /* 0x0000040a504b7981 */ /* 0x000ea2000c1e1900 */
[----:B------:R-:W-:Y:S01]  /*dae70*/  R2UR UR4, R62 ;  /* 0x000000003e0472ca */ /* 0x000fe200000e0000 */
[----:B------:R-:W-:Y:S01]  /*dae80*/  IMAD R3, R3, 0xa, RZ ;  /* 0x0000000a03037824 */ /* 0x000fe200078e02ff */
[----:B------:R-:W-:-:S03]  /*dae90*/  R2UR UR5, R63 ;  /* 0x000000003f0572ca */ /* 0x000fc600000e0000 */
[----:B------:R-:W-:-:S10]  /*daea0*/  IMAD.WIDE R82, R3, 0x4, R42 ;  /* 0x0000000403527825 */ /* 0x000fd400078e022a */
[----:B--2---:R1:W-:Y:S01]  /*daeb0*/  STG.E desc[UR4][R60.64+0xc8], R75 ;  /* 0x0000c84b3c007986 */ /* 0x0043e2000c101904 */
[----:B------:R-:W2:Y:S03]  /*daec0*/  LDCU UR4, c[0x3][0x38] ;  /* 0x00c00700ff0477ac */ /* 0x000ea60008000800 */
[----:B0-----:R-:W3:Y:S01]  /*daed0*/  LDG.E R55, desc[UR8][R82.64+0x4] ;  /* 0x0000040852377981 */ /* 0x001ee2000c1e1900 */
[----:B------:R-:W-:Y:S01]  /*daee0*/  BSSY.RECONVERGENT B0, `(.L_x_2857) ;  /* 0x000005a000007945 */ /* 0x000fe20003800200 */
[----:B--2---:R-:W-:Y:S02]  /*daef0*/  UISETP.NE.AND UP0, UPT, UR4, URZ, UPT ;  /* 0x000000ff0400728c */ /* 0x004fe4000bf05270 */
[----:B---3--:R1:W-:Y:S07]  /*daf00*/  STG.E desc[UR8][R60.64+0xcc], R55 ;  /* 0x0000cc373c007986 */ /* 0x0083ee000c101908 */
[----:B------:R-:W-:Y:S05]  /*daf10*/  BRA.U !UP0, `(.L_x_2858) ;  /* 0x0000000108b87547 */ /* 0x000fea000b800000 */
[----:B------:R-:W-:Y:S01]  /*daf20*/  ISETP.GE.AND P0, PT, R75, 0x1, PT ;  /* 0x000000014b00780c */ /* 0x000fe20003f06270 */
[----:B------:R-:W-:-:S12]  /*daf30*/  BSSY.RECONVERGENT B1, `(.L_x_2859) ;  /* 0x000002b000017945 */ /* 0x000fd80003800200 */
[----:B------:R-:W-:Y:S05]  /*daf40*/  @!P0 BRA `(.L_x_2860) ;  /* 0x0000000000a48947 */ /* 0x000fea0003800000 */
[----:B-1----:R-:W-:-:S07]  /*daf50*/  IMAD.MOV.U32 R55, RZ, RZ, 0x1 ;  /* 0x00000001ff377424 */ /* 0x002fce00078e00ff */
.L_x_2866:
[C---:B------:R-:W-:Y:S02]  /*daf60*/  R2UR UR4, R62.reuse ;  /* 0x000000003e0472ca */ /* 0x040fe400000e0000 */
[C---:B------:R-:W-:Y:S02]  /*daf70*/  R2UR UR5, R63.reuse ;  /* 0x000000003f0572ca */ /* 0x040fe400000e0000 */
[----:B------:R-:W-:Y:S02]  /*daf80*/  R2UR UR8, R62 ;  /* 0x000000003e0872ca */ /* 0x000fe400000e0000 */
[----:B------:R-:W-:-:S09]  /*daf90*/  R2UR UR9, R63 ;  /* 0x000000003f0972ca */ /* 0x000fd200000e0000 */
[----:B-----5:R-:W2:Y:S04]  /*dafa0*/  LDG.E R38, desc[UR4][R80.64] ;  /* 0x0000000450267981 */ /* 0x020ea8000c1e1900 */
[----:B------:R-:W2:Y:S02]  /*dafb0*/  LDG.E R75, desc[UR8][R80.64+0x4] ;  /* 0x00000408504b7981 */ /* 0x000ea4000c1e1900 */
[----:B--2---:R-:W-:-:S04]  /*dafc0*/  IADD3 R38, PT, PT, R75, R38, -R55 ;  /* 0x000000264b267210 */ /* 0x004fc80007ffe837 */
[----:B------:R-:W-:-:S04]  /*dafd0*/  IADD3 R84, P0, PT, R38, R39, RZ ;  /* 0x0000002726547210 */ /* 0x000fc80007f1e0ff */
[----:B------:R-:W-:-:S05]  /*dafe0*/  LEA.HI.X.SX32 R85, R38, R40, 0x1, P0 ;  /* 0x0000002826557211 */ /* 0x000fca00000f0eff */
        /* <DEDUP_REMOVED lines=11> */
.L_x_2863:
[----:B------:R-:W-:Y:S01]  /*db0a0*/  IMAD.MOV.U32 R38, RZ, RZ, 0x3 ;  /* 0x00000003ff267424 */ /* 0x000fe200078e00ff */
[----:B------:R-:W-:Y:S06]  /*db0b0*/  BRA `(.L_x_2865) ;  /* 0x0000000000187947 */ /* 0x000fec0003800000 */
.L_x_2862:
[----:B------:R-:W-:-:S13]  /*db0c0*/  ISETP.NE.AND P0, PT, R84, 0x54, PT ;  /* 0x000000545400780c */ /* 0x000fda0003f05270 */
[----:B------:R-:W-:Y:S05]  /*db0d0*/  @!P0 BRA `(.L_x_2865) ;  /* 0x0000000000108947 */ /* 0x000fea0003800000 */
[----:B------:R-:W-:Y:S01]  /*db0e0*/  ISETP.NE.AND P0, PT, R84, 0x47, PT ;  /* 0x000000475400780c */ /* 0x000fe20003f05270 */
[----:B------:R-:W-:-:S12]  /*db0f0*/  IMAD.MOV.U32 R38, RZ, RZ, 0x1 ;  /* 0x00000001ff267424 */ /* 0x000fd800078e00ff */
[----:B------:R-:W-:Y:S05]  /*db100*/  @!P0 BRA `(.L_x_2865) ;  /* 0x0000000000048947 */ /* 0x000fea0003800000 */
.L_x_2864:
[----:B------:R-:W-:-:S07]  /*db110*/  IMAD.MOV.U32 R38, RZ, RZ, 0x4 ;  /* 0x00000004ff267424 */ /* 0x000fce00078e00ff */
.L_x_2865:
[----:B------:R-:W-:Y:S05]  /*db120*/  BSYNC.RECONVERGENT B2 ;  /* 0x0000000000027941 */ /* 0x000fea0003800200 */
.L_x_2861:
        /* <DEDUP_REMOVED lines=11> */
.L_x_2860:
[----:B------:R-:W-:Y:S05]  /*db1e0*/  BSYNC.RECONVERGENT B1 ;  /* 0x0000000000017941 */ /* 0x000fea0003800200 */
.L_x_2859:
[----:B------:R-:W-:Y:S05]  /*db1f0*/  BRA `(.L_x_2867) ;  /* 0x0000000000a07947 */ /* 0x000fea0003800000 */
.L_x_2858:
[----:B------:R-:W-:-:S13]  /*db200*/  ISETP.GE.AND P0, PT, R75, 0x1, PT ;  /* 0x000000014b00780c */ /* 0x000fda0003f06270 */
[----:B------:R-:W-:Y:S05]  /*db210*/  @!P0 BRA `(.L_x_2867) ;  /* 0x0000000000988947 */ /* 0x000fea0003800000 */
[----:B-1----:R-:W-:-:S07]  /*db220*/  IMAD.MOV.U32 R55, RZ, RZ, 0x1 ;  /* 0x00000001ff377424 */ /* 0x002fce00078e00ff */
.L_x_2873:
[----:B------:R-:W-:Y:S02]  /*db230*/  R2UR UR4, R62 ;  /* 0x000000003e0472ca */ /* 0x000fe400000e0000 */
[----:B------:R-:W-:-:S13]  /*db240*/  R2UR UR5, R63 ;  /* 0x000000003f0572ca */ /* 0x000fda00000e0000 */
[----:B-----5:R-:W2:Y:S02]  /*db250*/  LDG.E R38, desc[UR4][R80.64] ;  /* 0x0000000450267981 */ /* 0x020ea4000c1e1900 */
[----:B--2---:R-:W-:-:S04]  /*db260*/  IADD3 R38, PT, PT, R55, -0x1, R38 ;  /* 0xffffffff37267810 */ /* 0x004fc80007ffe026 */
[----:B------:R-:W-:-:S04]  /*db270*/  IADD3 R84, P0, PT, R38, R39, RZ ;  /* 0x0000002726547210 */ /* 0x000fc80007f1e0ff */
[----:B------:R-:W-:-:S05]  /*db280*/  LEA.HI.X.SX32 R85, R38, R40, 0x1, P0 ;  /* 0x0000002826557211 */ /* 0x000fca00000f0eff */
        /* <DEDUP_REMOVED lines=11> */
.L_x_2869:
[----:B------:R-:W-:Y:S01]  /*db340*/  ISETP.NE.AND P0, PT, R84, 0x47, PT ;  /* 0x000000475400780c */ /* 0x000fe20003f05270 */
[----:B------:R-:W-:-:S12]  /*db350*/  IMAD.MOV.U32 R38, RZ, RZ, 0x2 ;  /* 0x00000002ff267424 */ /* 0x000fd800078e00ff */
[----:B------:R-:W-:Y:S05]  /*db360*/  @!P0 BRA `(.L_x_2870) ;  /* 0x0000000000148947 */ /* 0x000fea0003800000 */
[----:B------:R-:W-:-:S13]  /*db370*/  ISETP.NE.AND P0, PT, R84, 0x54, PT ;  /* 0x000000545400780c */ /* 0x000fda0003f05270 */
[----:B------:R-:W-:Y:S05]  /*db380*/  @!P0 BRA `(.L_x_2872) ;  /* 0x0000000000088947 */ /* 0x000fea0003800000 */
.L_x_2871:
[----:B------:R-:W-:Y:S01]  /*db390*/  IMAD.MOV.U32 R38, RZ, RZ, 0x4 ;  /* 0x00000004ff267424 */ /* 0x000fe200078e00ff */
[----:B------:R-:W-:Y:S06]  /*db3a0*/  BRA `(.L_x_2870) ;  /* 0x0000000000047947 */ /* 0x000fec0003800000 */
.L_x_2872:
[----:B------:R-:W-:-:S07]  /*db3b0*/  IMAD.MOV.U32 R38, RZ, RZ, 0x3 ;  /* 0x00000003ff267424 */ /* 0x000fce00078e00ff */
.L_x_2870:
[----:B------:R-:W-:Y:S05]  /*db3c0*/  BSYNC.RECONVERGENT B1 ;  /* 0x0000000000017941 */ /* 0x000fea0003800200 */
.L_x_2868:
        /* <DEDUP_REMOVED lines=11> */
.L_x_2867:
[----:B------:R-:W-:Y:S05]  /*db480*/  BSYNC.RECONVERGENT B0 ;  /* 0x0000000000007941 */ /* 0x000fea0003800200 */
.L_x_2857:
[----:B------:R-:W-:Y:S01]  /*db490*/  UMOV UR4, 0x30 ;  /* 0x0000003000047882 */ /* 0x000fe20000000000 */
[----:B------:R-:W-:Y:S01]  /*db4a0*/  BSSY.RECONVERGENT B0, `(.L_x_2874) ;  /* 0x0000065000007945 */ /* 0x000fe20003800200 */
[----:B-----5:R-:W-:-:S06]  /*db4b0*/  LEA R38, R2, UR4, 0x2 ;  /* 0x0000000402267c11 */ /* 0x020fcc000f8e10ff */
[----:B------:R-:W0:Y:S02]  /*db4c0*/  LDC R38, c[0x3][R38] ;  /* 0x00c0000026267b82 */ /* 0x000e240000000800 */
[----:B0-----:R-:W-:-:S13]  /*db4d0*/  ISETP.NE.AND P0, PT, R38, RZ, PT ;  /* 0x000000ff2600720c */ /* 0x001fda0003f05270 */
[----:B------:R-:W-:Y:S05]  /*db4e0*/  @!P0 BRA `(.L_x_2875) ;  /* 0x0000000000bc8947 */ /* 0x000fea0003800000 */
[----:B------:R-:W-:Y:S02]  /*db4f0*/  R2UR UR4, R62 ;  /* 0x000000003e0472ca */ /* 0x000fe400000e0000 */
[----:B------:R-:W-:-:S13]  /*db500*/  R2UR UR5, R63 ;  /* 0x000000003f0572ca */ /* 0x000fda00000e0000 */
[----:B-1----:R-:W2:Y:S02]  /*db510*/  LDG.E R55, desc[UR4][R60.64+0xcc] ;  /* 0x0000cc043c377981 */ /* 0x002ea4000c1e1900 */
[----:B--2---:R-:W-:-:S13]  /*db520*/  ISETP.GE.AND P0, PT, R55, 0x1, PT ;  /* 0x000000013700780c */ /* 0x004fda0003f06270 */
[----:B------:R-:W-:Y:S05]  /*db530*/  @!P0 BRA `(.L_x_2876) ;  /* 0x00000004006c8947 */ /* 0x000fea0003800000 */
[----:B------:R-:W-:Y:S01]  /*db540*/  BSSY.RECONVERGENT B1, `(.L_x_2877) ;  /* 0x0000027000017945 */ /* 0x000fe20003800200 */
[----:B------:R-:W-:-:S07]  /*db550*/  IMAD.MOV.U32 R55, RZ, RZ, 0x1 ;  /* 0x00000001ff377424 */ /* 0x000fce00078e00ff */
.L_x_2883:
[----:B------:R-:W-:Y:S02]  /*db560*/  R2UR UR4, R62 ;  /* 0x000000003e0472ca */ /* 0x000fe400000e0000 */
[----:B------:R-:W-:-:S13]  /*db570*/  R2UR UR5, R63 ;  /* 0x000000003f0572ca */ /* 0x000fda00000e0000 */
[----:B------:R-:W2:Y:S02]  /*db580*/  LDG.E R38, desc[UR4][R82.64] ;  /* 0x0000000452267981 */ /* 0x000ea4000c1e1900 */
[----:B--2---:R-:W-:-:S04]  /*db590*/  IADD3 R38, PT, PT, R55, -0x1, R38 ;  /* 0xffffffff37267810 */ /* 0x004fc80007ffe026 */
        /* <DEDUP_REMOVED lines=13> */
.L_x_2880:
[----:B------:R-:W-:Y:S01]  /*db670*/  IMAD.MOV.U32 R38, RZ, RZ, 0x3 ;  /* 0x00000003ff267424 */ /* 0x000fe200078e00ff */
[----:B------:R-:W-:Y:S06]  /*db680*/  BRA `(.L_x_2882) ;  /* 0x0000000000187947 */ /* 0x000fec0003800000 */
.L_x_2879:
[----:B------:R-:W-:-:S13]  /*db690*/  ISETP.NE.AND P0, PT, R80, 0x54, PT ;  /* 0x000000545000780c */ /* 0x000fda0003f05270 */
[----:B------:R-:W-:Y:S05]  /*db6a0*/  @!P0 BRA `(.L_x_2882) ;  /* 0x0000000000108947 */ /* 0x000fea0003800000 */
[----:B------:R-:W-:Y:S01]  /*db6b0*/  ISETP.NE.AND P0, PT, R80, 0x47, PT ;  /* 0x000000475000780c */ /* 0x000fe20003f05270 */
[----:B------:R-:W-:-:S12]  /*db6c0*/  IMAD.MOV.U32 R38, RZ, RZ, 0x1 ;  /* 0x00000001ff267424 */ /* 0x000fd800078e00ff */
[----:B------:R-:W-:Y:S05]  /*db6d0*/  @!P0 BRA `(.L_x_2882) ;  /* 0x0000000000048947 */ /* 0x000fea0003800000 */
.L_x_2881:
[----:B------:R-:W-:-:S07]  /*db6e0*/  IMAD.MOV.U32 R38, RZ, RZ, 0x4 ;  /* 0x00000004ff267424 */ /* 0x000fce00078e00ff */
.L_x_2882:
[----:B------:R-:W-:Y:S05]  /*db6f0*/  BSYNC.RECONVERGENT B2 ;  /* 0x0000000000027941 */ /* 0x000fea0003800200 */
.L_x_2878:
        /* <DEDUP_REMOVED lines=12> */
.L_x_2877:
[----:B------:R-:W-:Y:S01]  /*db7c0*/  IMAD.MOV.U32 R55, RZ, RZ, R84 ;  /* 0x000000ffff377224 */ /* 0x000fe200078e0054 */
[----:B------:R-:W-:Y:S06]  /*db7d0*/  BRA `(.L_x_2876) ;  /* 0x0000000000c47947 */ /* 0x000fec0003800000 */
.L_x_2875:
[----:B------:R-:W-:Y:S02]  /*db7e0*/  R2UR UR4, R62 ;  /* 0x000000003e0472ca */ /* 0x000fe400000e0000 */
[----:B------:R-:W-:-:S13]  /*db7f0*/  R2UR UR5, R63 ;  /* 0x000000003f0572ca */ /* 0x000fda00000e0000 */
[----:B-1----:R-:W2:Y:S02]  /*db800*/  LDG.E R55, desc[UR4][R60.64+0xcc] ;  /* 0x0000cc043c377981 */ /* 0x002ea4000c1e1900 */
[----:B--2---:R-:W-:-:S13]  /*db810*/  ISETP.GE.AND P0, PT, R55, 0x1, PT ;  /* 0x000000013700780c */ /* 0x004fda0003f06270 */
[----:B------:R-:W-:Y:S05]  /*db820*/  @!P0 BRA `(.L_x_2876) ;  /* 0x0000000000b08947 */ /* 0x000fea0003800000 */
[----:B------:R-:W-:Y:S01]  /*db830*/  BSSY.RECONVERGENT B1, `(.L_x_2884) ;  /* 0x000002a000017945 */ /* 0x000fe20003800200 */
[----:B------:R-:W-:-:S07]  /*db840*/  IMAD.MOV.U32 R55, RZ, RZ, 0x1 ;  /* 0x00000001ff377424 */ /* 0x000fce00078e00ff */
.L_x_2890:
[C---:B------:R-:W-:Y:S02]  /*db850*/  R2UR UR4, R62.reuse ;  /* 0x000000003e0472ca */ /* 0x040fe400000e0000 */
[C---:B------:R-:W-:Y:S02]  /*db860*/  R2UR UR5, R63.reuse ;  /* 0x000000003f0572ca */ /* 0x040fe400000e0000 */
[----:B------:R-:W-:Y:S02]  /*db870*/  R2UR UR8, R62 ;  /* 0x000000003e0872ca */ /* 0x000fe400000e0000 */
[----:B------:R-:W-:-:S09]  /*db880*/  R2UR UR9, R63 ;  /* 0x000000003f0972ca */ /* 0x000fd200000e0000 */
[----:B------:R-:W2:Y:S04]  /*db890*/  LDG.E R38, desc[UR4][R82.64] ;  /* 0x0000000452267981 */ /* 0x000ea8000c1e1900 */
[----:B------:R-:W2:Y:S02]  /*db8a0*/  LDG.E R75, desc[UR8][R82.64+0x4] ;  /* 0x00000408524b7981 */ /* 0x000ea4000c1e1900 */
[----:B--2---:R-:W-:-:S04]  /*db8b0*/  IADD3 R38, PT, PT, R75, R38, -R55 ;  /* 0x000000264b267210 */ /* 0x004fc80007ffe837 */
        /* <DEDUP_REMOVED lines=13> */
.L_x_2886:
[----:B------:R-:W-:Y:S01]  /*db990*/  ISETP.NE.AND P0, PT, R80, 0x47, PT ;  /* 0x000000475000780c */ /* 0x000fe20003f05270 */
[----:B------:R-:W-:-:S12]  /*db9a0*/  IMAD.MOV.U32 R38, RZ, RZ, 0x2 ;  /* 0x00000002ff267424 */ /* 0x000fd800078e00ff */
[----:B------:R-:W-:Y:S05]  /*db9b0*/  @!P0 BRA `(.L_x_2887) ;  /* 0x0000000000148947 */ /* 0x000fea0003800000 */
[----:B------:R-:W-:-:S13]  /*db9c0*/  ISETP.NE.AND P0, PT, R80, 0x54, PT ;  /* 0x000000545000780c */ /* 0x000fda0003f05270 */
[----:B------:R-:W-:Y:S05]  /*db9d0*/  @!P0 BRA `(.L_x_2889) ;  /* 0x0000000000088947 */ /* 0x000fea0003800000 */
.L_x_2888:
[----:B------:R-:W-:Y:S01]  /*db9e0*/  IMAD.MOV.U32 R38, RZ, RZ, 0x4 ;  /* 0x00000004ff267424 */ /* 0x000fe200078e00ff */
[----:B------:R-:W-:Y:S06]  /*db9f0*/  BRA `(.L_x_2887) ;  /* 0x0000000000047947 */ /* 0x000fec0003800000 */
.L_x_2889:
[----:B------:R-:W-:-:S07]  /*dba00*/  IMAD.MOV.U32 R38, RZ, RZ, 0x3 ;  /* 0x00000003ff267424 */ /* 0x000fce00078e00ff */
.L_x_2887:
[----:B------:R-:W-:Y:S05]  /*dba10*/  BSYNC.RECONVERGENT B2 ;  /* 0x0000000000027941 */ /* 0x000fea0003800200 */
.L_x_2885:
        /* <DEDUP_REMOVED lines=12> */
.L_x_2884:
[----:B------:R-:W-:-:S07]  /*dbae0*/  IMAD.MOV.U32 R55, RZ, RZ, R84 ;  /* 0x000000ffff377224 */ /* 0x000fce00078e0054 */
.L_x_2876:
[----:B------:R-:W-:Y:S05]  /*dbaf0*/  BSYNC.RECONVERGENT B0 ;  /* 0x0000000000007941 */ /* 0x000fea0003800200 */
.L_x_2874:
[----:B------:R-:W-:Y:S01]  /*dbb00*/  IMAD R55, R122, 0x36, R55 ;  /* 0x000000367a377824 */ /* 0x000fe200078e0237 */
[C---:B------:R-:W-:Y:S01]  /*dbb10*/  R2UR UR4, R62.reuse ;  /* 0x000000003e0472ca */ /* 0x040fe200000e0000 */
[----:B------:R-:W-:Y:S01]  /*dbb20*/  IMAD.MOV.U32 R75, RZ, RZ, 0x4 ;  /* 0x00000004ff4b7424 */ /* 0x000fe200078e00ff */
[----:B------:R-:W-:Y:S01]  /*dbb30*/  R2UR UR5, R63 ;  /* 0x000000003f0572ca */ /* 0x000fe200000e0000 */
[----:B------:R-:W-:Y:S01]  /*dbb40*/  VIADD R38, R55, 0x1c ;  /* 0x0000001c37267836 */ /* 0x000fe20000000000 */
[C---:B------:R-:W-:Y:S02]  /*dbb50*/  R2UR UR8, R62.reuse ;  /* 0x000000003e0872ca */ /* 0x040fe400000e0000 */
[C---:B------:R-:W-:Y:S02]  /*dbb60*/  R2UR UR9, R63.reuse ;  /* 0x000000003f0972ca */ /* 0x040fe400000e0000 */
[----:B------:R-:W-:Y:S02]  /*dbb70*/  R2UR UR10, R62 ;  /* 0x000000003e0a72ca */ /* 0x000fe400000e0000 */
[----:B------:R-:W-:-:S02]  /*dbb80*/  R2UR UR11, R63 ;  /* 0x000000003f0b72ca */ /* 0x000fc400000e0000 */
[----:B------:R-:W-:-:S04]  /*dbb90*/  IADD3 R82, P0, PT, R38, R121, RZ ;  /* 0x0000007926527210 */ /* 0x000fc80007f1e0ff */
[----:B------:R-:W-:-:S05]  /*dbba0*/  LEA.HI.X.SX32 R83, R38, R123, 0x1, P0 ;  /* 0x0000007b26537211 */ /* 0x000fca00000f0eff */
[----:B------:R0:W-:Y:S04]  /*dbbb0*/  STG.E.U8 desc[UR4][R82.64], R75 ;  /* 0x0000004b52007986 */ /* 0x0001e8000c101104 */
[----:B------:R0:W-:Y:S04]  /*dbbc0*/  STG.E.U8 desc[UR8][R58.64+0x1b], R75 ;  /* 0x00001b4b3a007986 */ /* 0x0001e8000c101108 */
[----:B------:R-:W2:Y:S02]  /*dbbd0*/  LDG.E R55, desc[UR10][R60.64+0xc8] ;  /* 0x0000c80a3c377981 */ /* 0x000ea4000c1e1900 */
[----:B--2---:R-:W-:-:S04]  /*dbbe0*/  IMAD R55, R122, 0x36, R55 ;  /* 0x000000367a377824 */ /* 0x004fc800078e0237 */
[----:B------:R-:W-:-:S05]  /*dbbf0*/  VIADD R38, R55, 0x1 ;  /* 0x0000000137267836 */ /* 0x000fca0000000000 */
[----:B------:R-:W-:-:S04]  /*dbc00*/  IADD3 R80, P0, PT, R38, R121, RZ ;  /* 0x0000007926507210 */ /* 0x000fc80007f1e0ff */
[----:B------:R-:W-:-:S05]  /*dbc10*/  LEA.HI.X.SX32 R81, R38, R123, 0x1, P0 ;  /* 0x0000007b26517211 */ /* 0x000fca00000f0eff */
[----:B------:R0:W-:Y:S04]  /*dbc20*/  STG.E.U8 desc[UR4][R80.64], R75 ;  /* 0x0000004b50007986 */ /* 0x0001e8000c101104 */
[----:B------:R0:W-:Y:S04]  /*dbc30*/  STG.E.U8 desc[UR8][R58.64], R75 ;  /* 0x0000004b3a007986 */ /* 0x0001e8000c101108 */
[----:B------:R-:W2:Y:S01]  /*dbc40*/  LDG.E R38, desc[UR10][R60.64+0xc8] ;  /* 0x0000c80a3c267981 */ /* 0x000ea2000c1e1900 */
[----:B------:R-:W-:Y:S01]  /*dbc50*/  IMAD.MOV.U32 R55, RZ, RZ, 0x1 ;  /* 0x00000001ff377424 */ /* 0x000fe200078e00ff */
[----:B------:R-:W-:Y:S04]  /*dbc60*/  BSSY.RECONVERGENT B0, `(.L_x_2891) ;  /* 0x0000064000007945 */ /* 0x000fe80003800200 */
[----:B------:R0:W-:Y:S01]  /*dbc70*/  STG.E desc[UR4][R60.64+0xd8], R55 ;  /* 0x0000d8373c007986 */ /* 0x0001e2000c101904 */
[----:B--2---:R-:W-:-:S13]  /*dbc80*/  ISETP.GE.AND P0, PT, R38, 0x1, PT ;  /* 0x000000012600780c */ /* 0x004fda0003f06270 */
[----:B0-----:R-:W-:Y:S05]  /*dbc90*/  @!P0 BRA `(.L_x_2892) ;  /* 0x0000000400808947 */ /* 0x001fea0003800000 */
[----:B------:R-:W-:Y:S02]  /*dbca0*/  R2UR UR4, R62 ;  /* 0x000000003e0472ca */ /* 0x000fe400000e0000 */
[----:B------:R-:W-:-:S13]  /*dbcb0*/  R2UR UR5, R63 ;  /* 0x000000003f0572ca */ /* 0x000fda00000e0000 */
[----:B------:R0:W5:Y:S01]  /*dbcc0*/  LDG.E R84, desc[UR4][R60.64+0xcc] ;  /* 0x0000cc043c547981 */ /* 0x000162000c1e1900 */
[----:B------:R-:W-:-:S07]  /*dbcd0*/  IMAD.MOV.U32 R55, RZ, RZ, 0x1 ;  /* 0x00000001ff377424 */ /* 0x000fce00078e00ff */
.L_x_2897:
[----:B------:R-:W-:Y:S01]  /*dbce0*/  R2UR UR4, R62 ;  /* 0x000000003e0472ca */ /* 0x000fe200000e0000 */
[----:B-1----:R-:W-:Y:S01]  /*dbcf0*/  IMAD.MOV.U32 R75, RZ, RZ, 0x1 ;  /* 0x00000001ff4b7424 */ /* 0x002fe200078e00ff */
[----:B------:R-:W-:Y:S01]  /*dbd00*/  R2UR UR5, R63 ;  /* 0x000000003f0572ca */ /* 0x000fe200000e0000 */
[----:B------:R-:W-:Y:S01]  /*dbd10*/  BSSY.RECONVERGENT B1, `(.L_x_2893) ;  /* 0x0000051000017945 */ /* 0x000fe20003800200 */
[----:B-----5:R-:W-:-:S11]  /*dbd20*/  ISETP.GE.AND P0, PT, R84, 0x1, PT ;  /* 0x000000015400780c */ /* 0x020fd60003f06270 */
[----:B------:R1:W-:Y:S02]  /*dbd30*/  STG.E desc[UR4][R60.64+0xdc], R75 ;  /* 0x0000dc4b3c007986 */ /* 0x0003e4000c101904 */
[----:B--2---:R-:W-:Y:S05]  /*dbd40*/  @!P0 BRA `(.L_x_2894) ;  /* 0x0000000400348947 */ /* 0x004fea0003800000 */
[----:B------:R-:W-:Y:S01]  /*dbd50*/  BSSY.RECONVERGENT B2, `(.L_x_2895) ;  /* 0x0000046000027945 */ /* 0x000fe20003800200 */
[----:B------:R-:W-:-:S07]  /*dbd60*/  IMAD.MOV.U32 R55, RZ, RZ, 0x1 ;  /* 0x00000001ff377424 */ /* 0x000fce00078e00ff */
.L_x_2896:
[----:B------:R-:W-:Y:S02]  /*dbd70*/  R2UR UR4, R62 ;  /* 0x000000003e0472ca */ /* 0x000fe400000e0000 */
[----:B------:R-:W-:-:S13]  /*dbd80*/  R2UR UR5, R63 ;  /* 0x000000003f0572ca */ /* 0x000fda00000e0000 */
[----:B-12---:R-:W2:Y:S01]  /*dbd90*/  LDG.E R75, desc[UR4][R60.64+0xd8] ;  /* 0x0000d8043c4b7981 */ /* 0x006ea2000c1e1900 */
[----:B------:R-:W-:Y:S02]  /*dbda0*/  R2UR UR8, R62 ;  /* 0x000000003e0872ca */ /* 0x000fe400000e0000 */
[----:B------:R-:W-:Y:S02]  /*dbdb0*/  R2UR UR9, R63 ;  /* 0x000000003f0972ca */ /* 0x000fe400000e0000 */
[----:B------:R-:W-:-:S04]  /*dbdc0*/  IADD3 R80, P1, PT, R55, R58, RZ ;  /* 0x0000003a37507210 */ /* 0x000fc80007f3e0ff */
[----:B------:R-:W-:-:S07]  /*dbdd0*/  LEA.HI.X.SX32 R81, R55, R59, 0x1, P1 ;  /* 0x0000003b37517211 */ /* 0x000fce00008f0eff */
[----:B------:R-:W3:Y:S01]  /*dbde0*/  LDG.E.S8 R81, desc[UR8][R80.64+0x1b] ;  /* 0x00001b0850517981 */ /* 0x000ee2000c1e1300 */
[----:B--2---:R-:W-:-:S04]  /*dbdf0*/  IADD3 R82, P0, PT, R75, R58, RZ ;  /* 0x0000003a4b527210 */ /* 0x004fc80007f1e0ff */
        /* <DEDUP_REMOVED lines=13> */
[----:B------:R-:W-:Y:S01]  /*dbed0*/  IMAD.WIDE R84, R85, 0x8, R46 ;  /* 0x0000000855547825 */ /* 0x000fe200078e022e */
[----:B------:R-:W-:-:S02]  /*dbee0*/  @P0 R2UR UR12, R62 ;  /* 0x000000003e0c02ca */ /* 0x000fc400000e0000 */
[----:B------:R-:W-:Y:S01]  /*dbef0*/  @P0 R2UR UR13, R63 ;  /* 0x000000003f0d02ca */ /* 0x000fe200000e0000 */
[----:B------:R-:W-:Y:S02]  /*dbf00*/  @P0 IMAD.MOV.U32 R80, RZ, RZ, 0x0 ;  /* 0x00000000ff500424 */ /* 0x000fe400078e00ff */
[----:B------:R-:W-:-:S05]  /*dbf10*/  @P0 IMAD.MOV.U32 R81, RZ, RZ, 0x7ff00000 ;  /* 0x7ff00000ff510424 */ /* 0x000fca00078e00ff */
[----:B------:R1:W-:Y:S04]  /*dbf20*/  @P0 STG.E.64 desc[UR4][R84.64], R80 ;  /* 0x0000005054000986 */ /* 0x0003e8000c101b04 */
[----:B------:R-:W2:Y:S04]  /*dbf30*/  @P0 LDG.E R38, desc[UR8][R60.64+0xd8] ;  /* 0x0000d8083c260981 */ /* 0x000ea8000c1e1900 */
[----:B------:R-:W3:Y:S04]  /*dbf40*/  @P0 LDG.E R75, desc[UR10][R60.64+0xcc] ;  /* 0x0000cc0a3c4b0981 */ /* 0x000ee8000c1e1900 */
[----:B------:R-:W4:Y:S01]  /*dbf50*/  @P0 LDG.E R82, desc[UR12][R60.64+0xdc] ;  /* 0x0000dc0c3c520981 */ /* 0x000f22000c1e1900 */
[----:B------:R-:W-:-:S02]  /*dbf60*/  @!P0 R2UR UR8, R62 ;  /* 0x000000003e0882ca */ /* 0x000fc400000e0000 */
[C---:B------:R-:W-:Y:S02]  /*dbf70*/  @!P0 R2UR UR9, R63.reuse ;  /* 0x000000003f0982ca */ /* 0x040fe400000e0000 */
[C---:B------:R-:W-:Y:S02]  /*dbf80*/  @!P0 R2UR UR10, R62.reuse ;  /* 0x000000003e0a82ca */ /* 0x040fe400000e0000 */
[C---:B------:R-:W-:Y:S02]  /*dbf90*/  @!P0 R2UR UR11, R63.reuse ;  /* 0x000000003f0b82ca */ /* 0x040fe400000e0000 */
[C---:B------:R-:W-:Y:S02]  /*dbfa0*/  @!P0 R2UR UR12, R62.reuse ;  /* 0x000000003e0c82ca */ /* 0x040fe400000e0000 */
[----:B------:R-:W-:Y:S01]  /*dbfb0*/  @!P0 R2UR UR13, R63 ;  /* 0x000000003f0d82ca */ /* 0x000fe200000e0000 */
[----:B-1----:R-:W-:Y:S01]  /*dbfc0*/  @P0 IMAD.MOV.U32 R81, RZ, RZ, -0x40100000 ;  /* 0xbff00000ff510424 */ /* 0x002fe200078e00ff */
[----:B------:R-:W-:-:S02]  /*dbfd0*/  @!P0 R2UR UR14, R62 ;  /* 0x000000003e0e82ca */ /* 0x000fc400000e0000 */
[----:B------:R-:W-:Y:S01]  /*dbfe0*/  @!P0 R2UR UR15, R63 ;  /* 0x000000003f0f82ca */ /* 0x000fe200000e0000 */
[----:B--2---:R-:W-:-:S04]  /*dbff0*/  @P0 VIADD R55, R38, 0xffffffff ;  /* 0xffffffff26370836 */ /* 0x004fc80000000000 */
[----:B---3--:R-:W-:-:S04]  /*dc000*/  @P0 IMAD R55, R55, R75, R52 ;  /* 0x0000004b37370224 */ /* 0x008fc800078e0234 */
[----:B----4-:R-:W-:-:S04]  /*dc010*/  @P0 IMAD.IADD R55, R82, 0x1, R55 ;  /* 0x0000000152370824 */ /* 0x010fc800078e0237 */
[----:B------:R-:W-:-:S05]  /*dc020*/  @P0 IMAD.WIDE R82, R55, 0x8, R46 ;  /* 0x0000000837520825 */ /* 0x000fca00078e022e */
[----:B------:R-:W-:Y:S04]  /*dc030*/  @P0 STG.E.64 desc[UR4][R82.64], R80 ;  /* 0x0000005052000986 */ /* 0x000fe8000c101b04 */
[----:B------:R1:W-:Y:S04]  /*dc040*/  @!P0 STG.E.64 desc[UR8][R84.64], RZ ;  /* 0x000000ff54008986 */ /* 0x0003e8000c101b08 */
[----:B------:R-:W2:Y:S04]  /*dc050*/  @!P0 LDG.E R38, desc[UR10][R60.64+0xd8] ;  /* 0x0000d80a3c268981 */ /* 0x000ea8000c1e1900 */
[----:B------:R-:W3:Y:S04]  /*dc060*/  @!P0 LDG.E R75, desc[UR12][R60.64+0xcc] ;  /* 0x0000cc0c3c4b8981 */ /* 0x000ee8000c1e1900 */
[----:B------:R-:W4:Y:S01]  /*dc070*/  @!P0 LDG.E R86, desc[UR14][R60.64+0xdc] ;  /* 0x0000dc0e3c568981 */ /* 0x000f22000c1e1900 */
[----:B------:R-:W-:-:S02]  /*dc080*/  @!P0 R2UR UR4, R62 ;  /* 0x000000003e0482ca */ /* 0x000fc400000e0000 */
[C---:B------:R-:W-:Y:S01]  /*dc090*/  @!P0 R2UR UR5, R63.reuse ;  /* 0x000000003f0582ca */ /* 0x040fe200000e0000 */
[----:B------:R-:W-:Y:S01]  /*dc0a0*/  @!P0 IMAD.MOV.U32 R87, RZ, RZ, -0x3f56d000 ;  /* 0xc0a93000ff578424 */ /* 0x000fe200078e00ff */
[----:B------:R-:W-:Y:S02]  /*dc0b0*/  R2UR UR8, R62 ;  /* 0x000000003e0872ca */ /* 0x000fe400000e0000 */
[----:B------:R-:W-:Y:S01]  /*dc0c0*/  R2UR UR9, R63 ;  /* 0x000000003f0972ca */ /* 0x000fe200000e0000 */
[----:B--2---:R-:W-:-:S04]  /*dc0d0*/  @!P0 VIADD R55, R38, 0xffffffff ;  /* 0xffffffff26378836 */ /* 0x004fc80000000000 */
[----:B---3--:R-:W-:-:S04]  /*dc0e0*/  @!P0 IMAD R55, R55, R75, R52 ;  /* 0x0000004b37378224 */ /* 0x008fc800078e0234 */
[----:B----4-:R-:W-:Y:S02]  /*dc0f0*/  @!P0 IMAD.IADD R55, R86, 0x1, R55 ;  /* 0x0000000156378824 */ /* 0x010fe400078e0237 */
[----:B------:R-:W-:Y:S02]  /*dc100*/  @!P0 IMAD.MOV.U32 R86, RZ, RZ, 0x0 ;  /* 0x00000000ff568424 */ /* 0x000fe400078e00ff */
[----:B------:R-:W-:-:S05]  /*dc110*/  @!P0 IMAD.WIDE R80, R55, 0x8, R46 ;  /* 0x0000000837508825 */ /* 0x000fca00078e022e */
[----:B------:R2:W-:Y:S01]  /*dc120*/  @!P0 STG.E.64 desc[UR4][R80.64], R86 ;  /* 0x0000005650008986 */ /* 0x0005e2000c101b04 */
[----:B------:R-:W-:Y:S02]  /*dc130*/  R2UR UR4, R62 ;  /* 0x000000003e0472ca */ /* 0x000fe400000e0000 */
[----:B------:R-:W-:Y:S01]  /*dc140*/  R2UR UR5, R63 ;  /* 0x000000003f0572ca */ /* 0x000fe200000e0000 */
[----:B------:R-:W3:-:S12]  /*dc150*/  LDG.E R75, desc[UR8][R60.64+0xdc] ;  /* 0x0000dc083c4b7981 */ /* 0x000ed8000c1e1900 */
[----:B-1----:R-:W4:Y:S01]  /*dc160*/  LDG.E R84, desc[UR4][R60.64+0xcc] ;  /* 0x0000cc043c547981 */ /* 0x002f22000c1e1900 */
[C---:B---3--:R-:W-:Y:S01]  /*dc170*/  VIADD R55, R75.reuse, 0x1 ;  /* 0x000000014b377836 */ /* 0x048fe20000000000 */
[----:B----4-:R-:W-:-:S04]  /*dc180*/  ISETP.GE.AND P0, PT, R75, R84, PT ;  /* 0x000000544b00720c */ /* 0x010fc80003f06270 */
[----:B------:R2:W-:Y:S09]  /*dc190*/  STG.E desc[UR4][R60.64+0xdc], R55 ;  /* 0x0000dc373c007986 */ /* 0x0005f2000c101904 */
[----:B------:R-:W-:Y:S05]  /*dc1a0*/  @!P0 BRA `(.L_x_2896) ;  /* 0xfffffff800f08947 */ /* 0x000fea000383ffff */
[----:B------:R-:W-:Y:S05]  /*dc1b0*/  BSYNC.RECONVERGENT B2 ;  /* 0x0000000000027941 */ /* 0x000fea0003800200 */
.L_x_2895:
[C---:B------:R-:W-:Y:S02]  /*dc1c0*/  R2UR UR4, R62.reuse ;  /* 0x000000003e0472ca */ /* 0x040fe400000e0000 */
[C---:B------:R-:W-:Y:S02]  /*dc1d0*/  R2UR UR5, R63.reuse ;  /* 0x000000003f0572ca */ /* 0x040fe400000e0000 */
[----:B------:R-:W-:Y:S02]  /*dc1e0*/  R2UR UR8, R62 ;  /* 0x000000003e0872ca */ /* 0x000fe400000e0000 */
[----:B------:R-:W-:-:S09]  /*dc1f0*/  R2UR UR9, R63 ;  /* 0x000000003f0972ca */ /* 0x000fd200000e0000 */
[----:B--2---:R2:W5:Y:S04]  /*dc200*/  LDG.E R55, desc[UR4][R60.64+0xd8] ;  /* 0x0000d8043c377981 */ /* 0x004568000c1e1900 */
[----:B------:R2:W5:Y:S02]  /*dc210*/  LDG.E R38, desc[UR8][R60.64+0xc8] ;  /* 0x0000c8083c267981 */ /* 0x000564000c1e1900 */
.L_x_2894:
[----:B------:R-:W-:Y:S05]  /*dc220*/  BSYNC.RECONVERGENT B1 ;  /* 0x0000000000017941 */ /* 0x000fea0003800200 */
.L_x_2893:
[----:B------:R-:W-:Y:S01]  /*dc230*/  R2UR UR4, R62 ;  /* 0x000000003e0472ca */ /* 0x000fe200000e0000 */
[----:B-1---5:R-:W-:Y:S01]  /*dc240*/  VIADD R75, R55, 0x1 ;  /* 0x00000001374b7836 */ /* 0x022fe20000000000 */
[----:B------:R-:W-:Y:S02]  /*dc250*/  R2UR UR5, R63 ;  /* 0x000000003f0572ca */ /* 0x000fe400000e0000 */
[----:B------:R-:W-:Y:S01]  /*dc260*/  ISETP.GE.AND P0, PT, R55, R38, PT ;  /* 0x000000263700720c */ /* 0x000fe20003f06270 */
[----:B------:R-:W-:-:S10]  /*dc270*/  IMAD.MOV.U32 R55, RZ, RZ, R75 ;  /* 0x000000ffff377224 */ /* 0x000fd400078e004b */
[----:B------:R1:W-:Y:S02]  /*dc280*/  STG.E desc[UR4][R60.64+0xd8], R75 ;  /* 0x0000d84b3c007986 */ /* 0x0003e4000c101904 */
[----:B------:R-:W-:Y:S05]  /*dc290*/  @!P0 BRA `(.L_x_2897) ;  /* 0xfffffff800908947 */ /* 0x000fea000383ffff */
.L_x_2892:
[----:B------:R-:W-:Y:S05]  /*dc2a0*/  BSYNC.RECONVERGENT B0 ;  /* 0x0000000000007941 */ /* 0x000fea0003800200 */
.L_x_2891:
[----:B------:R-:W-:Y:S01]  /*dc2b0*/  ISETP.GE.AND P0, PT, R38, 0x1, PT ;  /* 0x000000012600780c */ /* 0x000fe20003f06270 */
[----:B------:R-:W-:-:S12]  /*dc2c0*/  BSSY.RECONVERGENT B10, `(.L_x_2898) ;  /* 0x00007140000a7945 */ /* 0x000fd80003800200 */
[----:B------:R-:W-:Y:S05]  /*dc2d0*/  @!P0 BRA `(.L_x_2899) ;  /* 0x0000007000488947 */ /* 0x000fea0003800000 */
[----:B------:R-:W-:Y:S02]  /*dc2e0*/  R2UR UR4, R62 ;  /* 0x000000003e0472ca */ /* 0x000fe400000e0000 */
[----:B------:R-:W-:-:S13]  /*dc2f0*/  R2UR UR5, R63 ;  /* 0x000000003f0572ca */ /* 0x000fda00000e0000 */
[----:B------:R3:W5:Y:S01]  /*dc300*/  LDG.E R80, desc[UR4][R60.64+0xcc] ;  /* 0x0000cc043c507981 */ /* 0x000762000c1e1900 */
[----:B------:R-:W-:-:S07]  /*dc310*/  IMAD.MOV.U32 R81, RZ, RZ, 0x1 ;  /* 0x00000001ff517424 */ /* 0x000fce00078e00ff */
.L_x_2977:
[----:B------:R-:W-:Y:S01]  /*dc320*/  R2UR UR4, R62 ;  /* 0x000000003e0472ca */ /* 0x000fe200000e0000 */
[----:B----4-:R-:W-:Y:S01]  /*dc330*/  IMAD.MOV.U32 R55, RZ, RZ, 0x1 ;  /* 0x00000001ff377424 */ /* 0x010fe200078e00ff */
[----:B------:R-:W-:Y:S01]  /*dc340*/  R2UR UR5, R63 ;  /* 0x000000003f0572ca */ /* 0x000fe200000e0000 */
[----:B------:R-:W-:Y:S01]  /*dc350*/  BSSY.RECONVERGENT B3, `(.L_x_2900) ;  /* 0x0000707000037945 */ /* 0x000fe20003800200 */
[----:B-----5:R-:W-:-:S11]  /*dc360*/  ISETP.GE.AND P0, PT, R80, 0x1, PT ;  /* 0x000000015000780c */ /* 0x020fd60003f06270 */
[----:B------:R4:W-:Y:S02]  /*dc370*/  STG.E desc[UR4][R60.64+0xe8], R55 ;  /* 0x0000e8373c007986 */ /* 0x0009e4000c101904 */
[----:B-1----:R-:W-:Y:S05]  /*dc380*/  @!P0 BRA `(.L_x_2901) ;  /* 0x00000070000c8947 */ /* 0x002fea0003800000 */
[C---:B------:R-:W-:Y:S01]  /*dc390*/  IADD3 R86, P0, PT, R81.reuse, R58, RZ ;  /* 0x0000003a51567210 */ /* 0x040fe20007f1e0ff */
[----:B------:R-:W-:Y:S01]  /*dc3a0*/  BSSY.RECONVERGENT B2, `(.L_x_2902) ;  /* 0x00006fe000027945 */ /* 0x000fe20003800200 */
[----:B-1----:R-:W-:Y:S02]  /*dc3b0*/  VIADD R75, R81, 0xffffffff ;  /* 0xffffffff514b7836 */ /* 0x002fe40000000000 */
[----:B------:R-:W-:Y:S02]  /*dc3c0*/  IMAD.MOV.U32 R89, RZ, RZ, 0x1 ;  /* 0x00000001ff597424 */ /* 0x000fe400078e00ff */
[----:B------:R-:W-:-:S07]  /*dc3d0*/  IMAD.X R87, RZ, RZ, R59, P0 ;  /* 0x000000ffff577224 */ /* 0x000fce00000e063b */
.L_x_2976:
[----:B------:R-:W-:Y:S01]  /*dc3e0*/  IMAD R38, R80, R75, R51 ;  /* 0x0000004b50267224 */ /* 0x000fe200078e0233 */
[----:B------:R-:W-:Y:S02]  /*dc3f0*/  R2UR UR4, R62 ;  /* 0x000000003e0472ca */ /* 0x000fe400000e0000 */
[----:B------:R-:W-:Y:S01]  /*dc400*/  R2UR UR5, R63 ;  /* 0x000000003f0572ca */ /* 0x000fe200000e0000 */
[----:B------:R-:W-:-:S04]  /*dc410*/  IMAD.IADD R85, R38, 0x1, R89 ;  /* 0x0000000126557824 */ /* 0x000fc800078e0259 */
[----:B------:R-:W-:-:S08]  /*dc420*/  IMAD.WIDE R84, R85, 0x8, R46 ;  /* 0x0000000855547825 */ /* 0x000fd000078e022e */
[----:B------:R-:W5:Y:S01]  /*dc430*/  LDG.E.64 R84, desc[UR4][R84.64] ;  /* 0x0000000454547981 */ /* 0x000f62000c1e1b00 */
[----:B------:R-:W-:Y:S01]  /*dc440*/  IMAD.MOV.U32 R82, RZ, RZ, -0x800000 ;  /* 0xff800000ff527424 */ /* 0x000fe200078e00ff */
[----:B------:R-:W-:Y:S01]  /*dc450*/  BSSY.RECONVERGENT B0, `(.L_x_2903) ;  /* 0x00006ec000007945 */ /* 0x000fe20003800200 */
[----:B------:R-:W-:Y:S02]  /*dc460*/  IMAD.MOV.U32 R83, RZ, RZ, 0x41cdcd64 ;  /* 0x41cdcd64ff537424 */ /* 0x000fe400078e00ff */
[----:B----4-:R-:W-:-:S04]  /*dc470*/  IMAD.MOV.U32 R55, RZ, RZ, R89 ;  /* 0x000000ffff377224 */ /* 0x010fc800078e0059 */
[----:B-----5:R-:W-:Y:S01]  /*dc480*/  DSETP.GEU.AND P0, PT, |R84|, R82, PT ;  /* 0x000000525400722a */ /* 0x020fe20003f0e200 */
[----:B-1----:R-:W1:-:S13]  /*dc490*/  BMOV.32.CLEAR R84, B0 ;  /* 0x0000000000547355 */ /* 0x002e5a0000100000 */
        /* <DEDUP_REMOVED lines=13> */
[----:B------:R-:W4:Y:S04]  /*dc570*/  LDG.E R85, desc[UR10][R60.64+0xe8] ;  /* 0x0000e80a3c557981 */ /* 0x000f28000c1e1900 */
[----:B------:R-:W5:Y:S01]  /*dc580*/  LDG.E.U8 R90, desc[UR4][R86.64] ;  /* 0x00000004565a7981 */ /* 0x000f62000c1e1100 */
[----:B----4-:R-:W-:-:S04]  /*dc590*/  IADD3 R88, P0, PT, R85, R58, RZ ;  /* 0x0000003a55587210 */ /* 0x010fc80007f1e0ff */
[----:B------:R-:W-:-:S05]  /*dc5a0*/  LEA.HI.X.SX32 R89, R85, R59, 0x1, P0 ;  /* 0x0000003b55597211 */ /* 0x000fca00000f0eff */
[----:B------:R-:W4:Y:S01]  /*dc5b0*/  LDG.E.U8 R91, desc[UR8][R88.64+0x1b] ;  /* 0x00001b08585b7981 */ /* 0x000f22000c1e1100 */
[----:B-----5:R-:W-:Y:S01]  /*dc5c0*/  PRMT R55, R90, 0x8880, RZ ;  /* 0x000088805a377816 */ /* 0x020fe200000000ff */
[----:B------:R-:W-:Y:S01]  /*dc5d0*/  BSSY.RECONVERGENT B1, `(.L_x_2905) ;  /* 0x0000262000017945 */ /* 0x000fe20003800200 */
[----:B----4-:R-:W-:-:S05]  /*dc5e0*/  PRMT R38, R91, 0x8880, RZ ;  /* 0x000088805b267816 */ /* 0x010fca00000000ff */
[----:B------:R-:W-:-:S05]  /*dc5f0*/  IMAD.IADD R38, R55, 0x1, R38 ;  /* 0x0000000137267824 */ /* 0x000fca00078e0226 */
[----:B------:R-:W-:-:S13]  /*dc600*/  ISETP.NE.AND P0, PT, R38, 0x3, PT ;  /* 0x000000032600780c */ /* 0x000fda0003f05270 */
[----:B-1----:R-:W-:Y:S05]  /*dc610*/  @!P0 BRA `(.L_x_2906) ;  /* 0x0000000000408947 */ /* 0x002fea0003800000 */
[----:B------:R-:W-:Y:S02]  /*dc620*/  R2UR UR4, R62 ;  /* 0x000000003e0472ca */ /* 0x000fe400000e0000 */
[----:B------:R-:W-:-:S13]  /*dc630*/  R2UR UR5, R63 ;  /* 0x000000003f0572ca */ /* 0x000fda00000e0000 */
[----:B------:R-:W4:Y:S01]  /*dc640*/  LDG.E R38, desc[UR4][R60.64+0xcc] ;  /* 0x0000cc043c267981 */ /* 0x000f22000c1e1900 */
[----:B------:R-:W-:Y:S01]  /*dc650*/  IMAD.IADD R80, R52, 0x1, R85 ;  /* 0x0000000134507824 */ /* 0x000fe200078e0255 */
[----:B------:R-:W-:Y:S02]  /*dc660*/  R2UR UR8, R62 ;  /* 0x000000003e0872ca */ /* 0x000fe400000e0000 */
[----:B------:R-:W-:Y:S01]  /*dc670*/  R2UR UR9, R63 ;  /* 0x000000003f0972ca */ /* 0x000fe200000e0000 */
[----:B----4-:R-:W-:-:S04]  /*dc680*/  IMAD R89, R75, R38, R80 ;  /* 0x000000264b597224 */ /* 0x010fc800078e0250 */
[----:B------:R-:W-:-:S05]  /*dc690*/  IMAD.WIDE R88, R89, 0x8, R46 ;  /* 0x0000000859587825 */ /* 0x000fca00078e022e */
        /* <DEDUP_REMOVED lines=8> */
.L_x_2906:
[C---:B------:R-:W-:Y:S02]  /*dc720*/  R2UR UR8, R62.reuse ;  /* 0x000000003e0872ca */ /* 0x040fe400000e0000 */
[C---:B------:R-:W-:Y:S02]  /*dc730*/  R2UR UR9, R63.reuse ;  /* 0x000000003f0972ca */ /* 0x040fe400000e0000 */
[----:B------:R-:W-:Y:S02]  /*dc740*/  R2UR UR4, R62 ;  /* 0x000000003e0472ca */ /* 0x000fe400000e0000 */
[----:B------:R-:W-:-:S09]  /*dc750*/  R2UR UR5, R63 ;  /* 0x000000003f0572ca */ /* 0x000fd200000e0000 */
[----:B------:R-:W4:Y:S04]  /*dc760*/  LDG.E.U8 R80, desc[UR8][R88.64+0x1a] ;  /* 0x00001a0858507981 */ /* 0x000f28000c1e1100 */
[----:B------:R-:W5:Y:S01]  /*dc770*/  LDG.E.S8 R38, desc[UR4][R86.64+-0x1] ;  /* 0xffffff0456267981 */ /* 0x000f62000c1e1300 */
        /* <DEDUP_REMOVED lines=10> */
[----:B----4-:R-:W-:-:S02]  /*dc820*/  PRMT R80, R80, 0x3340, R91 ;  /* 0x0000334050507816 */ /* 0x010fc4000000005b */
[----:B------:R-:W-:Y:S02]  /*dc830*/  PRMT R91, R91, 0x8880, RZ ;  /* 0x000088805b5b7816 */ /* 0x000fe400000000ff */
[----:B------:R-:W-:-:S03]  /*dc840*/  PRMT R85, R80, 0x5410, R85 ;  /* 0x0000541050557816 */ /* 0x000fc60000000055 */
[----:B------:R-:W-:Y:S02]  /*dc850*/  IMAD.MOV.U32 R80, RZ, RZ, R91 ;  /* 0x000000ffff507224 */ /* 0x000fe400078e005b */
[----:B-----5:R-:W-:Y:S02]  /*dc860*/  IDP.4A.S8.U8 R85, R85, UR4, R38 ;  /* 0x0000000455557c26 */ /* 0x020fe40008000226 */
[----:B------:R-:W-:Y:S02]  /*dc870*/  IMAD.MOV.U32 R38, RZ, RZ, 0x50 ;  /* 0x00000050ff267424 */ /* 0x000fe400078e00ff */
        /* <DEDUP_REMOVED lines=8> */
[----:B------:R-:W4:Y:S04]  /*dc900*/  LDG.E.U8 R80, desc[UR12][R88.64+0x1b] ;  /* 0x00001b0c58507981 */ /* 0x000f28000c1e1100 */
[----:B------:R-:W4:Y:S04]  /*dc910*/  LDG.E.U8 R91, desc[UR16][R88.64+0x1a] ;  /* 0x00001a10585b7981 */ /* 0x000f28000c1e1100 */
[----:B------:R-:W5:Y:S04]  /*dc920*/  LDG.E.S8 R55, desc[UR10][R86.64] ;  /* 0x0000000a56377981 */ /* 0x000f68000c1e1300 */
[----:B------:R-:W2:Y:S01]  /*dc930*/  LDG.E.S8 R85, desc[UR14][R86.64+-0x1] ;  /* 0xffffff0e56557981 */ /* 0x000ea2000c1e1300 */
[----:B----4-:R-:W-:-:S02]  /*dc940*/  PRMT R91, R91, 0x3340, R80 ;  /* 0x000033405b5b7816 */ /* 0x010fc40000000050 */
[----:B------:R-:W-:Y:S02]  /*dc950*/  PRMT R80, R80, 0x8880, RZ ;  /* 0x0000888050507816 */ /* 0x000fe400000000ff */
[----:B-----5:R-:W-:-:S03]  /*dc960*/  PRMT R90, R55, 0x3340, RZ ;  /* 0x00003340375a7816 */ /* 0x020fc600000000ff */
[----:B------:R-:W-:Y:S01]  /*dc970*/  IMAD R55, R55, 0x5, R80 ;  /* 0x0000000537377824 */ /* 0x000fe200078e0250 */
[----:B------:R-:W-:-:S04]  /*dc980*/  PRMT R90, R91, 0x5410, R90 ;  /* 0x000054105b5a7816 */ /* 0x000fc8000000005a */
[----:B------:R-:W-:Y:S01]  /*dc990*/  LEA R92, R55, 0x10000, 0x3 ;  /* 0x00010000375c7811 */ /* 0x000fe200078e18ff */
[----:B--2---:R-:W-:Y:S01]  /*dc9a0*/  IDP.4A.S8.U8 R85, R90, UR4, R85 ;  /* 0x000000045a557c26 */ /* 0x004fe20008000255 */
[----:B------:R-:W-:Y:S02]  /*dc9b0*/  R2UR UR4, R62 ;  /* 0x000000003e0472ca */ /* 0x000fe400000e0000 */
[----:B------:R-:W1:Y:S01]  /*dc9c0*/  LDC.64 R90, c[0x3][R92+-0x4d68] ;  /* 0x00eca6005c5a7b82 */ /* 0x000e620000000a00 */
[----:B------:R-:W-:-:S04]  /*dc9d0*/  IMAD R85, R85, 0x8, R38 ;  /* 0x0000000855557824 */ /* 0x000fc800078e0226 */
[----:B------:R-:W-:-:S04]  /*dc9e0*/  VIADD R94, R85, 0x10000 ;  /* 0x00010000555e7836 */ /* 0x000fc80000000000 */
[----:B------:R-:W1:Y:S02]  /*dc9f0*/  LDC.64 R98, c[0x3][R94+-0x6208] ;  /* 0x00e77e005e627b82 */ /* 0x000e640000000a00 */
[----:B-1----:R-:W-:-:S07]  /*dca00*/  DADD R98, R90, R98 ;  /* 0x000000005a627229 */ /* 0x002fce0000000062 */
        /* <DEDUP_REMOVED lines=18> */
[C---:B----4-:R-:W-:Y:S02]  /*dcb30*/  PRMT R90, R85.reuse, 0x8880, RZ ;  /* 0x00008880555a7816 */ /* 0x050fe400000000ff */
[----:B------:R-:W-:-:S04]  /*dcb40*/  PRMT R85, R85, 0x8880, RZ ;  /* 0x0000888055557816 */ /* 0x000fc800000000ff */
[----:B------:R-:W-:Y:S02]  /*dcb50*/  PRMT R85, R85, 0x5410, R85 ;  /* 0x0000541055557816 */ /* 0x000fe40000000055 */
        /* <DEDUP_REMOVED lines=28> */
[----:B------:R-:W1:Y:S01]  /*dcd20*/  LDC.64 R92, c[0x3][R93+-0x4e30] ;  /* 0x00ec74005d5c7b82 */ /* 0x000e620000000a00 */
[C---:B------:R-:W-:Y:S01]  /*dcd30*/  R2UR UR9, R63.reuse ;  /* 0x000000003f0972ca */ /* 0x040fe200000e0000 */
[----:B------:R-:W4:Y:S01]  /*dcd40*/  LDG.E.64 R96, desc[UR4][R56.64+0x2720] ;  /* 0x0027200438607981 */ /* 0x000f22000c1e1b00 */
[----:B------:R-:W-:Y:S02]  /*dcd50*/  R2UR UR14, R62 ;  /* 0x000000003e0e72ca */ /* 0x000fe400000e0000 */
[----:B------:R-:W-:Y:S01]  /*dcd60*/  R2UR UR15, R63 ;  /* 0x000000003f0f72ca */ /* 0x000fe200000e0000 */
[----:B-1----:R-:W-:-:S08]  /*dcd70*/  DADD R90, R92, R90 ;  /* 0x000000005c5a7229 */ /* 0x002fd0000000005a */
[----:B--2---:R-:W-:-:S07]  /*dcd80*/  DADD R94, R90, R94 ;  /* 0x000000005a5e7229 */ /* 0x004fce000000005e */
[----:B------:R1:W-:Y:S04]  /*dcd90*/  STG.E.64 desc[UR4][R56.64+0x2760], R94 ;  /* 0x0027605e38007986 */ /* 0x0003e8000c101b04 */
[----:B------:R-:W2:Y:S04]  /*dcda0*/  LDG.E.S8 R85, desc[UR10][R88.64+0x1b] ;  /* 0x00001b0a58557981 */ /* 0x000ea8000c1e1300 */
[----:B------:R-:W2:Y:S04]  /*dcdb0*/  LDG.E.S8 R106, desc[UR12][R88.64+0x1a] ;  /* 0x00001a0c586a7981 */ /* 0x000ea8000c1e1300 */
[----:B------:R-:W5:Y:S04]  /*dcdc0*/  LDG.E.S8 R90, desc[UR8][R86.64] ;  /* 0x00000008565a7981 */ /* 0x000f68000c1e1300 */
[----:B------:R-:W3:Y:S01]  /*dcdd0*/  LDG.E.S8 R91, desc[UR14][R86.64+-0x1] ;  /* 0xffffff0e565b7981 */ /* 0x000ee2000c1e1300 */
[----:B------:R-:W-:Y:S01]  /*dcde0*/  UMOV UR4, 0xcccccccd ;  /* 0xcccccccd00047882 */ /* 0x000fe20000000000 */
[----:B------:R-:W-:Y:S01]  /*dcdf0*/  UMOV UR5, 0x4016cccc ;  /* 0x4016cccc00057882 */ /* 0x000fe20000000000 */
[----:B------:R-:W-:Y:S05]  /*dce00*/  BMOV.32.CLEAR RZ, B11 ;  /* 0x000000000bff7355 */ /* 0x000fea0000100000 */
[----:B------:R-:W-:Y:S01]  /*dce10*/  BSSY.RECONVERGENT B11, `(.L_x_2911) ;  /* 0x00000330000b7945 */ /* 0x000fe20003800200 */
[--C-:B--2---:R-:W-:Y:S01]  /*dce20*/  PRMT R106, R106, 0x5410, R85.reuse ;  /* 0x000054106a6a7816 */ /* 0x104fe20000000055 */
[----:B-----5:R-:W-:-:S04]  /*dce30*/  IMAD R92, R90, 0x5, R85 ;  /* 0x000000055a5c7824 */ /* 0x020fc800078e0255 */
[----:B------:R-:W-:Y:S02]  /*dce40*/  IDP.2A.LO.S16.U8 R55, R106, R55, R90 ;  /* 0x000000376a377226 */ /* 0x000fe4000000125a */
[----:B------:R-:W-:Y:S01]  /*dce50*/  IMAD R90, R85, 0x18, R92 ;  /* 0x00000018555a7824 */ /* 0x000fe200078e025c */
[----:B------:R-:W-:Y:S01]  /*dce60*/  LEA R80, R92, 0x10000, 0x3 ;  /* 0x000100005c507811 */ /* 0x000fe200078e18ff */
[----:B------:R-:W-:Y:S02]  /*dce70*/  IMAD R55, R55, 0x8, R38 ;  /* 0x0000000837377824 */ /* 0x000fe400078e0226 */
[----:B---3--:R-:W-:Y:S01]  /*dce80*/  IMAD.IADD R38, R91, 0x1, R90 ;  /* 0x000000015b267824 */ /* 0x008fe200078e025a */
[----:B------:R-:W2:Y:S03]  /*dce90*/  LDC.64 R106, c[0x3][R80+-0x4d68] ;  /* 0x00eca600506a7b82 */ /* 0x000ea60000000a00 */
[----:B------:R-:W-:-:S05]  /*dcea0*/  IMAD.SHL.U32 R38, R38, 0x8, RZ ;  /* 0x0000000826267824 */ /* 0x000fca00078e00ff */
[----:B------:R-:W2:Y:S08]  /*dceb0*/  LDC.64 R90, c[0x3][R55+0x5208] ;  /* 0x00d48200375a7b82 */ /* 0x000eb00000000a00 */
[----:B------:R-:W3:Y:S01]  /*dcec0*/  LDC.64 R92, c[0x3][R38+0x5a28] ;  /* 0x00d68a00265c7b82 */ /* 0x000ee20000000a00 */
[----:B--2---:R-:W-:-:S08]  /*dced0*/  DADD R90, R106, R90 ;  /* 0x000000006a5a7229 */ /* 0x004fd0000000005a */
[----:B---3--:R-:W-:-:S08]  /*dcee0*/  DADD R92, R90, R92 ;  /* 0x000000005a5c7229 */ /* 0x008fd0000000005c */
[----:B------:R-:W-:-:S14]  /*dcef0*/  DSETP.GT.AND P0, PT, |R92|, R82, PT ;  /* 0x000000525c00722a */ /* 0x000fdc0003f04200 */
[----:B-1----:R-:W-:Y:S02]  /*dcf00*/  @P0 IMAD.MOV.U32 R94, RZ, RZ, 0x0 ;  /* 0x00000000ff5e0424 */ /* 0x002fe400078e00ff */
[----:B------:R-:W-:-:S06]  /*dcf10*/  @P0 IMAD.MOV.U32 R95, RZ, RZ, -0x40100000 ;  /* 0xbff00000ff5f0424 */ /* 0x000fcc00078e00ff */
[----:B------:R-:W-:-:S08]  /*dcf20*/  DADD R110, R94, -UR4 ;  /* 0x800000045e6e7e29 */ /* 0x000fd00008000000 */
[----:B----4-:R-:W-:-:S06]  /*dcf30*/  DADD R110, R110, R96 ;  /* 0x000000006e6e7229 */ /* 0x010fcc0000000060 */
        /* <DEDUP_REMOVED lines=26> */
[----:B------:R-:W-:Y:S01]  /*dd0e0*/  IMAD.MOV.U32 R126, RZ, RZ, R106 ;  /* 0x000000ffff7e7224 */ /* 0x000fe200078e006a */
[----:B------:R-:W-:Y:S01]  /*dd0f0*/  MOV R38, 0xdd120 ;  /* 0x000dd12000267802 */ /* 0x000fe20000000f00 */
[----:B------:R-:W-:-:S07]  /*dd100*/  IMAD.MOV.U32 R125, RZ, RZ, R107 ;  /* 0x000000ffff7d7224 */ /* 0x000fce00078e006b */
[----:B0-----:R-:W-:Y:S05]  /*dd110*/  CALL.REL.NOINC `($__internal_0_$__cuda_sm20_div_rn_f64_full) ;  /* 0x000006c400e07944 */ /* 0x001fea0003c00000 */
[----:B------:R-:W-:Y:S02]  /*dd120*/  IMAD.MOV.U32 R90, RZ, RZ, R108 ;  /* 0x000000ffff5a7224 */ /* 0x000fe400078e006c */
[----:B------:R-:W-:-:S07]  /*dd130*/  IMAD.MOV.U32 R91, RZ, RZ, R109 ;  /* 0x000000ffff5b7224 */ /* 0x000fce00078e006d */
.L_x_2912:
[----:B------:R-:W-:Y:S05]  /*dd140*/  BSYNC.RECONVERGENT B11 ;  /* 0x00000000000b7941 */ /* 0x000fea0003800200 */
.L_x_2911:
        /* <DEDUP_REMOVED lines=11> */
[----:B------:R-:W-:Y:S05]  /*dd200*/  BMOV.32.CLEAR RZ, B11 ;  /* 0x000000000bff7355 */ /* 0x000fea0000100000 */
[----:B------:R-:W-:Y:S02]  /*dd210*/  BSSY.RECONVERGENT B11, `(.L_x_2914) ;  /* 0x00000140000b7945 */ /* 0x000fe40003800200 */
[----:B------:R-:W-:-:S06]  /*dd220*/  DADD R110, R96, R110 ;  /* 0x00000000606e7229 */ /* 0x000fcc000000006e */
[----:B------:R-:W1:Y:S02]  /*dd230*/  MUFU.RCP64H R103, R111 ;  /* 0x0000006f00677308 */ /* 0x000e640000001800 */
[----:B-1----:R-:W-:-:S08]  /*dd240*/  DFMA R104, -R110, R102, 1 ;  /* 0x3ff000006e68742b */ /* 0x002fd00000000166 */
[----:B------:R-:W-:-:S08]  /*dd250*/  DFMA R104, R104, R104, R104 ;  /* 0x000000686868722b */ /* 0x000fd00000000068 */
[----:B------:R-:W-:Y:S02]  /*dd260*/  DFMA R104, R102, R104, R102 ;  /* 0x000000686668722b */ /* 0x000fe40000000066 */
[----:B------:R-:W-:-:S06]  /*dd270*/  DADD R102, R98, 200 ;  /* 0x4069000062667429 */ /* 0x000fcc0000000000 */
[----:B------:R-:W-:-:S04]  /*dd280*/  DFMA R108, -R110, R104, 1 ;  /* 0x3ff000006e6c742b */ /* 0x000fc80000000168 */
[----:B------:R-:W-:-:S04]  /*dd290*/  FSETP.GEU.AND P1, PT, |R103|, 6.5827683646048100446e-37, PT ;  /* 0x036000006700780b */ /* 0x000fc80003f2e200 */
[----:B------:R-:W-:-:S08]  /*dd2a0*/  DFMA R108, R104, R108, R104 ;  /* 0x0000006c686c722b */ /* 0x000fd00000000068 */
[----:B------:R-:W-:-:S08]  /*dd2b0*/  DMUL R106, R102, R108 ;  /* 0x0000006c666a7228 */ /* 0x000fd00000000000 */
[----:B------:R-:W-:-:S08]  /*dd2c0*/  DFMA R104, -R110, R106, R102 ;  /* 0x0000006a6e68722b */ /* 0x000fd00000000166 */
[----:B------:R-:W-:-:S10]  /*dd2d0*/  DFMA R108, R108, R104, R106 ;  /* 0x000000686c6c722b */ /* 0x000fd4000000006a */
[----:B------:R-:W-:-:S05]  /*dd2e0*/  FFMA R38, RZ, R111, R109 ;  /* 0x0000006fff267223 */ /* 0x000fca000000006d */
[----:B------:R-:W-:-:S13]  /*dd2f0*/  FSETP.GT.AND P0, PT, |R38|, 1.469367938527859385e-39, PT ;  /* 0x001000002600780b */ /* 0x000fda0003f04200 */
[----:B------:R-:W-:Y:S05]  /*dd300*/  @P0 BRA P1, `(.L_x_2915) ;  /* 0x0000000000100947 */ /* 0x000fea0000800000 */
[----:B------:R-:W-:Y:S01]  /*dd310*/  IMAD.MOV.U32 R126, RZ, RZ, R102 ;  /* 0x000000ffff7e7224 */ /* 0x000fe200078e0066 */
[----:B------:R-:W-:Y:S01]  /*dd320*/  MOV R38, 0xdd350 ;  /* 0x000dd35000267802 */ /* 0x000fe20000000f00 */
[----:B------:R-:W-:-:S07]  /*dd330*/  IMAD.MOV.U32 R125, RZ, RZ, R103 ;  /* 0x000000ffff7d7224 */ /* 0x000fce00078e0067 */
[----:B0-----:R-:W-:Y:S05]  /*dd340*/  CALL.REL.NOINC `($__internal_0_$__cuda_sm20_div_rn_f64_full) ;  /* 0x000006c400547944 */ /* 0x001fea0003c00000 */
.L_x_2915:
[----:B------:R-:W-:Y:S05]  /*dd350*/  BSYNC.RECONVERGENT B11 ;  /* 0x00000000000b7941 */ /* 0x000fea0003800200 */
.L_x_2914:
        /* <DEDUP_REMOVED lines=19> */
.L_x_2913:
        /* <DEDUP_REMOVED lines=14> */
.L_x_2910:
        /* <DEDUP_REMOVED lines=20> */
[----:B------:R-:W-:Y:S01]  /*dd6b0*/  IMAD.MOV.U32 R106, RZ, RZ, 0x1 ;  /* 0x00000001ff6a7424 */ /* 0x000fe200078e00ff */
[----:B------:R-:W-:Y:S05]  /*dd6c0*/  BMOV.32.CLEAR RZ, B11 ;  /* 0x000000000bff7355 */ /* 0x000fea0000100000 */
[----:B------:R-:W-:Y:S01]  /*dd6d0*/  BSSY.RECONVERGENT B11, `(.L_x_2917) ;  /* 0x000002d0000b7945 */ /* 0x000fe20003800200 */
[--C-:B----4-:R-:W-:Y:S01]  /*dd6e0*/  PRMT R92, R92, 0x5410, R85.reuse ;  /* 0x000054105c5c7816 */ /* 0x110fe20000000055 */
[----:B-----5:R-:W-:-:S04]  /*dd6f0*/  IMAD R85, R90, 0x5, R85 ;  /* 0x000000055a557824 */ /* 0x020fc800078e0255 */
[----:B------:R-:W-:Y:S01]  /*dd700*/  IDP.2A.LO.S16.U8 R55, R92, R55, R90 ;  /* 0x000000375c377226 */ /* 0x000fe2000000125a */
        /* <DEDUP_REMOVED lines=9> */
[----:B--2---:R-:W-:-:S06]  /*dd7a0*/  DADD R110, R110, R96 ;  /* 0x000000006e6e7229 */ /* 0x004fcc0000000060 */
[----:B------:R-:W1:Y:S01]  /*dd7b0*/  MUFU.RCP64H R107, R111 ;  /* 0x0000006f006b7308 */ /* 0x000e620000001800 */
[----:B------:R-:W-:Y:S02]  /*dd7c0*/  R2UR UR4, R62 ;  /* 0x000000003e0472ca */ /* 0x000fe400000e0000 */
[----:B------:R-:W-:Y:S01]  /*dd7d0*/  R2UR UR5, R63 ;  /* 0x000000003f0572ca */ /* 0x000fe200000e0000 */
        /* <DEDUP_REMOVED lines=25> */
[----:B0--3--:R-:W-:Y:S05]  /*dd970*/  CALL.REL.NOINC `($__internal_0_$__cuda_sm20_div_rn_f64_full) ;  /* 0x000006bc00c87944 */ /* 0x009fea0003c00000 */
[----:B------:R-:W-:Y:S02]  /*dd980*/  IMAD.MOV.U32 R90, RZ, RZ, R108 ;  /* 0x000000ffff5a7224 */ /* 0x000fe400078e006c */
[----:B------:R-:W-:-:S07]  /*dd990*/  IMAD.MOV.U32 R91, RZ, RZ, R109 ;  /* 0x000000ffff5b7224 */ /* 0x000fce00078e006d */
.L_x_2918:
[----:B------:R-:W-:Y:S05]  /*dd9a0*/  BSYNC.RECONVERGENT B11 ;  /* 0x00000000000b7941 */ /* 0x000fea0003800200 */
.L_x_2917:
        /* <DEDUP_REMOVED lines=31> */
[----:B0--3--:R-:W-:Y:S05]  /*ddba0*/  CALL.REL.NOINC `($__internal_0_$__cuda_sm20_div_rn_f64_full) ;  /* 0x000006bc003c7944 */ /* 0x009fea0003c00000 */
.L_x_2921:
[----:B------:R-:W-:Y:S05]  /*ddbb0*/  BSYNC.RECONVERGENT B11 ;  /* 0x00000000000b7941 */ /* 0x000fea0003800200 */
.L_x_2920:
        /* <DEDUP_REMOVED lines=19> */
.L_x_2919:
        /* <DEDUP_REMOVED lines=14> */
.L_x_2909:
        /* <DEDUP_REMOVED lines=15> */
.L_x_2922:
[----:B------:R-:W-:Y:S01]  /*ddec0*/  IMAD R38, R93, -0x18, R55 ;  /* 0xffffffe85d267824 */ /* 0x000fe200078e0237 */
[----:B------:R-:W1:Y:S01]  /*dded0*/  LDC.64 R94, c[0x3][R92+0x5640] ;  /* 0x00d590005c5e7b82 */ /* 0x000e620000000a00 */
[----:B------:R-:W-:Y:S02]  /*ddee0*/  R2UR UR4, R62 ;  /* 0x000000003e0472ca */ /* 0x000fe400000e0000 */
[C---:B------:R-:W-:Y:S02]  /*ddef0*/  R2UR UR5, R63.reuse ;  /* 0x000000003f0572ca */ /* 0x040fe400000e0000 */
[----:B------:R-:W-:Y:S02]  /*ddf00*/  LEA R90, R38, 0x10000, 0x3 ;  /* 0x00010000265a7811 */ /* 0x000fe400078e18ff */
[----:B------:R-:W-:Y:S02]  /*ddf10*/  R2UR UR10, R62 ;  /* 0x000000003e0a72ca */ /* 0x000fe400000e0000 */
[----:B------:R-:W-:-:S02]  /*ddf20*/  R2UR UR11, R63 ;  /* 0x000000003f0b72ca */ /* 0x000fc400000e0000 */
[----:B------:R-:W1:Y:S01]  /*ddf30*/  LDC.64 R90, c[0x3][R90+-0x4e30] ;  /* 0x00ec74005a5a7b82 */ /* 0x000e620000000a00 */
[----:B------:R-:W-:Y:S02]  /*ddf40*/  R2UR UR8, R62 ;  /* 0x000000003e0872ca */ /* 0x000fe400000e0000 */
[----:B------:R-:W-:Y:S02]  /*ddf50*/  R2UR UR9, R63 ;  /* 0x000000003f0972ca */ /* 0x000fe400000e0000 */
[----:B------:R-:W2:Y:S01]  /*ddf60*/  LDG.E.64 R96, desc[UR4][R56.64+0x2720] ;  /* 0x0027200438607981 */ /* 0x000ea2000c1e1b00 */
[----:B-1----:R-:W-:-:S07]  /*ddf70*/  DADD R94, R90, R94 ;  /* 0x000000005a5e7229 */ /* 0x002fce000000005e */
[----:B------:R1:W-:Y:S04]  /*ddf80*/  STG.E.64 desc[UR4][R56.64+0x2760], R94 ;  /* 0x0027605e38007986 */ /* 0x0003e8000c101b04 */
[----:B------:R-:W4:Y:S04]  /*ddf90*/  LDG.E.U8 R55, desc[UR10][R88.64+0x1b] ;  /* 0x00001b0a58377981 */ /* 0x000f28000c1e1100 */
[----:B------:R-:W5:Y:S04]  /*ddfa0*/  LDG.E.S8 R38, desc[UR8][R86.64] ;  /* 0x0000000856267981 */ /* 0x000f68000c1e1300 */
[----:B------:R-:W3:Y:S01]  /*ddfb0*/  LDG.E.S8 R80, desc[UR4][R86.64+-0x1] ;  /* 0xffffff0456507981 */ /* 0x000ee2000c1e1300 */
[----:B------:R-:W-:Y:S01]  /*ddfc0*/  UMOV UR4, 0xcccccccd ;  /* 0xcccccccd00047882 */ /* 0x000fe20000000000 */
[----:B------:R-:W-:Y:S01]  /*ddfd0*/  UMOV UR5, 0x4016cccc ;  /* 0x4016cccc00057882 */ /* 0x000fe20000000000 */
[----:B------:R-:W-:Y:S01]  /*ddfe0*/  IMAD.MOV.U32 R106, RZ, RZ, 0x1 ;  /* 0x00000001ff6a7424 */ /* 0x000fe200078e00ff */
[----:B------:R-:W-:Y:S05]  /*ddff0*/  BMOV.32.CLEAR RZ, B11 ;  /* 0x000000000bff7355 */ /* 0x000fea0000100000 */
[----:B------:R-:W-:Y:S01]  /*de000*/  BSSY.RECONVERGENT B11, `(.L_x_2923) ;  /* 0x000002f0000b7945 */ /* 0x000fe20003800200 */
[----:B----4-:R-:W-:-:S02]  /*de010*/  PRMT R85, R55, 0x8880, RZ ;  /* 0x0000888037557816 */ /* 0x010fc400000000ff */
[----:B------:R-:W-:-:S03]  /*de020*/  PRMT R55, R55, 0x8880, RZ ;  /* 0x0000888037377816 */ /* 0x000fc600000000ff */
[----:B-----5:R-:W-:-:S04]  /*de030*/  IMAD R38, R38, 0x5, R85 ;  /* 0x0000000526267824 */ /* 0x020fc800078e0255 */
[----:B------:R-:W-:-:S04]  /*de040*/  IMAD R55, R55, 0x18, R38 ;  /* 0x0000001837377824 */ /* 0x000fc800078e0226 */
[----:B---3--:R-:W-:Y:S01]  /*de050*/  IMAD.IADD R55, R80, 0x1, R55 ;  /* 0x0000000150377824 */ /* 0x008fe200078e0237 */
        /* <DEDUP_REMOVED lines=41> */
.L_x_2924:
[----:B------:R-:W-:Y:S05]  /*de2f0*/  BSYNC.RECONVERGENT B11 ;  /* 0x00000000000b7941 */ /* 0x000fea0003800200 */
.L_x_2923:
        /* <DEDUP_REMOVED lines=32> */
.L_x_2927:
[----:B------:R-:W-:Y:S05]  /*de500*/  BSYNC.RECONVERGENT B11 ;  /* 0x00000000000b7941 */ /* 0x000fea0003800200 */
.L_x_2926:
        /* <DEDUP_REMOVED lines=19> */
.L_x_2925:
        /* <DEDUP_REMOVED lines=13> */
.L_x_2916:
[----:B------:R-:W-:Y:S05]  /*de710*/  BSYNC.RECONVERGENT B0 ;  /* 0x0000000000007941 */ /* 0x000fea0003800200 */
.L_x_2908:
        /* <DEDUP_REMOVED lines=9> */
[----:B-12-4-:R-:W-:-:S06]  /*de7b0*/  LEA R90, R38, 0x10000, 0x3 ;  /* 0x00010000265a7811 */ /* 0x016fcc00078e18ff */
[----:B------:R-:W1:Y:S02]  /*de7c0*/  LDC.64 R90, c[0x3][R90+-0x4e30] ;  /* 0x00ec74005a5a7b82 */ /* 0x000e640000000a00 */
[----:B-1----:R1:W-:Y:S04]  /*de7d0*/  STG.E.64 desc[UR4][R56.64+0x2760], R90 ;  /* 0x0027605a38007986 */ /* 0x0023e8000c101b04 */
[----:B------:R-:W2:Y:S04]  /*de7e0*/  LDG.E.S8 R55, desc[UR10][R88.64+0x1b] ;  /* 0x00001b0a58377981 */ /* 0x000ea8000c1e1300 */
[----:B------:R-:W2:Y:S01]  /*de7f0*/  LDG.E.S8 R38, desc[UR8][R86.64] ;  /* 0x0000000856267981 */ /* 0x000ea2000c1e1300 */
        /* <DEDUP_REMOVED lines=29> */
[----:B------:R-:W-:Y:S01]  /*de9d0*/  MOV R38, 0xdea00 ;  /* 0x000dea0000267802 */ /* 0x000fe20000000f00 */
[----:B------:R-:W-:-:S07]  /*de9e0*/  IMAD.MOV.U32 R125, RZ, RZ, R89 ;  /* 0x000000ffff7d7224 */ /* 0x000fce00078e0059 */
[----:B0-----:R-:W-:Y:S05]  /*de9f0*/  CALL.REL.NOINC `($__internal_0_$__cuda_sm20_div_rn_f64_full) ;  /* 0x000006ac00a87944 */ /* 0x001fea0003c00000 */
.L_x_2929:
[----:B------:R-:W-:Y:S05]  /*dea00*/  BSYNC.RECONVERGENT B0 ;  /* 0x0000000000007941 */ /* 0x000fea0003800200 */
.L_x_2928:
        /* <DEDUP_REMOVED lines=24> */
.L_x_2930:
[C---:B------:R-:W-:Y:S02]  /*deb90*/  R2UR UR4, R62.reuse ;  /* 0x000000003e0472ca */ /* 0x040fe400000e0000 */
[C---:B------:R-:W-:Y:S02]  /*deba0*/  R2UR UR5, R63.reuse ;  /* 0x000000003f0572ca */ /* 0x040fe400000e0000 */
[----:B------:R-:W-:Y:S02]  /*debb0*/  R2UR UR8, R62 ;  /* 0x000000003e0872ca */ /* 0x000fe400000e0000 */
[----:B------:R-:W-:-:S09]  /*debc0*/  R2UR UR9, R63 ;  /* 0x000000003f0972ca */ /* 0x000fd200000e0000 */
[----:B------:R4:W-:Y:S04]  /*debd0*/  STG.E.64 desc[UR4][R56.64+0x2738], R90 ;  /* 0x0027385a38007986 */ /* 0x0009e8000c101b04 */
[----:B------:R4:W-:Y:S02]  /*debe0*/  STG.E.64 desc[UR8][R56.64+0x2740], R92 ;  /* 0x0027405c38007986 */ /* 0x0009e4000c101b08 */
.L_x_2907:
[----:B------:R-:W-:Y:S05]  /*debf0*/  BSYNC.RECONVERGENT B1 ;  /* 0x0000000000017941 */ /* 0x000fea0003800200 */
.L_x_2905:
[----:B-----5:R-:W-:Y:S01]  /*dec00*/  DSETP.GEU.AND P0, PT, |R92|, R82, PT ;  /* 0x000000525c00722a */ /* 0x020fe20003f0e200 */
[----:B------:R-:W-:Y:S05]  /*dec10*/  BMOV.32.CLEAR RZ, B0 ;  /* 0x0000000000ff7355 */ /* 0x000fea0000100000 */
[----:B------:R-:W-:Y:S08]  /*dec20*/  BSSY.RECONVERGENT B0, `(.L_x_2931) ;  /* 0x0000016000007945 */ /* 0x000ff00003800200 */
[----:B------:R-:W-:Y:S05]  /*dec30*/  @P0 BRA `(.L_x_2932) ;  /* 0x0000000000500947 */ /* 0x000fea0003800000 */
[C---:B------:R-:W-:Y:S02]  /*dec40*/  R2UR UR4, R62.reuse ;  /* 0x000000003e0472ca */ /* 0x040fe400000e0000 */
[C---:B------:R-:W-:Y:S02]  /*dec50*/  R2UR UR5, R63.reuse ;  /* 0x000000003f0572ca */ /* 0x040fe400000e0000 */
[----:B------:R-:W-:Y:S02]  /*dec60*/  R2UR UR8, R62 ;  /* 0x000000003e0872ca */ /* 0x000fe400000e0000 */
[----:B------:R-:W-:-:S09]  /*dec70*/  R2UR UR9, R63 ;  /* 0x000000003f0972ca */ /* 0x000fd200000e0000 */
[----:B------:R-:W5:Y:S04]  /*dec80*/  LDG.E R38, desc[UR4][R60.64+0xcc] ;  /* 0x0000cc043c267981 */ /* 0x000f68000c1e1900 */
[----:B------:R-:W3:Y:S04]  /*dec90*/  LDG.E R55, desc[UR8][R60.64+0xe8] ;  /* 0x0000e8083c377981 */ /* 0x000ee8000c1e1900 */
[----:B--2-4-:R-:W2:Y:S01]  /*deca0*/  LDG.E.64 R92, desc[UR4][R56.64+0x2738] ;  /* 0x00273804385c7981 */ /* 0x014ea2000c1e1b00 */
[----:B------:R-:W-:Y:S02]  /*decb0*/  R2UR UR10, R62 ;  /* 0x000000003e0a72ca */ /* 0x000fe400000e0000 */
[----:B------:R-:W-:Y:S01]  /*decc0*/  R2UR UR11, R63 ;  /* 0x000000003f0b72ca */ /* 0x000fe200000e0000 */
[----:B-----5:R-:W-:-:S04]  /*decd0*/  IMAD R38, R75, R38, R52 ;  /* 0x000000264b267224 */ /* 0x020fc800078e0234 */
[----:B---3--:R-:W-:-:S04]  /*dece0*/  IMAD.IADD R55, R55, 0x1, R38 ;  /* 0x0000000137377824 */ /* 0x008fc800078e0226 */
[----:B-1----:R-:W-:-:S05]  /*decf0*/  IMAD.WIDE R90, R55, 0x8, R46 ;  /* 0x00000008375a7825 */ /* 0x002fca00078e022e */
[----:B--2---:R1:W-:Y:S04]  /*ded00*/  STG.E.64 desc[UR4][R90.64], R92 ;  /* 0x0000005c5a007986 */ /* 0x0043e8000c101b04 */
[----:B------:R-:W2:Y:S04]  /*ded10*/  LDG.E R38, desc[UR8][R60.64+0xcc] ;  /* 0x0000cc083c267981 */ /* 0x000ea8000c1e1900 */
[----:B------:R-:W3:Y:S04]  /*ded20*/  LDG.E R55, desc[UR10][R60.64+0xe8] ;  /* 0x0000e80a3c377981 */ /* 0x000ee8000c1e1900 */
[----:B------:R-:W4:Y:S01]  /*ded30*/  LDG.E.64 R88, desc[UR4][R56.64+0x2740] ;  /* 0x0027400438587981 */ /* 0x000f22000c1e1b00 */
[----:B--2---:R-:W-:-:S04]  /*ded40*/  IMAD R38, R75, R38, R51 ;  /* 0x000000264b267224 */ /* 0x004fc800078e0233 */
[----:B---3--:R-:W-:-:S04]  /*ded50*/  IMAD.IADD R55, R55, 0x1, R38 ;  /* 0x0000000137377824 */ /* 0x008fc800078e0226 */
[----:B------:R-:W-:-:S05]  /*ded60*/  IMAD.WIDE R82, R55, 0x8, R46 ;  /* 0x0000000837527825 */ /* 0x000fca00078e022e */
[----:B----4-:R1:W-:Y:S02]  /*ded70*/  STG.E.64 desc[UR4][R82.64], R88 ;  /* 0x0000005852007986 */ /* 0x0103e4000c101b04 */
.L_x_2932:
[----:B------:R-:W-:Y:S05]  /*ded80*/  BSYNC.RECONVERGENT B0 ;  /* 0x0000000000007941 */ /* 0x000fea0003800200 */
.L_x_2931:
[----:B------:R-:W-:Y:S02]  /*ded90*/  R2UR UR4, R62 ;  /* 0x000000003e0472ca */ /* 0x000fe400000e0000 */
[----:B------:R-:W-:-:S13]  /*deda0*/  R2UR UR5, R63 ;  /* 0x000000003f0572ca */ /* 0x000fda00000e0000 */
[----:B------:R-:W2:Y:S04]  /*dedb0*/  LDG.E R55, desc[UR4][R60.64+0xe8] ;  /* 0x0000e8043c377981 */ /* 0x000ea8000c1e1900 */
[----:B------:R0:W5:Y:S01]  /*dedc0*/  LDG.E R80, desc[UR4][R60.64+0xcc] ;  /* 0x0000cc043c507981 */ /* 0x000162000c1e1900 */
[----:B--2---:R-:W-:-:S04]  /*dedd0*/  ISETP.GE.AND P0, PT, R55, 0x2, PT ;  /* 0x000000023700780c */ /* 0x004fc80003f06270 */
[----:B------:R-:W-:-:S13]  /*dede0*/  ISETP.LT.U32.OR P0, PT, R81, 0x2, !P0 ;  /* 0x000000025100780c */ /* 0x000fda0004701470 */
[----:B0-----:R-:W-:Y:S05]  /*dedf0*/  @P0 BRA `(.L_x_2904) ;  /* 0x0000004400400947 */ /* 0x001fea0003800000 */
[----:B-1----:R-:W-:Y:S01]  /*dee00*/  IMAD.IADD R82, R52, 0x1, R55 ;  /* 0x0000000134527824 */ /* 0x002fe200078e0237 */
[----:B------:R-:W-:Y:S02]  /*dee10*/  R2UR UR4, R62 ;  /* 0x000000003e0472ca */ /* 0x000fe400000e0000 */
[----:B------:R-:W-:Y:S01]  /*dee20*/  R2UR UR5, R63 ;  /* 0x000000003f0572ca */ /* 0x000fe200000e0000 */
[----:B-----5:R-:W-:-:S04]  /*dee30*/  IMAD R95, R80, R75, R82 ;  /* 0x0000004b505f7224 */ /* 0x020fc800078e0252 */
[----:B------:R-:W-:-:S08]  /*dee40*/  IMAD.WIDE R94, R95, 0x8, R46 ;  /* 0x000000085f5e7825 */ /* 0x000fd000078e022e */
[----:B------:R-:W2:Y:S01]  /*dee50*/  LDG.E.64 R94, desc[UR4][R94.64] ;  /* 0x000000045e5e7981 */ /* 0x000ea2000c1e1b00 */
[----:B------:R-:W-:Y:S02]  /*dee60*/  R2UR UR8, R62 ;  /* 0x000000003e0872ca */ /* 0x000fe400000e0000 */
[----:B------:R-:W-:Y:S01]  /*dee70*/  R2UR UR9, R63 ;  /* 0x000000003f0972ca */ /* 0x000fe200000e0000 */
[----:B------:R-:W3:Y:S04]  /*dee80*/  LDG.E.64 R88, desc[UR4][R56.64+0x2720] ;  /* 0x0027200438587981 */ /* 0x000ee8000c1e1b00 */
[----:B--2---:R0:W-:Y:S08]  /*dee90*/  STG.E.64 desc[UR4][R56.64+0x2758], R94 ;  /* 0x0027585e38007986 */ /* 0x0041f0000c101b04 */
[----:B------:R-:W4:Y:S01]  /*deea0*/  LDG.E R38, desc[UR8][R60.64+0xcc] ;  /* 0x0000cc083c267981 */ /* 0x000f22000c1e1900 */
[----:B------:R-:W-:-:S02]  /*deeb0*/  VIADD R80, R82, 0xfffffd8f ;  /* 0xfffffd8f52507836 */ /* 0x000fc40000000000 */
[----:B------:R-:W-:Y:S02]  /*deec0*/  IMAD.MOV.U32 R96, RZ, RZ, 0x1 ;  /* 0x00000001ff607424 */ /* 0x000fe400078e00ff */
[----:B----4-:R-:W-:-:S04]  /*deed0*/  IMAD R93, R75, R38, R80 ;  /* 0x000000264b5d7224 */ /* 0x010fc800078e0250 */
[----:B------:R-:W-:-:S06]  /*deee0*/  IMAD.WIDE R92, R93, 0x8, R46 ;  /* 0x000000085d5c7825 */ /* 0x000fcc00078e022e */
[----:B------:R-:W2:Y:S01]  /*deef0*/  LDG.E.64 R92, desc[UR4][R92.64] ;  /* 0x000000045c5c7981 */ /* 0x000ea2000c1e1b00 */
[----:B------:R-:W-:Y:S01]  /*def00*/  UMOV UR4, 0xcccccccd ;  /* 0xcccccccd00047882 */ /* 0x000fe20000000000 */
[----:B------:R-:W-:Y:S02]  /*def10*/  UMOV UR5, 0x4016cccc ;  /* 0x4016cccc00057882 */ /* 0x000fe40000000000 */
[----:B------:R-:W-:-:S08]  /*def20*/  DADD R110, R94, -UR4 ;  /* 0x800000045e6e7e29 */ /* 0x000fd00008000000 */
[----:B---3--:R-:W-:-:S06]  /*def30*/  DADD R110, R110, R88 ;  /* 0x000000006e6e7229 */ /* 0x008fcc0000000058 */
        /* <DEDUP_REMOVED lines=10> */
[----:B--2---:R-:W-:-:S08]  /*defe0*/  DADD R96, R92, 200 ;  /* 0x406900005c607429 */ /* 0x004fd00000000000 */
        /* <DEDUP_REMOVED lines=10> */
[----:B------:R-:W-:Y:S01]  /*df090*/  MOV R38, 0xdf0c0 ;  /* 0x000df0c000267802 */ /* 0x000fe20000000f00 */
[----:B------:R-:W-:-:S07]  /*df0a0*/  IMAD.MOV.U32 R125, RZ, RZ, R97 ;  /* 0x000000ffff7d7224 */ /* 0x000fce00078e0061 */
[----:B0-----:R-:W-:Y:S05]  /*df0b0*/  CALL.REL.NOINC `($__internal_0_$__cuda_sm20_div_rn_f64_full) ;  /* 0x000006a400f87944 */ /* 0x001fea0003c00000 */
[----:B------:R-:W-:Y:S02]  /*df0c0*/  IMAD.MOV.U32 R90, RZ, RZ, R108 ;  /* 0x000000ffff5a7224 */ /* 0x000fe400078e006c */
[----:B------:R-:W-:-:S07]  /*df0d0*/  IMAD.MOV.U32 R91, RZ, RZ, R109 ;  /* 0x000000ffff5b7224 */ /* 0x000fce00078e006d */
.L_x_2934:
[----:B------:R-:W-:Y:S05]  /*df0e0*/  BSYNC.RECONVERGENT B0 ;  /* 0x0000000000007941 */ /* 0x000fea0003800200 */
.L_x_2933:
[C---:B------:R-:W-:Y:S02]  /*df0f0*/  R2UR UR4, R62.reuse ;  /* 0x000000003e0472ca */ /* 0x040fe400000e0000 */
[C---:B------:R-:W-:Y:S02]  /*df100*/  R2UR UR5, R63.reuse ;  /* 0x000000003f0572ca */ /* 0x040fe400000e0000 */
[----:B------:R-:W-:Y:S02]  /*df110*/  R2UR UR8, R62 ;  /* 0x000000003e0872ca */ /* 0x000fe400000e0000 */
[----:B------:R-:W-:-:S09]  /*df120*/  R2UR UR9, R63 ;  /* 0x000000003f0972ca */ /* 0x000fd200000e0000 */
[----:B------:R1:W-:Y:S04]  /*df130*/  STG.E.64 desc[UR4][R56.64+0x2748], R90 ;  /* 0x0027485a38007986 */ /* 0x0003e8000c101b04 */
[----:B------:R-:W2:Y:S01]  /*df140*/  LDG.E R38, desc[UR8][R60.64+0xcc] ;  /* 0x0000cc083c267981 */ /* 0x000ea2000c1e1900 */
[----:B------:R-:W-:Y:S02]  /*df150*/  VIADD R83, R81, 0xfffffffe ;  /* 0xfffffffe51537836 */ /* 0x000fe40000000000 */
[----:B------:R-:W-:-:S04]  /*df160*/  VIADD R105, R82, 0xfffffd8e ;  /* 0xfffffd8e52697836 */ /* 0x000fc80000000000 */
[----:B--2---:R-:W-:-:S04]  /*df170*/  IMAD R101, R38, R83, R105 ;  /* 0x0000005326657224 */ /* 0x004fc800078e0269 */
[----:B------:R-:W-:-:S05]  /*df180*/  IMAD.WIDE R100, R101, 0x8, R46 ;  /* 0x0000000865647825 */ /* 0x000fca00078e022e */
[----:B------:R-:W2:Y:S01]  /*df190*/  LDG.E.64 R98, desc[UR4][R100.64] ;  /* 0x0000000464627981 */ /* 0x000ea2000c1e1b00 */
[----:B------:R-:W-:Y:S01]  /*df1a0*/  IMAD.MOV.U32 R96, RZ, RZ, -0x800000 ;  /* 0xff800000ff607424 */ /* 0x000fe200078e00ff */
[----:B------:R-:W-:Y:S05]  /*df1b0*/  BMOV.32.CLEAR RZ, B0 ;  /* 0x0000000000ff7355 */ /* 0x000fea0000100000 */
[----:B------:R-:W-:Y:S01]  /*df1c0*/  IMAD.MOV.U32 R97, RZ, RZ, 0x41cdcd64 ;  /* 0x41cdcd64ff617424 */ /* 0x000fe200078e00ff */
[----:B------:R-:W-:Y:S04]  /*df1d0*/  BSSY.RECONVERGENT B0, `(.L_x_2935) ;  /* 0x0000045000007945 */ /* 0x000fe80003800200 */
[----:B------:R-:W-:Y:S01]  /*df1e0*/  BSSY.RELIABLE B1, `(.L_x_2936) ;  /* 0x000003a000017945 */ /* 0x000fe20003800100 */
[----:B--2---:R-:W-:-:S14]  /*df1f0*/  DSETP.GEU.AND P0, PT, |R98|, R96, PT ;  /* 0x000000606200722a */ /* 0x004fdc0003f0e200 */
[----:B-1----:R-:W-:Y:S05]  /*df200*/  @P0 BRA `(.L_x_2937) ;  /* 0x0000000000dc0947 */ /* 0x002fea0003800000 */
[----:B------:R-:W-:Y:S01]  /*df210*/  IMAD R55, R122, 0x36, R55 ;  /* 0x000000367a377824 */ /* 0x000fe200078e0237 */
[C---:B------:R-:W-:Y:S02]  /*df220*/  R2UR UR8, R62.reuse ;  /* 0x000000003e0872ca */ /* 0x040fe400000e0000 */
[----:B------:R-:W-:Y:S01]  /*df230*/  R2UR UR9, R63 ;  /* 0x000000003f0972ca */ /* 0x000fe200000e0000 */
[----:B------:R-:W-:Y:S01]  /*df240*/  VIADD R38, R55, 0x1a ;  /* 0x0000001a37267836 */ /* 0x000fe20000000000 */
[C---:B------:R-:W-:Y:S02]  /*df250*/  R2UR UR10, R62.reuse ;  /* 0x000000003e0a72ca */ /* 0x040fe400000e0000 */
[C---:B------:R-:W-:Y:S02]  /*df260*/  R2UR UR11, R63.reuse ;  /* 0x000000003f0b72ca */ /* 0x040fe400000e0000 */
[----:B------:R-:W-:Y:S02]  /*df270*/  R2UR UR12, R62 ;  /* 0x000000003e0c72ca */ /* 0x000fe400000e0000 */
[----:B------:R-:W-:-:S02]  /*df280*/  R2UR UR13, R63 ;  /* 0x000000003f0d72ca */ /* 0x000fc400000e0000 */
[----:B------:R-:W-:Y:S02]  /*df290*/  IADD3 R98, P0, PT, R38, R121, RZ ;  /* 0x0000007926627210 */ /* 0x000fe40007f1e0ff */
[----:B------:R-:W-:Y:S01]  /*df2a0*/  R2UR UR4, R62 ;  /* 0x000000003e0472ca */ /* 0x000fe200000e0000 */
[----:B------:R-:W2:Y:S01]  /*df2b0*/  LDG.E.U8 R55, desc[UR8][R86.64] ;  /* 0x0000000856377981 */ /* 0x000ea2000c1e1100 */
[----:B------:R-:W-:Y:S02]  /*df2c0*/  LEA.HI.X.SX32 R99, R38, R123, 0x1, P0 ;  /* 0x0000007b26637211 */ /* 0x000fe400000f0eff */
[----:B------:R-:W-:Y:S01]  /*df2d0*/  R2UR UR5, R63 ;  /* 0x000000003f0572ca */ /* 0x000fe200000e0000 */
[----:B------:R-:W2:Y:S04]  /*df2e0*/  LDG.E.U8 R102, desc[UR10][R86.64+-0x1] ;  /* 0xffffff0a56667981 */ /* 0x000ea8000c1e1100 */
[----:B------:R-:W3:Y:S08]  /*df2f0*/  LDG.E.U8 R85, desc[UR12][R98.64] ;  /* 0x0000000c62557981 */ /* 0x000ef0000c1e1100 */
[----:B------:R-:W4:Y:S01]  /*df300*/  LDG.E.S8 R38, desc[UR4][R98.64+0x1] ;  /* 0x0000010462267981 */ /* 0x000f22000c1e1300 */
[----:B------:R-:W-:-:S02]  /*df310*/  IMAD.MOV.U32 R104, RZ, RZ, 0x5197d ;  /* 0x0005197dff687424 */ /* 0x000fc400078e00ff */
[----:B------:R-:W-:Y:S01]  /*df320*/  IMAD.MOV.U32 R106, RZ, RZ, 0x50 ;  /* 0x00000050ff6a7424 */ /* 0x000fe200078e00ff */
[----:B--2---:R-:W-:Y:S02]  /*df330*/  PRMT R55, R102, 0x3340, R55 ;  /* 0x0000334066377816 */ /* 0x004fe40000000037 */
[----:B---3--:R-:W-:-:S04]  /*df340*/  PRMT R102, R85, 0x3340, RZ ;  /* 0x0000334055667816 */ /* 0x008fc800000000ff */
[----:B------:R-:W-:-:S05]  /*df350*/  PRMT R55, R55, 0x5410, R102 ;  /* 0x0000541037377816 */ /* 0x000fca0000000066 */
[----:B----4-:R-:W-:-:S04]  /*df360*/  IDP.4A.S8.U8 R38, R55, R104, R38 ;  /* 0x0000006837267226 */ /* 0x010fc80000000226 */
        /* <DEDUP_REMOVED lines=20> */
[----:B------:R-:W4:Y:S04]  /*df4b0*/  LDG.E.U8 R101, desc[UR12][R98.64] ;  /* 0x0000000c62657981 */ /* 0x000f28000c1e1100 */
[----:B------:R-:W5:Y:S01]  /*df4c0*/  LDG.E.S8 R55, desc[UR4][R98.64+0x1] ;  /* 0x0000010462377981 */ /* 0x000f62000c1e1300 */
[----:B--2---:R-:W-:-:S04]  /*df4d0*/  IMAD R103, R83, R102, R105 ;  /* 0x0000006653677224 */ /* 0x004fc800078e0269 */
[----:B------:R-:W-:-:S06]  /*df4e0*/  IMAD.WIDE R102, R103, 0x8, R46 ;  /* 0x0000000867667825 */ /* 0x000fcc00078e022e */
[----:B------:R-:W2:Y:S01]  /*df4f0*/  LDG.E.64 R102, desc[UR4][R102.64] ;  /* 0x0000000466667981 */ /* 0x000ea2000c1e1b00 */
[----:B---3--:R-:W-:Y:S02]  /*df500*/  PRMT R85, R100, 0x3340, R85 ;  /* 0x0000334064557816 */ /* 0x008fe40000000055 */
[----:B----4-:R-:W-:-:S04]  /*df510*/  PRMT R100, R101, 0x3340, RZ ;  /* 0x0000334065647816 */ /* 0x010fc800000000ff */
[----:B------:R-:W-:-:S05]  /*df520*/  PRMT R100, R85, 0x5410, R100 ;  /* 0x0000541055647816 */ /* 0x000fca0000000064 */
[----:B-----5:R-:W-:-:S04]  /*df530*/  IDP.4A.S8.U8 R55, R100, R104, R55 ;  /* 0x0000006864377226 */ /* 0x020fc80000000237 */
[----:B------:R-:W-:-:S04]  /*df540*/  IMAD R55, R55, 0x8, R106 ;  /* 0x0000000837377824 */ /* 0x000fc800078e026a */
[----:B------:R-:W2:Y:S02]  /*df550*/  LDC.64 R100, c[0x3][R55+0x1388] ;  /* 0x00c4e20037647b82 */ /* 0x000ea40000000a00 */
[----:B--2---:R-:W-:Y:S01]  /*df560*/  DADD R98, R102, R100 ;  /* 0x0000000066627229 */ /* 0x004fe20000000064 */
[----:B-1----:R-:W-:Y:S10]  /*df570*/  BRA `(.L_x_2938) ;  /* 0x0000000000287947 */ /* 0x002ff40003800000 */
.L_x_2937:
[----:B------:R-:W-:Y:S05]  /*df580*/  BSYNC.RELIABLE B1 ;  /* 0x0000000000017941 */ /* 0x000fea0003800100 */
.L_x_2936:
        /* <DEDUP_REMOVED lines=9> */
.L_x_2938:
[----:B------:R-:W-:Y:S05]  /*df620*/  BSYNC.RECONVERGENT B0 ;  /* 0x0000000000007941 */ /* 0x000fea0003800200 */
.L_x_2935:
[----:B------:R-:W-:Y:S01]  /*df630*/  UMOV UR4, 0xcccccccd ;  /* 0xcccccccd00047882 */ /* 0x000fe20000000000 */
[----:B------:R-:W-:Y:S01]  /*df640*/  UMOV UR5, 0x4016cccc ;  /* 0x4016cccc00057882 */ /* 0x000fe20000000000 */
[----:B------:R-:W-:Y:S05]  /*df650*/  BMOV.32.CLEAR RZ, B0 ;  /* 0x0000000000ff7355 */ /* 0x000fea0000100000 */
[----:B------:R-:W-:Y:S01]  /*df660*/  DADD R110, R96, -UR4 ;  /* 0x80000004606e7e29 */ /* 0x000fe20008000000 */
[----:B------:R-:W-:Y:S01]  /*df670*/  R2UR UR4, R62 ;  /* 0x000000003e0472ca */ /* 0x000fe200000e0000 */
[----:B------:R-:W-:Y:S01]  /*df680*/  BSSY.RECONVERGENT B0, `(.L_x_2939) ;  /* 0x0000018000007945 */ /* 0x000fe20003800200 */
[----:B------:R-:W-:-:S05]  /*df690*/  R2UR UR5, R63 ;  /* 0x000000003f0572ca */ /* 0x000fca00000e0000 */
[----:B------:R-:W-:Y:S01]  /*df6a0*/  DADD R110, R88, R110 ;  /* 0x00000000586e7229 */ /* 0x000fe2000000006e */
[----:B------:R-:W-:-:S05]  /*df6b0*/  IMAD.MOV.U32 R88, RZ, RZ, 0x1 ;  /* 0x00000001ff587424 */ /* 0x000fca00078e00ff */
[----:B------:R-:W1:Y:S02]  /*df6c0*/  MUFU.RCP64H R89, R111 ;  /* 0x0000006f00597308 */ /* 0x000e640000001800 */
[----:B------:R2:W-:Y:S01]  /*df6d0*/  STG.E.64 desc[UR4][R56.64+0x2770], R98 ;  /* 0x0027706238007986 */ /* 0x0005e2000c101b04 */
        /* <DEDUP_REMOVED lines=15> */
[----:B------:R-:W-:Y:S01]  /*df7d0*/  MOV R38, 0xdf800 ;  /* 0x000df80000267802 */ /* 0x000fe20000000f00 */
[----:B------:R-:W-:-:S07]  /*df7e0*/  IMAD.MOV.U32 R125, RZ, RZ, R89 ;  /* 0x000000ffff7d7224 */ /* 0x000fce00078e0059 */
[----:B0-----:R-:W-:Y:S05]  /*df7f0*/  CALL.REL.NOINC `($__internal_0_$__cuda_sm20_div_rn_f64_full) ;  /* 0x000006a000287944 */ /* 0x001fea0003c00000 */
.L_x_2940:
[----:B------:R-:W-:Y:S05]  /*df800*/  BSYNC.RECONVERGENT B0 ;  /* 0x0000000000007941 */ /* 0x000fea0003800200 */
.L_x_2939:
        /* <DEDUP_REMOVED lines=32> */
[----:B------:R-:W-:Y:S02]  /*dfa10*/  R2UR UR4, R62 ;  /* 0x000000003e0472ca */ /* 0x000fe400000e0000 */
[----:B------:R-:W-:-:S13]  /*dfa20*/  R2UR UR5, R63 ;  /* 0x000000003f0572ca */ /* 0x000fda00000e0000 */
[----:B------:R-:W2:Y:S01]  /*dfa30*/  LDG.E R38, desc[UR4][R60.64+0xcc] ;  /* 0x0000cc043c267981 */ /* 0x000ea2000c1e1900 */
[C---:B------:R-:W-:Y:S02]  /*dfa40*/  R2UR UR10, R62.reuse ;  /* 0x000000003e0a72ca */ /* 0x040fe400000e0000 */
[C---:B------:R-:W-:Y:S02]  /*dfa50*/  R2UR UR11, R63.reuse ;  /* 0x000000003f0b72ca */ /* 0x040fe400000e0000 */
[----:B------:R-:W-:Y:S02]  /*dfa60*/  R2UR UR8, R62 ;  /* 0x000000003e0872ca */ /* 0x000fe400000e0000 */
[----:B------:R-:W-:Y:S01]  /*dfa70*/  R2UR UR9, R63 ;  /* 0x000000003f0972ca */ /* 0x000fe200000e0000 */
[----:B--2---:R-:W-:-:S04]  /*dfa80*/  IMAD R83, R75, R38, R82 ;  /* 0x000000264b537224 */ /* 0x004fc800078e0252 */
[----:B------:R-:W-:-:S05]  /*dfa90*/  IMAD.WIDE R82, R83, 0x8, R46 ;  /* 0x0000000853527825 */ /* 0x000fca00078e022e */
[----:B------:R2:W-:Y:S04]  /*dfaa0*/  STG.E.64 desc[UR4][R82.64], R96 ;  /* 0x0000006052007986 */ /* 0x0005e8000c101b04 */
[----:B------:R-:W3:Y:S04]  /*dfab0*/  LDG.E R38, desc[UR10][R60.64+0xcc] ;  /* 0x0000cc0a3c267981 */ /* 0x000ee8000c1e1900 */
[----:B0-----:R-:W4:Y:S01]  /*dfac0*/  LDG.E.64 R88, desc[UR8][R56.64+0x2770] ;  /* 0x0027700838587981 */ /* 0x001f22000c1e1b00 */
[----:B---3--:R-:W-:-:S04]  /*dfad0*/  IMAD R91, R75, R38, R80 ;  /* 0x000000264b5b7224 */ /* 0x008fc800078e0250 */
[----:B------:R-:W-:-:S05]  /*dfae0*/  IMAD.WIDE R90, R91, 0x8, R46 ;  /* 0x000000085b5a7825 */ /* 0x000fca00078e022e */
[----:B----4-:R2:W-:Y:S01]  /*dfaf0*/  STG.E.64 desc[UR4][R90.64], R88 ;  /* 0x000000585a007986 */ /* 0x0105e2000c101b04 */
[----:B------:R-:W-:Y:S05]  /*dfb00*/  BRA `(.L_x_2943) ;  /* 0x0000000000447947 */ /* 0x000fea0003800000 */
.L_x_2942:
[----:B------:R-:W-:-:S14]  /*dfb10*/  DSETP.GE.AND P0, PT, R90, R108, PT ;  /* 0x0000006c5a00722a */ /* 0x000fdc0003f06000 */
[----:B------:R-:W-:Y:S05]  /*dfb20*/  @!P0 BRA `(.L_x_2943) ;  /* 0x00000000003c8947 */ /* 0x000fea0003800000 */
        /* <DEDUP_REMOVED lines=10> */
[----:B------:R-:W2:Y:S04]  /*dfbd0*/  LDG.E R38, desc[UR10][R60.64+0xcc] ;  /* 0x0000cc0a3c267981 */ /* 0x000ea8000c1e1900 */
[----:B0-----:R-:W3:Y:S01]  /*dfbe0*/  LDG.E.64 R88, desc[UR8][R56.64+0x2768] ;  /* 0x0027680838587981 */ /* 0x001ee2000c1e1b00 */
[----:B--2---:R-:W-:-:S04]  /*dfbf0*/  IMAD R91, R75, R38, R80 ;  /* 0x000000264b5b7224 */ /* 0x004fc800078e0250 */
[----:B------:R-:W-:-:S05]  /*dfc00*/  IMAD.WIDE R90, R91, 0x8, R46 ;  /* 0x000000085b5a7825 */ /* 0x000fca00078e022e */
[----:B---3--:R1:W-:Y:S02]  /*dfc10*/  STG.E.64 desc[UR4][R90.64], R88 ;  /* 0x000000585a007986 */ /* 0x0083e4000c101b04 */
.L_x_2943:
[----:B------:R-:W-:Y:S05]  /*dfc20*/  BSYNC.RECONVERGENT B0 ;  /* 0x0000000000007941 */ /* 0x000fea0003800200 */
.L_x_2941:
[----:B------:R-:W-:Y:S01]  /*dfc30*/  R2UR UR4, R62 ;  /* 0x000000003e0472ca */ /* 0x000fe200000e0000 */
[----:B------:R-:W-:Y:S01]  /*dfc40*/  IMAD.MOV.U32 R55, RZ, RZ, 0x3 ;  /* 0x00000003ff377424 */ /* 0x000fe200078e00ff */
[----:B------:R-:W-:Y:S01]  /*dfc50*/  R2UR UR5, R63 ;  /* 0x000000003f0572ca */ /* 0x000fe200000e0000 */
[----:B------:R-:W-:Y:S01]  /*dfc60*/  BSSY.RECONVERGENT B1, `(.L_x_2944) ;  /* 0x0000363000017945 */ /* 0x000fe20003800200 */
[----:B------:R-:W-:-:S11]  /*dfc70*/  IMAD.MOV.U32 R38, RZ, RZ, 0x3 ;  /* 0x00000003ff267424 */ /* 0x000fd600078e00ff */
[----:B------:R3:W-:Y:S02]  /*dfc80*/  STG.E desc[UR4][R60.64+0xd8], R55 ;  /* 0x0000d8373c007986 */ /* 0x0007e4000c101904 */
.L_x_2975:
[----:B------:R-:W-:Y:S02]  /*dfc90*/  R2UR UR4, R62 ;  /* 0x000000003e0472ca */ /* 0x000fe400000e0000 */
[----:B------:R-:W-:-:S13]  /*dfca0*/  R2UR UR5, R63 ;  /* 0x000000003f0572ca */ /* 0x000fda00000e0000 */
[----:B---3--:R-:W3:Y:S01]  /*dfcb0*/  LDG.E R55, desc[UR4][R60.64+0xe8] ;  /* 0x0000e8043c377981 */ /* 0x008ee2000c1e1900 */
[----:B--2---:R-:W-:Y:S01]  /*dfcc0*/  IMAD.MOV.U32 R85, RZ, RZ, R75 ;  /* 0x000000ffff557224 */ /* 0x004fe200078e004b */
[----:B------:R-:W-:Y:S01]  /*dfcd0*/  R2UR UR8, R62 ;  /* 0x000000003e0872ca */ /* 0x000fe200000e0000 */
[----:B------:R-:W-:Y:S05]  /*dfce0*/  BMOV.32.CLEAR RZ, B0 ;  /* 0x0000000000ff7355 */ /* 0x000fea0000100000 */
[----:B------:R-:W-:Y:S01]  /*dfcf0*/  R2UR UR9, R63 ;  /* 0x000000003f0972ca */ /* 0x000fe200000e0000 */
[----:B------:R-:W-:Y:S01]  /*dfd00*/  STG.E desc[UR4][R60.64+0xdc], R75 ;  /* 0x0000dc4b3c007986 */ /* 0x000fe2000c101904 */
[----:B------:R-:W-:Y:S01]  /*dfd10*/  BSSY.RECONVERGENT B0, `(.L_x_2945) ;  /* 0x0000350000007945 */ /* 0x000fe20003800200 */
[----:B---3--:R-:W-:-:S05]  /*dfd20*/  IMAD.IADD R55, R55, 0x1, -R38 ;  /* 0x0000000137377824 */ /* 0x008fca00078e0a26 */
[----:B------:R-:W-:-:S13]  /*dfd30*/  ISETP.GE.U32.AND P0, PT, R55, 0x7fffffff, PT ;  /* 0x7fffffff3700780c */ /* 0x000fda0003f06070 */
[----:B------:R-:W-:Y:S01]  /*dfd40*/  @P0 IABS R80, R55 ;  /* 0x0000003700500213 */ /* 0x000fe20000000000 */
[----:B------:R-:W-:Y:S01]  /*dfd50*/  VIADD R55, R55, 0x1 ;  /* 0x0000000137377836 */ /* 0x000fe20000000000 */
[C---:B------:R-:W-:Y:S01]  /*dfd60*/  @P0 R2UR UR12, R62.reuse ;  /* 0x000000003e0c02ca */ /* 0x040fe200000e0000 */
[----:B-12---:R-:W-:Y:S01]  /*dfd70*/  @P0 IMAD.MOV.U32 R83, RZ, RZ, 0x1 ;  /* 0x00000001ff530424 */ /* 0x006fe200078e00ff */
[----:B------:R-:W-:Y:S01]  /*dfd80*/  @P0 R2UR UR13, R63 ;  /* 0x000000003f0d02ca */ /* 0x000fe200000e0000 */
[----:B------:R-:W-:Y:S01]  /*dfd90*/  @P0 IMAD.IADD R85, R75, 0x1, -R80 ;  /* 0x000000014b550824 */ /* 0x000fe200078e0a50 */
[----:B------:R-:W-:Y:S01]  /*dfda0*/  @P0 R2UR UR10, R62 ;  /* 0x000000003e0a02ca */ /* 0x000fe200000e0000 */
[----:B------:R1:W-:Y:S01]  /*dfdb0*/  STG.E desc[UR8][R60.64+0xe0], R55 ;  /* 0x0000e0373c007986 */ /* 0x0003e2000c101908 */
[----:B------:R-:W-:Y:S02]  /*dfdc0*/  @P0 R2UR UR11, R63 ;  /* 0x000000003f0b02ca */ /* 0x000fe400000e0000 */
[----:B------:R-:W-:-:S07]  /*dfdd0*/  ISETP.GE.AND P1, PT, R85, 0x1, PT ;  /* 0x000000015500780c */ /* 0x000fce0003f26270 */
[----:B------:R2:W-:Y:S01]  /*dfde0*/  @P0 STG.E desc[UR12][R60.64+0xe0], R83 ;  /* 0x0000e0533c000986 */ /* 0x0005e2000c10190c */
[----:B-1----:R-:W-:-:S03]  /*dfdf0*/  @P0 IMAD.MOV.U32 R55, RZ, RZ, 0x1 ;  /* 0x00000001ff370424 */ /* 0x002fc600078e00ff */
[----:B------:R2:W-:Y:S02]  /*dfe00*/  @P0 STG.E desc[UR10][R60.64+0xdc], R85 ;  /* 0x0000dc553c000986 */ /* 0x0005e4000c10190a */
[----:B0---4-:R-:W-:Y:S05]  /*dfe10*/  @!P1 BRA `(.L_x_2946) ;  /* 0x0000003000fc9947 */ /* 0x011fea0003800000 */
[----:B------:R-:W-:Y:S05]  /*dfe20*/  BMOV.32.CLEAR RZ, B11 ;  /* 0x000000000bff7355 */ /* 0x000fea0000100000 */
[----:B------:R-:W-:Y:S04]  /*dfe30*/  BSSY.RECONVERGENT B11, `(.L_x_2947) ;  /* 0x000033a0000b7945 */ /* 0x000fe80003800200 */
[----:B--2---:R-:W1:Y:S05]  /*dfe40*/  BMOV.32.CLEAR R83, B11 ;  /* 0x000000000b537355 */ /* 0x004e6a0000100000 */
.L_x_2974:
[----:B------:R-:W-:Y:S02]  /*dfe50*/  R2UR UR4, R62 ;  /* 0x000000003e0472ca */ /* 0x000fe400000e0000 */
[----:B------:R-:W-:-:S13]  /*dfe60*/  R2UR UR5, R63 ;  /* 0x000000003f0572ca */ /* 0x000fda00000e0000 */
[----:B--2---:R-:W2:Y:S02]  /*dfe70*/  LDG.E R38, desc[UR4][R60.64+0xe8] ;  /* 0x0000e8043c267981 */ /* 0x004ea4000c1e1900 */
[----:B--2---:R-:W-:-:S13]  /*dfe80*/  ISETP.GE.AND P0, PT, R55, R38, PT ;  /* 0x000000263700720c */ /* 0x004fda0003f06270 */
[----:B0--3--:R-:W-:Y:S05]  /*dfe90*/  @P0 BRA `(.L_x_2948) ;  /* 0x0000003000c80947 */ /* 0x009fea0003800000 */
[----:B------:R-:W-:Y:S02]  /*dfea0*/  R2UR UR4, R62 ;  /* 0x000000003e0472ca */ /* 0x000fe400000e0000 */
[----:B------:R-:W-:-:S13]  /*dfeb0*/  R2UR UR5, R63 ;  /* 0x000000003f0572ca */ /* 0x000fda00000e0000 */
[----:B------:R-:W2:Y:S01]  /*dfec0*/  LDG.E R80, desc[UR4][R60.64+0xcc] ;  /* 0x0000cc043c507981 */ /* 0x000ea2000c1e1900 */
[----:B------:R-:W-:-:S04]  /*dfed0*/  VIADD R38, R85, 0xffffffff ;  /* 0xffffffff55267836 */ /* 0x000fc80000000000 */
[----:B--2---:R-:W-:-:S04]  /*dfee0*/  IMAD R38, R38, R80, R51 ;  /* 0x0000005026267224 */ /* 0x004fc800078e0233 */
[----:B0-----:R-:W-:-:S04]  /*dfef0*/  IMAD.IADD R89, R38, 0x1, R55 ;  /* 0x0000000126597824 */ /* 0x001fc800078e0237 */
[----:B------:R-:W-:-:S06]  /*dff00*/  IMAD.WIDE R88, R89, 0x8, R46 ;  /* 0x0000000859587825 */ /* 0x000fcc00078e022e */
[----:B------:R-:W2:Y:S01]  /*dff10*/  LDG.E.64 R88, desc[UR4][R88.64] ;  /* 0x0000000458587981 */ /* 0x000ea2000c1e1b00 */
[----:B------:R-:W-:Y:S01]  /*dff20*/  IMAD.MOV.U32 R90, RZ, RZ, -0x800000 ;  /* 0xff800000ff5a7424 */ /* 0x000fe200078e00ff */
[----:B------:R-:W-:Y:S05]  /*dff30*/  BMOV.32.CLEAR RZ, B11 ;  /* 0x000000000bff7355 */ /* 0x000fea0000100000 */
[----:B------:R-:W-:Y:S01]  /*dff40*/  IMAD.MOV.U32 R91, RZ, RZ, 0x41cdcd64 ;  /* 0x41cdcd64ff5b7424 */ /* 0x000fe200078e00ff */
[----:B------:R-:W-:Y:S04]  /*dff50*/  BSSY.RECONVERGENT B11, `(.L_x_2949) ;  /* 0x000031a0000b7945 */ /* 0x000fe80003800200 */
[----:B------:R-:W0:Y:S05]  /*dff60*/  BMOV.32.CLEAR R82, B11 ;  /* 0x000000000b527355 */ /* 0x000e2a0000100000 */
[----:B--2---:R-:W-:-:S14]  /*dff70*/  DSETP.GEU.AND P0, PT, |R88|, R90, PT ;  /* 0x0000005a5800722a */ /* 0x004fdc0003f0e200 */
[----:B0-----:R-:W-:Y:S05]  /*dff80*/  @P0 BRA `(.L_x_2950) ;  /* 0x0000003000540947 */ /* 0x001fea0003800000 */
        /* <DEDUP_REMOVED lines=84> */
[----:B------:R-:W-:-:S04]  /*e04d0*/  LEA R38, R38, UR4, 0x3 ;  /* 0x0000000426267c11 */ /* 0x000fc8000f8e18ff */
        /* <DEDUP_REMOVED lines=22> */
.L_x_2955:
[----:B------:R-:W-:Y:S05]  /*e0640*/  BSYNC.RECONVERGENT B11 ;  /* 0x00000000000b7941 */ /* 0x000fea0003800200 */
.L_x_2954:
[----:B------:R-:W-:Y:S02]  /*e0650*/  R2UR UR4, R62 ;  /* 0x000000003e0472ca */ /* 0x000fe400000e0000 */
[----:B------:R-:W-:-:S13]  /*e0660*/  R2UR UR5, R63 ;  /* 0x000000003f0572ca */ /* 0x000fda00000e0000 */
[----:B------:R-:W3:Y:S01]  /*e0670*/  LDG.E R38, desc[UR4][R60.64+0xcc] ;  /* 0x0000cc043c267981 */ /* 0x000ee2000c1e1900 */
[----:B------:R-:W-:Y:S02]  /*e0680*/  VIADD R85, R85, 0xffffffff ;  /* 0xffffffff55557836 */ /* 0x000fe40000000000 */
[----:B------:R-:W-:-:S04]  /*e0690*/  IMAD.IADD R100, R51, 0x1, R107 ;  /* 0x0000000133647824 */ /* 0x000fc800078e026b */
[----:B---3--:R-:W-:-:S04]  /*e06a0*/  IMAD R103, R85, R38, R100 ;  /* 0x0000002655677224 */ /* 0x008fc800078e0264 */
[----:B------:R-:W-:-:S05]  /*e06b0*/  IMAD.WIDE R102, R103, 0x8, R46 ;  /* 0x0000000867667825 */ /* 0x000fca00078e022e */
        /* <DEDUP_REMOVED lines=11> */
[----:B------:R-:W-:-:S14]  /*e0770*/  DSETP.GT.AND P0, PT, |R94|, R90, PT ;  /* 0x0000005a5e00722a */ /* 0x000fdc0003f04200 */
[----:B----4-:R-:W-:Y:S02]  /*e0780*/  @P0 IMAD.MOV.U32 R94, RZ, RZ, 0x0 ;  /* 0x00000000ff5e0424 */ /* 0x010fe400078e00ff */
[----:B------:R-:W-:Y:S01]  /*e0790*/  @P0 IMAD.MOV.U32 R95, RZ, RZ, 0x7ff00000 ;  /* 0x7ff00000ff5f0424 */ /* 0x000fe200078e00ff */
[----:B------:R-:W-:Y:S02]  /*e07a0*/  @P0 R2UR UR8, R62 ;  /* 0x000000003e0802ca */ /* 0x000fe400000e0000 */
[----:B------:R-:W-:Y:S01]  /*e07b0*/  @P0 R2UR UR9, R63 ;  /* 0x000000003f0902ca */ /* 0x000fe200000e0000 */
[----:B------:R-:W-:Y:S05]  /*e07c0*/  BMOV.32.CLEAR RZ, B11 ;  /* 0x000000000bff7355 */ /* 0x000fea0000100000 */
        /* <DEDUP_REMOVED lines=14> */
[----:B------:R-:W-:Y:S02]  /*e08b0*/  DFMA R104, -R110, R90, 1 ;  /* 0x3ff000006e68742b */ /* 0x000fe4000000015a */
[----:B------:R-:W-:-:S06]  /*e08c0*/  DADD R100, R94, 200 ;  /* 0x406900005e647429 */ /* 0x000fcc0000000000 */
[----:B------:R-:W-:-:S08]  /*e08d0*/  DFMA R104, R90, R104, R90 ;  /* 0x000000685a68722b */ /* 0x000fd0000000005a */
[----:B------:R-:W-:-:S08]  /*e08e0*/  DMUL R102, R100, R104 ;  /* 0x0000006864667228 */ /* 0x000fd00000000000 */
[----:B------:R-:W-:Y:S01]  /*e08f0*/  DFMA R90, -R110, R102, R100 ;  /* 0x000000666e5a722b */ /* 0x000fe20000000164 */
[----:B------:R-:W-:Y:S02]  /*e0900*/  @P0 R2UR UR4, R62 ;  /* 0x000000003e0402ca */ /* 0x000fe400000e0000 */
[----:B------:R-:W-:-:S05]  /*e0910*/  @P0 R2UR UR5, R63 ;  /* 0x000000003f0502ca */ /* 0x000fca00000e0000 */
[----:B------:R-:W-:Y:S01]  /*e0920*/  DFMA R90, R104, R90, R102 ;  /* 0x0000005a685a722b */ /* 0x000fe20000000066 */
[----:B------:R2:W-:Y:S01]  /*e0930*/  @P0 STG.E.64 desc[UR8][R56.64+0x2758], R98 ;  /* 0x0027586238000986 */ /* 0x0005e2000c101b08 */
[----:B------:R-:W-:-:S08]  /*e0940*/  FSETP.GEU.AND P1, PT, |R101|, 6.5827683646048100446e-37, PT ;  /* 0x036000006500780b */ /* 0x000fd00003f2e200 */
[----:B------:R-:W-:Y:S01]  /*e0950*/  FFMA R38, RZ, R111, R91 ;  /* 0x0000006fff267223 */ /* 0x000fe2000000005b */
[----:B------:R2:W-:Y:S04]  /*e0960*/  @P0 STG.E.64 desc[UR4][R56.64+0x2760], R96 ;  /* 0x0027606038000986 */ /* 0x0005e8000c101b04 */
[----:B------:R-:W-:-:S13]  /*e0970*/  FSETP.GT.AND P0, PT, |R38|, 1.469367938527859385e-39, PT ;  /* 0x001000002600780b */ /* 0x000fda0003f04200 */
[----:B--2---:R-:W-:Y:S05]  /*e0980*/  @P0 BRA P1, `(.L_x_2957) ;  /* 0x0000000000180947 */ /* 0x004fea0000800000 */
[----:B------:R-:W-:Y:S01]  /*e0990*/  IMAD.MOV.U32 R126, RZ, RZ, R100 ;  /* 0x000000ffff7e7224 */ /* 0x000fe200078e0064 */
[----:B------:R-:W-:Y:S01]  /*e09a0*/  MOV R38, 0xe09d0 ;  /* 0x000e09d000267802 */ /* 0x000fe20000000f00 */
[----:B------:R-:W-:-:S07]  /*e09b0*/  IMAD.MOV.U32 R125, RZ, RZ, R101 ;  /* 0x000000ffff7d7224 */ /* 0x000fce00078e0065 */
[----:B01----:R-:W-:Y:S05]  /*e09c0*/  CALL.REL.NOINC `($__internal_0_$__cuda_sm20_div_rn_f64_full) ;  /* 0x0000068c00b47944 */ /* 0x003fea0003c00000 */
[----:B------:R-:W-:Y:S02]  /*e09d0*/  IMAD.MOV.U32 R90, RZ, RZ, R108 ;  /* 0x000000ffff5a7224 */ /* 0x000fe400078e006c */
[----:B------:R-:W-:-:S07]  /*e09e0*/  IMAD.MOV.U32 R91, RZ, RZ, R109 ;  /* 0x000000ffff5b7224 */ /* 0x000fce00078e006d */
.L_x_2957:
[----:B------:R-:W-:Y:S05]  /*e09f0*/  BSYNC.RECONVERGENT B11 ;  /* 0x00000000000b7941 */ /* 0x000fea0003800200 */
.L_x_2956:
[C---:B------:R-:W-:Y:S02]  /*e0a00*/  R2UR UR4, R62.reuse ;  /* 0x000000003e0472ca */ /* 0x040fe400000e0000 */
[C---:B------:R-:W-:Y:S02]  /*e0a10*/  R2UR UR5, R63.reuse ;  /* 0x000000003f0572ca */ /* 0x040fe400000e0000 */
[----:B------:R-:W-:Y:S02]  /*e0a20*/  R2UR UR8, R62 ;  /* 0x000000003e0872ca */ /* 0x000fe400000e0000 */
[----:B------:R-:W-:-:S09]  /*e0a30*/  R2UR UR9, R63 ;  /* 0x000000003f0972ca */ /* 0x000fd200000e0000 */
[----:B------:R2:W-:Y:S04]  /*e0a40*/  STG.E.64 desc[UR4][R56.64+0x2748], R90 ;  /* 0x0027485a38007986 */ /* 0x0005e8000c101b04 */
[----:B------:R-:W3:Y:S01]  /*e0a50*/  LDG.E R38, desc[UR8][R60.64+0xcc] ;  /* 0x0000cc083c267981 */ /* 0x000ee2000c1e1900 */
[----:B------:R-:W-:-:S04]  /*e0a60*/  IMAD.IADD R55, R51, 0x1, R55 ;  /* 0x0000000133377824 */ /* 0x000fc800078e0237 */
[----:B---3--:R-:W-:-:S04]  /*e0a70*/  IMAD R55, R75, R38, R55 ;  /* 0x000000264b377224 */ /* 0x008fc800078e0237 */
[----:B------:R-:W-:-:S05]  /*e0a80*/  IMAD.WIDE R102, R55, 0x8, R46 ;  /* 0x0000000837667825 */ /* 0x000fca00078e022e */
[----:B------:R-:W3:Y:S04]  /*e0a90*/  LDG.E.64 R110, desc[UR4][R102.64+0x1388] ;  /* 0x00138804666e7981 */ /* 0x000ee8000c1e1b00 */
[----:B------:R-:W4:Y:S01]  /*e0aa0*/  LDG.E.64 R98, desc[UR4][R102.64] ;  /* 0x0000000466627981 */ /* 0x000f22000c1e1b00 */
[----:B------:R-:W-:Y:S01]  /*e0ab0*/  UMOV UR4, 0xcccccccd ;  /* 0xcccccccd00047882 */ /* 0x000fe20000000000 */
[----:B------:R-:W-:Y:S01]  /*e0ac0*/  UMOV UR5, 0x4016cccc ;  /* 0x4016cccc00057882 */ /* 0x000fe20000000000 */
[----:B------:R-:W-:Y:S05]  /*e0ad0*/  BMOV.32.CLEAR RZ, B11 ;  /* 0x000000000bff7355 */ /* 0x000fea0000100000 */
[----:B------:R-:W-:Y:S01]  /*e0ae0*/  BSSY.RECONVERGENT B11, `(.L_x_2958) ;  /* 0x00000160000b7945 */ /* 0x000fe20003800200 */
[----:B---3--:R-:W-:-:S08]  /*e0af0*/  DADD R110, R110, -UR4 ;  /* 0x800000046e6e7e29 */ /* 0x008fd00008000000 */
[----:B------:R-:W-:Y:S01]  /*e0b00*/  DADD R110, R88, R110 ;  /* 0x00000000586e7229 */ /* 0x000fe2000000006e */
[----:B------:R-:W-:-:S05]  /*e0b10*/  IMAD.MOV.U32 R88, RZ, RZ, 0x1 ;  /* 0x00000001ff587424 */ /* 0x000fca00078e00ff */
[----:B------:R-:W3:Y:S02]  /*e0b20*/  MUFU.RCP64H R89, R111 ;  /* 0x0000006f00597308 */ /* 0x000ee40000001800 */
[----:B---3--:R-:W-:-:S08]  /*e0b30*/  DFMA R96, -R110, R88, 1 ;  /* 0x3ff000006e60742b */ /* 0x008fd00000000158 */
[----:B------:R-:W-:-:S08]  /*e0b40*/  DFMA R96, R96, R96, R96 ;  /* 0x000000606060722b */ /* 0x000fd00000000060 */
[----:B------:R-:W-:Y:S02]  /*e0b50*/  DFMA R96, R88, R96, R88 ;  /* 0x000000605860722b */ /* 0x000fe40000000058 */
[----:B----4-:R-:W-:-:S06]  /*e0b60*/  DADD R88, R98, 200 ;  /* 0x4069000062587429 */ /* 0x010fcc0000000000 */
        /* <DEDUP_REMOVED lines=10> */
[----:B------:R-:W-:Y:S01]  /*e0c10*/  MOV R38, 0xe0c40 ;  /* 0x000e0c4000267802 */ /* 0x000fe20000000f00 */
[----:B------:R-:W-:-:S07]  /*e0c20*/  IMAD.MOV.U32 R125, RZ, RZ, R89 ;  /* 0x000000ffff7d7224 */ /* 0x000fce00078e0059 */
[----:B01----:R-:W-:Y:S05]  /*e0c30*/  CALL.REL.NOINC `($__internal_0_$__cuda_sm20_div_rn_f64_full) ;  /* 0x0000068c00187944 */ /* 0x003fea0003c00000 */
.L_x_2959:
[----:B------:R-:W-:Y:S05]  /*e0c40*/  BSYNC.RECONVERGENT B11 ;  /* 0x00000000000b7941 */ /* 0x000fea0003800200 */
.L_x_2958:
        /* <DEDUP_REMOVED lines=12> */
.L_x_2953:
[C---:B------:R-:W-:Y:S02]  /*e0d10*/  R2UR UR4, R62.reuse ;  /* 0x000000003e0472ca */ /* 0x040fe400000e0000 */
[C---:B------:R-:W-:Y:S02]  /*e0d20*/  R2UR UR5, R63.reuse ;  /* 0x000000003f0572ca */ /* 0x040fe400000e0000 */
[----:B------:R-:W-:Y:S02]  /*e0d30*/  R2UR UR8, R62 ;  /* 0x000000003e0872ca */ /* 0x000fe400000e0000 */
[----:B------:R-:W-:Y:S02]  /*e0d40*/  R2UR UR9, R63 ;  /* 0x000000003f0972ca */ /* 0x000fe400000e0000 */
[-C--:B------:R-:W-:Y:S02]  /*e0d50*/  IADD3 R100, P0, PT, R85, R58.reuse, RZ ;  /* 0x0000003a55647210 */ /* 0x080fe40007f1e0ff */
[----:B------:R-:W-:-:S02]  /*e0d60*/  IADD3 R92, P1, PT, R107, R58, RZ ;  /* 0x0000003a6b5c7210 */ /* 0x000fc40007f3e0ff */
[-C--:B------:R-:W-:Y:S02]  /*e0d70*/  LEA.HI.X.SX32 R101, R85, R59.reuse, 0x1, P0 ;  /* 0x0000003b55657211 */ /* 0x080fe400000f0eff */
[----:B0-----:R-:W-:Y:S02]  /*e0d80*/  LEA.HI.X.SX32 R93, R107, R59, 0x1, P1 ;  /* 0x0000003b6b5d7211 */ /* 0x001fe400008f0eff */
[C---:B------:R-:W-:Y:S01]  /*e0d90*/  R2UR UR10, R62.reuse ;  /* 0x000000003e0a72ca */ /* 0x040fe200000e0000 */
[----:B------:R-:W2:Y:S01]  /*e0da0*/  LDG.E.S8 R38, desc[UR4][R100.64] ;  /* 0x0000000464267981 */ /* 0x000ea2000c1e1300 */
[C---:B------:R-:W-:Y:S02]  /*e0db0*/  R2UR UR11, R63.reuse ;  /* 0x000000003f0b72ca */ /* 0x040fe400000e0000 */
[----:B------:R-:W-:Y:S01]  /*e0dc0*/  R2UR UR12, R62 ;  /* 0x000000003e0c72ca */ /* 0x000fe200000e0000 */
[----:B------:R-:W2:Y:S01]  /*e0dd0*/  LDG.E.S8 R95, desc[UR8][R92.64+0x1b] ;  /* 0x00001b085c5f7981 */ /* 0x000ea2000c1e1300 */
[----:B------:R-:W-:-:S02]  /*e0de0*/  R2UR UR13, R63 ;  /* 0x000000003f0d72ca */ /* 0x000fc400000e0000 */
[----:B------:R-:W-:-:S04]  /*e0df0*/  IADD3 R88, P0, PT, R55, R58, RZ ;  /* 0x0000003a37587210 */ /* 0x000fc80007f1e0ff */
[----:B------:R-:W-:-:S03]  /*e0e00*/  LEA.HI.X.SX32 R89, R55, R59, 0x1, P0 ;  /* 0x0000003b37597211 */ /* 0x000fc600000f0eff */
[----:B------:R-:W3:Y:S04]  /*e0e10*/  LDG.E.S8 R102, desc[UR10][R86.64] ;  /* 0x0000000a56667981 */ /* 0x000ee8000c1e1300 */
[----:B------:R-:W3:Y:S01]  /*e0e20*/  LDG.E.S8 R105, desc[UR12][R88.64+0x1b] ;  /* 0x00001b0c58697981 */ /* 0x000ee2000c1e1300 */
[----:B------:R-:W-:Y:S02]  /*e0e30*/  UMOV UR4, 0x50 ;  /* 0x0000005000047882 */ /* 0x000fe40000000000 */
        /* <DEDUP_REMOVED lines=30> */
[----:B--2---:R-:W-:Y:S01]  /*e1020*/  IMAD R85, R100, 0x5, R93 ;  /* 0x0000000564557824 */ /* 0x004fe200078e025d */
[----:B---3--:R-:W-:-:S04]  /*e1030*/  LEA R38, R38, UR4, 0x3 ;  /* 0x0000000426267c11 */ /* 0x008fc8000f8e18ff */
[----:B------:R-:W-:Y:S01]  /*e1040*/  LEA R106, R85, 0x10000, 0x3 ;  /* 0x00010000556a7811 */ /* 0x000fe200078e18ff */
[----:B------:R-:W2:Y:S01]  /*e1050*/  LDC.64 R104, c[0x3][R38+0x5fa0] ;  /* 0x00d7e80026687b82 */ /* 0x000ea20000000a00 */
[----:B----4-:R-:W-:-:S07]  /*e1060*/  IMAD R85, R102, 0x5, R89 ;  /* 0x0000000566557824 */ /* 0x010fce00078e0259 */
[----:B------:R-:W2:Y:S01]  /*e1070*/  LDC.64 R102, c[0x3][R106+-0x4e30] ;  /* 0x00ec74006a667b82 */ /* 0x000ea20000000a00 */
[----:B------:R-:W-:-:S07]  /*e1080*/  LEA R107, R85, 0x10000, 0x3 ;  /* 0x00010000556b7811 */ /* 0x000fce00078e18ff */
[----:B------:R-:W3:Y:S01]  /*e1090*/  LDC.64 R100, c[0x3][R107+-0x4e30] ;  /* 0x00ec74006b647b82 */ /* 0x000ee20000000a00 */
[----:B------:R-:W-:-:S13]  /*e10a0*/  R2UR UR4, R62 ;  /* 0x000000003e0472ca */ /* 0x000fda00000e0000 */
[----:B------:R-:W4:Y:S01]  /*e10b0*/  LDG.E.64 R88, desc[UR4][R56.64+0x2720] ;  /* 0x0027200438587981 */ /* 0x000f22000c1e1b00 */
[----:B--2---:R-:W-:-:S08]  /*e10c0*/  DADD R102, R104, R102 ;  /* 0x0000000068667229 */ /* 0x004fd00000000066 */
[----:B---3--:R-:W-:-:S07]  /*e10d0*/  DADD R100, R102, R100 ;  /* 0x0000000066647229 */ /* 0x008fce0000000064 */
[----:B------:R-:W-:Y:S04]  /*e10e0*/  STG.E.64 desc[UR4][R56.64+0x2758], R100 ;  /* 0x0027586438007986 */ /* 0x000fe8000c101b04 */
[----:B------:R-:W2:Y:S02]  /*e10f0*/  LDG.E R85, desc[UR8][R60.64+0xcc] ;  /* 0x0000cc083c557981 */ /* 0x000ea4000c1e1900 */
[----:B--2---:R-:W-:-:S04]  /*e1100*/  IMAD R85, R109, R85, R110 ;  /* 0x000000556d557224 */ /* 0x004fc800078e026e */
[----:B------:R-:W-:-:S04]  /*e1110*/  VIADD R85, R85, 0x271 ;  /* 0x0000027155557836 */ /* 0x000fc80000000000 */
[----:B------:R-:W-:-:S05]  /*e1120*/  IMAD.WIDE R102, R85, 0x8, R46 ;  /* 0x0000000855667825 */ /* 0x000fca00078e022e */
[----:B------:R-:W2:Y:S01]  /*e1130*/  LDG.E.64 R92, desc[UR4][R102.64] ;  /* 0x00000004665c7981 */ /* 0x000ea2000c1e1b00 */
[----:B------:R-:W-:-:S14]  /*e1140*/  DSETP.GT.AND P0, PT, |R94|, R90, PT ;  /* 0x0000005a5e00722a */ /* 0x000fdc0003f04200 */
[----:B0-----:R-:W-:Y:S02]  /*e1150*/  @P0 IMAD.MOV.U32 R94, RZ, RZ, 0x0 ;  /* 0x00000000ff5e0424 */ /* 0x001fe400078e00ff */
        /* <DEDUP_REMOVED lines=13> */
[----:B------:R-:W0:Y:S01]  /*e1230*/  MUFU.RCP64H R101, R111 ;  /* 0x0000006f00657308 */ /* 0x000e220000001800 */
[----:B------:R-:W-:-:S06]  /*e1240*/  IMAD.MOV.U32 R100, RZ, RZ, 0x1 ;  /* 0x00000001ff647424 */ /* 0x000fcc00078e00ff */
[----:B0-----:R-:W-:-:S08]  /*e1250*/  DFMA R90, -R110, R100, 1 ;  /* 0x3ff000006e5a742b */ /* 0x001fd00000000164 */
        /* <DEDUP_REMOVED lines=15> */
[----:B0-----:R-:W-:Y:S05]  /*e1350*/  @P0 BRA P1, `(.L_x_2962) ;  /* 0x0000000000180947 */ /* 0x001fea0000800000 */
[----:B------:R-:W-:Y:S01]  /*e1360*/  IMAD.MOV.U32 R126, RZ, RZ, R100 ;  /* 0x000000ffff7e7224 */ /* 0x000fe200078e0064 */
[----:B------:R-:W-:Y:S01]  /*e1370*/  MOV R38, 0xe13a0 ;  /* 0x000e13a000267802 */ /* 0x000fe20000000f00 */
[----:B------:R-:W-:-:S07]  /*e1380*/  IMAD.MOV.U32 R125, RZ, RZ, R101 ;  /* 0x000000ffff7d7224 */ /* 0x000fce00078e0065 */
[----:B-1----:R-:W-:Y:S05]  /*e1390*/  CALL.REL.NOINC `($__internal_0_$__cuda_sm20_div_rn_f64_full) ;  /* 0x0000068400407944 */ /* 0x002fea0003c00000 */
[----:B------:R-:W-:Y:S02]  /*e13a0*/  IMAD.MOV.U32 R90, RZ, RZ, R108 ;  /* 0x000000ffff5a7224 */ /* 0x000fe400078e006c */
[----:B------:R-:W-:-:S07]  /*e13b0*/  IMAD.MOV.U32 R91, RZ, RZ, R109 ;  /* 0x000000ffff5b7224 */ /* 0x000fce00078e006d */
.L_x_2962:
[----:B------:R-:W-:Y:S05]  /*e13c0*/  BSYNC.RECONVERGENT B11 ;  /* 0x00000000000b7941 */ /* 0x000fea0003800200 */
.L_x_2961:
[C---:B------:R-:W-:Y:S02]  /*e13d0*/  R2UR UR4, R62.reuse ;  /* 0x000000003e0472ca */ /* 0x040fe400000e0000 */
[C---:B------:R-:W-:Y:S02]  /*e13e0*/  R2UR UR5, R63.reuse ;  /* 0x000000003f0572ca */ /* 0x040fe400000e0000 */
[----:B------:R-:W-:Y:S02]  /*e13f0*/  R2UR UR8, R62 ;  /* 0x000000003e0872ca */ /* 0x000fe400000e0000 */
[----:B------:R-:W-:-:S09]  /*e1400*/  R2UR UR9, R63 ;  /* 0x000000003f0972ca */ /* 0x000fd200000e0000 */
[----:B------:R0:W-:Y:S04]  /*e1410*/  STG.E.64 desc[UR4][R56.64+0x2748], R90 ;  /* 0x0027485a38007986 */ /* 0x0001e8000c101b04 */
[----:B------:R-:W2:Y:S01]  /*e1420*/  LDG.E R38, desc[UR8][R60.64+0xcc] ;  /* 0x0000cc083c267981 */ /* 0x000ea2000c1e1900 */
[----:B------:R-:W-:-:S04]  /*e1430*/  IMAD.IADD R103, R51, 0x1, R55 ;  /* 0x0000000133677824 */ /* 0x000fc800078e0237 */
[----:B--2---:R-:W-:-:S04]  /*e1440*/  IMAD R103, R75, R38, R103 ;  /* 0x000000264b677224 */ /* 0x004fc800078e0267 */
[----:B------:R-:W-:-:S05]  /*e1450*/  IMAD.WIDE R102, R103, 0x8, R46 ;  /* 0x0000000867667825 */ /* 0x000fca00078e022e */
[----:B------:R-:W2:Y:S04]  /*e1460*/  LDG.E.64 R110, desc[UR4][R102.64+0x1388] ;  /* 0x00138804666e7981 */ /* 0x000ea8000c1e1b00 */
[----:B------:R-:W3:Y:S01]  /*e1470*/  LDG.E.64 R98, desc[UR4][R102.64] ;  /* 0x0000000466627981 */ /* 0x000ee2000c1e1b00 */
[----:B------:R-:W-:Y:S01]  /*e1480*/  UMOV UR4, 0xcccccccd ;  /* 0xcccccccd00047882 */ /* 0x000fe20000000000 */
[----:B------:R-:W-:Y:S01]  /*e1490*/  UMOV UR5, 0x4016cccc ;  /* 0x4016cccc00057882 */ /* 0x000fe20000000000 */
[----:B------:R-:W-:Y:S05]  /*e14a0*/  BMOV.32.CLEAR RZ, B11 ;  /* 0x000000000bff7355 */ /* 0x000fea0000100000 */
[----:B------:R-:W-:Y:S01]  /*e14b0*/  BSSY.RECONVERGENT B11, `(.L_x_2963) ;  /* 0x00000160000b7945 */ /* 0x000fe20003800200 */
[----:B--2---:R-:W-:-:S08]  /*e14c0*/  DADD R110, R110, -UR4 ;  /* 0x800000046e6e7e29 */ /* 0x004fd00008000000 */
[----:B------:R-:W-:Y:S01]  /*e14d0*/  DADD R110, R88, R110 ;  /* 0x00000000586e7229 */ /* 0x000fe2000000006e */
[----:B------:R-:W-:-:S05]  /*e14e0*/  IMAD.MOV.U32 R88, RZ, RZ, 0x1 ;  /* 0x00000001ff587424 */ /* 0x000fca00078e00ff */
[----:B------:R-:W2:Y:S02]  /*e14f0*/  MUFU.RCP64H R89, R111 ;  /* 0x0000006f00597308 */ /* 0x000ea40000001800 */
[----:B--2---:R-:W-:-:S08]  /*e1500*/  DFMA R96, -R110, R88, 1 ;  /* 0x3ff000006e60742b */ /* 0x004fd00000000158 */
[----:B------:R-:W-:-:S08]  /*e1510*/  DFMA R96, R96, R96, R96 ;  /* 0x000000606060722b */ /* 0x000fd00000000060 */
[----:B------:R-:W-:Y:S02]  /*e1520*/  DFMA R96, R88, R96, R88 ;  /* 0x000000605860722b */ /* 0x000fe40000000058 */
[----:B---3--:R-:W-:-:S06]  /*e1530*/  DADD R88, R98, 200 ;  /* 0x4069000062587429 */ /* 0x008fcc0000000000 */
        /* <DEDUP_REMOVED lines=8> */
[----:B0-----:R-:W-:Y:S05]  /*e15c0*/  @P0 BRA P1, `(.L_x_2964) ;  /* 0x0000000000100947 */ /* 0x001fea0000800000 */
[----:B------:R-:W-:Y:S01]  /*e15d0*/  IMAD.MOV.U32 R126, RZ, RZ, R88 ;  /* 0x000000ffff7e7224 */ /* 0x000fe200078e0058 */
[----:B------:R-:W-:Y:S01]  /*e15e0*/  MOV R38, 0xe1610 ;  /* 0x000e161000267802 */ /* 0x000fe20000000f00 */
[----:B------:R-:W-:-:S07]  /*e15f0*/  IMAD.MOV.U32 R125, RZ, RZ, R89 ;  /* 0x000000ffff7d7224 */ /* 0x000fce00078e0059 */
[----:B-1----:R-:W-:Y:S05]  /*e1600*/  CALL.REL.NOINC `($__internal_0_$__cuda_sm20_div_rn_f64_full) ;  /* 0x0000068000a47944 */ /* 0x002fea0003c00000 */
.L_x_2964:
[----:B------:R-:W-:Y:S05]  /*e1610*/  BSYNC.RECONVERGENT B11 ;  /* 0x00000000000b7941 */ /* 0x000fea0003800200 */
.L_x_2963:
        /* <DEDUP_REMOVED lines=12> */
.L_x_2952:
        /* <DEDUP_REMOVED lines=86> */
[----:B------:R-:W-:-:S05]  /*e1c40*/  IMAD.WIDE R102, R103, 0x8, R46 ;  /* 0x0000000867667825 */ /* 0x000fca00078e022e */
        /* <DEDUP_REMOVED lines=11> */
[----:B--2---:R-:W0:Y:S01]  /*e1d00*/  MUFU.RCP64H R101, R111 ;  /* 0x0000006f00657308 */ /* 0x004e220000001800 */
        /* <DEDUP_REMOVED lines=31> */
.L_x_2967:
[----:B------:R-:W-:Y:S05]  /*e1f00*/  BSYNC.RECONVERGENT B11 ;  /* 0x00000000000b7941 */ /* 0x000fea0003800200 */
.L_x_2966:
        /* <DEDUP_REMOVED lines=36> */
.L_x_2969:
[----:B------:R-:W-:Y:S05]  /*e2150*/  BSYNC.RECONVERGENT B11 ;  /* 0x00000000000b7941 */ /* 0x000fea0003800200 */
.L_x_2968:
        /* <DEDUP_REMOVED lines=16> */
.L_x_2965:
        /* <DEDUP_REMOVED lines=9> */
[C---:B------:R-:W-:Y:S02]  /*e22f0*/  R2UR UR14, R62.reuse ;  /* 0x000000003e0e72ca */ /* 0x040fe400000e0000 */
[C---:B------:R-:W-:Y:S02]  /*e2300*/  R2UR UR15, R63.reuse ;  /* 0x000000003f0f72ca */ /* 0x040fe400000e0000 */
[----:B------:R-:W-:Y:S02]  /*e2310*/  R2UR UR16, R62 ;  /* 0x000000003e1072ca */ /* 0x000fe400000e0000 */
[----:B------:R-:W-:-:S02]  /*e2320*/  R2UR UR17, R63 ;  /* 0x000000003f1172ca */ /* 0x000fc400000e0000 */
[-C--:B------:R-:W-:Y:S02]  /*e2330*/  LEA.HI.X.SX32 R101, R85, R59.reuse, 0x1, P0 ;  /* 0x0000003b55657211 */ /* 0x080fe400000f0eff */
[C---:B------:R-:W-:Y:S02]  /*e2340*/  R2UR UR18, R62.reuse ;  /* 0x000000003e1272ca */ /* 0x040fe400000e0000 */
[----:B------:R-:W-:Y:S01]  /*e2350*/  R2UR UR19, R63 ;  /* 0x000000003f1372ca */ /* 0x000fe200000e0000 */
[----:B------:R-:W3:Y:S01]  /*e2360*/  LDG.E.U8 R94, desc[UR8][R100.64+0x1] ;  /* 0x00000108645e7981 */ /* 0x000ee2000c1e1100 */
[----:B0-----:R-:W-:Y:S02]  /*e2370*/  LEA.HI.X.SX32 R93, R107, R59, 0x1, P1 ;  /* 0x0000003b6b5d7211 */ /* 0x001fe400008f0eff */
[----:B------:R-:W-:Y:S01]  /*e2380*/  R2UR UR4, R62 ;  /* 0x000000003e0472ca */ /* 0x000fe200000e0000 */
[----:B------:R-:W3:Y:S01]  /*e2390*/  LDG.E.U8 R95, desc[UR10][R100.64] ;  /* 0x0000000a645f7981 */ /* 0x000ee2000c1e1100 */
[----:B------:R-:W-:-:S02]  /*e23a0*/  R2UR UR5, R63 ;  /* 0x000000003f0572ca */ /* 0x000fc400000e0000 */
[C---:B------:R-:W-:Y:S01]  /*e23b0*/  IADD3 R88, P2, PT, R55.reuse, R58, RZ ;  /* 0x0000003a37587210 */ /* 0x040fe20007f5e0ff */
[----:B------:R-:W4:Y:S03]  /*e23c0*/  LDG.E.U8 R102, desc[UR12][R92.64+0x1b] ;  /* 0x00001b0c5c667981 */ /* 0x000f26000c1e1100 */
[----:B------:R-:W-:Y:S01]  /*e23d0*/  LEA.HI.X.SX32 R89, R55, R59, 0x1, P2 ;  /* 0x0000003b37597211 */ /* 0x000fe200010f0eff */
[----:B------:R-:W5:Y:S04]  /*e23e0*/  LDG.E.U8 R106, desc[UR18][R86.64] ;  /* 0x00000012566a7981 */ /* 0x000f68000c1e1100 */
[----:B------:R-:W2:Y:S04]  /*e23f0*/  LDG.E.U8 R104, desc[UR14][R88.64+0x1b] ;  /* 0x00001b0e58687981 */ /* 0x000ea8000c1e1100 */
[----:B------:R-:W2:Y:S04]  /*e2400*/  LDG.E.U8 R105, desc[UR16][R88.64+0x1a] ;  /* 0x00001a1058697981 */ /* 0x000ea8000c1e1100 */
[----:B------:R-:W5:Y:S01]  /*e2410*/  LDG.E.S8 R38, desc[UR4][R92.64+0x1c] ;  /* 0x00001c045c267981 */ /* 0x000f62000c1e1300 */
[----:B------:R-:W-:Y:S01]  /*e2420*/  UMOV UR5, 0x5197d ;  /* 0x0005197d00057882 */ /* 0x000fe20000000000 */
[----:B------:R-:W-:Y:S01]  /*e2430*/  UMOV UR4, 0x50 ;  /* 0x0000005000047882 */ /* 0x000fe20000000000 */
[----:B------:R-:W-:Y:S01]  /*e2440*/  UMOV UR6, 0x57d19 ;  /* 0x00057d1900067882 */ /* 0x000fe20000000000 */
[----:B---3--:R-:W-:-:S02]  /*e2450*/  PRMT R94, R95, 0x3340, R94 ;  /* 0x000033405f5e7816 */ /* 0x008fc4000000005e */
[----:B----4-:R-:W-:-:S04]  /*e2460*/  PRMT R95, R102, 0x3340, RZ ;  /* 0x00003340665f7816 */ /* 0x010fc800000000ff */
[----:B------:R-:W-:Y:S02]  /*e2470*/  PRMT R95, R94, 0x5410, R95 ;  /* 0x000054105e5f7816 */ /* 0x000fe4000000005f */
[----:B--2---:R-:W-:Y:S02]  /*e2480*/  PRMT R104, R105, 0x3340, R104 ;  /* 0x0000334069687816 */ /* 0x004fe40000000068 */
[----:B-----5:R-:W-:Y:S01]  /*e2490*/  PRMT R105, R106, 0x3340, RZ ;  /* 0x000033406a697816 */ /* 0x020fe200000000ff */
[----:B------:R-:W-:-:S03]  /*e24a0*/  IDP.4A.S8.U8 R38, R95, UR5, R38 ;  /* 0x000000055f267c26 */ /* 0x000fc60008000226 */
[----:B------:R-:W-:Y:S02]  /*e24b0*/  PRMT R95, R104, 0x5410, R105 ;  /* 0x00005410685f7816 */ /* 0x000fe40000000069 */
[----:B------:R-:W-:Y:S02]  /*e24c0*/  LEA R104, R103, UR4, 0x3 ;  /* 0x0000000467687c11 */ /* 0x000fe4000f8e18ff */
[----:B------:R-:W-:Y:S01]  /*e24d0*/  LEA R106, R38, UR4, 0x3 ;  /* 0x00000004266a7c11 */ /* 0x000fe2000f8e18ff */
[----:B------:R-:W-:-:S03]  /*e24e0*/  IDP.4A.S8.U8 R95, R95, UR6, R108 ;  /* 0x000000065f5f7c26 */ /* 0x000fc6000800026c */
[----:B------:R-:W0:Y:S02]  /*e24f0*/  LDC.64 R104, c[0x3][R104+0x6180] ;  /* 0x00d8600068687b82 */ /* 0x000e240000000a00 */
[----:B------:R-:W-:-:S06]  /*e2500*/  LEA R108, R95, UR4, 0x3 ;  /* 0x000000045f6c7c11 */ /* 0x000fcc000f8e18ff */
[----:B------:R-:W0:Y:S08]  /*e2510*/  LDC.64 R102, c[0x3][R106+0x76e8] ;  /* 0x00ddba006a667b82 */ /* 0x000e300000000a00 */
        /* <DEDUP_REMOVED lines=22> */
[----:B------:R-:W5:Y:S04]  /*e2680*/  LDG.E.S8 R103, desc[UR10][R92.64+0x1c] ;  /* 0x00001c0a5c677981 */ /* 0x000f68000c1e1300 */
        /* <DEDUP_REMOVED lines=33> */
[----:B------:R-:W-:-:S05]  /*e28a0*/  IMAD.WIDE R102, R103, 0x8, R46 ;  /* 0x0000000867667825 */ /* 0x000fca00078e022e */
[----:B------:R-:W3:Y:S01]  /*e28b0*/  LDG.E.64 R92, desc[UR4][R102.64] ;  /* 0x00000004665c7981 */ /* 0x000ee2000c1e1b00 */
[----:B------:R-:W-:-:S14]  /*e28c0*/  DSETP.GT.AND P0, PT, |R94|, R90, PT ;  /* 0x0000005a5e00722a */ /* 0x000fdc0003f04200 */
[----:B0-----:R-:W-:Y:S02]  /*e28d0*/  @P0 IMAD.MOV.U32 R94, RZ, RZ, 0x0 ;  /* 0x00000000ff5e0424 */ /* 0x001fe400078e00ff */
[----:B------:R-:W-:Y:S01]  /*e28e0*/  @P0 IMAD.MOV.U32 R95, RZ, RZ, 0x7ff00000 ;  /* 0x7ff00000ff5f0424 */ /* 0x000fe200078e00ff */
[----:B------:R-:W-:Y:S02]  /*e28f0*/  @P0 R2UR UR8, R62 ;  /* 0x000000003e0802ca */ /* 0x000fe400000e0000 */
[----:B------:R-:W-:Y:S01]  /*e2900*/  @P0 R2UR UR9, R63 ;  /* 0x000000003f0902ca */ /* 0x000fe200000e0000 */
[----:B------:R-:W-:Y:S05]  /*e2910*/  BMOV.32.CLEAR RZ, B11 ;  /* 0x000000000bff7355 */ /* 0x000fea0000100000 */
[----:B------:R-:W-:Y:S01]  /*e2920*/  BSSY.RECONVERGENT B11, `(.L_x_2970) ;  /* 0x00000220000b7945 */ /* 0x000fe20003800200 */
[----:B---3--:R-:W-:-:S07]  /*e2930*/  DADD R92, R100, R92 ;  /* 0x00000000645c7229 */ /* 0x008fce000000005c */
        /* <DEDUP_REMOVED lines=32> */
.L_x_2971:
[----:B------:R-:W-:Y:S05]  /*e2b40*/  BSYNC.RECONVERGENT B11 ;  /* 0x00000000000b7941 */ /* 0x000fea0003800200 */
.L_x_2970:
        /* <DEDUP_REMOVED lines=36> */
.L_x_2973:
[----:B------:R-:W-:Y:S05]  /*e2d90*/  BSYNC.RECONVERGENT B11 ;  /* 0x00000000000b7941 */ /* 0x000fea0003800200 */
.L_x_2972:
        /* <DEDUP_REMOVED lines=10> */
.L_x_2960:
[----:B------:R0:W-:Y:S05]  /*e2e40*/  BMOV.32 B11, R80 ;  /* 0x000000500b007356 */ /* 0x0001ea0000000000 */
[----:B------:R-:W-:Y:S05]  /*e2e50*/  BSYNC.RECONVERGENT B11 ;  /* 0x00000000000b7941 */ /* 0x000fea0003800200 */
.L_x_2951:
[----:B------:R-:W-:Y:S02]  /*e2e60*/  R2UR UR4, R62 ;  /* 0x000000003e0472ca */ /* 0x000fe400000e0000 */
[----:B------:R-:W-:-:S13]  /*e2e70*/  R2UR UR5, R63 ;  /* 0x000000003f0572ca */ /* 0x000fda00000e0000 */
[----:B------:R-:W5:Y:S02]  /*e2e80*/  LDG.E.64 R88, desc[UR4][R56.64+0x2738] ;  /* 0x0027380438587981 */ /* 0x000f64000c1e1b00 */
[----:B-----5:R-:W-:-:S14]  /*e2e90*/  DSETP.GEU.AND P0, PT, R88, -2500, PT ;  /* 0xc0a388005800742a */ /* 0x020fdc0003f0e000 */
[----:B------:R-:W-:Y:S02]  /*e2ea0*/  @P0 R2UR UR4, R62 ;  /* 0x000000003e0402ca */ /* 0x000fe400000e0000 */
[----:B------:R-:W-:-:S13]  /*e2eb0*/  @P0 R2UR UR5, R63 ;  /* 0x000000003f0502ca */ /* 0x000fda00000e0000 */
[----:B0-2-4-:R-:W2:Y:S01]  /*e2ec0*/  @P0 LDG.E.64 R92, desc[UR4][R56.64+0x2740] ;  /* 0x00274004385c0981 */ /* 0x015ea2000c1e1b00 */
        /* <DEDUP_REMOVED lines=8> */
[----:B--2---:R-:W-:Y:S01]  /*e2f50*/  DSETP.GEU.AND P1, PT, |R92|, UR4, PT ;  /* 0x000000045c007e2a */ /* 0x004fe2000bf2e200 */
[----:B------:R-:W-:Y:S02]  /*e2f60*/  @!P0 R2UR UR4, R62 ;  /* 0x000000003e0482ca */ /* 0x000fe400000e0000 */
[----:B------:R-:W-:-:S11]  /*e2f70*/  @!P0 R2UR UR5, R63 ;  /* 0x000000003f0582ca */ /* 0x000fd600000e0000 */
[C---:B------:R-:W-:Y:S02]  /*e2f80*/  @!P1 R2UR UR10, R62.reuse ;  /* 0x000000003e0a92ca */ /* 0x040fe400000e0000 */
[C---:B------:R-:W-:Y:S01]  /*e2f90*/  @!P1 R2UR UR11, R63.reuse ;  /* 0x000000003f0b92ca */ /* 0x040fe200000e0000 */
[----:B------:R0:W-:Y:S01]  /*e2fa0*/  @!P0 STG.E.64 desc[UR4][R56.64+0x2738], R88 ;  /* 0x0027385838008986 */ /* 0x0001e2000c101b04 */
[----:B------:R-:W-:Y:S02]  /*e2fb0*/  @!P1 R2UR UR12, R62 ;  /* 0x000000003e0c92ca */ /* 0x000fe400000e0000 */
[----:B------:R-:W-:-:S09]  /*e2fc0*/  @!P1 R2UR UR13, R63 ;  /* 0x000000003f0d92ca */ /* 0x000fd200000e0000 */
[----:B------:R-:W2:Y:S04]  /*e2fd0*/  @!P1 LDG.E R38, desc[UR10][R60.64+0xcc] ;  /* 0x0000cc0a3c269981 */ /* 0x000ea8000c1e1900 */
[----:B------:R-:W4:Y:S01]  /*e2fe0*/  @!P1 LDG.E R55, desc[UR12][R60.64+0xe8] ;  /* 0x0000e80c3c379981 */ /* 0x000f22000c1e1900 */
[C---:B------:R-:W-:Y:S02]  /*e2ff0*/  @!P1 R2UR UR4, R62.reuse ;  /* 0x000000003e0492ca */ /* 0x040fe400000e0000 */
[C---:B------:R-:W-:Y:S02]  /*e3000*/  @!P1 R2UR UR5, R63.reuse ;  /* 0x000000003f0592ca */ /* 0x040fe400000e0000 */
[----:B------:R-:W-:Y:S02]  /*e3010*/  @!P1 R2UR UR8, R62 ;  /* 0x000000003e0892ca */ /* 0x000fe400000e0000 */
[----:B------:R-:W-:Y:S01]  /*e3020*/  @!P1 R2UR UR9, R63 ;  /* 0x000000003f0992ca */ /* 0x000fe200000e0000 */
[----:B--2---:R-:W-:-:S04]  /*e3030*/  @!P1 IMAD R38, R75, R38, R51 ;  /* 0x000000264b269224 */ /* 0x004fc800078e0233 */
[----:B----4-:R-:W-:-:S04]  /*e3040*/  @!P1 IMAD.IADD R55, R55, 0x1, R38 ;  /* 0x0000000137379824 */ /* 0x010fc800078e0226 */
[----:B------:R-:W-:-:S05]  /*e3050*/  @!P1 IMAD.WIDE R94, R55, 0x8, R46 ;  /* 0x00000008375e9825 */ /* 0x000fca00078e022e */
[----:B------:R2:W-:Y:S04]  /*e3060*/  @!P1 STG.E.64 desc[UR4][R94.64], R92 ;  /* 0x0000005c5e009986 */ /* 0x0005e8000c101b04 */
[----:B------:R-:W4:Y:S04]  /*e3070*/  @!P1 LDG.E R38, desc[UR8][R60.64+0xcc] ;  /* 0x0000cc083c269981 */ /* 0x000f28000c1e1900 */
[----:B------:R-:W5:Y:S04]  /*e3080*/  @!P1 LDG.E R55, desc[UR10][R60.64+0xe8] ;  /* 0x0000e80a3c379981 */ /* 0x000f68000c1e1900 */
[----:B------:R-:W3:Y:S01]  /*e3090*/  @!P1 LDG.E.64 R90, desc[UR4][R56.64+0x2738] ;  /* 0x00273804385a9981 */ /* 0x000ee2000c1e1b00 */
[----:B----4-:R-:W-:-:S04]  /*e30a0*/  @!P1 IMAD R38, R75, R38, R52 ;  /* 0x000000264b269224 */ /* 0x010fc800078e0234 */
[----:B-----5:R-:W-:-:S04]  /*e30b0*/  @!P1 IMAD.IADD R55, R55, 0x1, R38 ;  /* 0x0000000137379824 */ /* 0x020fc800078e0226 */
[----:B0-----:R-:W-:-:S05]  /*e30c0*/  @!P1 IMAD.WIDE R88, R55, 0x8, R46 ;  /* 0x0000000837589825 */ /* 0x001fca00078e022e */
[----:B---3--:R2:W-:Y:S02]  /*e30d0*/  @!P1 STG.E.64 desc[UR4][R88.64], R90 ;  /* 0x0000005a58009986 */ /* 0x0085e4000c101b04 */
.L_x_2950:
[----:B------:R0:W-:Y:S05]  /*e30e0*/  BMOV.32 B11, R82 ;  /* 0x000000520b007356 */ /* 0x0001ea0000000000 */
[----:B------:R-:W-:Y:S05]  /*e30f0*/  BSYNC.RECONVERGENT B11 ;  /* 0x00000000000b7941 */ /* 0x000fea0003800200 */
.L_x_2949:
[C---:B------:R-:W-:Y:S02]  /*e3100*/  R2UR UR4, R62.reuse ;  /* 0x000000003e0472ca */ /* 0x040fe400000e0000 */
[C---:B------:R-:W-:Y:S02]  /*e3110*/  R2UR UR5, R63.reuse ;  /* 0x000000003f0572ca */ /* 0x040fe400000e0000 */
[----:B------:R-:W-:Y:S02]  /*e3120*/  R2UR UR8, R62 ;  /* 0x000000003e0872ca */ /* 0x000fe400000e0000 */
[----:B------:R-:W-:-:S09]  /*e3130*/  R2UR UR9, R63 ;  /* 0x000000003f0972ca */ /* 0x000fd200000e0000 */
[----:B------:R-:W3:Y:S04]  /*e3140*/  LDG.E R38, desc[UR4][R60.64+0xdc] ;  /* 0x0000dc043c267981 */ /* 0x000ee8000c1e1900 */
[----:B------:R-:W4:Y:S01]  /*e3150*/  LDG.E R55, desc[UR8][R60.64+0xe0] ;  /* 0x0000e0083c377981 */ /* 0x000f22000c1e1900 */
[C---:B---3--:R-:W-:Y:S01]  /*e3160*/  ISETP.GT.AND P0, PT, R38.reuse, 0x1, PT ;  /* 0x000000012600780c */ /* 0x048fe20003f04270 */
[----:B------:R-:W-:Y:S02]  /*e3170*/  VIADD R85, R38, 0xffffffff ;  /* 0xffffffff26557836 */ /* 0x000fe40000000000 */
[----:B----4-:R-:W-:-:S03]  /*e3180*/  VIADD R55, R55, 0x1 ;  /* 0x0000000137377836 */ /* 0x010fc60000000000 */
[----:B------:R3:W-:Y:S04]  /*e3190*/  STG.E desc[UR4][R60.64+0xdc], R85 ;  /* 0x0000dc553c007986 */ /* 0x0007e8000c101904 */
[----:B------:R3:W-:Y:S03]  /*e31a0*/  STG.E desc[UR8][R60.64+0xe0], R55 ;  /* 0x0000e0373c007986 */ /* 0x0007e6000c101908 */
[----:B------:R-:W-:Y:S05]  /*e31b0*/  @P0 BRA `(.L_x_2974) ;  /* 0xffffffcc00240947 */ /* 0x000fea000383ffff */
.L_x_2948:
[----:B-1----:R1:W-:Y:S05]  /*e31c0*/  BMOV.32 B11, R83 ;  /* 0x000000530b007356 */ /* 0x0023ea0000000000 */
[----:B------:R-:W-:Y:S05]  /*e31d0*/  BSYNC.RECONVERGENT B11 ;  /* 0x00000000000b7941 */ /* 0x000fea0003800200 */
.L_x_2947:
[----:B------:R-:W-:Y:S02]  /*e31e0*/  R2UR UR4, R62 ;  /* 0x000000003e0472ca */ /* 0x000fe400000e0000 */
[----:B------:R-:W-:-:S13]  /*e31f0*/  R2UR UR5, R63 ;  /* 0x000000003f0572ca */ /* 0x000fda00000e0000 */
[----:B------:R4:W5:Y:S02]  /*e3200*/  LDG.E R38, desc[UR4][R60.64+0xd8] ;  /* 0x0000d8043c267981 */ /* 0x000964000c1e1900 */
.L_x_2946:
[----:B------:R-:W-:Y:S05]  /*e3210*/  BSYNC.RECONVERGENT B0 ;  /* 0x0000000000007941 */ /* 0x000fea0003800200 */
.L_x_2945:
[----:B------:R-:W-:Y:S01]  /*e3220*/  R2UR UR4, R62 ;  /* 0x000000003e0472ca */ /* 0x000fe200000e0000 */
[C---:B---3-5:R-:W-:Y:S01]  /*e3230*/  VIADD R55, R38.reuse, 0x1 ;  /* 0x0000000126377836 */ /* 0x068fe20000000000 */
[----:B------:R-:W-:Y:S02]  /*e3240*/  R2UR UR5, R63 ;  /* 0x000000003f0572ca */ /* 0x000fe400000e0000 */
[----:B------:R-:W-:Y:S01]  /*e3250*/  ISETP.GE.AND P0, PT, R38, 0x20, PT ;  /* 0x000000202600780c */ /* 0x000fe20003f06270 */
[----:B------:R-:W-:-:S10]  /*e3260*/  IMAD.MOV.U32 R38, RZ, RZ, R55 ;  /* 0x000000ffff267224 */ /* 0x000fd400078e0037 */
[----:B------:R3:W-:Y:S02]  /*e3270*/  STG.E desc[UR4][R60.64+0xd8], R55 ;  /* 0x0000d8373c007986 */ /* 0x0007e4000c101904 */
[----:B------:R-:W-:Y:S05]  /*e3280*/  @!P0 BRA `(.L_x_2975) ;  /* 0xffffffc800808947 */ /* 0x000fea000383ffff */
[----:B------:R-:W-:Y:S05]  /*e3290*/  BSYNC.RECONVERGENT B1 ;  /* 0x0000000000017941 */ /* 0x000fea0003800200 */
.L_x_2944:
[C---:B------:R-:W-:Y:S02]  /*e32a0*/  R2UR UR4, R62.reuse ;  /* 0x000000003e0472ca */ /* 0x040fe400000e0000 */
[C---:B------:R-:W-:Y:S02]  /*e32b0*/  R2UR UR5, R63.reuse ;  /* 0x000000003f0572ca */ /* 0x040fe400000e0000 */
[----:B------:R-:W-:Y:S02]  /*e32c0*/  R2UR UR8, R62 ;  /* 0x000000003e0872ca */ /* 0x000fe400000e0000 */
[----:B------:R-:W-:-:S09]  /*e32d0*/  R2UR UR9, R63 ;  /* 0x000000003f0972ca */ /* 0x000fd200000e0000 */
[----:B---3--:R3:W5:Y:S04]  /*e32e0*/  LDG.E R55, desc[UR4][R60.64+0xe8] ;  /* 0x0000e8043c377981 */ /* 0x008768000c1e1900 */
[----:B------:R3:W5:Y:S02]  /*e32f0*/  LDG.E R80, desc[UR8][R60.64+0xcc] ;  /* 0x0000cc083c507981 */ /* 0x000764000c1e1900 */
.L_x_2904:
[----:B------:R0:W-:Y:S05]  /*e3300*/  BMOV.32 B0, R84 ;  /* 0x0000005400007356 */ /* 0x0001ea0000000000 */
[----:B------:R-:W-:Y:S05]  /*e3310*/  BSYNC.RECONVERGENT B0 ;  /* 0x0000000000007941 */ /* 0x000fea0003800200 */
.L_x_2903:
[----:B------:R-:W-:Y:S01]  /*e3320*/  R2UR UR4, R62 ;  /* 0x000000003e0472ca */ /* 0x000fe200000e0000 */
[----:B012--5:R-:W-:Y:S01]  /*e3330*/  VIADD R89, R55, 0x1 ;  /* 0x0000000137597836 */ /* 0x027fe20000000000 */
[----:B------:R-:W-:Y:S02]  /*e3340*/  R2UR UR5, R63 ;  /* 0x000000003f0572ca */ /* 0x000fe400000e0000 */
[----:B------:R-:W-:-:S11]  /*e3350*/  ISETP.GE.AND P0, PT, R55, R80, PT ;  /* 0x000000503700720c */ /* 0x000fd60003f06270 */
[----:B------:R1:W-:Y:S02]  /*e3360*/  STG.E desc[UR4][R60.64+0xe8], R89 ;  /* 0x0000e8593c007986 */ /* 0x0003e4000c101904 */
[----:B------:R-:W-:Y:S05]  /*e3370*/  @!P0 BRA `(.L_x_2976) ;  /* 0xffffff9000188947 */ /* 0x000fea000383ffff */
[----:B------:R-:W-:Y:S05]  /*e3380*/  BSYNC.RECONVERGENT B2 ;  /* 0x0000000000027941 */ /* 0x000fea0003800200 */
.L_x_2902:
[----:B------:R-:W-:Y:S02]  /*e3390*/  R2UR UR4, R62 ;  /* 0x000000003e0472ca */ /* 0x000fe400000e0000 */
[----:B------:R-:W-:-:S13]  /*e33a0*/  R2UR UR5, R63 ;  /* 0x000000003f0572ca */ /* 0x000fda00000e0000 */
[----:B------:R0:W5:Y:S02]  /*e33b0*/  LDG.E R38, desc[UR4][R60.64+0xc8] ;  /* 0x0000c8043c267981 */ /* 0x000164000c1e1900 */
.L_x_2901:
[----:B------:R-:W-:Y:S05]  /*e33c0*/  BSYNC.RECONVERGENT B3 ;  /* 0x0000000000037941 */ /* 0x000fea0003800200 */
.L_x_2900:
[C---:B-----5:R-:W-:Y:S01]  /*e33d0*/  ISETP.GE.AND P0, PT, R81.reuse, R38, PT ;  /* 0x000000265100720c */ /* 0x060fe20003f06270 */
[----:B------:R-:W-:-:S12]  /*e33e0*/  VIADD R81, R81, 0x1 ;  /* 0x0000000151517836 */ /* 0x000fd80000000000 */
[----:B------:R-:W-:Y:S05]  /*e33f0*/  @!P0 BRA `(.L_x_2977) ;  /* 0xffffff8c00c88947 */ /* 0x000fea000383ffff */
.L_x_2899:
[----:B------:R-:W-:Y:S05]  /*e3400*/  BSYNC.RECONVERGENT B10 ;  /* 0x00000000000a7941 */ /* 0x000fea0003800200 */
.L_x_2898:
[C---:B------:R-:W-:Y:S01]  /*e3410*/  R2UR UR4, R62.reuse ;  /* 0x000000003e0472ca */ /* 0x040fe200000e0000 */
[----:B------:R-:W-:Y:S01]  /*e3420*/  IMAD.MOV.U32 R80, RZ, RZ, 0x0 ;  /* 0x00000000ff507424 */ /* 0x000fe200078e00ff */
[C---:B------:R-:W-:Y:S01]  /*e3430*/  R2UR UR5, R63.reuse ;  /* 0x000000003f0572ca */ /* 0x040fe200000e0000 */
[----:B------:R-:W-:Y:S01]  /*e3440*/  IMAD.MOV.U32 R81, RZ, RZ, -0x100000 ;  /* 0xfff00000ff517424 */ /* 0x000fe200078e00ff */
        /* <DEDUP_REMOVED lines=11> */
[----:B----4-:R0:W5:Y:S01]  /*e3500*/  LDG.E R92, desc[UR4][R60.64+0xcc] ;  /* 0x0000cc043c5c7981 */ /* 0x010162000c1e1900 */
[----:B------:R-:W-:-:S07]  /*e3510*/  IMAD.MOV.U32 R81, RZ, RZ, 0x1 ;  /* 0x00000001ff517424 */ /* 0x000fce00078e00ff */
.L_x_3015:
[----:B-----5:R-:W-:Y:S01]  /*e3520*/  ISETP.GE.AND P0, PT, R92, 0x1, PT ;  /* 0x000000015c00780c */ /* 0x020fe20003f06270 */
[----:B------:R-:W-:-:S12]  /*e3530*/  BSSY.RECONVERGENT B3, `(.L_x_2980) ;  /* 0x00002ea000037945 */ /* 0x000fd80003800200 */
[----:B-1--4-:R-:W-:Y:S05]  /*e3540*/  @!P0 BRA `(.L_x_2981) ;  /* 0x0000002c00a08947 */ /* 0x012fea0003800000 */
[----:B------:R-:W-:Y:S01]  /*e3550*/  IADD3 R82, P0, PT, R81, R58, RZ ;  /* 0x0000003a51527210 */ /* 0x000fe20007f1e0ff */
[----:B------:R-:W-:Y:S01]  /*e3560*/  BSSY.RECONVERGENT B2, `(.L_x_2982) ;  /* 0x00002e3000027945 */ /* 0x000fe20003800200 */
[----:B-1----:R-:W-:-:S03]  /*e3570*/  IMAD.MOV.U32 R75, RZ, RZ, 0x1 ;  /* 0x00000001ff4b7424 */ /* 0x002fc600078e00ff */
[----:B------:R-:W-:-:S08]  /*e3580*/  IMAD.X R83, RZ, RZ, R59, P0 ;  /* 0x000000ffff537224 */ /* 0x000fd000000e063b */
.L_x_3014:
[C---:B------:R-:W-:Y:S02]  /*e3590*/  R2UR UR4, R62.reuse ;  /* 0x000000003e0472ca */ /* 0x040fe400000e0000 */
[C---:B------:R-:W-:Y:S02]  /*e35a0*/  R2UR UR5, R63.reuse ;  /* 0x000000003f0572ca */ /* 0x040fe400000e0000 */
[----:B------:R-:W-:Y:S02]  /*e35b0*/  R2UR UR8, R62 ;  /* 0x000000003e0872ca */ /* 0x000fe400000e0000 */
[----:B------:R-:W-:Y:S02]  /*e35c0*/  R2UR UR9, R63 ;  /* 0x000000003f0972ca */ /* 0x000fe400000e0000 */
[----:B------:R-:W-:-:S05]  /*e35d0*/  IADD3 R86, P0, PT, R75, R58, RZ ;  /* 0x0000003a4b567210 */ /* 0x000fca0007f1e0ff */
[----:B------:R-:W-:Y:S02]  /*e35e0*/  IMAD.X R87, RZ, RZ, R59, P0 ;  /* 0x000000ffff577224 */ /* 0x000fe400000e063b */
[----:B------:R-:W4:Y:S04]  /*e35f0*/  LDG.E.U8 R89, desc[UR4][R82.64] ;  /* 0x0000000452597981 */ /* 0x000f28000c1e1100 */
[----:B------:R-:W5:Y:S01]  /*e3600*/  LDG.E.U8 R84, desc[UR8][R86.64+0x1b] ;  /* 0x00001b0856547981 */ /* 0x000f62000c1e1100 */
[----:B------:R-:W-:Y:S01]  /*e3610*/  BSSY.RECONVERGENT B1, `(.L_x_2983) ;  /* 0x000027c000017945 */ /* 0x000fe20003800200 */
[----:B----4-:R-:W-:Y:S02]  /*e3620*/  PRMT R55, R89, 0x8880, RZ ;  /* 0x0000888059377816 */ /* 0x010fe400000000ff */
[----:B-----5:R-:W-:-:S05]  /*e3630*/  PRMT R38, R84, 0x8880, RZ ;  /* 0x0000888054267816 */ /* 0x020fca00000000ff */
[----:B------:R-:W-:-:S05]  /*e3640*/  IMAD.IADD R38, R55, 0x1, R38 ;  /* 0x0000000137267824 */ /* 0x000fca00078e0226 */
[----:B------:R-:W-:-:S13]  /*e3650*/  ISETP.NE.AND P0, PT, R38, 0x3, PT ;  /* 0x000000032600780c */ /* 0x000fda0003f05270 */
[----:B-1----:R-:W-:Y:S05]  /*e3660*/  @!P0 BRA `(.L_x_2984) ;  /* 0x0000000000208947 */ /* 0x002fea0003800000 */
        /* <DEDUP_REMOVED lines=8> */
.L_x_2984:
[C---:B------:R-:W-:Y:S02]  /*e36f0*/  R2UR UR8, R62.reuse ;  /* 0x000000003e0872ca */ /* 0x040fe400000e0000 */
[C---:B------:R-:W-:Y:S02]  /*e3700*/  R2UR UR9, R63.reuse ;  /* 0x000000003f0972ca */ /* 0x040fe400000e0000 */
[----:B------:R-:W-:Y:S02]  /*e3710*/  R2UR UR4, R62 ;  /* 0x000000003e0472ca */ /* 0x000fe400000e0000 */
[----:B------:R-:W-:-:S09]  /*e3720*/  R2UR UR5, R63 ;  /* 0x000000003f0572ca */ /* 0x000fd200000e0000 */
[----:B------:R-:W4:Y:S04]  /*e3730*/  LDG.E.U8 R80, desc[UR8][R82.64+0x1] ;  /* 0x0000010852507981 */ /* 0x000f28000c1e1100 */
        /* <DEDUP_REMOVED lines=12> */
[----:B----4-:R-:W-:-:S04]  /*e3800*/  PRMT R80, R89, 0x3340, R80 ;  /* 0x0000334059507816 */ /* 0x010fc80000000050 */
        /* <DEDUP_REMOVED lines=13> */
[----:B------:R-:W5:Y:S04]  /*e38e0*/  LDG.E.S8 R55, desc[UR10][R82.64] ;  /* 0x0000000a52377981 */ /* 0x000f68000c1e1300 */
[----:B------:R-:W5:Y:S04]  /*e38f0*/  LDG.E.U8 R88, desc[UR16][R82.64+0x1] ;  /* 0x0000011052587981 */ /* 0x000f68000c1e1100 */
[----:B------:R-:W2:Y:S01]  /*e3900*/  LDG.E.S8 R84, desc[UR14][R86.64+0x1c] ;  /* 0x00001c0e56547981 */ /* 0x000ea2000c1e1300 */
[----:B------:R-:W-:Y:S01]  /*e3910*/  IMAD.MOV.U32 R89, RZ, RZ, 0x41cdcd64 ;  /* 0x41cdcd64ff597424 */ /* 0x000fe200078e00ff */
[----:B----4-:R-:W-:-:S02]  /*e3920*/  PRMT R85, R80, 0x3340, RZ ;  /* 0x0000334050557816 */ /* 0x010fc400000000ff */
[----:B------:R-:W-:Y:S02]  /*e3930*/  PRMT R80, R80, 0x8880, RZ ;  /* 0x0000888050507816 */ /* 0x000fe400000000ff */
[----:B-----5:R-:W-:-:S03]  /*e3940*/  PRMT R88, R55, 0x3340, R88 ;  /* 0x0000334037587816 */ /* 0x020fc60000000058 */
[----:B------:R-:W-:Y:S01]  /*e3950*/  IMAD R55, R55, 0x5, R80 ;  /* 0x0000000537377824 */ /* 0x000fe200078e0250 */
[----:B------:R-:W-:Y:S01]  /*e3960*/  PRMT R85, R88, 0x5410, R85 ;  /* 0x0000541058557816 */ /* 0x000fe20000000055 */
[----:B------:R-:W-:-:S03]  /*e3970*/  IMAD.MOV.U32 R88, RZ, RZ, -0x800000 ;  /* 0xff800000ff587424 */ /* 0x000fc600078e00ff */
[----:B------:R-:W-:Y:S01]  /*e3980*/  LEA R92, R55, 0x10000, 0x3 ;  /* 0x00010000375c7811 */ /* 0x000fe200078e18ff */
[----:B--2---:R-:W-:Y:S01]  /*e3990*/  IDP.4A.S8.U8 R85, R85, UR4, R84 ;  /* 0x0000000455557c26 */ /* 0x004fe20008000254 */
[----:B------:R-:W-:-:S03]  /*e39a0*/  R2UR UR4, R62 ;  /* 0x000000003e0472ca */ /* 0x000fc600000e0000 */
[----:B------:R-:W-:-:S04]  /*e39b0*/  IMAD R85, R85, 0x8, R38 ;  /* 0x0000000855557824 */ /* 0x000fc800078e0226 */
[----:B------:R-:W-:Y:S02]  /*e39c0*/  VIADD R93, R85, 0x10000 ;  /* 0x00010000555d7836 */ /* 0x000fe40000000000 */
[----:B------:R-:W1:Y:S08]  /*e39d0*/  LDC.64 R84, c[0x3][R92+-0x4d68] ;  /* 0x00eca6005c547b82 */ /* 0x000e700000000a00 */
        /* <DEDUP_REMOVED lines=18> */
[----:B------:R-:W-:Y:S01]  /*e3b00*/  BSSY.RECONVERGENT B0, `(.L_x_2986) ;  /* 0x00000a9000007945 */ /* 0x000fe20003800200 */
[----:B-1----:R-:W-:-:S02]  /*e3b10*/  @P0 IMAD.MOV.U32 R94, RZ, RZ, 0x0 ;  /* 0x00000000ff5e0424 */ /* 0x002fc400078e00ff */
[----:B------:R-:W-:Y:S02]  /*e3b20*/  @P0 IMAD.MOV.U32 R95, RZ, RZ, 0x7ff00000 ;  /* 0x7ff00000ff5f0424 */ /* 0x000fe400078e00ff */
[----:B------:R-:W-:Y:S02]  /*e3b30*/  @P0 IMAD.MOV.U32 R96, RZ, RZ, 0x0 ;  /* 0x00000000ff600424 */ /* 0x000fe400078e00ff */
[----:B------:R-:W-:Y:S01]  /*e3b40*/  @P0 IMAD.MOV.U32 R97, RZ, RZ, -0x40100000 ;  /* 0xbff00000ff610424 */ /* 0x000fe200078e00ff */
[----:B-----5:R-:W-:Y:S02]  /*e3b50*/  PRMT R92, R80, 0x8880, RZ ;  /* 0x00008880505c7816 */ /* 0x020fe400000000ff */
[----:B---3--:R-:W-:-:S05]  /*e3b60*/  PRMT R55, R98, 0x5410, R55 ;  /* 0x0000541062377816 */ /* 0x008fca0000000037 */
[----:B------:R-:W-:-:S04]  /*e3b70*/  IDP.2A.LO.S16.U8 R55, R55, R102, R92 ;  /* 0x0000006637377226 */ /* 0x000fc8000000125c */
[----:B------:R-:W-:-:S04]  /*e3b80*/  IMAD R55, R55, 0x8, R38 ;  /* 0x0000000837377824 */ /* 0x000fc800078e0226 */
[----:B--2---:R-:W1:Y:S02]  /*e3b90*/  LDC.64 R90, c[0x3][R55+0x5208] ;  /* 0x00d48200375a7b82 */ /* 0x004e640000000a00 */
[----:B-1----:R-:W-:-:S14]  /*e3ba0*/  DSETP.GEU.AND P1, PT, |R90|, R88, PT ;  /* 0x000000585a00722a */ /* 0x002fdc0003f2e200 */
        /* <DEDUP_REMOVED lines=27> */
[----:B-1----:R-:W-:Y:S02]  /*e3d60*/  DADD R92, R84, R92 ;  /* 0x00000000545c7229 */ /* 0x002fe4000000005c */
        /* <DEDUP_REMOVED lines=64> */
.L_x_2989:
[----:B------:R-:W-:Y:S05]  /*e4170*/  BSYNC.RECONVERGENT B11 ;  /* 0x00000000000b7941 */ /* 0x000fea0003800200 */
.L_x_2988:
        /* <DEDUP_REMOVED lines=9> */
[----:B------:R-:W-:Y:S05]  /*e4210*/  BMOV.32.CLEAR RZ, B11 ;  /* 0x000000000bff7355 */ /* 0x000fea0000100000 */
[----:B------:R-:W-:Y:S01]  /*e4220*/  DADD R110, R96, -UR4 ;  /* 0x80000004606e7e29 */ /* 0x000fe20008000000 */
[----:B------:R-:W-:Y:S07]  /*e4230*/  BSSY.RECONVERGENT B11, `(.L_x_2991) ;  /* 0x00000150000b7945 */ /* 0x000fee0003800200 */
[----:B------:R-:W-:Y:S01]  /*e4240*/  DADD R110, R84, R110 ;  /* 0x00000000546e7229 */ /* 0x000fe2000000006e */
[----:B------:R-:W-:-:S05]  /*e4250*/  IMAD.MOV.U32 R84, RZ, RZ, 0x1 ;  /* 0x00000001ff547424 */ /* 0x000fca00078e00ff */
        /* <DEDUP_REMOVED lines=18> */
.L_x_2992:
[----:B------:R-:W-:Y:S05]  /*e4380*/  BSYNC.RECONVERGENT B11 ;  /* 0x00000000000b7941 */ /* 0x000fea0003800200 */
.L_x_2991:
        /* <DEDUP_REMOVED lines=19> */
.L_x_2990:
        /* <DEDUP_REMOVED lines=13> */
.L_x_2987:
[----:B------:R-:W-:Y:S05]  /*e4590*/  BSYNC.RECONVERGENT B0 ;  /* 0x0000000000007941 */ /* 0x000fea0003800200 */
.L_x_2986:
        /* <DEDUP_REMOVED lines=97> */
.L_x_2996:
[----:B------:R-:W-:Y:S05]  /*e4bb0*/  BSYNC.RECONVERGENT B11 ;  /* 0x00000000000b7941 */ /* 0x000fea0003800200 */
.L_x_2995:
        /* <DEDUP_REMOVED lines=9> */
[----:B------:R-:W-:Y:S05]  /*e4c50*/  BMOV.32.CLEAR RZ, B11 ;  /* 0x000000000bff7355 */ /* 0x000fea0000100000 */
[----:B------:R-:W-:Y:S01]  /*e4c60*/  DADD R110, R96, -UR4 ;  /* 0x80000004606e7e29 */ /* 0x000fe20008000000 */
[----:B------:R-:W-:Y:S07]  /*e4c70*/  BSSY.RECONVERGENT B11, `(.L_x_2998) ;  /* 0x00000150000b7945 */ /* 0x000fee0003800200 */
[----:B------:R-:W-:Y:S01]  /*e4c80*/  DADD R110, R110, R84 ;  /* 0x000000006e6e7229 */ /* 0x000fe20000000054 */
[----:B------:R-:W-:-:S05]  /*e4c90*/  IMAD.MOV.U32 R84, RZ, RZ, 0x1 ;  /* 0x00000001ff547424 */ /* 0x000fca00078e00ff */
[----:B------:R-:W2:Y:S02]  /*e4ca0*/  MUFU.RCP64H R85, R111 ;  /* 0x0000006f00557308 */ /* 0x000ea40000001800 */
[----:B--2---:R-:W-:-:S08]  /*e4cb0*/  DFMA R98, -R110, R84, 1 ;  /* 0x3ff000006e62742b */ /* 0x004fd00000000154 */
        /* <DEDUP_REMOVED lines=8> */
[----:B-1----:R-:W-:-:S10]  /*e4d40*/  DFMA R108, R102, R98, R100 ;  /* 0x00000062666c722b */ /* 0x002fd40000000064 */
[----:B------:R-:W-:-:S05]  /*e4d50*/  FFMA R38, RZ, R111, R109 ;  /* 0x0000006fff267223 */ /* 0x000fca000000006d */
[----:B------:R-:W-:-:S13]  /*e4d60*/  FSETP.GT.AND P0, PT, |R38|, 1.469367938527859385e-39, PT ;  /* 0x001000002600780b */ /* 0x000fda0003f04200 */
[----:B------:R-:W-:Y:S05]  /*e4d70*/  @P0 BRA P1, `(.L_x_2999) ;  /* 0x0000000000100947 */ /* 0x000fea0000800000 */
[----:B------:R-:W-:Y:S01]  /*e4d80*/  IMAD.MOV.U32 R126, RZ, RZ, R84 ;  /* 0x000000ffff7e7224 */ /* 0x000fe200078e0054 */
[----:B------:R-:W-:Y:S01]  /*e4d90*/  MOV R38, 0xe4dc0 ;  /* 0x000e4dc000267802 */ /* 0x000fe20000000f00 */
[----:B------:R-:W-:-:S07]  /*e4da0*/  IMAD.MOV.U32 R125, RZ, RZ, R85 ;  /* 0x000000ffff7d7224 */ /* 0x000fce00078e0055 */
[----:B0-----:R-:W-:Y:S05]  /*e4db0*/  CALL.REL.NOINC `($__internal_0_$__cuda_sm20_div_rn_f64_full) ;  /* 0x0000064800b87944 */ /* 0x001fea0003c00000 */
.L_x_2999:
[----:B------:R-:W-:Y:S05]  /*e4dc0*/  BSYNC.RECONVERGENT B11 ;  /* 0x00000000000b7941 */ /* 0x000fea0003800200 */
.L_x_2998:
        /* <DEDUP_REMOVED lines=19> */
.L_x_2997:
        /* <DEDUP_REMOVED lines=13> */
.L_x_2994:
[----:B------:R-:W-:Y:S05]  /*e4fd0*/  BSYNC.RECONVERGENT B0 ;  /* 0x0000000000007941 */ /* 0x000fea0003800200 */
.L_x_2993:
[C---:B------:R-:W-:Y:S02]  /*e4fe0*/  R2UR UR4, R62.reuse ;  /* 0x000000003e0472ca */ /* 0x040fe400000e0000 */
[C---:B------:R-:W-:Y:S02]  /*e4ff0*/  R2UR UR5, R63.reuse ;  /* 0x000000003f0572ca */ /* 0x040fe400000e0000 */
[C---:B------:R-:W-:Y:S02]  /*e5000*/  R2UR UR8, R62.reuse ;  /* 0x000000003e0872ca */ /* 0x040fe400000e0000 */
[C---:B------:R-:W-:Y:S02]  /*e5010*/  R2UR UR9, R63.reuse ;  /* 0x000000003f0972ca */ /* 0x040fe400000e0000 */
[----:B------:R-:W-:Y:S02]  /*e5020*/  R2UR UR10, R62 ;  /* 0x000000003e0a72ca */ /* 0x000fe400000e0000 */
[----:B------:R-:W-:-:S05]  /*e5030*/  R2UR UR11, R63 ;  /* 0x000000003f0b72ca */ /* 0x000fca00000e0000 */
[----:B------:R-:W5:Y:S04]  /*e5040*/  LDG.E.S8 R80, desc[UR4][R82.64] ;  /* 0x0000000452507981 */ /* 0x000f68000c1e1300 */
[----:B--2-4-:R-:W5:Y:S04]  /*e5050*/  LDG.E.S8 R91, desc[UR8][R86.64+0x1b] ;  /* 0x00001b08565b7981 */ /* 0x014f68000c1e1300 */
        /* <DEDUP_REMOVED lines=16> */
.L_x_3001:
        /* <DEDUP_REMOVED lines=10> */
[----:B------:R-:W-:Y:S02]  /*e5200*/  R2UR UR12, R62 ;  /* 0x000000003e0c72ca */ /* 0x000fe400000e0000 */
[----:B------:R-:W-:Y:S01]  /*e5210*/  R2UR UR13, R63 ;  /* 0x000000003f0d72ca */ /* 0x000fe200000e0000 */
[----:B--2---:R-:W-:Y:S01]  /*e5220*/  DADD R92, R84, R92 ;  /* 0x00000000545c7229 */ /* 0x004fe2000000005c */
[----:B------:R-:W2:Y:S06]  /*e5230*/  LDG.E.64 R84, desc[UR4][R56.64+0x2720] ;  /* 0x0027200438547981 */ /* 0x000eac000c1e1b00 */
[----:B------:R4:W-:Y:S04]  /*e5240*/  STG.E.64 desc[UR4][R56.64+0x2740], R92 ;  /* 0x0027405c38007986 */ /* 0x0009e8000c101b04 */
[----:B------:R-:W5:Y:S04]  /*e5250*/  LDG.E.S8 R55, desc[UR8][R82.64] ;  /* 0x0000000852377981 */ /* 0x000f68000c1e1300 */
[----:B------:R-:W5:Y:S04]  /*e5260*/  LDG.E.S8 R80, desc[UR10][R86.64+0x1b] ;  /* 0x00001b0a56507981 */ /* 0x000f68000c1e1300 */
[----:B------:R-:W3:Y:S01]  /*e5270*/  LDG.E.S8 R91, desc[UR12][R86.64+0x1c] ;  /* 0x00001c0c565b7981 */ /* 0x000ee2000c1e1300 */
[----:B------:R-:W-:Y:S01]  /*e5280*/  UMOV UR4, 0xcccccccd ;  /* 0xcccccccd00047882 */ /* 0x000fe20000000000 */
[----:B------:R-:W-:Y:S01]  /*e5290*/  UMOV UR5, 0x4016cccc ;  /* 0x4016cccc00057882 */ /* 0x000fe20000000000 */
[----:B------:R-:W-:Y:S05]  /*e52a0*/  BMOV.32.CLEAR RZ, B11 ;  /* 0x000000000bff7355 */ /* 0x000fea0000100000 */
[----:B------:R-:W-:Y:S01]  /*e52b0*/  BSSY.RECONVERGENT B11, `(.L_x_3003) ;  /* 0x00000320000b7945 */ /* 0x000fe20003800200 */
[C-C-:B-----5:R-:W-:Y:S01]  /*e52c0*/  IMAD R90, R55.reuse, 0x5, R80.reuse ;  /* 0x00000005375a7824 */ /* 0x160fe200078e0250 */
[----:B------:R-:W-:-:S05]  /*e52d0*/  PRMT R80, R55, 0x5410, R80 ;  /* 0x0000541037507816 */ /* 0x000fca0000000050 */
[----:B---3--:R-:W-:Y:S01]  /*e52e0*/  IDP.2A.LO.S16.U8 R80, R80, R98, R91 ;  /* 0x0000006250507226 */ /* 0x008fe2000000125b */
        /* <DEDUP_REMOVED lines=46> */
.L_x_3004:
[----:B------:R-:W-:Y:S05]  /*e55d0*/  BSYNC.RECONVERGENT B11 ;  /* 0x00000000000b7941 */ /* 0x000fea0003800200 */
.L_x_3003:
        /* <DEDUP_REMOVED lines=12> */
[----:B------:R-:W-:Y:S02]  /*e56a0*/  BSSY.RECONVERGENT B11, `(.L_x_3006) ;  /* 0x00000140000b7945 */ /* 0x000fe40003800200 */
[----:B------:R-:W-:-:S06]  /*e56b0*/  DADD R110, R84, R110 ;  /* 0x00000000546e7229 */ /* 0x000fcc000000006e */
        /* <DEDUP_REMOVED lines=18> */
.L_x_3007:
[----:B------:R-:W-:Y:S05]  /*e57e0*/  BSYNC.RECONVERGENT B11 ;  /* 0x00000000000b7941 */ /* 0x000fea0003800200 */
.L_x_3006:
        /* <DEDUP_REMOVED lines=19> */
.L_x_3005:
        /* <DEDUP_REMOVED lines=13> */
.L_x_3002:
[----:B------:R-:W-:Y:S05]  /*e59f0*/  BSYNC.RECONVERGENT B0 ;  /* 0x0000000000007941 */ /* 0x000fea0003800200 */
.L_x_3000:
        /* <DEDUP_REMOVED lines=9> */
[----:B--2-4-:R-:W-:-:S06]  /*e5a90*/  LEA R88, R38, 0x10000, 0x3 ;  /* 0x0001000026587811 */ /* 0x014fcc00078e18ff */
        /* <DEDUP_REMOVED lines=16> */
[----:B------:R-:W-:-:S08]  /*e5ba0*/  DFMA R100, -R110, R92, 1 ;  /* 0x3ff000006e64742b */ /* 0x000fd0000000015c */
[----:B------:R-:W-:Y:S01]  /*e5bb0*/  DFMA R100, R92, R100, R92 ;  /* 0x000000645c64722b */ /* 0x000fe2000000005c */
[----:B---3--:R-:W-:-:S05]  /*e5bc0*/  IMAD R38, R38, 0x5, R55 ;  /* 0x0000000526267824 */ /* 0x008fca00078e0237 */
[----:B------:R-:W-:-:S06]  /*e5bd0*/  LEA R90, R38, 0x10000, 0x3 ;  /* 0x00010000265a7811 */ /* 0x000fcc00078e18ff */
[----:B------:R-:W3:Y:S02]  /*e5be0*/  LDC.64 R90, c[0x3][R90+-0x4d68] ;  /* 0x00eca6005a5a7b82 */ /* 0x000ee40000000a00 */
[----:B---3--:R-:W-:Y:S01]  /*e5bf0*/  DADD R86, R90, 200 ;  /* 0x406900005a567429 */ /* 0x008fe20000000000 */
[----:B------:R2:W-:Y:S07]  /*e5c00*/  STG.E.64 desc[UR4][R56.64+0x2750], R90 ;  /* 0x0027505a38007986 */ /* 0x0005ee000c101b04 */
[----:B------:R-:W-:-:S02]  /*e5c10*/  DMUL R98, R86, R100 ;  /* 0x0000006456627228 */ /* 0x000fc40000000000 */
[----:B------:R-:W-:-:S06]  /*e5c20*/  FSETP.GEU.AND P1, PT, |R87|, 6.5827683646048100446e-37, PT ;  /* 0x036000005700780b */ /* 0x000fcc0003f2e200 */
[----:B------:R-:W-:-:S08]  /*e5c30*/  DFMA R92, -R110, R98, R86 ;  /* 0x000000626e5c722b */ /* 0x000fd00000000156 */
[----:B-1----:R-:W-:-:S10]  /*e5c40*/  DFMA R108, R100, R92, R98 ;  /* 0x0000005c646c722b */ /* 0x002fd40000000062 */
        /* <DEDUP_REMOVED lines=8> */
.L_x_3009:
[----:B------:R-:W-:Y:S05]  /*e5cd0*/  BSYNC.RECONVERGENT B0 ;  /* 0x0000000000007941 */ /* 0x000fea0003800200 */
.L_x_3008:
        /* <DEDUP_REMOVED lines=15> */
.L_x_2985:
[----:B------:R-:W-:Y:S05]  /*e5dd0*/  BSYNC.RECONVERGENT B1 ;  /* 0x0000000000017941 */ /* 0x000fea0003800200 */
.L_x_2983:
        /* <DEDUP_REMOVED lines=8> */
[----:B------:R-:W-:Y:S02]  /*e5e60*/  R2UR UR12, R62 ;  /* 0x000000003e0c72ca */ /* 0x000fe400000e0000 */
[----:B------:R-:W-:-:S05]  /*e5e70*/  R2UR UR13, R63 ;  /* 0x000000003f0d72ca */ /* 0x000fca00000e0000 */
[----:B------:R4:W-:Y:S04]  /*e5e80*/  STG.E.64 desc[UR8][R56.64+0x2710], R88 ;  /* 0x0027105838007986 */ /* 0x0009e8000c101b08 */
[----:B------:R4:W-:Y:S04]  /*e5e90*/  STG.E.64 desc[UR10][R56.64+0x2718], R90 ;  /* 0x0027185a38007986 */ /* 0x0009e8000c101b0a */
[----:B------:R-:W2:Y:S01]  /*e5ea0*/  LDG.E R38, desc[UR12][R60.64+0xcc] ;  /* 0x0000cc0c3c267981 */ /* 0x000ea2000c1e1900 */
[----:B------:R-:W-:Y:S01]  /*e5eb0*/  VIADD R80, R81, 0xffffffff ;  /* 0xffffffff51507836 */ /* 0x000fe20000000000 */
[----:B------:R-:W-:Y:S01]  /*e5ec0*/  R2UR UR4, R62 ;  /* 0x000000003e0472ca */ /* 0x000fe200000e0000 */
[----:B------:R-:W-:Y:S01]  /*e5ed0*/  IMAD.IADD R55, R51, 0x1, R75 ;  /* 0x0000000133377824 */ /* 0x000fe200078e024b */
[----:B------:R-:W-:-:S03]  /*e5ee0*/  R2UR UR5, R63 ;  /* 0x000000003f0572ca */ /* 0x000fc600000e0000 */
[----:B--2---:R-:W-:-:S04]  /*e5ef0*/  IMAD R95, R38, R80, R55 ;  /* 0x00000050265f7224 */ /* 0x004fc800078e0237 */
[----:B------:R-:W-:-:S06]  /*e5f00*/  IMAD.WIDE R94, R95, 0x8, R46 ;  /* 0x000000085f5e7825 */ /* 0x000fcc00078e022e */
[----:B------:R-:W2:Y:S04]  /*e5f10*/  LDG.E.64 R110, desc[UR4][R94.64+0x1388] ;  /* 0x001388045e6e7981 */ /* 0x000ea8000c1e1b00 */
[----:B------:R-:W3:Y:S01]  /*e5f20*/  LDG.E.64 R92, desc[UR4][R94.64] ;  /* 0x000000045e5c7981 */ /* 0x000ee2000c1e1b00 */
[----:B------:R-:W-:Y:S01]  /*e5f30*/  UMOV UR4, 0xcccccccd ;  /* 0xcccccccd00047882 */ /* 0x000fe20000000000 */
[----:B------:R-:W-:Y:S01]  /*e5f40*/  UMOV UR5, 0x4016cccc ;  /* 0x4016cccc00057882 */ /* 0x000fe20000000000 */
[----:B------:R-:W-:Y:S01]  /*e5f50*/  BSSY.RECONVERGENT B0, `(.L_x_3010) ;  /* 0x0000019000007945 */ /* 0x000fe20003800200 */
[----:B--2---:R-:W-:-:S08]  /*e5f60*/  DADD R110, R88, R110 ;  /* 0x00000000586e7229 */ /* 0x004fd0000000006e */
[----:B------:R-:W-:-:S08]  /*e5f70*/  DADD R110, R110, -UR4 ;  /* 0x800000046e6e7e29 */ /* 0x000fd00008000000 */
[----:B-----5:R-:W-:Y:S01]  /*e5f80*/  DADD R110, R110, R84 ;  /* 0x000000006e6e7229 */ /* 0x020fe20000000054 */
[----:B------:R-:W-:-:S05]  /*e5f90*/  IMAD.MOV.U32 R84, RZ, RZ, 0x1 ;  /* 0x00000001ff547424 */ /* 0x000fca00078e00ff */
[----:B------:R-:W2:Y:S02]  /*e5fa0*/  MUFU.RCP64H R85, R111 ;  /* 0x0000006f00557308 */ /* 0x000ea40000001800 */
[----:B--2---:R-:W-:-:S08]  /*e5fb0*/  DFMA R86, -R110, R84, 1 ;  /* 0x3ff000006e56742b */ /* 0x004fd00000000154 */
[----:B------:R-:W-:-:S08]  /*e5fc0*/  DFMA R86, R86, R86, R86 ;  /* 0x000000565656722b */ /* 0x000fd00000000056 */
[----:B------:R-:W-:Y:S02]  /*e5fd0*/  DFMA R86, R84, R86, R84 ;  /* 0x000000565456722b */ /* 0x000fe40000000054 */
[----:B---3--:R-:W-:-:S06]  /*e5fe0*/  DADD R84, R90, R92 ;  /* 0x000000005a547229 */ /* 0x008fcc000000005c */
        /* <DEDUP_REMOVED lines=9> */
[----:B----4-:R-:W-:Y:S05]  /*e6080*/  @P0 BRA P1, `(.L_x_3011) ;  /* 0x0000000000140947 */ /* 0x010fea0000800000 */
[----:B------:R-:W-:Y:S05]  /*e6090*/  BMOV.32.CLEAR RZ, B11 ;  /* 0x000000000bff7355 */ /* 0x000fea0000100000 */
[----:B------:R-:W-:Y:S01]  /*e60a0*/  IMAD.MOV.U32 R126, RZ, RZ, R84 ;  /* 0x000000ffff7e7224 */ /* 0x000fe200078e0054 */
[----:B------:R-:W-:Y:S01]  /*e60b0*/  MOV R38, 0xe60e0 ;  /* 0x000e60e000267802 */ /* 0x000fe20000000f00 */
[----:B------:R-:W-:-:S07]  /*e60c0*/  IMAD.MOV.U32 R125, RZ, RZ, R85 ;  /* 0x000000ffff7d7224 */ /* 0x000fce00078e0055 */
[----:B01----:R-:W-:Y:S05]  /*e60d0*/  CALL.REL.NOINC `($__internal_0_$__cuda_sm20_div_rn_f64_full) ;  /* 0x0000063400f07944 */ /* 0x003fea0003c00000 */
.L_x_3011:
[----:B------:R-:W-:Y:S05]  /*e60e0*/  BSYNC.RECONVERGENT B0 ;  /* 0x0000000000007941 */ /* 0x000fea0003800200 */
.L_x_3010:
        /* <DEDUP_REMOVED lines=14> */
[----:B---3--:R-:W-:Y:S05]  /*e61d0*/  @!P0 BRA `(.L_x_3013) ;  /* 0x00000000005c8947 */ /* 0x008fea0003800000 */
[----:B-----5:R-:W-:Y:S01]  /*e61e0*/  IMAD R55, R92, R80, R55 ;  /* 0x000000505c377224 */ /* 0x020fe200078e0237 */
[----:B------:R-:W-:Y:S02]  /*e61f0*/  R2UR UR4, R62 ;  /* 0x000000003e0472ca */ /* 0x000fe400000e0000 */
[----:B------:R-:W-:Y:S01]  /*e6200*/  R2UR UR5, R63 ;  /* 0x000000003f0572ca */ /* 0x000fe200000e0000 */
[----:B------:R-:W-:-:S04]  /*e6210*/  VIADD R55, R55, 0x271 ;  /* 0x0000027137377836 */ /* 0x000fc80000000000 */
[----:B------:R-:W-:-:S08]  /*e6220*/  IMAD.WIDE R84, R55, 0x8, R46 ;  /* 0x0000000837547825 */ /* 0x000fd000078e022e */
        /* <DEDUP_REMOVED lines=18> */
.L_x_3013:
[----:B------:R-:W-:Y:S05]  /*e6350*/  BSYNC.RECONVERGENT B0 ;  /* 0x0000000000007941 */ /* 0x000fea0003800200 */
.L_x_3012:
[C---:B-----5:R-:W-:Y:S01]  /*e6360*/  ISETP.GE.AND P0, PT, R75.reuse, R92, PT ;  /* 0x0000005c4b00720c */ /* 0x060fe20003f06270 */
[----:B--2---:R-:W-:-:S12]  /*e6370*/  VIADD R75, R75, 0x1 ;  /* 0x000000014b4b7836 */ /* 0x004fd80000000000 */
[----:B------:R-:W-:Y:S05]  /*e6380*/  @!P0 BRA `(.L_x_3014) ;  /* 0xffffffd000808947 */ /* 0x000fea000383ffff */
[----:B------:R-:W-:Y:S05]  /*e6390*/  BSYNC.RECONVERGENT B2 ;  /* 0x0000000000027941 */ /* 0x000fea0003800200 */
.L_x_2982:
[----:B------:R-:W-:Y:S02]  /*e63a0*/  R2UR UR4, R62 ;  /* 0x000000003e0472ca */ /* 0x000fe400000e0000 */
[----:B------:R-:W-:-:S13]  /*e63b0*/  R2UR UR5, R63 ;  /* 0x000000003f0572ca */ /* 0x000fda00000e0000 */
[----:B------:R4:W5:Y:S02]  /*e63c0*/  LDG.E R38, desc[UR4][R60.64+0xc8] ;  /* 0x0000c8043c267981 */ /* 0x000964000c1e1900 */
.L_x_2981:
[----:B------:R-:W-:Y:S05]  /*e63d0*/  BSYNC.RECONVERGENT B3 ;  /* 0x0000000000037941 */ /* 0x000fea0003800200 */
.L_x_2980:
[C---:B-----5:R-:W-:Y:S01]  /*e63e0*/  ISETP.GE.AND P0, PT, R81.reuse, R38, PT ;  /* 0x000000265100720c */ /* 0x060fe20003f06270 */
[----:B------:R-:W-:-:S12]  /*e63f0*/  VIADD R81, R81, 0x1 ;  /* 0x0000000151517836 */ /* 0x000fd80000000000 */
[----:B------:R-:W-:Y:S05]  /*e6400*/  @!P0 BRA `(.L_x_3015) ;  /* 0xffffffd000448947 */ /* 0x000fea000383ffff */
.L_x_2979:
[----:B------:R-:W-:Y:S05]  /*e6410*/  BSYNC.RECONVERGENT B10 ;  /* 0x00000000000a7941 */ /* 0x000fea0003800200 */
.L_x_2978:
[----:B------:R-:W-:Y:S02]  /*e6420*/  R2UR UR4, R62 ;  /* 0x000000003e0472ca */ /* 0x000fe400000e0000 */
[----:B------:R-:W-:-:S13]  /*e6430*/  R2UR UR5, R63 ;  /* 0x000000003f0572ca */ /* 0x000fda00000e0000 */
[----:B------:R-:W5:Y:S01]  /*e6440*/  LDG.E.64 R82, desc[UR4][R56.64+0x2728] ;  /* 0x0027280438527981 */ /* 0x000f62000c1e1b00 */
[----:B------:R-:W-:Y:S02]  /*e6450*/  IMAD.MOV.U32 R80, RZ, RZ, -0x800000 ;  /* 0xff800000ff507424 */ /* 0x000fe400078e00ff */
[----:B------:R-:W-:-:S06]  /*e6460*/  IMAD.MOV.U32 R81, RZ, RZ, 0x41cdcd64 ;  /* 0x41cdcd64ff517424 */ /* 0x000fcc00078e00ff */
[----:B-----5:R-:W-:-:S14]  /*e6470*/  DSETP.GT.AND P0, PT, |R82|, R80, PT ;  /* 0x000000505200722a */ /* 0x020fdc0003f04200 */
[C---:B------:R-:W-:Y:S02]  /*e6480*/  @!P0 R2UR UR8, R62.reuse ;  /* 0x000000003e0882ca */ /* 0x040fe400000e0000 */
[C---:B------:R-:W-:Y:S02]  /*e6490*/  @!P0 R2UR UR9, R63.reuse ;  /* 0x000000003f0982ca */ /* 0x040fe400000e0000 */
[----:B------:R-:W-:Y:S02]  /*e64a0*/  @!P0 R2UR UR4, R62 ;  /* 0x000000003e0482ca */ /* 0x000fe400000e0000 */
[----:B------:R-:W-:-:S09]  /*e64b0*/  @!P0 R2UR UR5, R63 ;  /* 0x000000003f0582ca */ /* 0x000fd200000e0000 */
[----:B------:R-:W5:Y:S04]  /*e64c0*/  @!P0 LDG.E R82, desc[UR8][R60.64+0xd4] ;  /* 0x0000d4083c528981 */ /* 0x000f68000c1e1900 */
[----:B------:R-:W2:Y:S01]  /*e64d0*/  @!P0 LDG.E R84, desc[UR4][R60.64+0xd0] ;  /* 0x0000d0043c548981 */ /* 0x000ea2000c1e1900 */
[C---:B------:R-:W-:Y:S01]  /*e64e0*/  @P0 R2UR UR4, R62.reuse ;  /* 0x000000003e0402ca */ /* 0x040fe200000e0000 */
[----:B-1----:R-:W-:Y:S01]  /*e64f0*/  @P0 IMAD.MOV.U32 R75, RZ, RZ, 0x1 ;  /* 0x00000001ff4b0424 */ /* 0x002fe200078e00ff */
[C---:B------:R-:W-:Y:S02]  /*e6500*/  @P0 R2UR UR5, R63.reuse ;  /* 0x000000003f0502ca */ /* 0x040fe400000e0000 */
[----:B------:R-:W-:Y:S02]  /*e6510*/  @P0 R2UR UR8, R62 ;  /* 0x000000003e0802ca */ /* 0x000fe400000e0000 */
[----:B------:R-:W-:-:S02]  /*e6520*/  @P0 R2UR UR9, R63 ;  /* 0x000000003f0902ca */ /* 0x000fc400000e0000 */
[C---:B------:R-:W-:Y:S02]  /*e6530*/  R2UR UR10, R62.reuse ;  /* 0x000000003e0a72ca */ /* 0x040fe400000e0000 */
[C---:B------:R-:W-:Y:S02]  /*e6540*/  R2UR UR11, R63.reuse ;  /* 0x000000003f0b72ca */ /* 0x040fe400000e0000 */
[----:B------:R-:W-:Y:S02]  /*e6550*/  R2UR UR12, R62 ;  /* 0x000000003e0c72ca */ /* 0x000fe400000e0000 */
[----:B------:R-:W-:Y:S01]  /*e6560*/  R2UR UR13, R63 ;  /* 0x000000003f0d72ca */ /* 0x000fe200000e0000 */
[----:B------:R1:W-:Y:S04]  /*e6570*/  @P0 STG.E desc[UR4][R60.64+0xd4], R75 ;  /* 0x0000d44b3c000986 */ /* 0x0003e8000c101904 */
[----:B------:R1:W-:Y:S01]  /*e6580*/  @P0 STG.E desc[UR8][R60.64+0xd0], R75 ;  /* 0x0000d04b3c000986 */ /* 0x0003e2000c101908 */
[----:B-----5:R-:W-:Y:S01]  /*e6590*/  @!P0 SHF.R.S32.HI R83, RZ, 0x1f, R82 ;  /* 0x0000001fff538819 */ /* 0x020fe20000011452 */
        /* <DEDUP_REMOVED lines=9> */
[----:B----4-:R-:W2:Y:S04]  /*e6630*/  LDG.E.U8 R91, desc[UR12][R82.64+0x1b] ;  /* 0x00001b0c525b7981 */ /* 0x010ea8000c1e1100 */
        /* <DEDUP_REMOVED lines=22> */
[----:B------:R-:W4:Y:S01]  /*e67a0*/  LDG.E.S8 R38, desc[UR4][R82.64+0x1c] ;  /* 0x00001c0452267981 */ /* 0x000f22000c1e1300 */
        /* <DEDUP_REMOVED lines=14> */
[----:B----4-:R-:W-:Y:S02]  /*e6890*/  IDP.4A.S8.U8 R75, R75, UR4, R38 ;  /* 0x000000044b4b7c26 */ /* 0x010fe40008000226 */
        /* <DEDUP_REMOVED lines=10> */
[----:B------:R-:W4:Y:S04]  /*e6940*/  LDG.E.S8 R55, desc[UR10][R84.64] ;  /* 0x0000000a54377981 */ /* 0x000f28000c1e1300 */
[----:B------:R-:W4:Y:S04]  /*e6950*/  LDG.E.U8 R88, desc[UR16][R84.64+0x1] ;  /* 0x0000011054587981 */ /* 0x000f28000c1e1100 */
[----:B------:R-:W5:Y:S01]  /*e6960*/  LDG.E.S8 R86, desc[UR14][R82.64+0x1c] ;  /* 0x00001c0e52567981 */ /* 0x000f62000c1e1300 */
[----:B--2---:R-:W-:-:S02]  /*e6970*/  PRMT R87, R75, 0x3340, RZ ;  /* 0x000033404b577816 */ /* 0x004fc400000000ff */
[----:B------:R-:W-:Y:S02]  /*e6980*/  PRMT R75, R75, 0x8880, RZ ;  /* 0x000088804b4b7816 */ /* 0x000fe400000000ff */
[----:B----4-:R-:W-:-:S04]  /*e6990*/  PRMT R88, R55, 0x3340, R88 ;  /* 0x0000334037587816 */ /* 0x010fc80000000058 */
        /* <DEDUP_REMOVED lines=61> */
[----:B------:R-:W2:Y:S01]  /*e6d70*/  LDC.64 R88, c[0x3][R98+-0x4e30] ;  /* 0x00ec740062587b82 */ /* 0x000ea20000000a00 */
        /* <DEDUP_REMOVED lines=63> */
[----:B------:R-:W-:Y:S01]  /*e7170*/  MOV R38, 0xe71a0 ;  /* 0x000e71a000267802 */ /* 0x000fe20000000f00 */
[----:B------:R-:W-:-:S07]  /*e7180*/  IMAD.MOV.U32 R125, RZ, RZ, R99 ;  /* 0x000000ffff7d7224 */ /* 0x000fce00078e0063 */
[----:B0-----:R-:W-:Y:S05]  /*e7190*/  CALL.REL.NOINC `($__internal_0_$__cuda_sm20_div_rn_f64_full) ;  /* 0x0000062400c07944 */ /* 0x001fea0003c00000 */
[----:B------:R-:W-:Y:S02]  /*e71a0*/  IMAD.MOV.U32 R88, RZ, RZ, R108 ;  /* 0x000000ffff587224 */ /* 0x000fe400078e006c */
[----:B------:R-:W-:-:S07]  /*e71b0*/  IMAD.MOV.U32 R89, RZ, RZ, R109 ;  /* 0x000000ffff597224 */ /* 0x000fce00078e006d */
.L_x_3021:
[----:B------:R-:W-:Y:S05]  /*e71c0*/  BSYNC.RECONVERGENT B2 ;  /* 0x0000000000027941 */ /* 0x000fea0003800200 */
.L_x_3020:
        /* <DEDUP_REMOVED lines=9> */
[----:B------:R-:W-:Y:S01]  /*e7260*/  BSSY.RECONVERGENT B2, `(.L_x_3023) ;  /* 0x0000017000027945 */ /* 0x000fe20003800200 */
[----:B------:R-:W-:-:S08]  /*e7270*/  DADD R110, R96, -UR4 ;  /* 0x80000004606e7e29 */ /* 0x000fd00008000000 */
        /* <DEDUP_REMOVED lines=18> */
[----:B------:R-:W-:Y:S01]  /*e73a0*/  MOV R38, 0xe73d0 ;  /* 0x000e73d000267802 */ /* 0x000fe20000000f00 */
[----:B------:R-:W-:-:S07]  /*e73b0*/  IMAD.MOV.U32 R125, RZ, RZ, R87 ;  /* 0x000000ffff7d7224 */ /* 0x000fce00078e0057 */
[----:B0-----:R-:W-:Y:S05]  /*e73c0*/  CALL.REL.NOINC `($__internal_0_$__cuda_sm20_div_rn_f64_full) ;  /* 0x0000062400347944 */ /* 0x001fea0003c00000 */
.L_x_3024:
[----:B------:R-:W-:Y:S05]  /*e73d0*/  BSYNC.RECONVERGENT B2 ;  /* 0x0000000000027941 */ /* 0x000fea0003800200 */
.L_x_3023:
        /* <DEDUP_REMOVED lines=19> */
.L_x_3022:
        /* <DEDUP_REMOVED lines=13> */
.L_x_3019:
[----:B------:R-:W-:Y:S05]  /*e75e0*/  BSYNC.RECONVERGENT B0 ;  /* 0x0000000000007941 */ /* 0x000fea0003800200 */
.L_x_3018:
[C---:B------:R-:W-:Y:S02]  /*e75f0*/  R2UR UR10, R62.reuse ;  /* 0x000000003e0a72ca */ /* 0x040fe400000e0000 */
[C---:B------:R-:W-:Y:S02]  /*e7600*/  R2UR UR11, R63.reuse ;  /* 0x000000003f0b72ca */ /* 0x040fe400000e0000 */
[C---:B------:R-:W-:Y:S02]  /*e7610*/  R2UR UR4, R62.reuse ;  /* 0x000000003e0472ca */ /* 0x040fe400000e0000 */
[C---:B------:R-:W-:Y:S02]  /*e7620*/  R2UR UR5, R63.reuse ;  /* 0x000000003f0572ca */ /* 0x040fe400000e0000 */
[----:B------:R-:W-:Y:S02]  /*e7630*/  R2UR UR8, R62 ;  /* 0x000000003e0872ca */ /* 0x000fe400000e0000 */
[----:B------:R-:W-:-:S05]  /*e7640*/  R2UR UR9, R63 ;  /* 0x000000003f0972ca */ /* 0x000fca00000e0000 */
[----:B------:R-:W4:Y:S04]  /*e7650*/  LDG.E.U8 R55, desc[UR10][R82.64+0x1b] ;  /* 0x00001b0a52377981 */ /* 0x000f28000c1e1100 */
[----:B-1-3--:R-:W3:Y:S04]  /*e7660*/  LDG.E.S8 R91, desc[UR4][R84.64] ;  /* 0x00000004545b7981 */ /* 0x00aee8000c1e1300 */
[----:B------:R-:W3:Y:S01]  /*e7670*/  LDG.E.S8 R38, desc[UR8][R84.64+0x1] ;  /* 0x0000010854267981 */ /* 0x000ee2000c1e1300 */
[----:B------:R-:W-:Y:S01]  /*e7680*/  IMAD.MOV.U32 R100, RZ, RZ, 0x519 ;  /* 0x00000519ff647424 */ /* 0x000fe200078e00ff */
[----:B------:R-:W-:Y:S01]  /*e7690*/  BSSY.RECONVERGENT B0, `(.L_x_3025) ;  /* 0x0000097000007945 */ /* 0x000fe20003800200 */
[----:B------:R-:W-:-:S02]  /*e76a0*/  IMAD.MOV.U32 R101, RZ, RZ, 0x50 ;  /* 0x00000050ff657424 */ /* 0x000fc400078e00ff */
[----:B------:R-:W-:Y:S02]  /*e76b0*/  IMAD.MOV.U32 R88, RZ, RZ, -0x800000 ;  /* 0xff800000ff587424 */ /* 0x000fe400078e00ff */
[----:B------:R-:W-:Y:S01]  /*e76c0*/  IMAD.MOV.U32 R89, RZ, RZ, 0x41cdcd64 ;  /* 0x41cdcd64ff597424 */ /* 0x000fe200078e00ff */
[----:B----4-:R-:W-:Y:S02]  /*e76d0*/  PRMT R75, R55, 0x8880, RZ ;  /* 0x00008880374b7816 */ /* 0x010fe400000000ff */
[----:B---3--:R-:W-:-:S05]  /*e76e0*/  PRMT R38, R91, 0x5410, R38 ;  /* 0x000054105b267816 */ /* 0x008fca0000000026 */
[----:B------:R-:W-:-:S04]  /*e76f0*/  IDP.2A.LO.S16.U8 R38, R38, R100, R75 ;  /* 0x0000006426267226 */ /* 0x000fc8000000124b */
[----:B------:R-:W-:-:S04]  /*e7700*/  IMAD R38, R38, 0x8, R101 ;  /* 0x0000000826267824 */ /* 0x000fc800078e0265 */
[----:B------:R-:W1:Y:S02]  /*e7710*/  LDC.64 R86, c[0x3][R38+0x5208] ;  /* 0x00d4820026567b82 */ /* 0x000e640000000a00 */
[----:B-1----:R-:W-:-:S14]  /*e7720*/  DSETP.GEU.AND P0, PT, |R86|, R88, PT ;  /* 0x000000585600722a */ /* 0x002fdc0003f0e200 */
[----:B------:R-:W-:Y:S05]  /*e7730*/  @P0 BRA `(.L_x_3026) ;  /* 0x0000000800300947 */ /* 0x000fea0003800000 */
[----:B------:R-:W-:Y:S01]  /*e7740*/  PRMT R86, R55, 0x8880, RZ ;  /* 0x0000888037567816 */ /* 0x000fe200000000ff */
[----:B------:R-:W1:Y:S01]  /*e7750*/  LDC.64 R92, c[0x3][R38+0x4e20] ;  /* 0x00d38800265c7b82 */ /* 0x000e620000000a00 */
[C---:B------:R-:W-:Y:S02]  /*e7760*/  R2UR UR4, R62.reuse ;  /* 0x000000003e0472ca */ /* 0x040fe400000e0000 */
[----:B------:R-:W-:Y:S01]  /*e7770*/  R2UR UR5, R63 ;  /* 0x000000003f0572ca */ /* 0x000fe200000e0000 */
[----:B------:R-:W-:Y:S01]  /*e7780*/  IMAD R55, R91, 0x5, R86 ;  /* 0x000000055b377824 */ /* 0x000fe200078e0256 */
[----:B------:R-:W-:Y:S02]  /*e7790*/  R2UR UR10, R62 ;  /* 0x000000003e0a72ca */ /* 0x000fe400000e0000 */
[----:B------:R-:W-:Y:S02]  /*e77a0*/  R2UR UR11, R63 ;  /* 0x000000003f0b72ca */ /* 0x000fe400000e0000 */
[----:B------:R-:W-:-:S02]  /*e77b0*/  LEA R99, R55, 0x10000, 0x3 ;  /* 0x0001000037637811 */ /* 0x000fc400078e18ff */
[C---:B------:R-:W-:Y:S02]  /*e77c0*/  R2UR UR8, R62.reuse ;  /* 0x000000003e0872ca */ /* 0x040fe400000e0000 */
[----:B------:R-:W1:Y:S01]  /*e77d0*/  LDC.64 R86, c[0x3][R99+-0x4e30] ;  /* 0x00ec740063567b82 */ /* 0x000e620000000a00 */
[C---:B------:R-:W-:Y:S02]  /*e77e0*/  R2UR UR9, R63.reuse ;  /* 0x000000003f0972ca */ /* 0x040fe400000e0000 */
[----:B------:R-:W-:Y:S02]  /*e77f0*/  R2UR UR12, R62 ;  /* 0x000000003e0c72ca */ /* 0x000fe400000e0000 */
[----:B------:R-:W-:Y:S01]  /*e7800*/  R2UR UR13, R63 ;  /* 0x000000003f0d72ca */ /* 0x000fe200000e0000 */
[----:B-1----:R-:W-:Y:S01]  /*e7810*/  DADD R92, R86, R92 ;  /* 0x00000000565c7229 */ /* 0x002fe2000000005c */
        /* <DEDUP_REMOVED lines=57> */
[----:B0-2---:R-:W-:Y:S05]  /*e7bb0*/  CALL.REL.NOINC `($__internal_0_$__cuda_sm20_div_rn_f64_full) ;  /* 0x0000061c00387944 */ /* 0x005fea0003c00000 */
[----:B------:R-:W-:Y:S02]  /*e7bc0*/  IMAD.MOV.U32 R88, RZ, RZ, R108 ;  /* 0x000000ffff587224 */ /* 0x000fe400078e006c */
[----:B------:R-:W-:-:S07]  /*e7bd0*/  IMAD.MOV.U32 R89, RZ, RZ, R109 ;  /* 0x000000ffff597224 */ /* 0x000fce00078e006d */
.L_x_3028:
[----:B------:R-:W-:Y:S05]  /*e7be0*/  BSYNC.RECONVERGENT B2 ;  /* 0x0000000000027941 */ /* 0x000fea0003800200 */
.L_x_3027:
        /* <DEDUP_REMOVED lines=23> */
[----:B--2---:R-:W-:-:S10]  /*e7d60*/  DFMA R108, R102, R98, R100 ;  /* 0x00000062666c722b */ /* 0x004fd40000000064 */
        /* <DEDUP_REMOVED lines=8> */
.L_x_3031:
[----:B------:R-:W-:Y:S05]  /*e7df0*/  BSYNC.RECONVERGENT B2 ;  /* 0x0000000000027941 */ /* 0x000fea0003800200 */
.L_x_3030:
        /* <DEDUP_REMOVED lines=19> */
.L_x_3029:
        /* <DEDUP_REMOVED lines=13> */
.L_x_3026:
[----:B------:R-:W-:Y:S05]  /*e8000*/  BSYNC.RECONVERGENT B0 ;  /* 0x0000000000007941 */ /* 0x000fea0003800200 */
.L_x_3025:
[C---:B------:R-:W-:Y:S02]  /*e8010*/  R2UR UR4, R62.reuse ;  /* 0x000000003e0472ca */ /* 0x040fe400000e0000 */
[C---:B------:R-:W-:Y:S02]  /*e8020*/  R2UR UR5, R63.reuse ;  /* 0x000000003f0572ca */ /* 0x040fe400000e0000 */
[C---:B------:R-:W-:Y:S02]  /*e8030*/  R2UR UR8, R62.reuse ;  /* 0x000000003e0872ca */ /* 0x040fe400000e0000 */
[C---:B------:R-:W-:Y:S02]  /*e8040*/  R2UR UR9, R63.reuse ;  /* 0x000000003f0972ca */ /* 0x040fe400000e0000 */
[----:B------:R-:W-:Y:S02]  /*e8050*/  R2UR UR10, R62 ;  /* 0x000000003e0a72ca */ /* 0x000fe400000e0000 */
[----:B------:R-:W-:-:S05]  /*e8060*/  R2UR UR11, R63 ;  /* 0x000000003f0b72ca */ /* 0x000fca00000e0000 */
[----:B------:R-:W5:Y:S04]  /*e8070*/  LDG.E.S8 R75, desc[UR4][R84.64] ;  /* 0x00000004544b7981 */ /* 0x000f68000c1e1300 */
[----:B---34-:R-:W5:Y:S04]  /*e8080*/  LDG.E.S8 R90, desc[UR8][R82.64+0x1b] ;  /* 0x00001b08525a7981 */ /* 0x018f68000c1e1300 */
[----:B------:R-:W3:Y:S01]  /*e8090*/  LDG.E.S8 R38, desc[UR10][R82.64+0x1c] ;  /* 0x00001c0a52267981 */ /* 0x000ee2000c1e1300 */
[----:B------:R-:W-:Y:S01]  /*e80a0*/  IMAD.MOV.U32 R98, RZ, RZ, 0x519 ;  /* 0x00000519ff627424 */ /* 0x000fe200078e00ff */
[----:B------:R-:W-:Y:S01]  /*e80b0*/  BSSY.RECONVERGENT B0, `(.L_x_3032) ;  /* 0x0000097000007945 */ /* 0x000fe20003800200 */
[----:B------:R-:W-:-:S02]  /*e80c0*/  IMAD.MOV.U32 R99, RZ, RZ, 0x50 ;  /* 0x00000050ff637424 */ /* 0x000fc400078e00ff */
[----:B------:R-:W-:Y:S02]  /*e80d0*/  IMAD.MOV.U32 R86, RZ, RZ, -0x800000 ;  /* 0xff800000ff567424 */ /* 0x000fe400078e00ff */
[----:B------:R-:W-:Y:S01]  /*e80e0*/  IMAD.MOV.U32 R87, RZ, RZ, 0x41cdcd64 ;  /* 0x41cdcd64ff577424 */ /* 0x000fe200078e00ff */
[----:B-----5:R-:W-:-:S05]  /*e80f0*/  PRMT R55, R75, 0x5410, R90 ;  /* 0x000054104b377816 */ /* 0x020fca000000005a */
[----:B---3--:R-:W-:-:S04]  /*e8100*/  IDP.2A.LO.S16.U8 R38, R55, R98, R38 ;  /* 0x0000006237267226 */ /* 0x008fc80000001226 */
        /* <DEDUP_REMOVED lines=8> */
.L_x_3033:
[----:B------:R-:W-:Y:S01]  /*e8190*/  IMAD R55, R75, 0x5, R90 ;  /* 0x000000054b377824 */ /* 0x000fe200078e025a */
[C---:B------:R-:W-:Y:S01]  /*e81a0*/  R2UR UR4, R62.reuse ;  /* 0x000000003e0472ca */ /* 0x040fe200000e0000 */
[----:B------:R-:W3:Y:S01]  /*e81b0*/  LDC.64 R90, c[0x3][R38+0x55f0] ;  /* 0x00d57c00265a7b82 */ /* 0x000ee20000000a00 */
[----:B------:R-:W-:Y:S02]  /*e81c0*/  R2UR UR5, R63 ;  /* 0x000000003f0572ca */ /* 0x000fe400000e0000 */
[----:B------:R-:W-:Y:S02]  /*e81d0*/  LEA R100, R55, 0x10000, 0x3 ;  /* 0x0001000037647811 */ /* 0x000fe400078e18ff */
[C---:B------:R-:W-:Y:S02]  /*e81e0*/  R2UR UR8, R62.reuse ;  /* 0x000000003e0872ca */ /* 0x040fe400000e0000 */
[----:B------:R-:W-:Y:S01]  /*e81f0*/  R2UR UR9, R63 ;  /* 0x000000003f0972ca */ /* 0x000fe200000e0000 */
[----:B------:R-:W3:Y:S01]  /*e8200*/  LDC.64 R88, c[0x3][R100+-0x4e30] ;  /* 0x00ec740064587b82 */ /* 0x000ee20000000a00 */
[----:B------:R-:W-:-:S02]  /*e8210*/  R2UR UR10, R62 ;  /* 0x000000003e0a72ca */ /* 0x000fc400000e0000 */
[C---:B------:R-:W-:Y:S02]  /*e8220*/  R2UR UR11, R63.reuse ;  /* 0x000000003f0b72ca */ /* 0x040fe400000e0000 */
        /* <DEDUP_REMOVED lines=56> */
[----:B------:R-:W-:Y:S01]  /*e85b0*/  MOV R38, 0xe85e0 ;  /* 0x000e85e000267802 */ /* 0x000fe20000000f00 */
[----:B------:R-:W-:-:S07]  /*e85c0*/  IMAD.MOV.U32 R125, RZ, RZ, R99 ;  /* 0x000000ffff7d7224 */ /* 0x000fce00078e0063 */
[----:B01----:R-:W-:Y:S05]  /*e85d0*/  CALL.REL.NOINC `($__internal_0_$__cuda_sm20_div_rn_f64_full) ;  /* 0x0000061000b07944 */ /* 0x003fea0003c00000 */
[----:B------:R-:W-:Y:S02]  /*e85e0*/  IMAD.MOV.U32 R86, RZ, RZ, R108 ;  /* 0x000000ffff567224 */ /* 0x000fe400078e006c */
[----:B------:R-:W-:-:S07]  /*e85f0*/  IMAD.MOV.U32 R87, RZ, RZ, R109 ;  /* 0x000000ffff577224 */ /* 0x000fce00078e006d */
.L_x_3036:
[----:B------:R-:W-:Y:S05]  /*e8600*/  BSYNC.RECONVERGENT B2 ;  /* 0x0000000000027941 */ /* 0x000fea0003800200 */
.L_x_3035:
        /* <DEDUP_REMOVED lines=11> */
[----:B------:R-:W-:Y:S07]  /*e86c0*/  BSSY.RECONVERGENT B2, `(.L_x_3038) ;  /* 0x0000015000027945 */ /* 0x000fee0003800200 */
        /* <DEDUP_REMOVED lines=20> */
.L_x_3039:
[----:B------:R-:W-:Y:S05]  /*e8810*/  BSYNC.RECONVERGENT B2 ;  /* 0x0000000000027941 */ /* 0x000fea0003800200 */
.L_x_3038:
        /* <DEDUP_REMOVED lines=19> */
.L_x_3037:
        /* <DEDUP_REMOVED lines=13> */
.L_x_3034:
[----:B------:R-:W-:Y:S05]  /*e8a20*/  BSYNC.RECONVERGENT B0 ;  /* 0x0000000000007941 */ /* 0x000fea0003800200 */
.L_x_3032:
        /* <DEDUP_REMOVED lines=24> */
[----:B---3--:R-:W-:-:S08]  /*e8bb0*/  DFMA R84, R92, R92, R92 ;  /* 0x0000005c5c54722b */ /* 0x008fd0000000005c */
[----:B------:R-:W-:-:S08]  /*e8bc0*/  DFMA R84, R90, R84, R90 ;  /* 0x000000545a54722b */ /* 0x000fd0000000005a */
[----:B------:R-:W-:-:S08]  /*e8bd0*/  DFMA R92, -R110, R84, 1 ;  /* 0x3ff000006e5c742b */ /* 0x000fd00000000154 */
[----:B------:R-:W-:Y:S01]  /*e8be0*/  DFMA R92, R84, R92, R84 ;  /* 0x0000005c545c722b */ /* 0x000fe20000000054 */
[----:B----4-:R-:W-:-:S05]  /*e8bf0*/  IMAD R38, R38, 0x5, R55 ;  /* 0x0000000526267824 */ /* 0x010fca00078e0237 */
[----:B------:R-:W-:-:S06]  /*e8c00*/  LEA R88, R38, 0x10000, 0x3 ;  /* 0x0001000026587811 */ /* 0x000fcc00078e18ff */
[----:B------:R-:W0:Y:S02]  /*e8c10*/  LDC.64 R88, c[0x3][R88+-0x4d68] ;  /* 0x00eca60058587b82 */ /* 0x000e240000000a00 */
[----:B0-----:R-:W-:Y:S01]  /*e8c20*/  DADD R82, R88, 200 ;  /* 0x4069000058527429 */ /* 0x001fe20000000000 */
        /* <DEDUP_REMOVED lines=12> */
[----:B------:R-:W-:Y:S05]  /*e8cf0*/  CALL.REL.NOINC `($__internal_0_$__cuda_sm20_div_rn_f64_full) ;  /* 0x0000060800e87944 */ /* 0x000fea0003c00000 */
.L_x_3041:
[----:B------:R-:W-:Y:S05]  /*e8d00*/  BSYNC.RECONVERGENT B0 ;  /* 0x0000000000007941 */ /* 0x000fea0003800200 */
.L_x_3040:
        /* <DEDUP_REMOVED lines=22> */
.L_x_3042:
[C---:B------:R-:W-:Y:S02]  /*e8e70*/  R2UR UR4, R62.reuse ;  /* 0x000000003e0472ca */ /* 0x040fe400000e0000 */
[C---:B------:R-:W-:Y:S02]  /*e8e80*/  R2UR UR5, R63.reuse ;  /* 0x000000003f0572ca */ /* 0x040fe400000e0000 */
[----:B------:R-:W-:Y:S02]  /*e8e90*/  R2UR UR8, R62 ;  /* 0x000000003e0872ca */ /* 0x000fe400000e0000 */
[----:B------:R-:W-:-:S09]  /*e8ea0*/  R2UR UR9, R63 ;  /* 0x000000003f0972ca */ /* 0x000fd200000e0000 */
[----:B------:R4:W-:Y:S04]  /*e8eb0*/  STG.E.64 desc[UR4][R56.64+0x2710], R86 ;  /* 0x0027105638007986 */ /* 0x0009e8000c101b04 */
[----:B------:R4:W-:Y:S02]  /*e8ec0*/  STG.E.64 desc[UR8][R56.64+0x2718], R88 ;  /* 0x0027185838007986 */ /* 0x0009e4000c101b08 */
.L_x_3017:
[----:B------:R-:W-:Y:S05]  /*e8ed0*/  BSYNC.RECONVERGENT B1 ;  /* 0x0000000000017941 */ /* 0x000fea0003800200 */
.L_x_3016:
[----:B------:R-:W-:Y:S02]  /*e8ee0*/  R2UR UR4, R62 ;  /* 0x000000003e0472ca */ /* 0x000fe400000e0000 */
[----:B------:R-:W-:-:S13]  /*e8ef0*/  R2UR UR5, R63 ;  /* 0x000000003f0572ca */ /* 0x000fda00000e0000 */
[----:B------:R-:W5:Y:S01]  /*e8f00*/  LDG.E R38, desc[UR4][R60.64+0xc8] ;  /* 0x0000c8043c267981 */ /* 0x000f62000c1e1900 */
[----:B------:R-:W-:Y:S01]  /*e8f10*/  BSSY.RECONVERGENT B0, `(.L_x_3043) ;  /* 0x000000e000007945 */ /* 0x000fe20003800200 */
[----:B-----5:R-:W-:-:S13]  /*e8f20*/  ISETP.GE.AND P0, PT, R38, 0x1, PT ;  /* 0x000000012600780c */ /* 0x020fda0003f06270 */
[----:B------:R-:W-:Y:S05]  /*e8f30*/  @!P0 BRA `(.L_x_3044) ;  /* 0x00000000002c8947 */ /* 0x000fea0003800000 */
[----:B------:R-:W-:-:S07]  /*e8f40*/  IMAD.MOV.U32 R55, RZ, RZ, RZ ;  /* 0x000000ffff377224 */ /* 0x000fce00078e00ff */
.L_x_3045:
        /* <DEDUP_REMOVED lines=10> */
.L_x_3044:
[----:B------:R-:W-:Y:S05]  /*e8ff0*/  BSYNC.RECONVERGENT B0 ;  /* 0x0000000000007941 */ /* 0x000fea0003800200 */
.L_x_3043:
        /* <DEDUP_REMOVED lines=8> */
.L_x_3048:
        /* <DEDUP_REMOVED lines=11> */
.L_x_3047:
[----:B------:R-:W-:Y:S05]  /*e9130*/  BSYNC.RECONVERGENT B0 ;  /* 0x0000000000007941 */ /* 0x000fea0003800200 */
.L_x_3046:
[C---:B------:R-:W-:Y:S02]  /*e9140*/  R2UR UR4, R62.reuse ;  /* 0x000000003e0472ca */ /* 0x040fe400000e0000 */
[C---:B------:R-:W-:Y:S02]  /*e9150*/  R2UR UR5, R63.reuse ;  /* 0x000000003f0572ca */ /* 0x040fe400000e0000 */
[----:B------:R-:W-:Y:S02]  /*e9160*/  R2UR UR8, R62 ;  /* 0x000000003e0872ca */ /* 0x000fe400000e0000 */
[----:B------:R-:W-:-:S09]  /*e9170*/  R2UR UR9, R63 ;  /* 0x000000003f0972ca */ /* 0x000fd200000e0000 */
[----:B------:R-:W2:Y:S04]  /*e9180*/  LDG.E R55, desc[UR4][R60.64+0xd0] ;  /* 0x0000d0043c377981 */ /* 0x000ea8000c1e1900 */
[----:B-1----:R-:W5:Y:S01]  /*e9190*/  LDG.E R75, desc[UR8][R60.64+0xd4] ;  /* 0x0000d4083c4b7981 */ /* 0x002f62000c1e1900 */
[----:B--2-4-:R-:W-:-:S04]  /*e91a0*/  VIADD R87, R55, 0xffffffff ;  /* 0xffffffff37577836 */ /* 0x014fc80000000000 */
[----:B------:R-:W-:-:S04]  /*e91b0*/  IMAD R38, R87, R38, R51 ;  /* 0x0000002657267224 */ /* 0x000fc800078e0233 */
[----:B-----5:R-:W-:-:S04]  /*e91c0*/  IMAD.IADD R85, R75, 0x1, R38 ;  /* 0x000000014b557824 */ /* 0x020fc800078e0226 */
[----:B------:R-:W-:-:S05]  /*e91d0*/  IMAD.WIDE R84, R85, 0x8, R46 ;  /* 0x0000000855547825 */ /* 0x000fca00078e022e */
[----:B------:R-:W2:Y:S01]  /*e91e0*/  LDG.E.64 R82, desc[UR4][R84.64] ;  /* 0x0000000454527981 */ /* 0x000ea2000c1e1b00 */
[----:B------:R-:W-:Y:S01]  /*e91f0*/  BSSY.RECONVERGENT B10, `(.L_x_3049) ;  /* 0x00006e80000a7945 */ /* 0x000fe20003800200 */
[----:B--2---:R-:W-:Y:S01]  /*e9200*/  DSETP.GEU.AND P0, PT, |R82|, R80, PT ;  /* 0x000000505200722a */ /* 0x004fe20003f0e200 */
[----:B------:R-:W-:-:S13]  /*e9210*/  CS2R R82, SRZ ;  /* 0x0000000000527805 */ /* 0x000fda000001ff00 */
[----:B------:R-:W-:Y:S05]  /*e9220*/  @P0 BRA `(.L_x_3050) ;  /* 0x0000006c00900947 */ /* 0x000fea0003800000 */
[----:B------:R-:W-:Y:S01]  /*e9230*/  IMAD R38, R122, -0x4b1, R51 ;  /* 0xfffffb4f7a267824 */ /* 0x000fe200078e0233 */
[C---:B------:R-:W-:Y:S01]  /*e9240*/  R2UR UR4, R62.reuse ;  /* 0x000000003e0472ca */ /* 0x040fe200000e0000 */
[----:B------:R-:W-:Y:S01]  /*e9250*/  IMAD.WIDE R84, R87, 0x4, R60 ;  /* 0x0000000457547825 */ /* 0x000fe200078e023c */
[C---:B------:R-:W-:Y:S01]  /*e9260*/  R2UR UR5, R63.reuse ;  /* 0x000000003f0572ca */ /* 0x040fe200000e0000 */
[----:B------:R-:W-:Y:S01]  /*e9270*/  BSSY.RECONVERGENT B3, `(.L_x_3051) ;  /* 0x0000642000037945 */ /* 0x000fe20003800200 */
[----:B------:R-:W-:Y:S01]  /*e9280*/  R2UR UR8, R62 ;  /* 0x000000003e0872ca */ /* 0x000fe200000e0000 */
[----:B------:R-:W-:Y:S01]  /*e9290*/  IMAD.MOV.U32 R81, RZ, RZ, R55 ;  /* 0x000000ffff517224 */ /* 0x000fe200078e0037 */
[----:B------:R-:W-:Y:S02]  /*e92a0*/  R2UR UR9, R63 ;  /* 0x000000003f0972ca */ /* 0x000fe400000e0000 */
[----:B------:R-:W-:-:S05]  /*e92b0*/  IADD3 R83, PT, PT, R38, 0x19, R75 ;  /* 0x0000001926537810 */ /* 0x000fca0007ffe04b */
[----:B------:R-:W-:Y:S02]  /*e92c0*/  IMAD.WIDE R82, R83, 0x4, R48 ;  /* 0x0000000453527825 */ /* 0x000fe400078e0230 */
[----:B------:R1:W-:Y:S04]  /*e92d0*/  STG.E desc[UR4][R84.64], R75 ;  /* 0x0000004b54007986 */ /* 0x0003e8000c101904 */
[----:B------:R1:W-:Y:S02]  /*e92e0*/  STG.E desc[UR8][R82.64], R81 ;  /* 0x0000005152007986 */ /* 0x0003e4000c101908 */
.L_x_3116:
[----:B----4-:R-:W-:Y:S01]  /*e92f0*/  IMAD R38, R122, 0x36, R75 ;  /* 0x000000367a267824 */ /* 0x010fe200078e024b */
[----:B------:R-:W-:Y:S01]  /*e9300*/  R2UR UR4, R62 ;  /* 0x000000003e0472ca */ /* 0x000fe200000e0000 */
[----:B------:R-:W-:Y:S01]  /*e9310*/  IMAD.MOV.U32 R100, RZ, RZ, 0x0 ;  /* 0x00000000ff647424 */ /* 0x000fe200078e00ff */
[C---:B------:R-:W-:Y:S01]  /*e9320*/  R2UR UR5, R63.reuse ;  /* 0x000000003f0572ca */ /* 0x040fe200000e0000 */
[----:B------:R-:W-:Y:S01]  /*e9330*/  VIADD R38, R38, 0x1b ;  /* 0x0000001b26267836 */ /* 0x000fe20000000000 */
        /* <DEDUP_REMOVED lines=9> */
[----:B--2---:R2:W-:Y:S01]  /*e93d0*/  STG.E.64 desc[UR4][R56.64+0x2738], R100 ;  /* 0x0027386438007986 */ /* 0x0045e2000c101b04 */
[C---:B-1----:R-:W-:Y:S02]  /*e93e0*/  IADD3 R84, P0, PT, R81.reuse, R58, RZ ;  /* 0x0000003a51547210 */ /* 0x042fe40007f1e0ff */
[C---:B------:R-:W-:Y:S01]  /*e93f0*/  IADD3 R82, P1, PT, R38.reuse, R121, RZ ;  /* 0x0000007926527210 */ /* 0x040fe20007f3e0ff */
[----:B------:R2:W-:Y:S01]  /*e9400*/  STG.E.64 desc[UR8][R56.64+0x2740], R98 ;  /* 0x0027406238007986 */ /* 0x0005e2000c101b08 */
[----:B------:R-:W-:Y:S02]  /*e9410*/  LEA.HI.X.SX32 R85, R81, R59, 0x1, P0 ;  /* 0x0000003b51557211 */ /* 0x000fe400000f0eff */
[----:B------:R-:W-:-:S03]  /*e9420*/  LEA.HI.X.SX32 R83, R38, R123, 0x1, P1 ;  /* 0x0000007b26537211 */ /* 0x000fc600008f0eff */
[----:B------:R-:W4:Y:S04]  /*e9430*/  LDG.E.U8 R87, desc[UR10][R84.64] ;  /* 0x0000000a54577981 */ /* 0x000f28000c1e1100 */
[----:B------:R-:W5:Y:S01]  /*e9440*/  LDG.E.U8 R89, desc[UR12][R82.64] ;  /* 0x0000000c52597981 */ /* 0x000f62000c1e1100 */
[----:B------:R-:W-:Y:S01]  /*e9450*/  BSSY.RECONVERGENT B1, `(.L_x_3052) ;  /* 0x0000267000017945 */ /* 0x000fe20003800200 */
[----:B----4-:R-:W-:Y:S02]  /*e9460*/  PRMT R55, R87, 0x8880, RZ ;  /* 0x0000888057377816 */ /* 0x010fe400000000ff */
[----:B-----5:R-:W-:-:S05]  /*e9470*/  PRMT R38, R89, 0x8880, RZ ;  /* 0x0000888059267816 */ /* 0x020fca00000000ff */
[----:B------:R-:W-:-:S05]  /*e9480*/  IMAD.IADD R38, R55, 0x1, R38 ;  /* 0x0000000137267824 */ /* 0x000fca00078e0226 */
[----:B------:R-:W-:-:S13]  /*e9490*/  ISETP.NE.AND P0, PT, R38, 0x3, PT ;  /* 0x000000032600780c */ /* 0x000fda0003f05270 */
[----:B--2---:R-:W-:Y:S05]  /*e94a0*/  @!P0 BRA `(.L_x_3053) ;  /* 0x0000000000448947 */ /* 0x004fea0003800000 */
[----:B------:R-:W-:Y:S02]  /*e94b0*/  R2UR UR4, R62 ;  /* 0x000000003e0472ca */ /* 0x000fe400000e0000 */
[----:B------:R-:W-:-:S13]  /*e94c0*/  R2UR UR5, R63 ;  /* 0x000000003f0572ca */ /* 0x000fda00000e0000 */
[----:B------:R-:W2:Y:S01]  /*e94d0*/  LDG.E R55, desc[UR4][R60.64+0xcc] ;  /* 0x0000cc043c377981 */ /* 0x000ea2000c1e1900 */
[----:B------:R-:W-:Y:S01]  /*e94e0*/  VIADD R38, R81, 0xffffffff ;  /* 0xffffffff51267836 */ /* 0x000fe20000000000 */
[----:B------:R-:W-:Y:S01]  /*e94f0*/  R2UR UR8, R62 ;  /* 0x000000003e0872ca */ /* 0x000fe200000e0000 */
[----:B------:R-:W-:Y:S01]  /*e9500*/  IMAD.IADD R87, R52, 0x1, R75 ;  /* 0x0000000134577824 */ /* 0x000fe200078e024b */
[----:B------:R-:W-:-:S03]  /*e9510*/  R2UR UR9, R63 ;  /* 0x000000003f0972ca */ /* 0x000fc600000e0000 */
        /* <DEDUP_REMOVED lines=10> */
.L_x_3053:
[C---:B------:R-:W-:Y:S02]  /*e95c0*/  R2UR UR8, R62.reuse ;  /* 0x000000003e0872ca */ /* 0x040fe400000e0000 */
[C---:B------:R-:W-:Y:S02]  /*e95d0*/  R2UR UR9, R63.reuse ;  /* 0x000000003f0972ca */ /* 0x040fe400000e0000 */
[----:B------:R-:W-:Y:S02]  /*e95e0*/  R2UR UR4, R62 ;  /* 0x000000003e0472ca */ /* 0x000fe400000e0000 */
[----:B------:R-:W-:-:S09]  /*e95f0*/  R2UR UR5, R63 ;  /* 0x000000003f0572ca */ /* 0x000fd200000e0000 */
[----:B------:R-:W2:Y:S04]  /*e9600*/  LDG.E.U8 R80, desc[UR8][R82.64+-0x1] ;  /* 0xffffff0852507981 */ /* 0x000ea8000c1e1100 */
[----:B------:R-:W4:Y:S01]  /*e9610*/  LDG.E.S8 R38, desc[UR4][R84.64+-0x1] ;  /* 0xffffff0454267981 */ /* 0x000f22000c1e1300 */
        /* <DEDUP_REMOVED lines=13> */
[----:B------:R-:W-:Y:S02]  /*e96f0*/  IMAD.MOV.U32 R80, RZ, RZ, R89 ;  /* 0x000000ffff507224 */ /* 0x000fe400078e0059 */
        /* <DEDUP_REMOVED lines=12> */
[----:B------:R-:W4:Y:S04]  /*e97c0*/  LDG.E.S8 R55, desc[UR10][R84.64] ;  /* 0x0000000a54377981 */ /* 0x000f28000c1e1300 */
[----:B------:R-:W5:Y:S01]  /*e97d0*/  LDG.E.S8 R86, desc[UR14][R84.64+-0x1] ;  /* 0xffffff0e54567981 */ /* 0x000f62000c1e1300 */
[----:B--2---:R-:W-:-:S02]  /*e97e0*/  PRMT R87, R87, 0x3340, R80 ;  /* 0x0000334057577816 */ /* 0x004fc40000000050 */
[----:B------:R-:W-:Y:S02]  /*e97f0*/  PRMT R80, R80, 0x8880, RZ ;  /* 0x0000888050507816 */ /* 0x000fe400000000ff */
[----:B----4-:R-:W-:-:S03]  /*e9800*/  PRMT R88, R55, 0x3340, RZ ;  /* 0x0000334037587816 */ /* 0x010fc600000000ff */
[----:B------:R-:W-:Y:S01]  /*e9810*/  IMAD R55, R55, 0x5, R80 ;  /* 0x0000000537377824 */ /* 0x000fe200078e0250 */
[----:B------:R-:W-:-:S04]  /*e9820*/  PRMT R87, R87, 0x5410, R88 ;  /* 0x0000541057577816 */ /* 0x000fc80000000058 */
[----:B------:R-:W-:Y:S01]  /*e9830*/  LEA R89, R55, 0x10000, 0x3 ;  /* 0x0001000037597811 */ /* 0x000fe200078e18ff */
[----:B-----5:R-:W-:Y:S01]  /*e9840*/  IDP.4A.S8.U8 R87, R87, UR4, R86 ;  /* 0x0000000457577c26 */ /* 0x020fe20008000256 */
[----:B------:R-:W-:-:S03]  /*e9850*/  R2UR UR4, R62 ;  /* 0x000000003e0472ca */ /* 0x000fc600000e0000 */
[----:B------:R-:W-:-:S04]  /*e9860*/  IMAD R87, R87, 0x8, R38 ;  /* 0x0000000857577824 */ /* 0x000fc800078e0226 */
[----:B------:R-:W-:Y:S02]  /*e9870*/  VIADD R92, R87, 0x10000 ;  /* 0x00010000575c7836 */ /* 0x000fe40000000000 */
[----:B------:R-:W1:Y:S08]  /*e9880*/  LDC.64 R86, c[0x3][R89+-0x4d68] ;  /* 0x00eca60059567b82 */ /* 0x000e700000000a00 */
[----:B------:R-:W1:Y:S02]  /*e9890*/  LDC.64 R94, c[0x3][R92+-0x6208] ;  /* 0x00e77e005c5e7b82 */ /* 0x000e640000000a00 */
[----:B-1----:R-:W-:Y:S01]  /*e98a0*/  DADD R94, R86, R94 ;  /* 0x00000000565e7229 */ /* 0x002fe2000000005e */
        /* <DEDUP_REMOVED lines=14> */
[----:B------:R-:W-:Y:S01]  /*e9990*/  BSSY.RECONVERGENT B0, `(.L_x_3055) ;  /* 0x00001c4000007945 */ /* 0x000fe20003800200 */
[----:B-1----:R-:W-:-:S02]  /*e99a0*/  @P0 IMAD.MOV.U32 R94, RZ, RZ, 0x0 ;  /* 0x00000000ff5e0424 */ /* 0x002fc400078e00ff */
        /* <DEDUP_REMOVED lines=8> */
[----:B------:R-:W1:Y:S02]  /*e9a30*/  LDC.64 R88, c[0x3][R80+0x5208] ;  /* 0x00d4820050587b82 */ /* 0x000e640000000a00 */
[----:B-1----:R-:W-:Y:S01]  /*e9a40*/  DSETP.GEU.AND P1, PT, |R88|, R86, PT ;  /* 0x000000565800722a */ /* 0x002fe20003f2e200 */
[----:B------:R-:W-:-:S05]  /*e9a50*/  IMAD.MOV.U32 R88, RZ, RZ, R90 ;  /* 0x000000ffff587224 */ /* 0x000fca00078e005a */
[----:B------:R-:W-:-:S08]  /*e9a60*/  PRMT R88, R88, 0x5410, R88 ;  /* 0x0000541058587816 */ /* 0x000fd00000000058 */
        /* <DEDUP_REMOVED lines=27> */
[----:B--2---:R-:W-:Y:S01]  /*e9c20*/  DADD R88, R92, R88 ;  /* 0x000000005c587229 */ /* 0x004fe20000000058 */
[----:B------:R-:W2:Y:S07]  /*e9c30*/  LDG.E.64 R92, desc[UR4][R56.64+0x2720] ;  /* 0x00272004385c7981 */ /* 0x000eae000c1e1b00 */
[----:B-1----:R-:W-:-:S07]  /*e9c40*/  DADD R90, R88, R90 ;  /* 0x00000000585a7229 */ /* 0x002fce000000005a */
        /* <DEDUP_REMOVED lines=14> */
[----:B---3--:R-:W-:Y:S02]  /*e9d30*/  IMAD.IADD R38, R103, 0x1, R88 ;  /* 0x0000000167267824 */ /* 0x008fe400078e0258 */
[----:B------:R-:W3:Y:S02]  /*e9d40*/  LDC.64 R102, c[0x3][R55+0x5208] ;  /* 0x00d4820037667b82 */ /* 0x000ee40000000a00 */
[----:B------:R-:W-:-:S06]  /*e9d50*/  IMAD.SHL.U32 R38, R38, 0x8, RZ ;  /* 0x0000000826267824 */ /* 0x000fcc00078e00ff */
        /* <DEDUP_REMOVED lines=42> */
.L_x_3059:
[----:B------:R-:W-:Y:S05]  /*ea000*/  BSYNC.RECONVERGENT B2 ;  /* 0x0000000000027941 */ /* 0x000fea0003800200 */
.L_x_3058:
        /* <DEDUP_REMOVED lines=11> */
[----:B------:R-:W-:Y:S07]  /*ea0c0*/  BSSY.RECONVERGENT B2, `(.L_x_3061) ;  /* 0x0000015000027945 */ /* 0x000fee0003800200 */
        /* <DEDUP_REMOVED lines=11> */
[----:B0-----:R-:W-:-:S10]  /*ea180*/  DFMA R108, R104, R100, R102 ;  /* 0x00000064686c722b */ /* 0x001fd40000000066 */
[----:B------:R-:W-:-:S05]  /*ea190*/  FFMA R38, RZ, R111, R109 ;  /* 0x0000006fff267223 */ /* 0x000fca000000006d */
[----:B------:R-:W-:-:S13]  /*ea1a0*/  FSETP.GT.AND P0, PT, |R38|, 1.469367938527859385e-39, PT ;  /* 0x001000002600780b */ /* 0x000fda0003f04200 */
[----:B------:R-:W-:Y:S05]  /*ea1b0*/  @P0 BRA P1, `(.L_x_3062) ;  /* 0x0000000000140947 */ /* 0x000fea0000800000 */
[----:B------:R-:W-:Y:S05]  /*ea1c0*/  BMOV.32.CLEAR RZ, B11 ;  /* 0x000000000bff7355 */ /* 0x000fea0000100000 */
[----:B------:R-:W-:Y:S01]  /*ea1d0*/  IMAD.MOV.U32 R126, RZ, RZ, R98 ;  /* 0x000000ffff7e7224 */ /* 0x000fe200078e0062 */
[----:B------:R-:W-:Y:S01]  /*ea1e0*/  MOV R38, 0xea210 ;  /* 0x000ea21000267802 */ /* 0x000fe20000000f00 */
[----:B------:R-:W-:-:S07]  /*ea1f0*/  IMAD.MOV.U32 R125, RZ, RZ, R99 ;  /* 0x000000ffff7d7224 */ /* 0x000fce00078e0063 */
[----:B------:R-:W-:Y:S05]  /*ea200*/  CALL.REL.NOINC `($__internal_0_$__cuda_sm20_div_rn_f64_full) ;  /* 0x000005f400a47944 */ /* 0x000fea0003c00000 */
.L_x_3062:
[----:B------:R-:W-:Y:S05]  /*ea210*/  BSYNC.RECONVERGENT B2 ;  /* 0x0000000000027941 */ /* 0x000fea0003800200 */
.L_x_3061:
        /* <DEDUP_REMOVED lines=19> */
.L_x_3060:
        /* <DEDUP_REMOVED lines=14> */
.L_x_3057:
[----:B------:R-:W-:Y:S01]  /*ea430*/  IMAD R90, R91, -0x18, R90 ;  /* 0xffffffe85b5a7824 */ /* 0x000fe200078e025a */
        /* <DEDUP_REMOVED lines=23> */
[----:B0-----:R-:W-:-:S03]  /*ea5b0*/  LEA R108, R89, 0x10000, 0x3 ;  /* 0x00010000596c7811 */ /* 0x001fc600078e18ff */
[----:B------:R-:W-:Y:S01]  /*ea5c0*/  IMAD R55, R55, 0x8, R38 ;  /* 0x0000000837377824 */ /* 0x000fe200078e0226 */
[----:B------:R-:W0:Y:S08]  /*ea5d0*/  LDC.64 R102, c[0x3][R108+-0x4d68] ;  /* 0x00eca6006c667b82 */ /* 0x000e300000000a00 */
[----:B------:R-:W0:Y:S02]  /*ea5e0*/  LDC.64 R88, c[0x3][R55+0x5208] ;  /* 0x00d4820037587b82 */ /* 0x000e240000000a00 */
[----:B0-----:R-:W-:-:S08]  /*ea5f0*/  DADD R88, R102, R88 ;  /* 0x0000000066587229 */ /* 0x001fd00000000058 */
[----:B------:R-:W-:-:S14]  /*ea600*/  DSETP.GT.AND P0, PT, |R88|, R86, PT ;  /* 0x000000565800722a */ /* 0x000fdc0003f04200 */
[----:B-1----:R-:W-:Y:S02]  /*ea610*/  @P0 IMAD.MOV.U32 R90, RZ, RZ, 0x0 ;  /* 0x00000000ff5a0424 */ /* 0x002fe400078e00ff */
        /* <DEDUP_REMOVED lines=31> */
[----:B------:R-:W-:Y:S01]  /*ea810*/  MOV R38, 0xea840 ;  /* 0x000ea84000267802 */ /* 0x000fe20000000f00 */
[----:B------:R-:W-:-:S07]  /*ea820*/  IMAD.MOV.U32 R125, RZ, RZ, R103 ;  /* 0x000000ffff7d7224 */ /* 0x000fce00078e0067 */
[----:B---3--:R-:W-:Y:S05]  /*ea830*/  CALL.REL.NOINC `($__internal_0_$__cuda_sm20_div_rn_f64_full) ;  /* 0x000005f000187944 */ /* 0x008fea0003c00000 */
[----:B------:R-:W-:Y:S02]  /*ea840*/  IMAD.MOV.U32 R86, RZ, RZ, R108 ;  /* 0x000000ffff567224 */ /* 0x000fe400078e006c */
[----:B------:R-:W-:-:S07]  /*ea850*/  IMAD.MOV.U32 R87, RZ, RZ, R109 ;  /* 0x000000ffff577224 */ /* 0x000fce00078e006d */
.L_x_3065:
[----:B------:R-:W-:Y:S05]  /*ea860*/  BSYNC.RECONVERGENT B2 ;  /* 0x0000000000027941 */ /* 0x000fea0003800200 */
.L_x_3064:
        /* <DEDUP_REMOVED lines=11> */
[----:B------:R-:W-:Y:S07]  /*ea920*/  BSSY.RECONVERGENT B2, `(.L_x_3067) ;  /* 0x0000015000027945 */ /* 0x000fee0003800200 */
[----:B------:R-:W-:-:S06]  /*ea930*/  DADD R110, R92, R110 ;  /* 0x000000005c6e7229 */ /* 0x000fcc000000006e */
[----:B------:R-:W0:Y:S02]  /*ea940*/  MUFU.RCP64H R99, R111 ;  /* 0x0000006f00637308 */ /* 0x000e240000001800 */
[----:B0-----:R-:W-:-:S08]  /*ea950*/  DFMA R100, -R110, R98, 1 ;  /* 0x3ff000006e64742b */ /* 0x001fd00000000162 */
        /* <DEDUP_REMOVED lines=16> */
[----:B---3--:R-:W-:Y:S05]  /*eaa60*/  CALL.REL.NOINC `($__internal_0_$__cuda_sm20_div_rn_f64_full) ;  /* 0x000005ec008c7944 */ /* 0x008fea0003c00000 */
.L_x_3068:
[----:B------:R-:W-:Y:S05]  /*eaa70*/  BSYNC.RECONVERGENT B2 ;  /* 0x0000000000027941 */ /* 0x000fea0003800200 */
.L_x_3067:
        /* <DEDUP_REMOVED lines=19> */
.L_x_3066:
        /* <DEDUP_REMOVED lines=14> */
.L_x_3056:
        /* <DEDUP_REMOVED lines=15> */
.L_x_3069:
[----:B------:R-:W-:Y:S01]  /*ead80*/  IMAD R38, R91, -0x18, R55 ;  /* 0xffffffe85b267824 */ /* 0x000fe200078e0237 */
[----:B------:R-:W-:Y:S01]  /*ead90*/  R2UR UR4, R62 ;  /* 0x000000003e0472ca */ /* 0x000fe200000e0000 */
[----:B------:R-:W1:Y:S01]  /*eada0*/  LDC.64 R90, c[0x3][R102+0x5640] ;  /* 0x00d59000665a7b82 */ /* 0x000e620000000a00 */
[C---:B------:R-:W-:Y:S02]  /*eadb0*/  R2UR UR5, R63.reuse ;  /* 0x000000003f0572ca */ /* 0x040fe400000e0000 */
[----:B------:R-:W-:Y:S02]  /*eadc0*/  LEA R88, R38, 0x10000, 0x3 ;  /* 0x0001000026587811 */ /* 0x000fe400078e18ff */
[C---:B------:R-:W-:Y:S02]  /*eadd0*/  R2UR UR10, R62.reuse ;  /* 0x000000003e0a72ca */ /* 0x040fe400000e0000 */
[----:B------:R-:W-:Y:S02]  /*eade0*/  R2UR UR11, R63 ;  /* 0x000000003f0b72ca */ /* 0x000fe400000e0000 */
[----:B------:R-:W1:Y:S01]  /*eadf0*/  LDC.64 R88, c[0x3][R88+-0x4e30] ;  /* 0x00ec740058587b82 */ /* 0x000e620000000a00 */
[----:B------:R-:W-:-:S02]  /*eae00*/  R2UR UR8, R62 ;  /* 0x000000003e0872ca */ /* 0x000fc400000e0000 */
        /* <DEDUP_REMOVED lines=58> */
.L_x_3071:
[----:B------:R-:W-:Y:S05]  /*eb1b0*/  BSYNC.RECONVERGENT B2 ;  /* 0x0000000000027941 */ /* 0x000fea0003800200 */
.L_x_3070:
        /* <DEDUP_REMOVED lines=32> */
.L_x_3074:
[----:B------:R-:W-:Y:S05]  /*eb3c0*/  BSYNC.RECONVERGENT B2 ;  /* 0x0000000000027941 */ /* 0x000fea0003800200 */
.L_x_3073:
        /* <DEDUP_REMOVED lines=19> */
.L_x_3072:
        /* <DEDUP_REMOVED lines=13> */
.L_x_3063:
[----:B------:R-:W-:Y:S05]  /*eb5d0*/  BSYNC.RECONVERGENT B0 ;  /* 0x0000000000007941 */ /* 0x000fea0003800200 */
.L_x_3055:
        /* <DEDUP_REMOVED lines=9> */
[----:B01--4-:R-:W-:-:S06]  /*eb670*/  LEA R86, R38, 0x10000, 0x3 ;  /* 0x0001000026567811 */ /* 0x013fcc00078e18ff */
        /* <DEDUP_REMOVED lines=18> */
[----:B---3--:R-:W-:-:S05]  /*eb7a0*/  IMAD R38, R38, 0x5, R55 ;  /* 0x0000000526267824 */ /* 0x008fca00078e0237 */
[----:B------:R-:W-:-:S06]  /*eb7b0*/  LEA R88, R38, 0x10000, 0x3 ;  /* 0x0001000026587811 */ /* 0x000fcc00078e18ff */
[----:B------:R-:W1:Y:S02]  /*eb7c0*/  LDC.64 R88, c[0x3][R88+-0x4d68] ;  /* 0x00eca60058587b82 */ /* 0x000e640000000a00 */
[----:B-1----:R-:W-:Y:S01]  /*eb7d0*/  DADD R90, R88, 200 ;  /* 0x40690000585a7429 */ /* 0x002fe20000000000 */
[----:B------:R0:W-:Y:S07]  /*eb7e0*/  STG.E.64 desc[UR4][R56.64+0x2768], R88 ;  /* 0x0027685838007986 */ /* 0x0001ee000c101b04 */
[----:B------:R-:W-:-:S02]  /*eb7f0*/  DMUL R98, R90, R100 ;  /* 0x000000645a627228 */ /* 0x000fc40000000000 */
[----:B------:R-:W-:-:S06]  /*eb800*/  FSETP.GEU.AND P1, PT, |R91|, 6.5827683646048100446e-37, PT ;  /* 0x036000005b00780b */ /* 0x000fcc0003f2e200 */
[----:B------:R-:W-:-:S08]  /*eb810*/  DFMA R92, -R110, R98, R90 ;  /* 0x000000626e5c722b */ /* 0x000fd0000000015a */
[----:B--2---:R-:W-:-:S10]  /*eb820*/  DFMA R108, R100, R92, R98 ;  /* 0x0000005c646c722b */ /* 0x004fd40000000062 */
[----:B------:R-:W-:-:S05]  /*eb830*/  FFMA R38, RZ, R111, R109 ;  /* 0x0000006fff267223 */ /* 0x000fca000000006d */
[----:B------:R-:W-:-:S13]  /*eb840*/  FSETP.GT.AND P0, PT, |R38|, 1.469367938527859385e-39, PT ;  /* 0x001000002600780b */ /* 0x000fda0003f04200 */
[----:B0-----:R-:W-:Y:S05]  /*eb850*/  @P0 BRA P1, `(.L_x_3076) ;  /* 0x0000000000140947 */ /* 0x001fea0000800000 */
[----:B------:R-:W-:Y:S05]  /*eb860*/  BMOV.32.CLEAR RZ, B11 ;  /* 0x000000000bff7355 */ /* 0x000fea0000100000 */
[----:B------:R-:W-:Y:S01]  /*eb870*/  IMAD.MOV.U32 R126, RZ, RZ, R90 ;  /* 0x000000ffff7e7224 */ /* 0x000fe200078e005a */
[----:B------:R-:W-:Y:S01]  /*eb880*/  MOV R38, 0xeb8b0 ;  /* 0x000eb8b000267802 */ /* 0x000fe20000000f00 */
[----:B------:R-:W-:-:S07]  /*eb890*/  IMAD.MOV.U32 R125, RZ, RZ, R91 ;  /* 0x000000ffff7d7224 */ /* 0x000fce00078e005b */
[----:B------:R-:W-:Y:S05]  /*eb8a0*/  CALL.REL.NOINC `($__internal_0_$__cuda_sm20_div_rn_f64_full) ;  /* 0x000005dc00fc7944 */ /* 0x000fea0003c00000 */
.L_x_3076:
[----:B------:R-:W-:Y:S05]  /*eb8b0*/  BSYNC.RECONVERGENT B0 ;  /* 0x0000000000007941 */ /* 0x000fea0003800200 */
.L_x_3075:
        /* <DEDUP_REMOVED lines=26> */
.L_x_3077:
[C---:B------:R-:W-:Y:S02]  /*eba60*/  R2UR UR8, R62.reuse ;  /* 0x000000003e0872ca */ /* 0x040fe400000e0000 */
[C---:B------:R-:W-:Y:S02]  /*eba70*/  R2UR UR9, R63.reuse ;  /* 0x000000003f0972ca */ /* 0x040fe400000e0000 */
[----:B------:R-:W-:Y:S02]  /*eba80*/  R2UR UR4, R62 ;  /* 0x000000003e0472ca */ /* 0x000fe400000e0000 */
[----:B------:R-:W-:-:S09]  /*eba90*/  R2UR UR5, R63 ;  /* 0x000000003f0572ca */ /* 0x000fd200000e0000 */
[----:B------:R4:W-:Y:S04]  /*ebaa0*/  STG.E.64 desc[UR8][R56.64+0x2740], R88 ;  /* 0x0027405838007986 */ /* 0x0009e8000c101b08 */
[----:B------:R4:W-:Y:S02]  /*ebab0*/  STG.E.64 desc[UR4][R56.64+0x2738], R86 ;  /* 0x0027385638007986 */ /* 0x0009e4000c101b04 */
.L_x_3054:
[----:B------:R-:W-:Y:S05]  /*ebac0*/  BSYNC.RECONVERGENT B1 ;  /* 0x0000000000017941 */ /* 0x000fea0003800200 */
.L_x_3052:
[----:B------:R-:W-:Y:S02]  /*ebad0*/  R2UR UR4, R62 ;  /* 0x000000003e0472ca */ /* 0x000fe400000e0000 */
[----:B------:R-:W-:-:S13]  /*ebae0*/  R2UR UR5, R63 ;  /* 0x000000003f0572ca */ /* 0x000fda00000e0000 */
[----:B------:R-:W2:Y:S01]  /*ebaf0*/  LDG.E R38, desc[UR4][R60.64+0xcc] ;  /* 0x0000cc043c267981 */ /* 0x000ea2000c1e1900 */
[----:B------:R-:W-:Y:S02]  /*ebb00*/  VIADD R55, R81, 0xffffffff ;  /* 0xffffffff51377836 */ /* 0x000fe40000000000 */
[----:B-1----:R-:W-:Y:S02]  /*ebb10*/  IMAD.IADD R98, R52, 0x1, R75 ;  /* 0x0000000134627824 */ /* 0x002fe400078e024b */
[----:B--2---:R-:W-:-:S04]  /*ebb20*/  IMAD R99, R55, R38, RZ ;  /* 0x0000002637637224 */ /* 0x004fc800078e02ff */
[----:B----4-:R-:W-:-:S04]  /*ebb30*/  IMAD.IADD R89, R99, 0x1, R98 ;  /* 0x0000000163597824 */ /* 0x010fc800078e0262 */
[----:B------:R-:W-:-:S05]  /*ebb40*/  IMAD.WIDE R88, R89, 0x8, R46 ;  /* 0x0000000859587825 */ /* 0x000fca00078e022e */
[----:B------:R-:W2:Y:S01]  /*ebb50*/  LDG.E.64 R94, desc[UR4][R88.64] ;  /* 0x00000004585e7981 */ /* 0x000ea2000c1e1b00 */
[----:B-----5:R-:W-:Y:S01]  /*ebb60*/  IMAD.MOV.U32 R97, RZ, RZ, R87 ;  /* 0x000000ffff617224 */ /* 0x020fe200078e0057 */
[----:B------:R-:W-:Y:S01]  /*ebb70*/  BSSY.RELIABLE B0, `(.L_x_3078) ;  /* 0x0000021000007945 */ /* 0x000fe20003800100 */
[----:B------:R-:W-:Y:S02]  /*ebb80*/  IMAD.MOV.U32 R90, RZ, RZ, -0x771c970f ;  /* 0x88e368f1ff5a7424 */ /* 0x000fe400078e00ff */
[----:B------:R-:W-:Y:S01]  /*ebb90*/  IMAD.MOV.U32 R91, RZ, RZ, 0x3ee4f8b5 ;  /* 0x3ee4f8b5ff5b7424 */ /* 0x000fe200078e00ff */
[C-C-:B--2---:R-:W-:Y:S01]  /*ebba0*/  DSETP.MAX.AND P1, P2, |R94|.reuse, |R86|.reuse, PT ;  /* 0x400000565e00722a */ /* 0x144fe20003a2f200 */
[----:B------:R-:W-:Y:S01]  /*ebbb0*/  IMAD.MOV.U32 R80, RZ, RZ, R95 ;  /* 0x000000ffff507224 */ /* 0x000fe200078e005f */
[----:B------:R-:W-:Y:S01]  /*ebbc0*/  DADD R92, R94, -R86 ;  /* 0x000000005e5c7229 */ /* 0x000fe20000000856 */
[----:B------:R-:W-:-:S03]  /*ebbd0*/  IMAD.MOV.U32 R87, RZ, RZ, 0x41cdcd64 ;  /* 0x41cdcd64ff577424 */ /* 0x000fc600078e00ff */
[----:B------:R-:W-:-:S04]  /*ebbe0*/  FSEL R101, |R80|, |R97|, P1 ;  /* 0x4000006150657208 */ /* 0x000fc80000800200 */
[----:B------:R-:W-:Y:S01]  /*ebbf0*/  DSETP.GEU.AND P0, PT, |R92|, R90, PT ;  /* 0x0000005a5c00722a */ /* 0x000fe20003f0e200 */
[----:B------:R-:W-:Y:S01]  /*ebc00*/  SEL R92, R94, R86, P1 ;  /* 0x000000565e5c7207 */ /* 0x000fe20000800000 */
[----:B------:R-:W-:Y:S02]  /*ebc10*/  IMAD.MOV.U32 R86, RZ, RZ, -0x800000 ;  /* 0xff800000ff567424 */ /* 0x000fe400078e00ff */
        /* <DEDUP_REMOVED lines=9> */
[----:B------:R-:W4:Y:S01]  /*ebcb0*/  LDG.E.64 R92, desc[UR8][R56.64+0x2740] ;  /* 0x00274008385c7981 */ /* 0x000f22000c1e1b00 */
[----:B--2---:R-:W-:Y:S01]  /*ebcc0*/  IMAD.MOV.U32 R80, RZ, RZ, R97 ;  /* 0x000000ffff507224 */ /* 0x004fe200078e0061 */
[C-C-:B----4-:R-:W-:Y:S01]  /*ebcd0*/  DSETP.MAX.AND P0, P1, |R96|.reuse, |R92|.reuse, PT ;  /* 0x4000005c6000722a */ /* 0x150fe2000390f200 */
        /* <DEDUP_REMOVED lines=10> */
.L_x_3079:
[----:B------:R-:W-:Y:S05]  /*ebd80*/  BSYNC.RELIABLE B0 ;  /* 0x0000000000007941 */ /* 0x000fea0003800100 */
.L_x_3078:
        /* <DEDUP_REMOVED lines=20> */
[----:B------:R-:W4:Y:S04]  /*ebed0*/  LDG.E.U8 R96, desc[UR12][R82.64+-0x1] ;  /* 0xffffff0c52607981 */ /* 0x000f28000c1e1100 */
[----:B------:R-:W5:Y:S01]  /*ebee0*/  LDG.E.S8 R80, desc[UR4][R82.64] ;  /* 0x0000000452507981 */ /* 0x000f62000c1e1300 */
[----:B------:R-:W-:-:S03]  /*ebef0*/  IADD3 R38, PT, PT, R98, R99, -R38 ;  /* 0x0000006362267210 */ /* 0x000fc60007ffe826 */
[----:B------:R-:W3:Y:S02]  /*ebf00*/  LDG.E.64 R88, desc[UR4][R88.64] ;  /* 0x0000000458587981 */ /* 0x000ee4000c1e1b00 */
[----:B------:R-:W-:-:S04]  /*ebf10*/  VIADD R95, R38, 0xffffffff ;  /* 0xffffffff265f7836 */ /* 0x000fc80000000000 */
[----:B------:R-:W-:-:S06]  /*ebf20*/  IMAD.WIDE R94, R95, 0x8, R46 ;  /* 0x000000085f5e7825 */ /* 0x000fcc00078e022e */
[----:B------:R-:W3:Y:S01]  /*ebf30*/  LDG.E.64 R94, desc[UR8][R94.64] ;  /* 0x000000085e5e7981 */ /* 0x000ee2000c1e1b00 */
[----:B------:R-:W-:Y:S01]  /*ebf40*/  UMOV UR4, 0x57d19 ;  /* 0x00057d1900047882 */ /* 0x000fe20000000000 */
[----:B--2---:R-:W-:Y:S02]  /*ebf50*/  PRMT R85, R85, 0x3340, R92 ;  /* 0x0000334055557816 */ /* 0x004fe4000000005c */
[----:B----4-:R-:W-:-:S04]  /*ebf60*/  PRMT R96, R96, 0x3340, RZ ;  /* 0x0000334060607816 */ /* 0x010fc800000000ff */
[----:B------:R-:W-:-:S05]  /*ebf70*/  PRMT R85, R85, 0x5410, R96 ;  /* 0x0000541055557816 */ /* 0x000fca0000000060 */
[----:B-----5:R-:W-:Y:S01]  /*ebf80*/  IDP.4A.S8.U8 R80, R85, UR4, R80 ;  /* 0x0000000455507c26 */ /* 0x020fe20008000250 */
[----:B------:R-:W-:-:S04]  /*ebf90*/  UMOV UR4, 0x50 ;  /* 0x0000005000047882 */ /* 0x000fc80000000000 */
[----:B------:R-:W-:-:S04]  /*ebfa0*/  LEA R80, R80, UR4, 0x3 ;  /* 0x0000000450507c11 */ /* 0x000fc8000f8e18ff */
[----:B------:R-:W2:Y:S01]  /*ebfb0*/  LDC.64 R84, c[0x3][R80] ;  /* 0x00c0000050547b82 */ /* 0x000ea20000000a00 */
[----:B---3--:R-:W-:Y:S01]  /*ebfc0*/  IMAD.MOV.U32 R38, RZ, RZ, R89 ;  /* 0x000000ffff267224 */ /* 0x008fe200078e0059 */
[----:B--2---:R-:W-:-:S08]  /*ebfd0*/  DADD R84, R84, R94 ;  /* 0x0000000054547229 */ /* 0x004fd0000000005e */
[C-C-:B------:R-:W-:Y:S02]  /*ebfe0*/  DSETP.MAX.AND P2, P3, |R88|.reuse, |R84|.reuse, PT ;  /* 0x400000545800722a */ /* 0x140fe40003b4f200 */
[----:B------:R-:W-:Y:S01]  /*ebff0*/  DADD R82, R88, -R84 ;  /* 0x0000000058527229 */ /* 0x000fe20000000854 */
[----:B------:R-:W-:-:S05]  /*ec000*/  IMAD.MOV.U32 R89, RZ, RZ, R85 ;  /* 0x000000ffff597224 */ /* 0x000fca00078e0055 */
[----:B------:R-:W-:Y:S02]  /*ec010*/  FSEL R93, |R38|, |R89|, P2 ;  /* 0x40000059265d7208 */ /* 0x000fe40001000200 */
[----:B------:R-:W-:-:S04]  /*ec020*/  DSETP.GEU.AND P1, PT, |R82|, R90, PT ;  /* 0x0000005a5200722a */ /* 0x000fc80003f2e200 */
[----:B------:R-:W-:Y:S02]  /*ec030*/  @P3 LOP3.LUT R93, R89, 0x80000, RZ, 0xfc, !PT ;  /* 0x00080000595d3812 */ /* 0x000fe400078efcff */
[----:B------:R-:W-:-:S03]  /*ec040*/  SEL R82, R88, R84, P2 ;  /* 0x0000005458527207 */ /* 0x000fc60001000000 */
[----:B------:R-:W-:-:S06]  /*ec050*/  IMAD.MOV.U32 R83, RZ, RZ, R93 ;  /* 0x000000ffff537224 */ /* 0x000fcc00078e005d */
[----:B------:R-:W-:-:S14]  /*ec060*/  DSETP.GT.OR P1, PT, R82, R86, P1 ;  /* 0x000000565200722a */ /* 0x000fdc0000f24400 */
[----:B------:R-:W-:Y:S05]  /*ec070*/  @P1 BRA `(.L_x_3082) ;  /* 0x0000000000441947 */ /* 0x000fea0003800000 */
[----:B------:R-:W-:Y:S01]  /*ec080*/  VIADD R75, R75, 0xffffffff ;  /* 0xffffffff4b4b7836 */ /* 0x000fe20000000000 */
[----:B------:R-:W-:Y:S01]  /*ec090*/  R2UR UR4, R62 ;  /* 0x000000003e0472ca */ /* 0x000fe200000e0000 */
[----:B------:R-:W-:Y:S01]  /*ec0a0*/  IMAD R38, R122, -0x4b1, R51 ;  /* 0xfffffb4f7a267824 */ /* 0x000fe200078e0233 */
[----:B------:R-:W-:Y:S01]  /*ec0b0*/  R2UR UR5, R63 ;  /* 0x000000003f0572ca */ /* 0x000fe200000e0000 */
[----:B------:R-:W-:Y:S01]  /*ec0c0*/  IMAD.WIDE R82, R81, 0x4, R60 ;  /* 0x0000000451527825 */ /* 0x000fe200078e023c */
[C---:B------:R-:W-:Y:S02]  /*ec0d0*/  R2UR UR8, R62.reuse ;  /* 0x000000003e0872ca */ /* 0x040fe400000e0000 */
[C---:B------:R-:W-:Y:S01]  /*ec0e0*/  R2UR UR9, R63.reuse ;  /* 0x000000003f0972ca */ /* 0x040fe200000e0000 */
[----:B------:R-:W-:Y:S01]  /*ec0f0*/  IMAD.MOV.U32 R87, RZ, RZ, 0x1 ;  /* 0x00000001ff577424 */ /* 0x000fe200078e00ff */
[----:B------:R-:W-:Y:S01]  /*ec100*/  R2UR UR10, R62 ;  /* 0x000000003e0a72ca */ /* 0x000fe200000e0000 */
[----:B------:R-:W-:Y:S01]  /*ec110*/  IMAD.MOV.U32 R81, RZ, RZ, R55 ;  /* 0x000000ffff517224 */ /* 0x000fe200078e0037 */
[----:B------:R-:W-:-:S02]  /*ec120*/  R2UR UR11, R63 ;  /* 0x000000003f0b72ca */ /* 0x000fc400000e0000 */
[----:B------:R-:W-:Y:S02]  /*ec130*/  IADD3 R85, PT, PT, R38, 0x19, R75 ;  /* 0x0000001926557810 */ /* 0x000fe40007ffe04b */
[----:B------:R-:W-:Y:S01]  /*ec140*/  PLOP3.LUT P0, PT, PT, PT, PT, 0x8, 0x80 ;  /* 0x000000000080781c */ /* 0x000fe20003f0e170 */
[----:B------:R2:W-:Y:S02]  /*ec150*/  STG.E desc[UR4][R82.64+-0x8], R75 ;  /* 0xfffff84b52007986 */ /* 0x0005e4000c101904 */
[----:B------:R-:W-:-:S05]  /*ec160*/  IMAD.WIDE R84, R85, 0x4, R48 ;  /* 0x0000000455547825 */ /* 0x000fca00078e0230 */
[----:B------:R2:W-:Y:S04]  /*ec170*/  STG.E desc[UR8][R84.64], R55 ;  /* 0x0000003754007986 */ /* 0x0005e8000c101908 */
[----:B------:R2:W-:Y:S02]  /*ec180*/  STG.E desc[UR10][R60.64+0xe4], R87 ;  /* 0x0000e4573c007986 */ /* 0x0005e4000c10190a */
.L_x_3082:
[----:B------:R-:W-:Y:S05]  /*ec190*/  BSYNC.RECONVERGENT B0 ;  /* 0x0000000000007941 */ /* 0x000fea0003800200 */
.L_x_3081:
[----:B------:R-:W-:Y:S01]  /*ec1a0*/  R2UR UR4, R62 ;  /* 0x000000003e0472ca */ /* 0x000fe200000e0000 */
[----:B--2---:R-:W-:Y:S01]  /*ec1b0*/  IMAD.MOV.U32 R55, RZ, RZ, 0x3 ;  /* 0x00000003ff377424 */ /* 0x004fe200078e00ff */
[----:B------:R-:W-:Y:S01]  /*ec1c0*/  R2UR UR5, R63 ;  /* 0x000000003f0572ca */ /* 0x000fe200000e0000 */
[----:B------:R-:W-:-:S12]  /*ec1d0*/  BSSY.RECONVERGENT B2, `(.L_x_3083) ;  /* 0x000034a000027945 */ /* 0x000fd80003800200 */
[----:B------:R2:W-:Y:S01]  /*ec1e0*/  STG.E desc[UR4][R60.64+0xd8], R55 ;  /* 0x0000d8373c007986 */ /* 0x0005e2000c101904 */
[----:B------:R-:W-:Y:S05]  /*ec1f0*/  @!P0 BRA `(.L_x_3084) ;  /* 0x00000034001c8947 */ /* 0x000fea0003800000 */
[----:B------:R-:W-:-:S07]  /*ec200*/  IMAD.MOV.U32 R38, RZ, RZ, 0x3 ;  /* 0x00000003ff267424 */ /* 0x000fce00078e00ff */
.L_x_3115:
[----:B------:R-:W-:-:S13]  /*ec210*/  ISETP.GT.AND P0, PT, R38, 0x20, PT ;  /* 0x000000202600780c */ /* 0x000fda0003f04270 */
[----:B--2-4-:R-:W-:Y:S05]  /*ec220*/  @P0 BRA `(.L_x_3084) ;  /* 0x0000003400100947 */ /* 0x014fea0003800000 */
[----:B------:R-:W-:Y:S01]  /*ec230*/  IADD3 R38, PT, PT, R75, 0x1, -R38 ;  /* 0x000000014b267810 */ /* 0x000fe20007ffe826 */
[----:B--2---:R-:W-:Y:S01]  /*ec240*/  VIADD R55, R81, 0xffffffff ;  /* 0xffffffff51377836 */ /* 0x004fe20000000000 */
[----:B------:R-:W-:Y:S01]  /*ec250*/  R2UR UR4, R62 ;  /* 0x000000003e0472ca */ /* 0x000fe200000e0000 */
        /* <DEDUP_REMOVED lines=16> */
[----:B------:R-:W-:-:S03]  /*ec360*/  LEA.HI.X.SX32 R85, R81, R59, 0x1, P2 ;  /* 0x0000003b51557211 */ /* 0x000fc600010f0eff */
[----:B------:R2:W-:Y:S01]  /*ec370*/  STG.E desc[UR8][R60.64+0xe0], R91 ;  /* 0x0000e05b3c007986 */ /* 0x0005e2000c101908 */
[----:B------:R-:W-:-:S03]  /*ec380*/  @!P0 IMAD.MOV.U32 R83, RZ, RZ, R87 ;  /* 0x000000ffff538224 */ /* 0x000fc600078e0057 */
[----:B------:R2:W-:Y:S04]  /*ec390*/  STG.E desc[UR4][R60.64+0xdc], R87 ;  /* 0x0000dc573c007986 */ /* 0x0005e8000c101904 */
.L_x_3114:
[----:B------:R-:W-:-:S04]  /*ec3a0*/  ISETP.GE.AND P0, PT, R38, R75, PT ;  /* 0x0000004b2600720c */ /* 0x000fc80003f06270 */
[----:B------:R-:W-:-:S13]  /*ec3b0*/  ISETP.LT.OR P0, PT, R83, 0x1, P0 ;  /* 0x000000015300780c */ /* 0x000fda0000701670 */
[----:B----4-:R-:W-:Y:S05]  /*ec3c0*/  @P0 BRA `(.L_x_3086) ;  /* 0x00000030008c0947 */ /* 0x010fea0003800000 */
        /* <DEDUP_REMOVED lines=15> */
[----:B------:R-:W3:Y:S01]  /*ec4c0*/  LDG.E R103, desc[UR12][R60.64+0xe0] ;  /* 0x0000e00c3c677981 */ /* 0x000ee2000c1e1900 */
[----:B------:R-:W-:Y:S01]  /*ec4d0*/  R2UR UR14, R62 ;  /* 0x000000003e0e72ca */ /* 0x000fe200000e0000 */
[----:B------:R-:W-:Y:S01]  /*ec4e0*/  IMAD.MOV.U32 R86, RZ, RZ, 0x0 ;  /* 0x00000000ff567424 */ /* 0x000fe200078e00ff */
[----:B------:R-:W-:Y:S01]  /*ec4f0*/  R2UR UR15, R63 ;  /* 0x000000003f0f72ca */ /* 0x000fe200000e0000 */
[----:B--2---:R-:W-:Y:S01]  /*ec500*/  IMAD.MOV.U32 R87, RZ, RZ, -0x3f56d000 ;  /* 0xc0a93000ff577424 */ /* 0x004fe200078e00ff */
[----:B------:R4:W-:Y:S01]  /*ec510*/  STG.E.64 desc[UR8][R56.64+0x2760], RZ ;  /* 0x002760ff38007986 */ /* 0x0009e2000c101b08 */
[----:B------:R-:W-:Y:S03]  /*ec520*/  BSSY.RECONVERGENT B0, `(.L_x_3087) ;  /* 0x00002c4000007945 */ /* 0x000fe60003800200 */
[----:B------:R4:W-:Y:S01]  /*ec530*/  STG.E.64 desc[UR4][R56.64+0x2758], R86 ;  /* 0x0027585638007986 */ /* 0x0009e2000c101b04 */
[----:B-----5:R-:W-:-:S02]  /*ec540*/  LOP3.LUT R38, RZ, R83, RZ, 0x33, !PT ;  /* 0x00000053ff267212 */ /* 0x020fc400078e33ff */
        /* <DEDUP_REMOVED lines=25> */
[----:B----4-:R2:W5:Y:S04]  /*ec6e0*/  @!P1 LDG.E.64 R86, desc[UR4][R56.64+0x2760] ;  /* 0x0027600438569981 */ /* 0x010568000c1e1b00 */
        /* <DEDUP_REMOVED lines=29> */
[----:B------:R-:W-:-:S04]  /*ec8c0*/  LEA R38, R38, UR4, 0x3 ;  /* 0x0000000426267c11 */ /* 0x000fc8000f8e18ff */
        /* <DEDUP_REMOVED lines=22> */
.L_x_3091:
[----:B------:R-:W-:Y:S05]  /*eca30*/  BSYNC.RECONVERGENT B11 ;  /* 0x00000000000b7941 */ /* 0x000fea0003800200 */
.L_x_3090:
[----:B------:R-:W-:Y:S02]  /*eca40*/  R2UR UR4, R62 ;  /* 0x000000003e0472ca */ /* 0x000fe400000e0000 */
[----:B------:R-:W-:-:S13]  /*eca50*/  R2UR UR5, R63 ;  /* 0x000000003f0572ca */ /* 0x000fda00000e0000 */
[----:B------:R-:W4:Y:S01]  /*eca60*/  LDG.E R38, desc[UR4][R60.64+0xcc] ;  /* 0x0000cc043c267981 */ /* 0x000f22000c1e1900 */
[----:B------:R-:W-:Y:S02]  /*eca70*/  VIADD R83, R83, 0xffffffff ;  /* 0xffffffff53537836 */ /* 0x000fe40000000000 */
[----:B------:R-:W-:-:S04]  /*eca80*/  IMAD.IADD R92, R51, 0x1, R103 ;  /* 0x00000001335c7824 */ /* 0x000fc800078e0267 */
[----:B----4-:R-:W-:-:S04]  /*eca90*/  IMAD R101, R83, R38, R92 ;  /* 0x0000002653657224 */ /* 0x010fc800078e025c */
[----:B------:R-:W-:-:S05]  /*ecaa0*/  IMAD.WIDE R100, R101, 0x8, R46 ;  /* 0x0000000865647825 */ /* 0x000fca00078e022e */
[----:B------:R-:W4:Y:S01]  /*ecab0*/  LDG.E.64 R90, desc[UR4][R100.64] ;  /* 0x00000004645a7981 */ /* 0x000f22000c1e1b00 */
[----:B------:R-:W-:Y:S02]  /*ecac0*/  R2UR UR8, R62 ;  /* 0x000000003e0872ca */ /* 0x000fe400000e0000 */
[----:B------:R-:W-:Y:S01]  /*ecad0*/  R2UR UR9, R63 ;  /* 0x000000003f0972ca */ /* 0x000fe200000e0000 */
[----:B----45:R-:W-:Y:S01]  /*ecae0*/  DADD R90, R90, R86 ;  /* 0x000000005a5a7229 */ /* 0x030fe20000000056 */
[----:B------:R-:W4:Y:S06]  /*ecaf0*/  LDG.E.64 R86, desc[UR4][R56.64+0x2720] ;  /* 0x0027200438567981 */ /* 0x000f2c000c1e1b00 */
[----:B------:R0:W-:Y:S05]  /*ecb00*/  STG.E.64 desc[UR4][R56.64+0x2760], R90 ;  /* 0x0027605a38007986 */ /* 0x0001ea000c101b04 */
[----:B------:R-:W2:Y:S02]  /*ecb10*/  LDG.E R38, desc[UR8][R60.64+0xcc] ;  /* 0x0000cc083c267981 */ /* 0x000ea4000c1e1900 */
[----:B--2---:R-:W-:-:S04]  /*ecb20*/  IMAD R38, R83, R38, R92 ;  /* 0x0000002653267224 */ /* 0x004fc800078e025c */
        /* <DEDUP_REMOVED lines=9> */
[----:B------:R-:W-:Y:S01]  /*ecbc0*/  @P1 IMAD.MOV.U32 R91, RZ, RZ, 0x7ff00000 ;  /* 0x7ff00000ff5b1424 */ /* 0x000fe200078e00ff */
[----:B------:R-:W-:Y:S05]  /*ecbd0*/  BMOV.32.CLEAR RZ, B11 ;  /* 0x000000000bff7355 */ /* 0x000fea0000100000 */
[----:B------:R-:W-:Y:S01]  /*ecbe0*/  BSSY.RECONVERGENT B11, `(.L_x_3092) ;  /* 0x00000200000b7945 */ /* 0x000fe20003800200 */
[----:B---3--:R-:W-:-:S07]  /*ecbf0*/  DADD R94, R92, R94 ;  /* 0x000000005c5e7229 */ /* 0x008fce000000005e */
[----:B------:R0:W-:Y:S02]  /*ecc00*/  STG.E.64 desc[UR8][R56.64+0x2758], R94 ;  /* 0x0027585e38007986 */ /* 0x0001e4000c101b08 */
        /* <DEDUP_REMOVED lines=29> */
.L_x_3093:
[----:B------:R-:W-:Y:S05]  /*ecde0*/  BSYNC.RECONVERGENT B11 ;  /* 0x00000000000b7941 */ /* 0x000fea0003800200 */
.L_x_3092:
[C---:B------:R-:W-:Y:S02]  /*ecdf0*/  R2UR UR4, R62.reuse ;  /* 0x000000003e0472ca */ /* 0x040fe400000e0000 */
[C---:B------:R-:W-:Y:S02]  /*ece00*/  R2UR UR5, R63.reuse ;  /* 0x000000003f0572ca */ /* 0x040fe400000e0000 */
[----:B------:R-:W-:Y:S02]  /*ece10*/  R2UR UR8, R62 ;  /* 0x000000003e0872ca */ /* 0x000fe400000e0000 */
[----:B------:R-:W-:-:S09]  /*ece20*/  R2UR UR9, R63 ;  /* 0x000000003f0972ca */ /* 0x000fd200000e0000 */
[----:B------:R0:W-:Y:S04]  /*ece30*/  STG.E.64 desc[UR4][R56.64+0x2748], R108 ;  /* 0x0027486c38007986 */ /* 0x0001e8000c101b04 */
[----:B------:R-:W2:Y:S02]  /*ece40*/  LDG.E R38, desc[UR8][R60.64+0xcc] ;  /* 0x0000cc083c267981 */ /* 0x000ea4000c1e1900 */
        /* <DEDUP_REMOVED lines=25> */
[----:B------:R-:W-:Y:S01]  /*ecfe0*/  IMAD.MOV.U32 R126, RZ, RZ, R86 ;  /* 0x000000ffff7e7224 */ /* 0x000fe200078e0056 */
[----:B------:R-:W-:Y:S01]  /*ecff0*/  MOV R38, 0xed020 ;  /* 0x000ed02000267802 */ /* 0x000fe20000000f00 */
[----:B------:R-:W-:-:S07]  /*ed000*/  IMAD.MOV.U32 R125, RZ, RZ, R87 ;  /* 0x000000ffff7d7224 */ /* 0x000fce00078e0057 */
[----:B-1----:R-:W-:Y:S05]  /*ed010*/  CALL.REL.NOINC `($__internal_0_$__cuda_sm20_div_rn_f64_full) ;  /* 0x000005c800207944 */ /* 0x002fea0003c00000 */
.L_x_3095:
[----:B------:R-:W-:Y:S05]  /*ed020*/  BSYNC.RECONVERGENT B11 ;  /* 0x00000000000b7941 */ /* 0x000fea0003800200 */
.L_x_3094:
        /* <DEDUP_REMOVED lines=10> */
.L_x_3089:
[C---:B------:R-:W-:Y:S02]  /*ed0d0*/  R2UR UR4, R62.reuse ;  /* 0x000000003e0472ca */ /* 0x040fe400000e0000 */
[C---:B------:R-:W-:Y:S02]  /*ed0e0*/  R2UR UR5, R63.reuse ;  /* 0x000000003f0572ca */ /* 0x040fe400000e0000 */
[----:B------:R-:W-:Y:S02]  /*ed0f0*/  R2UR UR8, R62 ;  /* 0x000000003e0872ca */ /* 0x000fe400000e0000 */
[----:B------:R-:W-:Y:S02]  /*ed100*/  R2UR UR9, R63 ;  /* 0x000000003f0972ca */ /* 0x000fe400000e0000 */
[-C--:B------:R-:W-:Y:S02]  /*ed110*/  IADD3 R92, P1, PT, R83, R58.reuse, RZ ;  /* 0x0000003a535c7210 */ /* 0x080fe40007f3e0ff */
[----:B----4-:R-:W-:-:S02]  /*ed120*/  IADD3 R86, P2, PT, R103, R58, RZ ;  /* 0x0000003a67567210 */ /* 0x010fc40007f5e0ff */
[-C--:B------:R-:W-:Y:S02]  /*ed130*/  LEA.HI.X.SX32 R93, R83, R59.reuse, 0x1, P1 ;  /* 0x0000003b535d7211 */ /* 0x080fe400008f0eff */
[----:B------:R-:W-:Y:S02]  /*ed140*/  LEA.HI.X.SX32 R87, R103, R59, 0x1, P2 ;  /* 0x0000003b67577211 */ /* 0x000fe400010f0eff */
[C---:B------:R-:W-:Y:S01]  /*ed150*/  R2UR UR10, R62.reuse ;  /* 0x000000003e0a72ca */ /* 0x040fe200000e0000 */
[----:B------:R-:W2:Y:S01]  /*ed160*/  LDG.E.S8 R38, desc[UR4][R92.64] ;  /* 0x000000045c267981 */ /* 0x000ea2000c1e1300 */
[C---:B------:R-:W-:Y:S02]  /*ed170*/  R2UR UR11, R63.reuse ;  /* 0x000000003f0b72ca */ /* 0x040fe400000e0000 */
[----:B------:R-:W-:Y:S01]  /*ed180*/  R2UR UR12, R62 ;  /* 0x000000003e0c72ca */ /* 0x000fe200000e0000 */
[----:B------:R-:W2:Y:S01]  /*ed190*/  LDG.E.S8 R91, desc[UR8][R86.64+0x1b] ;  /* 0x00001b08565b7981 */ /* 0x000ea2000c1e1300 */
[----:B------:R-:W-:-:S09]  /*ed1a0*/  R2UR UR13, R63 ;  /* 0x000000003f0d72ca */ /* 0x000fd200000e0000 */
[----:B------:R-:W3:Y:S04]  /*ed1b0*/  LDG.E.S8 R90, desc[UR10][R84.64] ;  /* 0x0000000a545a7981 */ /* 0x000ee8000c1e1300 */
[----:B------:R-:W3:Y:S01]  /*ed1c0*/  LDG.E.S8 R95, desc[UR12][R88.64+0x1b] ;  /* 0x00001b0c585f7981 */ /* 0x000ee2000c1e1300 */
[----:B------:R-:W-:Y:S02]  /*ed1d0*/  UMOV UR4, 0x50 ;  /* 0x0000005000047882 */ /* 0x000fe40000000000 */
[----:B------:R-:W-:Y:S01]  /*ed1e0*/  LEA R104, R101, UR4, 0x3 ;  /* 0x0000000465687c11 */ /* 0x000fe2000f8e18ff */
[----:B--2---:R-:W-:-:S05]  /*ed1f0*/  IMAD R38, R38, 0x5, R91 ;  /* 0x0000000526267824 */ /* 0x004fca00078e025b */
[----:B------:R-:W-:-:S06]  /*ed200*/  LEA R100, R38, 0x10000, 0x3 ;  /* 0x0001000026647811 */ /* 0x000fcc00078e18ff */
[----:B------:R-:W2:Y:S01]  /*ed210*/  LDC.64 R100, c[0x3][R100+-0x4d68] ;  /* 0x00eca60064647b82 */ /* 0x000ea20000000a00 */
[----:B---3--:R-:W-:-:S07]  /*ed220*/  IMAD R95, R90, 0x5, R95 ;  /* 0x000000055a5f7824 */ /* 0x008fce00078e025f */
[----:B------:R-:W2:Y:S01]  /*ed230*/  LDC.64 R90, c[0x3][R104+0x6270] ;  /* 0x00d89c00685a7b82 */ /* 0x000ea20000000a00 */
[----:B------:R-:W-:-:S07]  /*ed240*/  LEA R102, R95, 0x10000, 0x3 ;  /* 0x000100005f667811 */ /* 0x000fce00078e18ff */
[----:B------:R-:W3:Y:S01]  /*ed250*/  LDC.64 R94, c[0x3][R102+-0x4d68] ;  /* 0x00eca600665e7b82 */ /* 0x000ee20000000a00 */
[----:B--2---:R-:W-:-:S08]  /*ed260*/  DADD R90, R90, R100 ;  /* 0x000000005a5a7229 */ /* 0x004fd00000000064 */
[----:B---3--:R-:W-:-:S07]  /*ed270*/  DADD R90, R90, R94 ;  /* 0x000000005a5a7229 */ /* 0x008fce000000005e */
[----:B------:R2:W-:Y:S04]  /*ed280*/  STG.E.64 desc[UR8][R56.64+0x2760], R90 ;  /* 0x0027605a38007986 */ /* 0x0005e8000c101b08 */
[----:B------:R-:W3:Y:S01]  /*ed290*/  LDG.E R38, desc[UR10][R60.64+0xcc] ;  /* 0x0000cc0a3c267981 */ /* 0x000ee2000c1e1900 */
[----:B------:R-:W-:Y:S02]  /*ed2a0*/  VIADD R105, R83, 0xffffffff ;  /* 0xffffffff53697836 */ /* 0x000fe40000000000 */
[----:B------:R-:W-:-:S04]  /*ed2b0*/  IMAD.IADD R106, R51, 0x1, R103 ;  /* 0x00000001336a7824 */ /* 0x000fc800078e0267 */
[----:B---3--:R-:W-:-:S04]  /*ed2c0*/  IMAD R95, R105, R38, R106 ;  /* 0x00000026695f7224 */ /* 0x008fc800078e026a */
        /* <DEDUP_REMOVED lines=17> */
[----:B------:R-:W-:Y:S01]  /*ed3e0*/  LEA R102, R83, 0x10000, 0x3 ;  /* 0x0001000053667811 */ /* 0x000fe200078e18ff */
[----:B------:R-:W3:Y:S01]  /*ed3f0*/  LDC.64 R100, c[0x3][R38+0x5fa0] ;  /* 0x00d7e80026647b82 */ /* 0x000ee20000000a00 */
[----:B-----5:R-:W-:-:S07]  /*ed400*/  IMAD R83, R94, 0x5, R95 ;  /* 0x000000055e537824 */ /* 0x020fce00078e025f */
[----:B------:R-:W3:Y:S01]  /*ed410*/  LDC.64 R94, c[0x3][R102+-0x4e30] ;  /* 0x00ec7400665e7b82 */ /* 0x000ee20000000a00 */
[----:B------:R-:W-:-:S07]  /*ed420*/  LEA R103, R83, 0x10000, 0x3 ;  /* 0x0001000053677811 */ /* 0x000fce00078e18ff */
[----:B------:R-:W4:Y:S01]  /*ed430*/  LDC.64 R92, c[0x3][R103+-0x4e30] ;  /* 0x00ec7400675c7b82 */ /* 0x000f220000000a00 */
[----:B------:R-:W-:-:S13]  /*ed440*/  R2UR UR4, R62 ;  /* 0x000000003e0472ca */ /* 0x000fda00000e0000 */
[----:B------:R-:W5:Y:S01]  /*ed450*/  LDG.E.64 R86, desc[UR4][R56.64+0x2720] ;  /* 0x0027200438567981 */ /* 0x000f62000c1e1b00 */
[----:B---3--:R-:W-:-:S08]  /*ed460*/  DADD R94, R100, R94 ;  /* 0x00000000645e7229 */ /* 0x008fd0000000005e */
[----:B----4-:R-:W-:-:S07]  /*ed470*/  DADD R92, R94, R92 ;  /* 0x000000005e5c7229 */ /* 0x010fce000000005c */
[----:B------:R-:W-:Y:S04]  /*ed480*/  STG.E.64 desc[UR4][R56.64+0x2758], R92 ;  /* 0x0027585c38007986 */ /* 0x000fe8000c101b04 */
[----:B------:R-:W3:Y:S02]  /*ed490*/  LDG.E R83, desc[UR8][R60.64+0xcc] ;  /* 0x0000cc083c537981 */ /* 0x000ee4000c1e1900 */
[----:B---3--:R-:W-:-:S04]  /*ed4a0*/  IMAD R83, R105, R83, R106 ;  /* 0x0000005369537224 */ /* 0x008fc800078e026a */
[----:B------:R-:W-:-:S04]  /*ed4b0*/  VIADD R83, R83, 0x271 ;  /* 0x0000027153537836 */ /* 0x000fc80000000000 */
[----:B------:R-:W-:-:S05]  /*ed4c0*/  IMAD.WIDE R100, R83, 0x8, R46 ;  /* 0x0000000853647825 */ /* 0x000fca00078e022e */
[----:B------:R-:W3:Y:S01]  /*ed4d0*/  LDG.E.64 R94, desc[UR4][R100.64] ;  /* 0x00000004645e7981 */ /* 0x000ee2000c1e1b00 */
[----:B------:R-:W-:Y:S01]  /*ed4e0*/  UMOV UR4, 0xff800000 ;  /* 0xff80000000047882 */ /* 0x000fe20000000000 */
[----:B------:R-:W-:Y:S02]  /*ed4f0*/  UMOV UR5, 0x41cdcd64 ;  /* 0x41cdcd6400057882 */ /* 0x000fe40000000000 */
[----:B------:R-:W-:Y:S01]  /*ed500*/  DSETP.GT.AND P1, PT, |R90|, UR4, PT ;  /* 0x000000045a007e2a */ /* 0x000fe2000bf24200 */
[----:B------:R-:W-:Y:S01]  /*ed510*/  UMOV UR4, 0xcccccccd ;  /* 0xcccccccd00047882 */ /* 0x000fe20000000000 */
[----:B------:R-:W-:-:S12]  /*ed520*/  UMOV UR5, 0x4016cccc ;  /* 0x4016cccc00057882 */ /* 0x000fd80000000000 */
[----:B--2---:R-:W-:Y:S02]  /*ed530*/  @P1 IMAD.MOV.U32 R90, RZ, RZ, 0x0 ;  /* 0x00000000ff5a1424 */ /* 0x004fe400078e00ff */
[----:B------:R-:W-:Y:S01]  /*ed540*/  @P1 IMAD.MOV.U32 R91, RZ, RZ, 0x7ff00000 ;  /* 0x7ff00000ff5b1424 */ /* 0x000fe200078e00ff */
[----:B------:R-:W-:Y:S05]  /*ed550*/  BMOV.32.CLEAR RZ, B11 ;  /* 0x000000000bff7355 */ /* 0x000fea0000100000 */
[----:B------:R-:W-:Y:S01]  /*ed560*/  BSSY.RECONVERGENT B11, `(.L_x_3097) ;  /* 0x00000200000b7945 */ /* 0x000fe20003800200 */
[----:B---3--:R-:W-:-:S07]  /*ed570*/  DADD R94, R92, R94 ;  /* 0x000000005c5e7229 */ /* 0x008fce000000005e */
[----:B------:R2:W-:Y:S02]  /*ed580*/  STG.E.64 desc[UR8][R56.64+0x2758], R94 ;  /* 0x0027585e38007986 */ /* 0x0005e4000c101b08 */
[----:B--2---:R-:W-:Y:S02]  /*ed590*/  @P1 IMAD.MOV.U32 R94, RZ, RZ, 0x0 ;  /* 0x00000000ff5e1424 */ /* 0x004fe400078e00ff */
[----:B------:R-:W-:-:S06]  /*ed5a0*/  @P1 IMAD.MOV.U32 R95, RZ, RZ, -0x40100000 ;  /* 0xbff00000ff5f1424 */ /* 0x000fcc00078e00ff */
[----:B------:R-:W-:-:S08]  /*ed5b0*/  DADD R110, R94, -UR4 ;  /* 0x800000045e6e7e29 */ /* 0x000fd00008000000 */
[----:B-----5:R-:W-:-:S06]  /*ed5c0*/  DADD R110, R110, R86 ;  /* 0x000000006e6e7229 */ /* 0x020fcc0000000056 */
        /* <DEDUP_REMOVED lines=14> */
[----:B0-----:R-:W-:Y:S01]  /*ed6b0*/  DFMA R108, R104, R100, R102 ;  /* 0x00000064686c722b */ /* 0x001fe20000000066 */
        /* <DEDUP_REMOVED lines=10> */
.L_x_3098:
[----:B------:R-:W-:Y:S05]  /*ed760*/  BSYNC.RECONVERGENT B11 ;  /* 0x00000000000b7941 */ /* 0x000fea0003800200 */
.L_x_3097:
        /* <DEDUP_REMOVED lines=35> */
.L_x_3100:
[----:B------:R-:W-:Y:S05]  /*ed9a0*/  BSYNC.RECONVERGENT B11 ;  /* 0x00000000000b7941 */ /* 0x000fea0003800200 */
.L_x_3099:
        /* <DEDUP_REMOVED lines=10> */
.L_x_3088:
        /* <DEDUP_REMOVED lines=14> */
[----:B----4-:R-:W2:Y:S01]  /*edb30*/  LDG.E.U8 R101, desc[UR18][R88.64+0x1a] ;  /* 0x00001a1258657981 */ /* 0x010ea2000c1e1100 */
        /* <DEDUP_REMOVED lines=31> */
[----:B--2---:R-:W-:-:S07]  /*edd30*/  DADD R94, R94, R92 ;  /* 0x000000005e5e7229 */ /* 0x004fce000000005c */
[----:B------:R2:W-:Y:S04]  /*edd40*/  STG.E.64 desc[UR8][R56.64+0x2758], R94 ;  /* 0x0027585e38007986 */ /* 0x0005e8000c101b08 */
[----:B------:R-:W3:Y:S01]  /*edd50*/  LDG.E R92, desc[UR10][R60.64+0xcc] ;  /* 0x0000cc0a3c5c7981 */ /* 0x000ee2000c1e1900 */
[----:B------:R-:W-:Y:S02]  /*edd60*/  VIADD R105, R83, 0xffffffff ;  /* 0xffffffff53697836 */ /* 0x000fe40000000000 */
[----:B------:R-:W-:-:S04]  /*edd70*/  IMAD.IADD R103, R52, 0x1, R103 ;  /* 0x0000000134677824 */ /* 0x000fc800078e0267 */
[----:B---3--:R-:W-:-:S04]  /*edd80*/  IMAD R93, R105, R92, R103 ;  /* 0x0000005c695d7224 */ /* 0x008fc800078e0267 */
[----:B------:R-:W-:-:S06]  /*edd90*/  IMAD.WIDE R92, R93, 0x8, R46 ;  /* 0x000000085d5c7825 */ /* 0x000fcc00078e022e */
[----:B------:R-:W2:Y:S02]  /*edda0*/  LDG.E.64 R92, desc[UR8][R92.64] ;  /* 0x000000085c5c7981 */ /* 0x000ea4000c1e1b00 */
[----:B--2---:R-:W-:-:S07]  /*eddb0*/  DADD R94, R94, R92 ;  /* 0x000000005e5e7229 */ /* 0x004fce000000005c */
        /* <DEDUP_REMOVED lines=33> */
[----:B------:R-:W-:Y:S01]  /*edfd0*/  IMAD.MOV.U32 R100, RZ, RZ, 0x1 ;  /* 0x00000001ff647424 */ /* 0x000fe200078e00ff */
[----:B------:R-:W-:Y:S05]  /*edfe0*/  BMOV.32.CLEAR RZ, B11 ;  /* 0x000000000bff7355 */ /* 0x000fea0000100000 */
        /* <DEDUP_REMOVED lines=9> */
[----:B------:R-:W2:Y:S01]  /*ee080*/  MUFU.RCP64H R101, R111 ;  /* 0x0000006f00657308 */ /* 0x000ea20000001800 */
[----:B------:R-:W-:Y:S02]  /*ee090*/  R2UR UR4, R62 ;  /* 0x000000003e0472ca */ /* 0x000fe400000e0000 */
[----:B------:R-:W-:Y:S01]  /*ee0a0*/  R2UR UR5, R63 ;  /* 0x000000003f0572ca */ /* 0x000fe200000e0000 */
        /* <DEDUP_REMOVED lines=28> */
.L_x_3103:
[----:B------:R-:W-:Y:S05]  /*ee270*/  BSYNC.RECONVERGENT B11 ;  /* 0x00000000000b7941 */ /* 0x000fea0003800200 */
.L_x_3102:
[C---:B------:R-:W-:Y:S02]  /*ee280*/  R2UR UR4, R62.reuse ;  /* 0x000000003e0472ca */ /* 0x040fe400000e0000 */
[C---:B------:R-:W-:Y:S02]  /*ee290*/  R2UR UR5, R63.reuse ;  /* 0x000000003f0572ca */ /* 0x040fe400000e0000 */
[----:B------:R-:W-:Y:S02]  /*ee2a0*/  R2UR UR8, R62 ;  /* 0x000000003e0872ca */ /* 0x000fe400000e0000 */
[----:B------:R-:W-:-:S09]  /*ee2b0*/  R2UR UR9, R63 ;  /* 0x000000003f0972ca */ /* 0x000fd200000e0000 */
[----:B------:R2:W-:Y:S04]  /*ee2c0*/  STG.E.64 desc[UR4][R56.64+0x2748], R90 ;  /* 0x0027485a38007986 */ /* 0x0005e8000c101b04 */
[----:B------:R-:W3:Y:S02]  /*ee2d0*/  LDG.E R38, desc[UR8][R60.64+0xcc] ;  /* 0x0000cc083c267981 */ /* 0x000ee4000c1e1900 */
        /* <DEDUP_REMOVED lines=24> */
[----:B--2---:R-:W-:Y:S05]  /*ee460*/  @P1 BRA P2, `(.L_x_3105) ;  /* 0x0000000000101947 */ /* 0x004fea0001000000 */
[----:B------:R-:W-:Y:S01]  /*ee470*/  IMAD.MOV.U32 R126, RZ, RZ, R86 ;  /* 0x000000ffff7e7224 */ /* 0x000fe200078e0056 */
[----:B------:R-:W-:Y:S01]  /*ee480*/  MOV R38, 0xee4b0 ;  /* 0x000ee4b000267802 */ /* 0x000fe20000000f00 */
[----:B------:R-:W-:-:S07]  /*ee490*/  IMAD.MOV.U32 R125, RZ, RZ, R87 ;  /* 0x000000ffff7d7224 */ /* 0x000fce00078e0057 */
[----:B-1----:R-:W-:Y:S05]  /*ee4a0*/  CALL.REL.NOINC `($__internal_0_$__cuda_sm20_div_rn_f64_full) ;  /* 0x000005b000fc7944 */ /* 0x002fea0003c00000 */
.L_x_3105:
[----:B------:R-:W-:Y:S05]  /*ee4b0*/  BSYNC.RECONVERGENT B11 ;  /* 0x00000000000b7941 */ /* 0x000fea0003800200 */
.L_x_3104:
        /* <DEDUP_REMOVED lines=9> */
.L_x_3106:
[C---:B------:R-:W-:Y:S02]  /*ee550*/  R2UR UR8, R62.reuse ;  /* 0x000000003e0872ca */ /* 0x040fe400000e0000 */
[C---:B------:R-:W-:Y:S02]  /*ee560*/  R2UR UR9, R63.reuse ;  /* 0x000000003f0972ca */ /* 0x040fe400000e0000 */
[----:B------:R-:W-:Y:S02]  /*ee570*/  R2UR UR4, R62 ;  /* 0x000000003e0472ca */ /* 0x000fe400000e0000 */
[----:B------:R-:W-:-:S09]  /*ee580*/  R2UR UR5, R63 ;  /* 0x000000003f0572ca */ /* 0x000fd200000e0000 */
[----:B------:R2:W-:Y:S04]  /*ee590*/  STG.E.64 desc[UR8][R56.64+0x2740], R92 ;  /* 0x0027405c38007986 */ /* 0x0005e8000c101b08 */
[----:B------:R2:W-:Y:S01]  /*ee5a0*/  STG.E.64 desc[UR4][R56.64+0x2738], R94 ;  /* 0x0027385e38007986 */ /* 0x0005e2000c101b04 */
[----:B------:R-:W-:Y:S05]  /*ee5b0*/  BRA `(.L_x_3096) ;  /* 0x0000000800e87947 */ /* 0x000fea0003800000 */
.L_x_3101:
[C---:B------:R-:W-:Y:S02]  /*ee5c0*/  R2UR UR8, R62.reuse ;  /* 0x000000003e0872ca */ /* 0x040fe400000e0000 */
[C---:B------:R-:W-:Y:S02]  /*ee5d0*/  R2UR UR9, R63.reuse ;  /* 0x000000003f0972ca */ /* 0x040fe400000e0000 */
[C---:B------:R-:W-:Y:S02]  /*ee5e0*/  R2UR UR10, R62.reuse ;  /* 0x000000003e0a72ca */ /* 0x040fe400000e0000 */
[C---:B------:R-:W-:Y:S02]  /*ee5f0*/  R2UR UR11, R63.reuse ;  /* 0x000000003f0b72ca */ /* 0x040fe400000e0000 */
[----:B------:R-:W-:Y:S02]  /*ee600*/  R2UR UR12, R62 ;  /* 0x000000003e0c72ca */ /* 0x000fe400000e0000 */
[----:B------:R-:W-:-:S02]  /*ee610*/  R2UR UR13, R63 ;  /* 0x000000003f0d72ca */ /* 0x000fc400000e0000 */
[-C--:B------:R-:W-:Y:S02]  /*ee620*/  IADD3 R92, P1, PT, R83, R58.reuse, RZ ;  /* 0x0000003a535c7210 */ /* 0x080fe40007f3e0ff */
[----:B----4-:R-:W-:Y:S01]  /*ee630*/  IADD3 R86, P2, PT, R103, R58, RZ ;  /* 0x0000003a67567210 */ /* 0x010fe20007f5e0ff */
        /* <DEDUP_REMOVED lines=13> */
[----:B------:R-:W4:Y:S04]  /*ee710*/  LDG.E.U8 R94, desc[UR12][R86.64+0x1b] ;  /* 0x00001b0c565e7981 */ /* 0x000f28000c1e1100 */
[----:B------:R-:W5:Y:S04]  /*ee720*/  LDG.E.U8 R100, desc[UR14][R88.64+0x1b] ;  /* 0x00001b0e58647981 */ /* 0x000f68000c1e1100 */
[----:B------:R-:W5:Y:S04]  /*ee730*/  LDG.E.U8 R105, desc[UR16][R88.64+0x1a] ;  /* 0x00001a1058697981 */ /* 0x000f68000c1e1100 */
[----:B------:R-:W2:Y:S04]  /*ee740*/  LDG.E.U8 R102, desc[UR18][R84.64] ;  /* 0x0000001254667981 */ /* 0x000ea8000c1e1100 */
[----:B------:R-:W2:Y:S01]  /*ee750*/  LDG.E.S8 R38, desc[UR4][R86.64+0x1c] ;  /* 0x00001c0456267981 */ /* 0x000ea2000c1e1300 */
[----:B------:R-:W-:Y:S01]  /*ee760*/  UMOV UR5, 0x5197d ;  /* 0x0005197d00057882 */ /* 0x000fe20000000000 */
[----:B------:R-:W-:-:S02]  /*ee770*/  UMOV UR4, 0x50 ;  /* 0x0000005000047882 */ /* 0x000fc40000000000 */
[----:B------:R-:W-:Y:S01]  /*ee780*/  LEA R101, R101, UR4, 0x3 ;  /* 0x0000000465657c11 */ /* 0x000fe2000f8e18ff */
[----:B------:R-:W-:Y:S01]  /*ee790*/  UMOV UR6, 0x57d19 ;  /* 0x00057d1900067882 */ /* 0x000fe20000000000 */
[----:B---3--:R-:W-:Y:S02]  /*ee7a0*/  PRMT R90, R91, 0x3340, R90 ;  /* 0x000033405b5a7816 */ /* 0x008fe4000000005a */
[----:B----4-:R-:W-:-:S04]  /*ee7b0*/  PRMT R91, R94, 0x3340, RZ ;  /* 0x000033405e5b7816 */ /* 0x010fc800000000ff */
[----:B------:R-:W-:Y:S02]  /*ee7c0*/  PRMT R91, R90, 0x5410, R91 ;  /* 0x000054105a5b7816 */ /* 0x000fe4000000005b */
[----:B-----5:R-:W-:Y:S02]  /*ee7d0*/  PRMT R100, R105, 0x3340, R100 ;  /* 0x0000334069647816 */ /* 0x020fe40000000064 */
        /* <DEDUP_REMOVED lines=34> */
[----:B0-----:R-:W2:Y:S01]  /*eea00*/  LDG.E R108, desc[UR10][R60.64+0xf0] ;  /* 0x0000f00a3c6c7981 */ /* 0x001ea2000c1e1900 */
        /* <DEDUP_REMOVED lines=31> */
[----:B------:R-:W-:Y:S01]  /*eec00*/  UMOV UR4, 0xff800000 ;  /* 0xff80000000047882 */ /* 0x000fe20000000000 */
[----:B------:R-:W-:Y:S02]  /*eec10*/  UMOV UR5, 0x41cdcd64 ;  /* 0x41cdcd6400057882 */ /* 0x000fe40000000000 */
[----:B------:R-:W-:Y:S01]  /*eec20*/  DSETP.GT.AND P1, PT, |R90|, UR4, PT ;  /* 0x000000045a007e2a */ /* 0x000fe2000bf24200 */
[----:B------:R-:W-:Y:S01]  /*eec30*/  UMOV UR4, 0xcccccccd ;  /* 0xcccccccd00047882 */ /* 0x000fe20000000000 */
[----:B------:R-:W-:-:S12]  /*eec40*/  UMOV UR5, 0x4016cccc ;  /* 0x4016cccc00057882 */ /* 0x000fd80000000000 */
[----:B------:R-:W-:Y:S02]  /*eec50*/  @P1 IMAD.MOV.U32 R90, RZ, RZ, 0x0 ;  /* 0x00000000ff5a1424 */ /* 0x000fe400078e00ff */
        /* <DEDUP_REMOVED lines=34> */
.L_x_3108:
[----:B------:R-:W-:Y:S05]  /*eee80*/  BSYNC.RECONVERGENT B11 ;  /* 0x00000000000b7941 */ /* 0x000fea0003800200 */
.L_x_3107:
        /* <DEDUP_REMOVED lines=35> */
.L_x_3110:
[----:B------:R-:W-:Y:S05]  /*ef0c0*/  BSYNC.RECONVERGENT B11 ;  /* 0x00000000000b7941 */ /* 0x000fea0003800200 */
.L_x_3109:
        /* <DEDUP_REMOVED lines=9> */
.L_x_3096:
[----:B------:R-:W-:Y:S05]  /*ef160*/  BSYNC.RECONVERGENT B0 ;  /* 0x0000000000007941 */ /* 0x000fea0003800200 */
.L_x_3087:
[----:B------:R-:W-:Y:S02]  /*ef170*/  R2UR UR4, R62 ;  /* 0x000000003e0472ca */ /* 0x000fe400000e0000 */
[----:B------:R-:W-:-:S13]  /*ef180*/  R2UR UR5, R63 ;  /* 0x000000003f0572ca */ /* 0x000fda00000e0000 */
[----:B------:R-:W3:Y:S02]  /*ef190*/  LDG.E R38, desc[UR4][R60.64+0xcc] ;  /* 0x0000cc043c267981 */ /* 0x000ee4000c1e1900 */
[----:B---3--:R-:W-:-:S04]  /*ef1a0*/  IMAD R97, R55, R38, R80 ;  /* 0x0000002637617224 */ /* 0x008fc800078e0250 */
[----:B------:R-:W-:-:S05]  /*ef1b0*/  IMAD.WIDE R96, R97, 0x8, R46 ;  /* 0x0000000861607825 */ /* 0x000fca00078e022e */
[----:B--2---:R-:W2:Y:S01]  /*ef1c0*/  LDG.E.64 R92, desc[UR4][R96.64] ;  /* 0x00000004605c7981 */ /* 0x004ea2000c1e1b00 */
[----:B-----5:R-:W-:Y:S01]  /*ef1d0*/  IMAD.MOV.U32 R83, RZ, RZ, R95 ;  /* 0x000000ffff537224 */ /* 0x020fe200078e005f */
[----:B------:R-:W-:Y:S01]  /*ef1e0*/  BSSY.RELIABLE B0, `(.L_x_3111) ;  /* 0x0000022000007945 */ /* 0x000fe20003800100 */
[----:B------:R-:W-:Y:S02]  /*ef1f0*/  IMAD.MOV.U32 R86, RZ, RZ, -0x771c970f ;  /* 0x88e368f1ff567424 */ /* 0x000fe400078e00ff */
[----:B------:R-:W-:Y:S01]  /*ef200*/  IMAD.MOV.U32 R87, RZ, RZ, 0x3ee4f8b5 ;  /* 0x3ee4f8b5ff577424 */ /* 0x000fe200078e00ff */
[C-C-:B--2---:R-:W-:Y:S01]  /*ef210*/  DSETP.MAX.AND P2, P3, |R92|.reuse, |R94|.reuse, PT ;  /* 0x4000005e5c00722a */ /* 0x144fe20003b4f200 */
[----:B------:R-:W-:Y:S01]  /*ef220*/  IMAD.MOV.U32 R38, RZ, RZ, R93 ;  /* 0x000000ffff267224 */ /* 0x000fe200078e005d */
[----:B0---4-:R-:W-:-:S04]  /*ef230*/  DADD R90, R92, -R94 ;  /* 0x000000005c5a7229 */ /* 0x011fc8000000085e */
[----:B------:R-:W-:Y:S02]  /*ef240*/  FSEL R95, |R38|, |R83|, P2 ;  /* 0x40000053265f7208 */ /* 0x000fe40001000200 */
[----:B------:R-:W-:Y:S02]  /*ef250*/  SEL R92, R92, R94, P2 ;  /* 0x0000005e5c5c7207 */ /* 0x000fe40001000000 */
[----:B------:R-:W-:Y:S01]  /*ef260*/  DSETP.GEU.AND P1, PT, |R90|, R86, PT ;  /* 0x000000565a00722a */ /* 0x000fe20003f2e200 */
[----:B------:R-:W-:-:S03]  /*ef270*/  IMAD.MOV.U32 R90, RZ, RZ, -0x800000 ;  /* 0xff800000ff5a7424 */ /* 0x000fc600078e00ff */
        /* <DEDUP_REMOVED lines=11> */
[----:B--2---:R-:W-:Y:S02]  /*ef330*/  IMAD.MOV.U32 R83, RZ, RZ, R97 ;  /* 0x000000ffff537224 */ /* 0x004fe400078e0061 */
[----:B------:R-:W-:Y:S01]  /*ef340*/  IMAD.MOV.U32 R38, RZ, RZ, R96 ;  /* 0x000000ffff267224 */ /* 0x000fe200078e0060 */
[C-C-:B---3--:R-:W-:Y:S01]  /*ef350*/  DSETP.MAX.AND P2, P3, |R96|.reuse, |R92|.reuse, PT ;  /* 0x4000005c6000722a */ /* 0x148fe20003b4f200 */
[----:B------:R-:W-:Y:S01]  /*ef360*/  IMAD.MOV.U32 R98, RZ, RZ, R93 ;  /* 0x000000ffff627224 */ /* 0x000fe200078e005d */
[----:B------:R-:W-:-:S04]  /*ef370*/  DADD R94, R96, -R92 ;  /* 0x00000000605e7229 */ /* 0x000fc8000000085c */
[----:B------:R-:W-:-:S04]  /*ef380*/  FSEL R83, |R83|, |R98|, P2 ;  /* 0x4000006253537208 */ /* 0x000fc80001000200 */
[----:B------:R-:W-:Y:S01]  /*ef390*/  DSETP.GEU.AND P1, PT, |R94|, R86, PT ;  /* 0x000000565e00722a */ /* 0x000fe20003f2e200 */
[----:B------:R-:W-:-:S03]  /*ef3a0*/  SEL R86, R38, R92, P2 ;  /* 0x0000005c26567207 */ /* 0x000fc60001000000 */
[----:B------:R-:W-:-:S05]  /*ef3b0*/  @P3 LOP3.LUT R83, R98, 0x80000, RZ, 0xfc, !PT ;  /* 0x0008000062533812 */ /* 0x000fca00078efcff */
[----:B------:R-:W-:-:S06]  /*ef3c0*/  IMAD.MOV.U32 R87, RZ, RZ, R83 ;  /* 0x000000ffff577224 */ /* 0x000fcc00078e0053 */
[----:B------:R-:W-:-:S14]  /*ef3d0*/  DSETP.GT.OR P1, PT, R86, R90, P1 ;  /* 0x0000005a5600722a */ /* 0x000fdc0000f24400 */
[----:B------:R-:W-:Y:S05]  /*ef3e0*/  @!P1 BREAK.RELIABLE B0 ;  /* 0x0000000000009942 */ /* 0x000fea0003800100 */
[----:B------:R-:W-:Y:S05]  /*ef3f0*/  @!P1 BRA `(.L_x_3113) ;  /* 0x00000000003c9947 */ /* 0x000fea0003800000 */
.L_x_3112:
[----:B------:R-:W-:Y:S05]  /*ef400*/  BSYNC.RELIABLE B0 ;  /* 0x0000000000007941 */ /* 0x000fea0003800100 */
.L_x_3111:
        /* <DEDUP_REMOVED lines=14> */
.L_x_3113:
[C---:B------:R-:W-:Y:S02]  /*ef4f0*/  R2UR UR4, R62.reuse ;  /* 0x000000003e0472ca */ /* 0x040fe400000e0000 */
[C---:B------:R-:W-:Y:S02]  /*ef500*/  R2UR UR5, R63.reuse ;  /* 0x000000003f0572ca */ /* 0x040fe400000e0000 */
[----:B------:R-:W-:Y:S02]  /*ef510*/  R2UR UR8, R62 ;  /* 0x000000003e0872ca */ /* 0x000fe400000e0000 */
[----:B------:R-:W-:-:S09]  /*ef520*/  R2UR UR9, R63 ;  /* 0x000000003f0972ca */ /* 0x000fd200000e0000 */
[----:B------:R-:W2:Y:S04]  /*ef530*/  LDG.E R81, desc[UR4][R60.64+0xdc] ;  /* 0x0000dc043c517981 */ /* 0x000ea8000c1e1900 */
[----:B------:R-:W3:Y:S01]  /*ef540*/  LDG.E R75, desc[UR8][R60.64+0xe0] ;  /* 0x0000e0083c4b7981 */ /* 0x000ee2000c1e1900 */
[----:B------:R-:W-:Y:S01]  /*ef550*/  IMAD R38, R122, -0x4b1, R51 ;  /* 0xfffffb4f7a267824 */ /* 0x000fe200078e0233 */
[----:B------:R-:W-:Y:S01]  /*ef560*/  R2UR UR10, R62 ;  /* 0x000000003e0a72ca */ /* 0x000fe200000e0000 */
[----:B------:R-:W-:Y:S01]  /*ef570*/  IMAD.MOV.U32 R55, RZ, RZ, 0x1 ;  /* 0x00000001ff377424 */ /* 0x000fe200078e00ff */
[----:B------:R-:W-:Y:S01]  /*ef580*/  R2UR UR11, R63 ;  /* 0x000000003f0b72ca */ /* 0x000fe200000e0000 */
[C---:B--2---:R-:W-:Y:S01]  /*ef590*/  IMAD.IADD R83, R38.reuse, 0x1, R81 ;  /* 0x0000000126537824 */ /* 0x044fe200078e0251 */
[----:B---3--:R-:W-:-:S03]  /*ef5a0*/  IADD3 R85, PT, PT, R38, 0x19, R75 ;  /* 0x0000001926557810 */ /* 0x008fc60007ffe04b */
[----:B------:R-:W-:-:S04]  /*ef5b0*/  IMAD.WIDE R82, R83, 0x4, R48 ;  /* 0x0000000453527825 */ /* 0x000fc800078e0230 */
[----:B------:R-:W-:Y:S01]  /*ef5c0*/  IMAD.WIDE R84, R85, 0x4, R48 ;  /* 0x0000000455547825 */ /* 0x000fe200078e0230 */
[----:B------:R4:W-:Y:S04]  /*ef5d0*/  STG.E desc[UR4][R82.64], R75 ;  /* 0x0000004b52007986 */ /* 0x0009e8000c101904 */
[----:B------:R4:W-:Y:S04]  /*ef5e0*/  STG.E desc[UR8][R84.64], R81 ;  /* 0x0000005154007986 */ /* 0x0009e8000c101908 */
[----:B------:R4:W-:Y:S02]  /*ef5f0*/  STG.E desc[UR10][R60.64+0xe4], R55 ;  /* 0x0000e4373c007986 */ /* 0x0009e4000c10190a */
.L_x_3086:
[----:B------:R-:W-:Y:S05]  /*ef600*/  BSYNC.RECONVERGENT B1 ;  /* 0x0000000000017941 */ /* 0x000fea0003800200 */
.L_x_3085:
[----:B------:R-:W-:Y:S02]  /*ef610*/  R2UR UR4, R62 ;  /* 0x000000003e0472ca */ /* 0x000fe400000e0000 */
[----:B------:R-:W-:-:S13]  /*ef620*/  R2UR UR5, R63 ;  /* 0x000000003f0572ca */ /* 0x000fda00000e0000 */
[----:B----4-:R-:W4:Y:S02]  /*ef630*/  LDG.E R38, desc[UR4][R60.64+0xd8] ;  /* 0x0000d8043c267981 */ /* 0x010f24000c1e1900 */
[----:B----4-:R-:W-:-:S05]  /*ef640*/  VIADD R38, R38, 0x1 ;  /* 0x0000000126267836 */ /* 0x010fca0000000000 */
[----:B------:R4:W-:Y:S01]  /*ef650*/  STG.E desc[UR4][R60.64+0xd8], R38 ;  /* 0x0000d8263c007986 */ /* 0x0009e2000c101904 */
[----:B------:R-:W-:Y:S05]  /*ef660*/  @P0 BRA `(.L_x_3115) ;  /* 0xffffffc800e80947 */ /* 0x000fea000383ffff */
.L_x_3084:
[----:B------:R-:W-:Y:S05]  /*ef670*/  BSYNC.RECONVERGENT B2 ;  /* 0x0000000000027941 */ /* 0x000fea0003800200 */
.L_x_3083:
[----:B------:R-:W-:Y:S05]  /*ef680*/  BRA `(.L_x_3116) ;  /* 0xffffff9c00187947 */ /* 0x000fea000383ffff */
.L_x_3080:
[----:B------:R-:W-:Y:S05]  /*ef690*/  BSYNC.RECONVERGENT B3 ;  /* 0x0000000000037941 */ /* 0x000fea0003800200 */
.L_x_3051:
[----:B------:R-:W-:Y:S02]  /*ef6a0*/  R2UR UR4, R62 ;  /* 0x000000003e0472ca */ /* 0x000fe400000e0000 */
[----:B------:R-:W-:-:S13]  /*ef6b0*/  R2UR UR5, R63 ;  /* 0x000000003f0572ca */ /* 0x000fda00000e0000 */
[----:B------:R-:W2:Y:S01]  /*ef6c0*/  LDG.E.64 R80, desc[UR4][R56.64+0x2728] ;  /* 0x0027280438507981 */ /* 0x000ea2000c1e1b00 */
[----:B------:R-:W-:Y:S01]  /*ef6d0*/  BSSY.RECONVERGENT B0, `(.L_x_3117) ;  /* 0x0000079000007945 */ /* 0x000fe20003800200 */
[----:B------:R-:W-:Y:S02]  /*ef6e0*/  IMAD.MOV.U32 R88, RZ, RZ, 0x0 ;  /* 0x00000000ff587424 */ /* 0x000fe400078e00ff */
[----:B------:R-:W-:Y:S01]  /*ef6f0*/  IMAD.MOV.U32 R89, RZ, RZ, 0x3fe00000 ;  /* 0x3fe00000ff597424 */ /* 0x000fe200078e00ff */
[----:B--2---:R-:W-:-:S14]  /*ef700*/  DSETP.GT.AND P0, PT, |R80|, R86, PT ;  /* 0x000000565000722a */ /* 0x004fdc0003f04200 */
[----:B------:R-:W-:Y:S05]  /*ef710*/  @P0 BRA `(.L_x_3118) ;  /* 0x0000000400d00947 */ /* 0x000fea0003800000 */
[C---:B------:R-:W-:Y:S02]  /*ef720*/  R2UR UR4, R62.reuse ;  /* 0x000000003e0472ca */ /* 0x040fe400000e0000 */
[C---:B------:R-:W-:Y:S02]  /*ef730*/  R2UR UR5, R63.reuse ;  /* 0x000000003f0572ca */ /* 0x040fe400000e0000 */
[----:B------:R-:W-:Y:S02]  /*ef740*/  R2UR UR8, R62 ;  /* 0x000000003e0872ca */ /* 0x000fe400000e0000 */
[----:B------:R-:W-:-:S09]  /*ef750*/  R2UR UR9, R63 ;  /* 0x000000003f0972ca */ /* 0x000fd200000e0000 */
[----:B------:R-:W2:Y:S04]  /*ef760*/  LDG.E R55, desc[UR4][R60.64+0xd0] ;  /* 0x0000d0043c377981 */ /* 0x000ea8000c1e1900 */
[----:B------:R-:W4:Y:S04]  /*ef770*/  LDG.E R90, desc[UR4][R60.64+0xc8] ;  /* 0x0000c8043c5a7981 */ /* 0x000f28000c1e1900 */
[----:B------:R-:W3:Y:S01]  /*ef780*/  LDG.E R75, desc[UR8][R60.64+0xd4] ;  /* 0x0000d4083c4b7981 */ /* 0x000ee2000c1e1900 */
        /* <DEDUP_REMOVED lines=10> */
[----:B--2---:R-:W-:-:S04]  /*ef830*/  VIADD R55, R55, 0xffffffff ;  /* 0xffffffff37377836 */ /* 0x004fc80000000000 */
[----:B------:R-:W-:Y:S01]  /*ef840*/  IMAD R80, R38, R55, R51 ;  /* 0x0000003726507224 */ /* 0x000fe200078e0233 */
[----:B----4-:R-:W-:-:S03]  /*ef850*/  ISETP.GE.AND P0, PT, R90, 0x1, PT ;  /* 0x000000015a00780c */ /* 0x010fc60003f06270 */
[----:B---3--:R-:W-:Y:S02]  /*ef860*/  IMAD.IADD R75, R75, 0x1, R80 ;  /* 0x000000014b4b7824 */ /* 0x008fe400078e0250 */
[----:B------:R1:W5:Y:S02]  /*ef870*/  LDG.E.64 R80, desc[UR8][R56.64+0x2718] ;  /* 0x0027180838507981 */ /* 0x000364000c1e1b00 */
[----:B------:R-:W-:-:S05]  /*ef880*/  IMAD.WIDE R88, R75, 0x8, R46 ;  /* 0x000000084b587825 */ /* 0x000fca00078e022e */
[----:B------:R1:W5:Y:S04]  /*ef890*/  LDG.E.64 R82, desc[UR4][R88.64] ;  /* 0x0000000458527981 */ /* 0x000368000c1e1b00 */
[----:B------:R1:W5:Y:S01]  /*ef8a0*/  LDG.E.64 R86, desc[UR10][R88.64+0x1388] ;  /* 0x0013880a58567981 */ /* 0x000362000c1e1b00 */
[----:B------:R-:W-:-:S03]  /*ef8b0*/  IMAD.MOV.U32 R55, RZ, RZ, RZ ;  /* 0x000000ffff377224 */ /* 0x000fc600078e00ff */
[----:B------:R1:W-:Y:S04]  /*ef8c0*/  STG.E desc[UR14][R60.64+0xdc], RZ ;  /* 0x0000dcff3c007986 */ /* 0x0003e8000c10190e */
[----:B------:R1:W-:Y:S01]  /*ef8d0*/  STG.E desc[UR16][R60.64+0xd8], RZ ;  /* 0x0000d8ff3c007986 */ /* 0x0003e2000c101910 */
[----:B------:R-:W-:Y:S05]  /*ef8e0*/  @!P0 BRA `(.L_x_3120) ;  /* 0x0000000000448947 */ /* 0x000fea0003800000 */
[----:B------:R-:W-:Y:S02]  /*ef8f0*/  IMAD.MOV.U32 R55, RZ, RZ, RZ ;  /* 0x000000ffff377224 */ /* 0x000fe400078e00ff */
[----:B------:R-:W-:-:S07]  /*ef900*/  IMAD.MOV.U32 R75, RZ, RZ, RZ ;  /* 0x000000ffff4b7224 */ /* 0x000fce00078e00ff */
.L_x_3121:
[----:B------:R-:W-:Y:S01]  /*ef910*/  R2UR UR4, R62 ;  /* 0x000000003e0472ca */ /* 0x000fe200000e0000 */
[----:B-1----:R-:W-:Y:S01]  /*ef920*/  IMAD.WIDE.U32 R88, R75, 0x4, R60 ;  /* 0x000000044b587825 */ /* 0x002fe200078e003c */
        /* <DEDUP_REMOVED lines=13> */
.L_x_3120:
[----:B------:R-:W-:Y:S05]  /*efa00*/  BSYNC.RECONVERGENT B1 ;  /* 0x0000000000017941 */ /* 0x000fea0003800200 */
.L_x_3119:
[----:B------:R-:W-:Y:S01]  /*efa10*/  R2UR UR4, R62 ;  /* 0x000000003e0472ca */ /* 0x000fe200000e0000 */
[----:B------:R-:W-:Y:S01]  /*efa20*/  BSSY.RECONVERGENT B1, `(.L_x_3122) ;  /* 0x0000015000017945 */ /* 0x000fe20003800200 */
[----:B------:R-:W-:Y:S02]  /*efa30*/  R2UR UR5, R63 ;  /* 0x000000003f0572ca */ /* 0x000fe400000e0000 */
[----:B------:R-:W-:-:S11]  /*efa40*/  ISETP.GE.AND P0, PT, R38, 0x1, PT ;  /* 0x000000012600780c */ /* 0x000fd60003f06270 */
[----:B------:R2:W-:Y:S02]  /*efa50*/  STG.E desc[UR4][R60.64+0xd8], RZ ;  /* 0x0000d8ff3c007986 */ /* 0x0005e4000c101904 */
[----:B------:R-:W-:Y:S05]  /*efa60*/  @!P0 BRA `(.L_x_3123) ;  /* 0x0000000000408947 */ /* 0x000fea0003800000 */
[----:B------:R-:W-:-:S07]  /*efa70*/  IMAD.MOV.U32 R75, RZ, RZ, RZ ;  /* 0x000000ffff4b7224 */ /* 0x000fce00078e00ff */
.L_x_3124:
[----:B------:R-:W-:Y:S01]  /*efa80*/  R2UR UR4, R62 ;  /* 0x000000003e0472ca */ /* 0x000fe200000e0000 */
[----:B-1----:R-:W-:Y:S01]  /*efa90*/  IMAD.WIDE.U32 R88, R75, 0x4, R60 ;  /* 0x000000044b587825 */ /* 0x002fe200078e003c */
        /* <DEDUP_REMOVED lines=13> */
.L_x_3123:
[----:B------:R-:W-:Y:S05]  /*efb70*/  BSYNC.RECONVERGENT B1 ;  /* 0x0000000000017941 */ /* 0x000fea0003800200 */
.L_x_3122:
        /* <DEDUP_REMOVED lines=9> */
[----:B------:R-:W-:Y:S01]  /*efc10*/  UMOV UR4, 0xcccccccd ;  /* 0xcccccccd00047882 */ /* 0x000fe20000000000 */
[----:B------:R-:W0:Y:S01]  /*efc20*/  I2F.F64 R86, R55 ;  /* 0x0000003700567312 */ /* 0x000e220000201c00 */
        /* <DEDUP_REMOVED lines=25> */
[----:B------:R-:W-:Y:S01]  /*efdc0*/  MOV R38, 0xefdf0 ;  /* 0x000efdf000267802 */ /* 0x000fe20000000f00 */
[----:B------:R-:W-:-:S07]  /*efdd0*/  IMAD.MOV.U32 R125, RZ, RZ, R81 ;  /* 0x000000ffff7d7224 */ /* 0x000fce00078e0051 */
[----:B-12---:R-:W-:Y:S05]  /*efde0*/  CALL.REL.NOINC `($__internal_0_$__cuda_sm20_div_rn_f64_full) ;  /* 0x0000059800ac7944 */ /* 0x006fea0003c00000 */
.L_x_3126:
[----:B------:R-:W-:Y:S05]  /*efdf0*/  BSYNC.RECONVERGENT B1 ;  /* 0x0000000000017941 */ /* 0x000fea0003800200 */
.L_x_3125:
[----:B------:R-:W-:Y:S01]  /*efe00*/  UMOV UR4, 0x66666666 ;  /* 0x6666666600047882 */ /* 0x000fe20000000000 */
[----:B------:R-:W-:Y:S01]  /*efe10*/  UMOV UR5, 0x40711266 ;  /* 0x4071126600057882 */ /* 0x000fe20000000000 */
[----:B-1----:R-:W-:Y:S01]  /*efe20*/  IMAD.MOV.U32 R88, RZ, RZ, 0x0 ;  /* 0x00000000ff587424 */ /* 0x002fe200078e00ff */
[----:B------:R-:W-:Y:S01]  /*efe30*/  DADD R108, R108, -UR4 ;  /* 0x800000046c6c7e29 */ /* 0x000fe20008000000 */
[----:B------:R-:W-:-:S07]  /*efe40*/  IMAD.MOV.U32 R89, RZ, RZ, 0x3fe00000 ;  /* 0x3fe00000ff597424 */ /* 0x000fce00078e00ff */
[----:B------:R-:W-:-:S11]  /*efe50*/  DFMA R88, R108, 100, R88 ;  /* 0x405900006c58782b */ /* 0x000fd60000000058 */
.L_x_3118:
[----:B------:R-:W-:Y:S05]  /*efe60*/  BSYNC.RECONVERGENT B0 ;  /* 0x0000000000007941 */ /* 0x000fea0003800200 */
.L_x_3117:
[----:B------:R-:W1:Y:S01]  /*efe70*/  MUFU.RCP64H R85, 100 ;  /* 0x4059000000557908 */ /* 0x000e620000001800 */
[----:B------:R-:W-:Y:S01]  /*efe80*/  IMAD.MOV.U32 R80, RZ, RZ, 0x0 ;  /* 0x00000000ff507424 */ /* 0x000fe200078e00ff */
[----:B------:R-:W-:Y:S01]  /*efe90*/  BSSY.RECONVERGENT B0, `(.L_x_3127) ;  /* 0x0000018000007945 */ /* 0x000fe20003800200 */
[----:B------:R-:W-:Y:S02]  /*efea0*/  IMAD.MOV.U32 R81, RZ, RZ, 0x40590000 ;  /* 0x40590000ff517424 */ /* 0x000fe400078e00ff */
[----:B------:R-:W-:-:S03]  /*efeb0*/  IMAD.MOV.U32 R84, RZ, RZ, 0x1 ;  /* 0x00000001ff547424 */ /* 0x000fc600078e00ff */
[----:B------:R-:W4:Y:S03]  /*efec0*/  F2I.F64.TRUNC R88, R88 ;  /* 0x0000005800587311 */ /* 0x000f26000030d100 */
[----:B-1----:R-:W-:-:S08]  /*efed0*/  DFMA R82, R84, -R80, 1 ;  /* 0x3ff000005452742b */ /* 0x002fd00000000850 */
[----:B------:R-:W-:-:S08]  /*efee0*/  DFMA R82, R82, R82, R82 ;  /* 0x000000525252722b */ /* 0x000fd00000000052 */
[----:B------:R-:W-:-:S08]  /*efef0*/  DFMA R82, R84, R82, R84 ;  /* 0x000000525452722b */ /* 0x000fd00000000054 */
[C---:B------:R-:W-:Y:S01]  /*eff00*/  DFMA R86, R82.reuse, -R80, 1 ;  /* 0x3ff000005256742b */ /* 0x040fe20000000850 */
[----:B----4-:R-:W1:Y:S07]  /*eff10*/  I2F.F64 R80, R88 ;  /* 0x0000005800507312 */ /* 0x010e6e0000201c00 */
[----:B------:R-:W-:-:S08]  /*eff20*/  DFMA R86, R82, R86, R82 ;  /* 0x000000565256722b */ /* 0x000fd00000000052 */
[----:B-1----:R-:W-:Y:S01]  /*eff30*/  DMUL R84, R80, R86 ;  /* 0x0000005650547228 */ /* 0x002fe20000000000 */
[----:B------:R-:W-:-:S07]  /*eff40*/  FSETP.GEU.AND P1, PT, |R81|, 6.5827683646048100446e-37, PT ;  /* 0x036000005100780b */ /* 0x000fce0003f2e200 */
[----:B------:R-:W-:-:S08]  /*eff50*/  DFMA R82, R84, -100, R80 ;  /* 0xc05900005452782b */ /* 0x000fd00000000050 */
[----:B0-----:R-:W-:-:S10]  /*eff60*/  DFMA R108, R86, R82, R84 ;  /* 0x00000052566c722b */ /* 0x001fd40000000054 */
[----:B------:R-:W-:-:S05]  /*eff70*/  FFMA R38, RZ, 3.390625, R109 ;  /* 0x40590000ff267823 */ /* 0x000fca000000006d */
[----:B------:R-:W-:-:S13]  /*eff80*/  FSETP.GT.AND P0, PT, |R38|, 1.469367938527859385e-39, PT ;  /* 0x001000002600780b */ /* 0x000fda0003f04200 */
[----:B------:R-:W-:Y:S05]  /*eff90*/  @P0 BRA P1, `(.L_x_3128) ;  /* 0x00000000001c0947 */ /* 0x000fea0000800000 */
[----:B------:R-:W-:Y:S05]  /*effa0*/  BMOV.32.CLEAR RZ, B11 ;  /* 0x000000000bff7355 */ /* 0x000fea0000100000 */
[----:B------:R-:W-:Y:S01]  /*effb0*/  IMAD.MOV.U32 R126, RZ, RZ, R80 ;  /* 0x000000ffff7e7224 */ /* 0x000fe200078e0050 */
[----:B------:R-:W-:Y:S01]  /*effc0*/  MOV R38, 0xf0010 ;  /* 0x000f001000267802 */ /* 0x000fe20000000f00 */
[----:B------:R-:W-:Y:S02]  /*effd0*/  IMAD.MOV.U32 R125, RZ, RZ, R81 ;  /* 0x000000ffff7d7224 */ /* 0x000fe400078e0051 */
[----:B------:R-:W-:Y:S02]  /*effe0*/  IMAD.MOV.U32 R110, RZ, RZ, RZ ;  /* 0x000000ffff6e7224 */ /* 0x000fe400078e00ff */
[----:B------:R-:W-:-:S07]  /*efff0*/  IMAD.MOV.U32 R111, RZ, RZ, 0x40590000 ;  /* 0x40590000ff6f7424 */ /* 0x000fce00078e00ff */
[----:B--23--:R-:W-:Y:S05]  /*f0000*/  CALL.REL.NOINC `($__internal_0_$__cuda_sm20_div_rn_f64_full) ;  /* 0x0000059800247944 */ /* 0x00cfea0003c00000 */
.L_x_3128:
[----:B------:R-:W-:Y:S05]  /*f0010*/  BSYNC.RECONVERGENT B0 ;  /* 0x0000000000007941 */ /* 0x000fea0003800200 */
.L_x_3127:
[----:B------:R-:W-:Y:S01]  /*f0020*/  R2UR UR4, R62 ;  /* 0x000000003e0472ca */ /* 0x000fe200000e0000 */
[----:B------:R-:W-:Y:S01]  /*f0030*/  IMAD.MOV.U32 R82, RZ, RZ, R108 ;  /* 0x000000ffff527224 */ /* 0x000fe200078e006c */
[----:B------:R-:W-:Y:S01]  /*f0040*/  R2UR UR5, R63 ;  /* 0x000000003f0572ca */ /* 0x000fe200000e0000 */
[----:B------:R-:W-:-:S12]  /*f0050*/  IMAD.MOV.U32 R83, RZ, RZ, R109 ;  /* 0x000000ffff537224 */ /* 0x000fd800078e006d */
[----:B------:R1:W-:Y:S02]  /*f0060*/  STG.E.64 desc[UR4][R56.64+0x2730], R108 ;  /* 0x0027306c38007986 */ /* 0x0003e4000c101b04 */
.L_x_3050:
[----:B------:R-:W-:Y:S05]  /*f0070*/  BSYNC.RECONVERGENT B10 ;  /* 0x00000000000a7941 */ /* 0x000fea0003800200 */
.L_x_3049:
[----:B------:R-:W4:Y:S01]  /*f0080*/  LDCU UR4, c[0x3][0x24] ;  /* 0x00c00480ff0477ac */ /* 0x000f220008000800 */
[----:B------:R-:W-:Y:S01]  /*f0090*/  IMAD.MOV.U32 R55, RZ, RZ, RZ ;  /* 0x000000ffff377224 */ /* 0x000fe200078e00ff */
[----:B------:R-:W-:Y:S02]  /*f00a0*/  UMOV UR5, 0x5 ;  /* 0x0000000500057882 */ /* 0x000fe40000000000 */
[----:B----4-:R-:W-:-:S09]  /*f00b0*/  UIMAD UR4, UR4, UR5, 0x2c ;  /* 0x0000002c040474a4 */ /* 0x010fd2000f8e0205 */
[----:B------:R-:W4:Y:S02]  /*f00c0*/  I2F.F64 R80, UR4 ;  /* 0x0000000400507d12 */ /* 0x000f240008201c00 */
[----:B----4-:R-:W-:-:S14]  /*f00d0*/  DSETP.GT.AND P0, PT, R82, R80, PT ;  /* 0x000000505200722a */ /* 0x010fdc0003f04000 */
[----:B------:R-:W-:Y:S05]  /*f00e0*/  @P0 BREAK.RELIABLE B4 ;  /* 0x0000000000040942 */ /* 0x000fea0003800100 */
[----:B------:R-:W-:Y:S05]  /*f00f0*/  @P0 BREAK.RELIABLE B5 ;  /* 0x0000000000050942 */ /* 0x000fea0003800100 */
[----:B------:R-:W-:Y:S05]  /*f0100*/  @P0 BRA `(.L_x_3129) ;  /* 0x0000042400bc0947 */ /* 0x000fea0003800000 */
[----:B------:R-:W-:Y:S01]  /*f0110*/  R2UR UR4, R62 ;  /* 0x000000003e0472ca */ /* 0x000fe200000e0000 */
[----:B------:R-:W-:Y:S01]  /*f0120*/  IMAD.SHL.U32 R85, R122, 0x2, RZ ;  /* 0x000000027a557824 */ /* 0x000fe200078e00ff */
[C---:B------:R-:W-:Y:S01]  /*f0130*/  R2UR UR5, R63.reuse ;  /* 0x000000003f0572ca */ /* 0x040fe200000e0000 */
[----:B------:R-:W-:Y:S01]  /*f0140*/  IMAD.WIDE R80, R36, 0x4, R42 ;  /* 0x0000000424507825 */ /* 0x000fe200078e022a */
[----:B------:R-:W-:Y:S02]  /*f0150*/  R2UR UR8, R62 ;  /* 0x000000003e0872ca */ /* 0x000fe400000e0000 */
[----:B------:R-:W-:Y:S01]  /*f0160*/  R2UR UR9, R63 ;  /* 0x000000003f0972ca */ /* 0x000fe200000e0000 */
[----:B------:R-:W-:-:S08]  /*f0170*/  IMAD.WIDE R84, R85, 0x8, R44 ;  /* 0x0000000855547825 */ /* 0x000fd000078e022c */
[----:B------:R4:W-:Y:S04]  /*f0180*/  STG.E.64 desc[UR4][R84.64], R82 ;  /* 0x0000005254007986 */ /* 0x0009e8000c101b04 */
[----:B------:R-:W2:Y:S01]  /*f0190*/  LDG.E R55, desc[UR8][R80.64+0x4] ;  /* 0x0000040850377981 */ /* 0x000ea2000c1e1900 */
[----:B------:R-:W-:Y:S03]  /*f01a0*/  BSSY.RECONVERGENT B0, `(.L_x_3130) ;  /* 0x00000d6000007945 */ /* 0x000fe60003800200 */
[----:B------:R4:W5:Y:S01]  /*f01b0*/  LDG.E R38, desc[UR4][R80.64] ;  /* 0x0000000450267981 */ /* 0x000962000c1e1900 */
[----:B------:R-:W-:-:S03]  /*f01c0*/  IMAD.WIDE R96, R3, 0x4, R42 ;  /* 0x0000000403607825 */ /* 0x000fc600078e022a */
[----:B------:R4:W-:Y:S01]  /*f01d0*/  STG.E desc[UR4][R60.64+0xd8], RZ ;  /* 0x0000d8ff3c007986 */ /* 0x0009e2000c101904 */
[----:B--2---:R-:W-:-:S04]  /*f01e0*/  LOP3.LUT R36, R55, 0x80000001, RZ, 0xc0, !PT ;  /* 0x8000000137247812 */ /* 0x004fc800078ec0ff */
[----:B------:R-:W-:-:S13]  /*f01f0*/  ISETP.NE.AND P0, PT, R36, 0x1, PT ;  /* 0x000000012400780c */ /* 0x000fda0003f05270 */
[----:B----4-:R-:W-:Y:S05]  /*f0200*/  @!P0 BRA `(.L_x_3131) ;  /* 0x0000000800608947 */ /* 0x010fea0003800000 */
[----:B------:R-:W-:-:S13]  /*f0210*/  ISETP.GE.AND P0, PT, R55, 0x2, PT ;  /* 0x000000023700780c */ /* 0x000fda0003f06270 */
[----:B------:R-:W-:Y:S05]  /*f0220*/  @!P0 BRA `(.L_x_3132) ;  /* 0x0000000000a88947 */ /* 0x000fea0003800000 */
[----:B------:R-:W-:Y:S01]  /*f0230*/  LEA.HI R3, R55, R55, RZ, 0x1 ;  /* 0x0000003737037211 */ /* 0x000fe200078f08ff */
[----:B-----5:R-:W-:Y:S02]  /*f0240*/  IMAD.IADD R75, R38, 0x1, R55 ;  /* 0x00000001264b7824 */ /* 0x020fe400078e0237 */
[----:B------:R-:W-:Y:S01]  /*f0250*/  IMAD.MOV.U32 R55, RZ, RZ, RZ ;  /* 0x000000ffff377224 */ /* 0x000fe200078e00ff */
[----:B------:R-:W-:-:S07]  /*f0260*/  SHF.R.S32.HI R86, RZ, 0x1, R3 ;  /* 0x00000001ff567819 */ /* 0x000fce0000011403 */
.L_x_3133:
[----:B------:R-:W-:Y:S01]  /*f0270*/  LOP3.LUT R36, RZ, R55, RZ, 0x33, !PT ;  /* 0x00000037ff247212 */ /* 0x000fe200078e33ff */
[----:B------:R-:W-:Y:S01]  /*f0280*/  IMAD.IADD R3, R38, 0x1, R55 ;  /* 0x0000000126037824 */ /* 0x000fe200078e0237 */
[C---:B------:R-:W-:Y:S02]  /*f0290*/  R2UR UR4, R62.reuse ;  /* 0x000000003e0472ca */ /* 0x040fe400000e0000 */
[----:B------:R-:W-:Y:S01]  /*f02a0*/  R2UR UR5, R63 ;  /* 0x000000003f0572ca */ /* 0x000fe200000e0000 */
[----:B------:R-:W-:Y:S01]  /*f02b0*/  IMAD.IADD R36, R75, 0x1, R36 ;  /* 0x000000014b247824 */ /* 0x000fe200078e0224 */
[----:B------:R-:W-:Y:S02]  /*f02c0*/  R2UR UR8, R62 ;  /* 0x000000003e0872ca */ /* 0x000fe400000e0000 */
[----:B------:R-:W-:Y:S02]  /*f02d0*/  R2UR UR9, R63 ;  /* 0x000000003f0972ca */ /* 0x000fe400000e0000 */
[----:B------:R-:W-:-:S02]  /*f02e0*/  IADD3 R84, P0, PT, R3, R39, RZ ;  /* 0x0000002703547210 */ /* 0x000fc40007f1e0ff */
[C---:B------:R-:W-:Y:S02]  /*f02f0*/  IADD3 R82, P1, PT, R36.reuse, R39, RZ ;  /* 0x0000002724527210 */ /* 0x040fe40007f3e0ff */
[-C--:B------:R-:W-:Y:S02]  /*f0300*/  LEA.HI.X.SX32 R85, R3, R40.reuse, 0x1, P0 ;  /* 0x0000002803557211 */ /* 0x080fe400000f0eff */
[----:B------:R-:W-:-:S03]  /*f0310*/  LEA.HI.X.SX32 R83, R36, R40, 0x1, P1 ;  /* 0x0000002824537211 */ /* 0x000fc600008f0eff */
[----:B--2---:R-:W2:Y:S04]  /*f0320*/  LDG.E.U8 R84, desc[UR4][R84.64] ;  /* 0x0000000454547981 */ /* 0x004ea8000c1e1100 */
[----:B------:R-:W4:Y:S01]  /*f0330*/  LDG.E.U8 R82, desc[UR8][R82.64] ;  /* 0x0000000852527981 */ /* 0x000f22000c1e1100 */
[----:B--2---:R-:W-:Y:S02]  /*f0340*/  ISETP.EQ.AND P1, PT, R84, 0x41, PT ;  /* 0x000000415400780c */ /* 0x004fe40003f22270 */
        /* <DEDUP_REMOVED lines=24> */
.L_x_3132:
[----:B------:R-:W-:Y:S02]  /*f04d0*/  R2UR UR4, R62 ;  /* 0x000000003e0472ca */ /* 0x000fe400000e0000 */
[----:B------:R-:W-:-:S13]  /*f04e0*/  R2UR UR5, R63 ;  /* 0x000000003f0572ca */ /* 0x000fda00000e0000 */
[----:B--2---:R-:W2:Y:S04]  /*f04f0*/  LDG.E R55, desc[UR4][R96.64+0x4] ;  /* 0x0000040460377981 */ /* 0x004ea8000c1e1900 */
[----:B-----5:R4:W5:Y:S04]  /*f0500*/  LDG.E R38, desc[UR4][R96.64] ;  /* 0x0000000460267981 */ /* 0x020968000c1e1900 */
        /* <DEDUP_REMOVED lines=10> */
.L_x_3135:
        /* <DEDUP_REMOVED lines=38> */
.L_x_3134:
        /* <DEDUP_REMOVED lines=14> */
[----:B----4-:R-:W-:-:S08]  /*f08f0*/  DFMA R94, R82, -R94, 1 ;  /* 0x3ff00000525e742b */ /* 0x010fd0000000085e */
        /* <DEDUP_REMOVED lines=41> */
.L_x_3131:
        /* <DEDUP_REMOVED lines=14> */
[----:B--2---:R-:W-:-:S08]  /*f0c70*/  DFMA R94, R82, -R94, 1 ;  /* 0x3ff00000525e742b */ /* 0x004fd0000000085e */
        /* <DEDUP_REMOVED lines=39> */
[----:B------:R-:W-:-:S11]  /*f0ef0*/  DADD R82, R84, R82 ;  /* 0x0000000054527229 */ /* 0x000fd60000000052 */
.L_x_3136:
[----:B------:R-:W-:Y:S05]  /*f0f00*/  BSYNC.RECONVERGENT B0 ;  /* 0x0000000000007941 */ /* 0x000fea0003800200 */
.L_x_3130:
        /* <DEDUP_REMOVED lines=8> */
[----:B--2---:R-:W2:Y:S01]  /*f0f90*/  LDG.E R55, desc[UR10][R80.64+0x4] ;  /* 0x0000040a50377981 */ /* 0x004ea2000c1e1900 */
[----:B------:R-:W-:Y:S02]  /*f0fa0*/  R2UR UR4, R62 ;  /* 0x000000003e0472ca */ /* 0x000fe400000e0000 */
[----:B------:R-:W-:-:S13]  /*f0fb0*/  R2UR UR5, R63 ;  /* 0x000000003f0572ca */ /* 0x000fda00000e0000 */
[----:B--2---:R4:W-:Y:S01]  /*f0fc0*/  STG.E desc[UR4][R60.64+0xc8], R55 ;  /* 0x0000c8373c007986 */ /* 0x0049e2000c101904 */
[----:B------:R-:W2:Y:S03]  /*f0fd0*/  LDCU UR4, c[0x3][0x38] ;  /* 0x00c00700ff0477ac */ /* 0x000ea60008000800 */
[----:B------:R-:W3:Y:S01]  /*f0fe0*/  LDG.E R3, desc[UR8][R96.64+0x4] ;  /* 0x0000040860037981 */ /* 0x000ee2000c1e1900 */
[----:B------:R-:W-:Y:S01]  /*f0ff0*/  BSSY.RECONVERGENT B0, `(.L_x_3137) ;  /* 0x000005a000007945 */ /* 0x000fe20003800200 */
[----:B--2---:R-:W-:Y:S02]  /*f1000*/  UISETP.NE.AND UP0, UPT, UR4, URZ, UPT ;  /* 0x000000ff0400728c */ /* 0x004fe4000bf05270 */
[----:B---3--:R4:W-:Y:S07]  /*f1010*/  STG.E desc[UR8][R60.64+0xcc], R3 ;  /* 0x0000cc033c007986 */ /* 0x0089ee000c101908 */
[----:B------:R-:W-:Y:S05]  /*f1020*/  BRA.U !UP0, `(.L_x_3138) ;  /* 0x0000000108b87547 */ /* 0x000fea000b800000 */
[----:B------:R-:W-:Y:S01]  /*f1030*/  ISETP.GE.AND P0, PT, R55, 0x1, PT ;  /* 0x000000013700780c */ /* 0x000fe20003f06270 */
[----:B------:R-:W-:-:S12]  /*f1040*/  BSSY.RECONVERGENT B1, `(.L_x_3139) ;  /* 0x000002b000017945 */ /* 0x000fd80003800200 */
[----:B------:R-:W-:Y:S05]  /*f1050*/  @!P0 BRA `(.L_x_3140) ;  /* 0x0000000000a48947 */ /* 0x000fea0003800000 */
[----:B----4-:R-:W-:-:S07]  /*f1060*/  IMAD.MOV.U32 R3, RZ, RZ, 0x1 ;  /* 0x00000001ff037424 */ /* 0x010fce00078e00ff */
.L_x_3146:
[C---:B------:R-:W-:Y:S02]  /*f1070*/  R2UR UR4, R62.reuse ;  /* 0x000000003e0472ca */ /* 0x040fe400000e0000 */
[C---:B------:R-:W-:Y:S02]  /*f1080*/  R2UR UR5, R63.reuse ;  /* 0x000000003f0572ca */ /* 0x040fe400000e0000 */
[----:B------:R-:W-:Y:S02]  /*f1090*/  R2UR UR8, R62 ;  /* 0x000000003e0872ca */ /* 0x000fe400000e0000 */
[----:B------:R-:W-:-:S09]  /*f10a0*/  R2UR UR9, R63 ;  /* 0x000000003f0972ca */ /* 0x000fd200000e0000 */
[----:B------:R-:W2:Y:S04]  /*f10b0*/  LDG.E R36, desc[UR4][R80.64] ;  /* 0x0000000450247981 */ /* 0x000ea8000c1e1900 */
[----:B-----5:R-:W2:Y:S02]  /*f10c0*/  LDG.E R38, desc[UR8][R80.64+0x4] ;  /* 0x0000040850267981 */ /* 0x020ea4000c1e1900 */
        /* <DEDUP_REMOVED lines=14> */
.L_x_3143:
[----:B------:R-:W-:Y:S01]  /*f11b0*/  IMAD.MOV.U32 R36, RZ, RZ, 0x3 ;  /* 0x00000003ff247424 */ /* 0x000fe200078e00ff */
[----:B------:R-:W-:Y:S06]  /*f11c0*/  BRA `(.L_x_3145) ;  /* 0x0000000000187947 */ /* 0x000fec0003800000 */
.L_x_3142:
[----:B------:R-:W-:-:S13]  /*f11d0*/  ISETP.NE.AND P0, PT, R82, 0x54, PT ;  /* 0x000000545200780c */ /* 0x000fda0003f05270 */
[----:B------:R-:W-:Y:S05]  /*f11e0*/  @!P0 BRA `(.L_x_3145) ;  /* 0x0000000000108947 */ /* 0x000fea0003800000 */
[----:B------:R-:W-:Y:S01]  /*f11f0*/  ISETP.NE.AND P0, PT, R82, 0x47, PT ;  /* 0x000000475200780c */ /* 0x000fe20003f05270 */
[----:B------:R-:W-:-:S12]  /*f1200*/  IMAD.MOV.U32 R36, RZ, RZ, 0x1 ;  /* 0x00000001ff247424 */ /* 0x000fd800078e00ff */
[----:B------:R-:W-:Y:S05]  /*f1210*/  @!P0 BRA `(.L_x_3145) ;  /* 0x0000000000048947 */ /* 0x000fea0003800000 */
.L_x_3144:
[----:B------:R-:W-:-:S07]  /*f1220*/  IMAD.MOV.U32 R36, RZ, RZ, 0x4 ;  /* 0x00000004ff247424 */ /* 0x000fce00078e00ff */
.L_x_3145:
[----:B------:R-:W-:Y:S05]  /*f1230*/  BSYNC.RECONVERGENT B2 ;  /* 0x0000000000027941 */ /* 0x000fea0003800200 */
.L_x_3141:
        /* <DEDUP_REMOVED lines=10> */
[----:B--2---:R-:W-:Y:S05]  /*f12e0*/  @!P0 BRA `(.L_x_3146) ;  /* 0xfffffffc00608947 */ /* 0x004fea000383ffff */
.L_x_3140:
[----:B------:R-:W-:Y:S05]  /*f12f0*/  BSYNC.RECONVERGENT B1 ;  /* 0x0000000000017941 */ /* 0x000fea0003800200 */
.L_x_3139:
[----:B------:R-:W-:Y:S05]  /*f1300*/  BRA `(.L_x_3147) ;  /* 0x0000000000a07947 */ /* 0x000fea0003800000 */
.L_x_3138:
[----:B------:R-:W-:-:S13]  /*f1310*/  ISETP.GE.AND P0, PT, R55, 0x1, PT ;  /* 0x000000013700780c */ /* 0x000fda0003f06270 */
[----:B------:R-:W-:Y:S05]  /*f1320*/  @!P0 BRA `(.L_x_3147) ;  /* 0x0000000000988947 */ /* 0x000fea0003800000 */
[----:B----4-:R-:W-:-:S07]  /*f1330*/  IMAD.MOV.U32 R3, RZ, RZ, 0x1 ;  /* 0x00000001ff037424 */ /* 0x010fce00078e00ff */
.L_x_3153:
        /* <DEDUP_REMOVED lines=17> */
.L_x_3149:
[----:B------:R-:W-:Y:S01]  /*f1450*/  ISETP.NE.AND P0, PT, R82, 0x47, PT ;  /* 0x000000475200780c */ /* 0x000fe20003f05270 */
[----:B------:R-:W-:-:S12]  /*f1460*/  IMAD.MOV.U32 R36, RZ, RZ, 0x2 ;  /* 0x00000002ff247424 */ /* 0x000fd800078e00ff */
[----:B------:R-:W-:Y:S05]  /*f1470*/  @!P0 BRA `(.L_x_3150) ;  /* 0x0000000000148947 */ /* 0x000fea0003800000 */
[----:B------:R-:W-:-:S13]  /*f1480*/  ISETP.NE.AND P0, PT, R82, 0x54, PT ;  /* 0x000000545200780c */ /* 0x000fda0003f05270 */
[----:B------:R-:W-:Y:S05]  /*f1490*/  @!P0 BRA `(.L_x_3152) ;  /* 0x0000000000088947 */ /* 0x000fea0003800000 */
.L_x_3151:
[----:B------:R-:W-:Y:S01]  /*f14a0*/  IMAD.MOV.U32 R36, RZ, RZ, 0x4 ;  /* 0x00000004ff247424 */ /* 0x000fe200078e00ff */
[----:B------:R-:W-:Y:S06]  /*f14b0*/  BRA `(.L_x_3150) ;  /* 0x0000000000047947 */ /* 0x000fec0003800000 */
.L_x_3152:
[----:B------:R-:W-:-:S07]  /*f14c0*/  IMAD.MOV.U32 R36, RZ, RZ, 0x3 ;  /* 0x00000003ff247424 */ /* 0x000fce00078e00ff */
.L_x_3150:
[----:B------:R-:W-:Y:S05]  /*f14d0*/  BSYNC.RECONVERGENT B1 ;  /* 0x0000000000017941 */ /* 0x000fea0003800200 */
.L_x_3148:
[C---:B------:R-:W-:Y:S02]  /*f14e0*/  R2UR UR4, R62.reuse ;  /* 0x000000003e0472ca */ /* 0x040fe400000e0000 */
[C---:B------:R-:W-:Y:S02]  /*f14f0*/  R2UR UR5, R63.reuse ;  /* 0x000000003f0572ca */ /* 0x040fe400000e0000 */
[----:B------:R-:W-:Y:S02]  /*f1500*/  R2UR UR8, R62 ;  /* 0x000000003e0872ca */ /* 0x000fe400000e0000 */
[----:B------:R-:W-:Y:S02]  /*f1510*/  R2UR UR9, R63 ;  /* 0x000000003f0972ca */ /* 0x000fe400000e0000 */
[----:B------:R-:W-:-:S04]  /*f1520*/  IADD3 R82, P0, PT, R3, R58, RZ ;  /* 0x0000003a03527210 */ /* 0x000fc80007f1e0ff */
[----:B------:R-:W-:-:S05]  /*f1530*/  LEA.HI.X.SX32 R83, R3, R59, 0x1, P0 ;  /* 0x0000003b03537211 */ /* 0x000fca00000f0eff */
[----:B------:R2:W-:Y:S04]  /*f1540*/  STG.E.U8 desc[UR4][R82.64], R36 ;  /* 0x0000002452007986 */ /* 0x0005e8000c101104 */
[----:B-----5:R-:W3:Y:S02]  /*f1550*/  LDG.E R38, desc[UR8][R60.64+0xc8] ;  /* 0x0000c8083c267981 */ /* 0x020ee4000c1e1900 */
[C---:B---3--:R-:W-:Y:S01]  /*f1560*/  ISETP.GE.AND P0, PT, R3.reuse, R38, PT ;  /* 0x000000260300720c */ /* 0x048fe20003f06270 */
[----:B------:R-:W-:-:S12]  /*f1570*/  VIADD R3, R3, 0x1 ;  /* 0x0000000103037836 */ /* 0x000fd80000000000 */
[----:B--2---:R-:W-:Y:S05]  /*f1580*/  @!P0 BRA `(.L_x_3153) ;  /* 0xfffffffc006c8947 */ /* 0x004fea000383ffff */
.L_x_3147:
[----:B------:R-:W-:Y:S05]  /*f1590*/  BSYNC.RECONVERGENT B0 ;  /* 0x0000000000007941 */ /* 0x000fea0003800200 */
.L_x_3137:
[----:B------:R-:W-:Y:S01]  /*f15a0*/  UMOV UR4, 0x30 ;  /* 0x0000003000047882 */ /* 0x000fe20000000000 */
[----:B------:R-:W-:Y:S01]  /*f15b0*/  BSSY.RECONVERGENT B0, `(.L_x_3154) ;  /* 0x0000065000007945 */ /* 0x000fe20003800200 */
[----:B----4-:R-:W-:-:S06]  /*f15c0*/  LEA R3, R2, UR4, 0x2 ;  /* 0x0000000402037c11 */ /* 0x010fcc000f8e10ff */
[----:B------:R-:W2:Y:S02]  /*f15d0*/  LDC R3, c[0x3][R3] ;  /* 0x00c0000003037b82 */ /* 0x000ea40000000800 */
[----:B--2---:R-:W-:-:S13]  /*f15e0*/  ISETP.NE.AND P0, PT, R3, RZ, PT ;  /* 0x000000ff0300720c */ /* 0x004fda0003f05270 */
[----:B------:R-:W-:Y:S05]  /*f15f0*/  @!P0 BRA `(.L_x_3155) ;  /* 0x0000000000bc8947 */ /* 0x000fea0003800000 */
[----:B------:R-:W-:Y:S02]  /*f1600*/  R2UR UR4, R62 ;  /* 0x000000003e0472ca */ /* 0x000fe400000e0000 */
[----:B------:R-:W-:-:S13]  /*f1610*/  R2UR UR5, R63 ;  /* 0x000000003f0572ca */ /* 0x000fda00000e0000 */
[----:B------:R-:W2:Y:S02]  /*f1620*/  LDG.E R3, desc[UR4][R60.64+0xcc] ;  /* 0x0000cc043c037981 */ /* 0x000ea4000c1e1900 */
[----:B--2---:R-:W-:-:S13]  /*f1630*/  ISETP.GE.AND P0, PT, R3, 0x1, PT ;  /* 0x000000010300780c */ /* 0x004fda0003f06270 */
[----:B------:R-:W-:Y:S05]  /*f1640*/  @!P0 BRA `(.L_x_3156) ;  /* 0x00000004006c8947 */ /* 0x000fea0003800000 */
[----:B------:R-:W-:Y:S01]  /*f1650*/  BSSY.RECONVERGENT B1, `(.L_x_3157) ;  /* 0x0000027000017945 */ /* 0x000fe20003800200 */
[----:B------:R-:W-:-:S07]  /*f1660*/  IMAD.MOV.U32 R3, RZ, RZ, 0x1 ;  /* 0x00000001ff037424 */ /* 0x000fce00078e00ff */
.L_x_3163:
        /* <DEDUP_REMOVED lines=17> */
.L_x_3160:
[----:B------:R-:W-:Y:S01]  /*f1780*/  IMAD.MOV.U32 R36, RZ, RZ, 0x3 ;  /* 0x00000003ff247424 */ /* 0x000fe200078e00ff */
[----:B------:R-:W-:Y:S06]  /*f1790*/  BRA `(.L_x_3162) ;  /* 0x0000000000187947 */ /* 0x000fec0003800000 */
.L_x_3159:
[----:B------:R-:W-:-:S13]  /*f17a0*/  ISETP.NE.AND P0, PT, R80, 0x54, PT ;  /* 0x000000545000780c */ /* 0x000fda0003f05270 */
[----:B------:R-:W-:Y:S05]  /*f17b0*/  @!P0 BRA `(.L_x_3162) ;  /* 0x0000000000108947 */ /* 0x000fea0003800000 */
[----:B------:R-:W-:Y:S01]  /*f17c0*/  ISETP.NE.AND P0, PT, R80, 0x47, PT ;  /* 0x000000475000780c */ /* 0x000fe20003f05270 */
[----:B------:R-:W-:-:S12]  /*f17d0*/  IMAD.MOV.U32 R36, RZ, RZ, 0x1 ;  /* 0x00000001ff247424 */ /* 0x000fd800078e00ff */
[----:B------:R-:W-:Y:S05]  /*f17e0*/  @!P0 BRA `(.L_x_3162) ;  /* 0x0000000000048947 */ /* 0x000fea0003800000 */
.L_x_3161:
[----:B------:R-:W-:-:S07]  /*f17f0*/  IMAD.MOV.U32 R36, RZ, RZ, 0x4 ;  /* 0x00000004ff247424 */ /* 0x000fce00078e00ff */
.L_x_3162:
[----:B------:R-:W-:Y:S05]  /*f1800*/  BSYNC.RECONVERGENT B2 ;  /* 0x0000000000027941 */ /* 0x000fea0003800200 */
.L_x_3158:
        /* <DEDUP_REMOVED lines=11> */
[----:B------:R-:W-:Y:S05]  /*f18c0*/  BSYNC.RECONVERGENT B1 ;  /* 0x0000000000017941 */ /* 0x000fea0003800200 */
.L_x_3157:
[----:B------:R-:W-:Y:S01]  /*f18d0*/  IMAD.MOV.U32 R3, RZ, RZ, R38 ;  /* 0x000000ffff037224 */ /* 0x000fe200078e0026 */
[----:B------:R-:W-:Y:S06]  /*f18e0*/  BRA `(.L_x_3156) ;  /* 0x0000000000c47947 */ /* 0x000fec0003800000 */
.L_x_3155:
[----:B------:R-:W-:Y:S02]  /*f18f0*/  R2UR UR4, R62 ;  /* 0x000000003e0472ca */ /* 0x000fe400000e0000 */
[----:B------:R-:W-:-:S13]  /*f1900*/  R2UR UR5, R63 ;  /* 0x000000003f0572ca */ /* 0x000fda00000e0000 */
[----:B------:R-:W2:Y:S02]  /*f1910*/  LDG.E R3, desc[UR4][R60.64+0xcc] ;  /* 0x0000cc043c037981 */ /* 0x000ea4000c1e1900 */
[----:B--2---:R-:W-:-:S13]  /*f1920*/  ISETP.GE.AND P0, PT, R3, 0x1, PT ;  /* 0x000000010300780c */ /* 0x004fda0003f06270 */
[----:B------:R-:W-:Y:S05]  /*f1930*/  @!P0 BRA `(.L_x_3156) ;  /* 0x0000000000b08947 */ /* 0x000fea0003800000 */
[----:B------:R-:W-:Y:S01]  /*f1940*/  BSSY.RECONVERGENT B1, `(.L_x_3164) ;  /* 0x000002a000017945 */ /* 0x000fe20003800200 */
[----:B------:R-:W-:-:S07]  /*f1950*/  IMAD.MOV.U32 R3, RZ, RZ, 0x1 ;  /* 0x00000001ff037424 */ /* 0x000fce00078e00ff */
.L_x_3170:
        /* <DEDUP_REMOVED lines=20> */
.L_x_3166:
[----:B------:R-:W-:Y:S01]  /*f1aa0*/  ISETP.NE.AND P0, PT, R80, 0x47, PT ;  /* 0x000000475000780c */ /* 0x000fe20003f05270 */
[----:B------:R-:W-:-:S12]  /*f1ab0*/  IMAD.MOV.U32 R36, RZ, RZ, 0x2 ;  /* 0x00000002ff247424 */ /* 0x000fd800078e00ff */
[----:B------:R-:W-:Y:S05]  /*f1ac0*/  @!P0 BRA `(.L_x_3167) ;  /* 0x0000000000148947 */ /* 0x000fea0003800000 */
[----:B------:R-:W-:-:S13]  /*f1ad0*/  ISETP.NE.AND P0, PT, R80, 0x54, PT ;  /* 0x000000545000780c */ /* 0x000fda0003f05270 */
[----:B------:R-:W-:Y:S05]  /*f1ae0*/  @!P0 BRA `(.L_x_3169) ;  /* 0x0000000000088947 */ /* 0x000fea0003800000 */
.L_x_3168:
[----:B------:R-:W-:Y:S01]  /*f1af0*/  IMAD.MOV.U32 R36, RZ, RZ, 0x4 ;  /* 0x00000004ff247424 */ /* 0x000fe200078e00ff */
[----:B------:R-:W-:Y:S06]  /*f1b00*/  BRA `(.L_x_3167) ;  /* 0x0000000000047947 */ /* 0x000fec0003800000 */
.L_x_3169:
[----:B------:R-:W-:-:S07]  /*f1b10*/  IMAD.MOV.U32 R36, RZ, RZ, 0x3 ;  /* 0x00000003ff247424 */ /* 0x000fce00078e00ff */
.L_x_3167:
[----:B------:R-:W-:Y:S05]  /*f1b20*/  BSYNC.RECONVERGENT B2 ;  /* 0x0000000000027941 */ /* 0x000fea0003800200 */
.L_x_3165:
        /* <DEDUP_REMOVED lines=11> */
[----:B------:R-:W-:Y:S05]  /*f1be0*/  BSYNC.RECONVERGENT B1 ;  /* 0x0000000000017941 */ /* 0x000fea0003800200 */
.L_x_3164:
[----:B------:R-:W-:-:S07]  /*f1bf0*/  IMAD.MOV.U32 R3, RZ, RZ, R38 ;  /* 0x000000ffff037224 */ /* 0x000fce00078e0026 */
.L_x_3156:
[----:B------:R-:W-:Y:S05]  /*f1c00*/  BSYNC.RECONVERGENT B0 ;  /* 0x0000000000007941 */ /* 0x000fea0003800200 */
.L_x_3154:
[----:B------:R-:W-:Y:S01]  /*f1c10*/  IMAD R3, R122, 0x36, R3 ;  /* 0x000000367a037824 */ /* 0x000fe200078e0203 */
[C---:B------:R-:W-:Y:S01]  /*f1c20*/  R2UR UR4, R62.reuse ;  /* 0x000000003e0472ca */ /* 0x040fe200000e0000 */
[----:B-----5:R-:W-:Y:S01]  /*f1c30*/  IMAD.MOV.U32 R38, RZ, RZ, 0x4 ;  /* 0x00000004ff267424 */ /* 0x020fe200078e00ff */
        /* <DEDUP_REMOVED lines=10> */
[----:B------:R-:W3:Y:S02]  /*f1ce0*/  LDG.E R3, desc[UR10][R60.64+0xc8] ;  /* 0x0000c80a3c037981 */ /* 0x000ee4000c1e1900 */
[----:B---3--:R-:W-:-:S04]  /*f1cf0*/  IMAD R3, R122, 0x36, R3 ;  /* 0x000000367a037824 */ /* 0x008fc800078e0203 */
[----:B------:R-:W-:-:S05]  /*f1d00*/  VIADD R36, R3, 0x1 ;  /* 0x0000000103247836 */ /* 0x000fca0000000000 */
[----:B------:R-:W-:-:S04]  /*f1d10*/  IADD3 R80, P0, PT, R36, R121, RZ ;  /* 0x0000007924507210 */ /* 0x000fc80007f1e0ff */
[----:B------:R-:W-:-:S05]  /*f1d20*/  LEA.HI.X.SX32 R81, R36, R123, 0x1, P0 ;  /* 0x0000007b24517211 */ /* 0x000fca00000f0eff */
[----:B------:R2:W-:Y:S04]  /*f1d30*/  STG.E.U8 desc[UR4][R80.64], R38 ;  /* 0x0000002650007986 */ /* 0x0005e8000c101104 */
[----:B------:R2:W-:Y:S04]  /*f1d40*/  STG.E.U8 desc[UR8][R58.64], R38 ;  /* 0x000000263a007986 */ /* 0x0005e8000c101108 */
[----:B------:R-:W3:Y:S01]  /*f1d50*/  LDG.E R36, desc[UR10][R60.64+0xc8] ;  /* 0x0000c80a3c247981 */ /* 0x000ee2000c1e1900 */
[----:B------:R-:W-:Y:S01]  /*f1d60*/  IMAD.MOV.U32 R3, RZ, RZ, 0x1 ;  /* 0x00000001ff037424 */ /* 0x000fe200078e00ff */
[----:B------:R-:W-:Y:S04]  /*f1d70*/  BSSY.RECONVERGENT B0, `(.L_x_3171) ;  /* 0x0000064000007945 */ /* 0x000fe80003800200 */
[----:B------:R2:W-:Y:S01]  /*f1d80*/  STG.E desc[UR4][R60.64+0xd8], R3 ;  /* 0x0000d8033c007986 */ /* 0x0005e2000c101904 */
[----:B---3--:R-:W-:-:S13]  /*f1d90*/  ISETP.GE.AND P0, PT, R36, 0x1, PT ;  /* 0x000000012400780c */ /* 0x008fda0003f06270 */
[----:B--2---:R-:W-:Y:S05]  /*f1da0*/  @!P0 BRA `(.L_x_3172) ;  /* 0x0000000400808947 */ /* 0x004fea0003800000 */
[----:B------:R-:W-:Y:S02]  /*f1db0*/  R2UR UR4, R62 ;  /* 0x000000003e0472ca */ /* 0x000fe400000e0000 */
[----:B------:R-:W-:-:S13]  /*f1dc0*/  R2UR UR5, R63 ;  /* 0x000000003f0572ca */ /* 0x000fda00000e0000 */
[----:B------:R2:W5:Y:S01]  /*f1dd0*/  LDG.E R38, desc[UR4][R60.64+0xcc] ;  /* 0x0000cc043c267981 */ /* 0x000562000c1e1900 */
[----:B------:R-:W-:-:S07]  /*f1de0*/  IMAD.MOV.U32 R3, RZ, RZ, 0x1 ;  /* 0x00000001ff037424 */ /* 0x000fce00078e00ff */
.L_x_3177:
        /* <DEDUP_REMOVED lines=9> */
.L_x_3176:
[----:B------:R-:W-:Y:S02]  /*f1e80*/  R2UR UR4, R62 ;  /* 0x000000003e0472ca */ /* 0x000fe400000e0000 */
[----:B------:R-:W-:-:S13]  /*f1e90*/  R2UR UR5, R63 ;  /* 0x000000003f0572ca */ /* 0x000fda00000e0000 */
[----:B---3--:R-:W3:Y:S01]  /*f1ea0*/  LDG.E R55, desc[UR4][R60.64+0xd8] ;  /* 0x0000d8043c377981 */ /* 0x008ee2000c1e1900 */
[----:B------:R-:W-:Y:S02]  /*f1eb0*/  R2UR UR8, R62 ;  /* 0x000000003e0872ca */ /* 0x000fe400000e0000 */
[----:B------:R-:W-:Y:S02]  /*f1ec0*/  R2UR UR9, R63 ;  /* 0x000000003f0972ca */ /* 0x000fe400000e0000 */
[----:B----4-:R-:W-:-:S04]  /*f1ed0*/  IADD3 R80, P1, PT, R3, R58, RZ ;  /* 0x0000003a03507210 */ /* 0x010fc80007f3e0ff */
[----:B------:R-:W-:-:S07]  /*f1ee0*/  LEA.HI.X.SX32 R81, R3, R59, 0x1, P1 ;  /* 0x0000003b03517211 */ /* 0x000fce00008f0eff */
[----:B------:R-:W4:Y:S01]  /*f1ef0*/  LDG.E.S8 R81, desc[UR8][R80.64+0x1b] ;  /* 0x00001b0850517981 */ /* 0x000f22000c1e1300 */
[----:B---3--:R-:W-:-:S04]  /*f1f00*/  IADD3 R82, P0, PT, R55, R58, RZ ;  /* 0x0000003a37527210 */ /* 0x008fc80007f1e0ff */
[----:B------:R-:W-:-:S05]  /*f1f10*/  LEA.HI.X.SX32 R83, R55, R59, 0x1, P0 ;  /* 0x0000003b37537211 */ /* 0x000fca00000f0eff */
        /* <DEDUP_REMOVED lines=18> */
[----:B------:R-:W4:Y:S04]  /*f2040*/  @P0 LDG.E R3, desc[UR8][R60.64+0xd8] ;  /* 0x0000d8083c030981 */ /* 0x000f28000c1e1900 */
[----:B------:R-:W5:Y:S04]  /*f2050*/  @P0 LDG.E R36, desc[UR10][R60.64+0xcc] ;  /* 0x0000cc0a3c240981 */ /* 0x000f68000c1e1900 */
[----:B------:R-:W2:Y:S01]  /*f2060*/  @P0 LDG.E R38, desc[UR12][R60.64+0xdc] ;  /* 0x0000dc0c3c260981 */ /* 0x000ea2000c1e1900 */
[----:B------:R-:W-:-:S02]  /*f2070*/  @!P0 R2UR UR8, R62 ;  /* 0x000000003e0882ca */ /* 0x000fc400000e0000 */
[C---:B------:R-:W-:Y:S02]  /*f2080*/  @!P0 R2UR UR9, R63.reuse ;  /* 0x000000003f0982ca */ /* 0x040fe400000e0000 */
[C---:B------:R-:W-:Y:S02]  /*f2090*/  @!P0 R2UR UR10, R62.reuse ;  /* 0x000000003e0a82ca */ /* 0x040fe400000e0000 */
[C---:B------:R-:W-:Y:S02]  /*f20a0*/  @!P0 R2UR UR11, R63.reuse ;  /* 0x000000003f0b82ca */ /* 0x040fe400000e0000 */
[C---:B------:R-:W-:Y:S02]  /*f20b0*/  @!P0 R2UR UR12, R62.reuse ;  /* 0x000000003e0c82ca */ /* 0x040fe400000e0000 */
[----:B------:R-:W-:Y:S01]  /*f20c0*/  @!P0 R2UR UR13, R63 ;  /* 0x000000003f0d82ca */ /* 0x000fe200000e0000 */
[----:B---3--:R-:W-:Y:S01]  /*f20d0*/  @P0 IMAD.MOV.U32 R81, RZ, RZ, -0x40100000 ;  /* 0xbff00000ff510424 */ /* 0x008fe200078e00ff */
[----:B------:R-:W-:-:S02]  /*f20e0*/  @!P0 R2UR UR14, R62 ;  /* 0x000000003e0e82ca */ /* 0x000fc400000e0000 */
[----:B------:R-:W-:Y:S01]  /*f20f0*/  @!P0 R2UR UR15, R63 ;  /* 0x000000003f0f82ca */ /* 0x000fe200000e0000 */
[----:B----4-:R-:W-:-:S04]  /*f2100*/  @P0 VIADD R3, R3, 0xffffffff ;  /* 0xffffffff03030836 */ /* 0x010fc80000000000 */
[----:B-----5:R-:W-:-:S04]  /*f2110*/  @P0 IMAD R3, R3, R36, R52 ;  /* 0x0000002403030224 */ /* 0x020fc800078e0234 */
[----:B--2---:R-:W-:-:S04]  /*f2120*/  @P0 IMAD.IADD R3, R38, 0x1, R3 ;  /* 0x0000000126030824 */ /* 0x004fc800078e0203 */
[----:B------:R-:W-:-:S05]  /*f2130*/  @P0 IMAD.WIDE R82, R3, 0x8, R46 ;  /* 0x0000000803520825 */ /* 0x000fca00078e022e */
[----:B------:R4:W-:Y:S04]  /*f2140*/  @P0 STG.E.64 desc[UR4][R82.64], R80 ;  /* 0x0000005052000986 */ /* 0x0009e8000c101b04 */
        /* <DEDUP_REMOVED lines=17> */
[----:B------:R-:W2:-:S12]  /*f2260*/  LDG.E R55, desc[UR8][R60.64+0xdc] ;  /* 0x0000dc083c377981 */ /* 0x000e98000c1e1900 */
[----:B------:R-:W3:Y:S01]  /*f2270*/  LDG.E R38, desc[UR4][R60.64+0xcc] ;  /* 0x0000cc043c267981 */ /* 0x000ee2000c1e1900 */
[C---:B--2---:R-:W-:Y:S01]  /*f2280*/  VIADD R3, R55.reuse, 0x1 ;  /* 0x0000000137037836 */ /* 0x044fe20000000000 */
[----:B---3--:R-:W-:-:S04]  /*f2290*/  ISETP.GE.AND P0, PT, R55, R38, PT ;  /* 0x000000263700720c */ /* 0x008fc80003f06270 */
[----:B------:R4:W-:Y:S09]  /*f22a0*/  STG.E desc[UR4][R60.64+0xdc], R3 ;  /* 0x0000dc033c007986 */ /* 0x0009f2000c101904 */
[----:B------:R-:W-:Y:S05]  /*f22b0*/  @!P0 BRA `(.L_x_3176) ;  /* 0xfffffff800f08947 */ /* 0x000fea000383ffff */
[----:B------:R-:W-:Y:S05]  /*f22c0*/  BSYNC.RECONVERGENT B2 ;  /* 0x0000000000027941 */ /* 0x000fea0003800200 */
.L_x_3175:
[C---:B------:R-:W-:Y:S02]  /*f22d0*/  R2UR UR4, R62.reuse ;  /* 0x000000003e0472ca */ /* 0x040fe400000e0000 */
[C---:B------:R-:W-:Y:S02]  /*f22e0*/  R2UR UR5, R63.reuse ;  /* 0x000000003f0572ca */ /* 0x040fe400000e0000 */
[----:B------:R-:W-:Y:S02]  /*f22f0*/  R2UR UR8, R62 ;  /* 0x000000003e0872ca */ /* 0x000fe400000e0000 */
[----:B------:R-:W-:-:S09]  /*f2300*/  R2UR UR9, R63 ;  /* 0x000000003f0972ca */ /* 0x000fd200000e0000 */
[----:B----4-:R4:W5:Y:S04]  /*f2310*/  LDG.E R3, desc[UR4][R60.64+0xd8] ;  /* 0x0000d8043c037981 */ /* 0x010968000c1e1900 */
[----:B------:R4:W5:Y:S02]  /*f2320*/  LDG.E R36, desc[UR8][R60.64+0xc8] ;  /* 0x0000c8083c247981 */ /* 0x000964000c1e1900 */
.L_x_3174:
[----:B------:R-:W-:Y:S05]  /*f2330*/  BSYNC.RECONVERGENT B1 ;  /* 0x0000000000017941 */ /* 0x000fea0003800200 */
.L_x_3173:
[----:B------:R-:W-:Y:S01]  /*f2340*/  R2UR UR4, R62 ;  /* 0x000000003e0472ca */ /* 0x000fe200000e0000 */
[----:B---3-5:R-:W-:Y:S01]  /*f2350*/  VIADD R55, R3, 0x1 ;  /* 0x0000000103377836 */ /* 0x028fe20000000000 */
[----:B------:R-:W-:Y:S02]  /*f2360*/  R2UR UR5, R63 ;  /* 0x000000003f0572ca */ /* 0x000fe400000e0000 */
[----:B------:R-:W-:Y:S01]  /*f2370*/  ISETP.GE.AND P0, PT, R3, R36, PT ;  /* 0x000000240300720c */ /* 0x000fe20003f06270 */
[----:B------:R-:W-:-:S10]  /*f2380*/  IMAD.MOV.U32 R3, RZ, RZ, R55 ;  /* 0x000000ffff037224 */ /* 0x000fd400078e0037 */
[----:B------:R3:W-:Y:S02]  /*f2390*/  STG.E desc[UR4][R60.64+0xd8], R55 ;  /* 0x0000d8373c007986 */ /* 0x0007e4000c101904 */
[----:B------:R-:W-:Y:S05]  /*f23a0*/  @!P0 BRA `(.L_x_3177) ;  /* 0xfffffff800908947 */ /* 0x000fea000383ffff */
.L_x_3172:
[----:B------:R-:W-:Y:S05]  /*f23b0*/  BSYNC.RECONVERGENT B0 ;  /* 0x0000000000007941 */ /* 0x000fea0003800200 */
.L_x_3171:
[----:B------:R-:W-:Y:S01]  /*f23c0*/  ISETP.GE.AND P0, PT, R36, 0x1, PT ;  /* 0x000000012400780c */ /* 0x000fe20003f06270 */
[----:B------:R-:W-:-:S12]  /*f23d0*/  BSSY.RECONVERGENT B10, `(.L_x_3178) ;  /* 0x00007140000a7945 */ /* 0x000fd80003800200 */
[----:B------:R-:W-:Y:S05]  /*f23e0*/  @!P0 BRA `(.L_x_3179) ;  /* 0x0000007000488947 */ /* 0x000fea0003800000 */
[----:B------:R-:W-:Y:S02]  /*f23f0*/  R2UR UR4, R62 ;  /* 0x000000003e0472ca */ /* 0x000fe400000e0000 */
[----:B------:R-:W-:-:S13]  /*f2400*/  R2UR UR5, R63 ;  /* 0x000000003f0572ca */ /* 0x000fda00000e0000 */
[----:B------:R0:W5:Y:S01]  /*f2410*/  LDG.E R38, desc[UR4][R60.64+0xcc] ;  /* 0x0000cc043c267981 */ /* 0x000162000c1e1900 */
[----:B---3--:R-:W-:-:S07]  /*f2420*/  IMAD.MOV.U32 R55, RZ, RZ, 0x1 ;  /* 0x00000001ff377424 */ /* 0x008fce00078e00ff */
.L_x_3257:
[----:B------:R-:W-:Y:S01]  /*f2430*/  R2UR UR4, R62 ;  /* 0x000000003e0472ca */ /* 0x000fe200000e0000 */
[----:B0--3--:R-:W-:Y:S01]  /*f2440*/  IMAD.MOV.U32 R3, RZ, RZ, 0x1 ;  /* 0x00000001ff037424 */ /* 0x009fe200078e00ff */
[----:B------:R-:W-:Y:S01]  /*f2450*/  R2UR UR5, R63 ;  /* 0x000000003f0572ca */ /* 0x000fe200000e0000 */
[----:B------:R-:W-:Y:S01]  /*f2460*/  BSSY.RECONVERGENT B3, `(.L_x_3180) ;  /* 0x0000707000037945 */ /* 0x000fe20003800200 */
[----:B-----5:R-:W-:-:S11]  /*f2470*/  ISETP.GE.AND P0, PT, R38, 0x1, PT ;  /* 0x000000012600780c */ /* 0x020fd60003f06270 */
[----:B------:R3:W-:Y:S02]  /*f2480*/  STG.E desc[UR4][R60.64+0xe8], R3 ;  /* 0x0000e8033c007986 */ /* 0x0007e4000c101904 */
[----:B-12---:R-:W-:Y:S05]  /*f2490*/  @!P0 BRA `(.L_x_3181) ;  /* 0x00000070000c8947 */ /* 0x006fea0003800000 */
[C---:B------:R-:W-:Y:S01]  /*f24a0*/  IADD3 R84, P0, PT, R55.reuse, R58, RZ ;  /* 0x0000003a37547210 */ /* 0x040fe20007f1e0ff */
[----:B------:R-:W-:Y:S01]  /*f24b0*/  BSSY.RECONVERGENT B2, `(.L_x_3182) ;  /* 0x00006fe000027945 */ /* 0x000fe20003800200 */
[----:B------:R-:W-:Y:S02]  /*f24c0*/  VIADD R36, R55, 0xffffffff ;  /* 0xffffffff37247836 */ /* 0x000fe40000000000 */
[----:B---3--:R-:W-:Y:S02]  /*f24d0*/  IMAD.MOV.U32 R3, RZ, RZ, 0x1 ;  /* 0x00000001ff037424 */ /* 0x008fe400078e00ff */
[----:B------:R-:W-:-:S07]  /*f24e0*/  IMAD.X R85, RZ, RZ, R59, P0 ;  /* 0x000000ffff557224 */ /* 0x000fce00000e063b */
.L_x_3256:
[----:B0-----:R-:W-:Y:S01]  /*f24f0*/  IMAD R80, R38, R36, R51 ;  /* 0x0000002426507224 */ /* 0x001fe200078e0233 */
[----:B------:R-:W-:Y:S02]  /*f2500*/  R2UR UR4, R62 ;  /* 0x000000003e0472ca */ /* 0x000fe400000e0000 */
[----:B------:R-:W-:Y:S01]  /*f2510*/  R2UR UR5, R63 ;  /* 0x000000003f0572ca */ /* 0x000fe200000e0000 */
[----:B------:R-:W-:-:S04]  /*f2520*/  IMAD.IADD R83, R80, 0x1, R3 ;  /* 0x0000000150537824 */ /* 0x000fc800078e0203 */
[----:B------:R-:W-:-:S08]  /*f2530*/  IMAD.WIDE R82, R83, 0x8, R46 ;  /* 0x0000000853527825 */ /* 0x000fd000078e022e */
[----:B---3--:R3:W5:Y:S01]  /*f2540*/  LDG.E.64 R80, desc[UR4][R82.64] ;  /* 0x0000000452507981 */ /* 0x008762000c1e1b00 */
[----:B--2---:R-:W-:Y:S01]  /*f2550*/  IMAD.MOV.U32 R86, RZ, RZ, -0x800000 ;  /* 0xff800000ff567424 */ /* 0x004fe200078e00ff */
[----:B------:R-:W-:Y:S01]  /*f2560*/  BSSY.RECONVERGENT B0, `(.L_x_3183) ;  /* 0x00006ec000007945 */ /* 0x000fe20003800200 */
[----:B------:R-:W-:-:S03]  /*f2570*/  IMAD.MOV.U32 R87, RZ, RZ, 0x41cdcd64 ;  /* 0x41cdcd64ff577424 */ /* 0x000fc600078e00ff */
[----:B---3--:R-:W3:Y:S05]  /*f2580*/  BMOV.32.CLEAR R82, B0 ;  /* 0x0000000000527355 */ /* 0x008eea0000100000 */
[----:B-----5:R-:W-:Y:S01]  /*f2590*/  DSETP.GEU.AND P0, PT, |R80|, R86, PT ;  /* 0x000000565000722a */ /* 0x020fe20003f0e200 */
[----:B------:R-:W-:-:S13]  /*f25a0*/  IMAD.MOV.U32 R81, RZ, RZ, R3 ;  /* 0x000000ffff517224 */ /* 0x000fda00078e0003 */
[----:B-1-3--:R-:W-:Y:S05]  /*f25b0*/  @P0 BRA `(.L_x_3184) ;  /* 0x0000006c00940947 */ /* 0x00afea0003800000 */
        /* <DEDUP_REMOVED lines=39> */
.L_x_3186:
        /* <DEDUP_REMOVED lines=41> */
[----:B------:R-:W-:-:S03]  /*f2ac0*/  R2UR UR4, R62 ;  /* 0x000000003e0472ca */ /* 0x000fc600000e0000 */
[----:B------:R-:W-:-:S04]  /*f2ad0*/  IMAD R88, R88, 0x8, R3 ;  /* 0x0000000858587824 */ /* 0x000fc800078e0203 */
[----:B------:R-:W-:Y:S02]  /*f2ae0*/  VIADD R91, R88, 0x10000 ;  /* 0x00010000585b7836 */ /* 0x000fe40000000000 */
[----:B------:R-:W2:Y:S08]  /*f2af0*/  LDC.64 R88, c[0x3][R89+-0x4d68] ;  /* 0x00eca60059587b82 */ /* 0x000eb00000000a00 */
        /* <DEDUP_REMOVED lines=21> */
[----:B------:R-:W-:-:S04]  /*f2c50*/  PRMT R83, R83, 0x8880, RZ ;  /* 0x0000888053537816 */ /* 0x000fc800000000ff */
[----:B------:R-:W-:Y:S02]  /*f2c60*/  PRMT R83, R83, 0x5410, R83 ;  /* 0x0000541053537816 */ /* 0x000fe40000000053 */
        /* <DEDUP_REMOVED lines=19> */
[C---:B------:R-:W-:Y:S02]  /*f2da0*/  R2UR UR4, R62.reuse ;  /* 0x000000003e0472ca */ /* 0x040fe400000e0000 */
[----:B------:R-:W-:Y:S02]  /*f2db0*/  R2UR UR5, R63 ;  /* 0x000000003f0572ca */ /* 0x000fe400000e0000 */
[----:B------:R-:W-:Y:S02]  /*f2dc0*/  LEA R104, R83, 0x10000, 0x3 ;  /* 0x0001000053687811 */ /* 0x000fe400078e18ff */
[----:B------:R-:W-:Y:S01]  /*f2dd0*/  R2UR UR10, R62 ;  /* 0x000000003e0a72ca */ /* 0x000fe200000e0000 */
[----:B------:R-:W3:Y:S01]  /*f2de0*/  LDC.64 R92, c[0x3][R105+0x5640] ;  /* 0x00d59000695c7b82 */ /* 0x000ee20000000a00 */
[----:B------:R-:W-:-:S02]  /*f2df0*/  R2UR UR11, R63 ;  /* 0x000000003f0b72ca */ /* 0x000fc400000e0000 */
[C---:B------:R-:W-:Y:S02]  /*f2e00*/  R2UR UR12, R62.reuse ;  /* 0x000000003e0c72ca */ /* 0x040fe400000e0000 */
[C---:B------:R-:W-:Y:S02]  /*f2e10*/  R2UR UR13, R63.reuse ;  /* 0x000000003f0d72ca */ /* 0x040fe400000e0000 */
[C---:B------:R-:W-:Y:S01]  /*f2e20*/  R2UR UR8, R62.reuse ;  /* 0x000000003e0872ca */ /* 0x040fe200000e0000 */
[----:B------:R-:W2:Y:S01]  /*f2e30*/  LDC.64 R90, c[0x3][R104+-0x4e30] ;  /* 0x00ec7400685a7b82 */ /* 0x000ea20000000a00 */
[C---:B------:R-:W-:Y:S01]  /*f2e40*/  R2UR UR9, R63.reuse ;  /* 0x000000003f0972ca */ /* 0x040fe200000e0000 */
[----:B------:R-:W4:Y:S01]  /*f2e50*/  LDG.E.64 R94, desc[UR4][R56.64+0x2720] ;  /* 0x00272004385e7981 */ /* 0x000f22000c1e1b00 */
[----:B------:R-:W-:Y:S02]  /*f2e60*/  R2UR UR14, R62 ;  /* 0x000000003e0e72ca */ /* 0x000fe400000e0000 */
[----:B------:R-:W-:Y:S01]  /*f2e70*/  R2UR UR15, R63 ;  /* 0x000000003f0f72ca */ /* 0x000fe200000e0000 */
[----:B--2---:R-:W-:-:S08]  /*f2e80*/  DADD R88, R90, R88 ;  /* 0x000000005a587229 */ /* 0x004fd00000000058 */
[----:B---3--:R-:W-:-:S07]  /*f2e90*/  DADD R92, R88, R92 ;  /* 0x00000000585c7229 */ /* 0x008fce000000005c */
        /* <DEDUP_REMOVED lines=35> */
[----:B01----:R-:W-:Y:S01]  /*f30d0*/  DFMA R108, -R110, R88, 1 ;  /* 0x3ff000006e6c742b */ /* 0x003fe20000000158 */
        /* <DEDUP_REMOVED lines=20> */
[----:B------:R-:W-:Y:S05]  /*f3220*/  CALL.REL.NOINC `($__internal_0_$__cuda_sm20_div_rn_f64_full) ;  /* 0x00000564009c7944 */ /* 0x000fea0003c00000 */
[----:B------:R-:W-:Y:S02]  /*f3230*/  IMAD.MOV.U32 R88, RZ, RZ, R108 ;  /* 0x000000ffff587224 */ /* 0x000fe400078e006c */
[----:B------:R-:W-:-:S07]  /*f3240*/  IMAD.MOV.U32 R89, RZ, RZ, R109 ;  /* 0x000000ffff597224 */ /* 0x000fce00078e006d */
.L_x_3192:
[----:B------:R-:W-:Y:S05]  /*f3250*/  BSYNC.RECONVERGENT B11 ;  /* 0x00000000000b7941 */ /* 0x000fea0003800200 */
.L_x_3191:
        /* <DEDUP_REMOVED lines=12> */
[----:B------:R-:W-:Y:S02]  /*f3320*/  BSSY.RECONVERGENT B11, `(.L_x_3194) ;  /* 0x00000140000b7945 */ /* 0x000fe40003800200 */
        /* <DEDUP_REMOVED lines=18> */
[----:B------:R-:W-:Y:S05]  /*f3450*/  CALL.REL.NOINC `($__internal_0_$__cuda_sm20_div_rn_f64_full) ;  /* 0x0000056400107944 */ /* 0x000fea0003c00000 */
.L_x_3195:
[----:B------:R-:W-:Y:S05]  /*f3460*/  BSYNC.RECONVERGENT B11 ;  /* 0x00000000000b7941 */ /* 0x000fea0003800200 */
.L_x_3194:
        /* <DEDUP_REMOVED lines=19> */
.L_x_3193:
        /* <DEDUP_REMOVED lines=14> */
.L_x_3190:
[----:B------:R-:W-:Y:S01]  /*f3680*/  IMAD R83, R90, -0x18, R83 ;  /* 0xffffffe85a537824 */ /* 0x000fe200078e0253 */
        /* <DEDUP_REMOVED lines=66> */
.L_x_3198:
[----:B------:R-:W-:Y:S05]  /*f3ab0*/  BSYNC.RECONVERGENT B11 ;  /* 0x00000000000b7941 */ /* 0x000fea0003800200 */
.L_x_3197:
        /* <DEDUP_REMOVED lines=32> */
.L_x_3201:
[----:B------:R-:W-:Y:S05]  /*f3cc0*/  BSYNC.RECONVERGENT B11 ;  /* 0x00000000000b7941 */ /* 0x000fea0003800200 */
.L_x_3200:
        /* <DEDUP_REMOVED lines=19> */
.L_x_3199:
        /* <DEDUP_REMOVED lines=14> */
.L_x_3189:
        /* <DEDUP_REMOVED lines=15> */
.L_x_3202:
[----:B------:R-:W-:Y:S01]  /*f3fd0*/  IMAD R3, R90, -0x18, R38 ;  /* 0xffffffe85a037824 */ /* 0x000fe200078e0226 */
[----:B------:R-:W2:Y:S01]  /*f3fe0*/  LDC.64 R92, c[0x3][R83+0x5640] ;  /* 0x00d59000535c7b82 */ /* 0x000ea20000000a00 */
[C---:B------:R-:W-:Y:S02]  /*f3ff0*/  R2UR UR4, R62.reuse ;  /* 0x000000003e0472ca */ /* 0x040fe400000e0000 */
[----:B------:R-:W-:Y:S02]  /*f4000*/  R2UR UR5, R63 ;  /* 0x000000003f0572ca */ /* 0x000fe400000e0000 */
[----:B------:R-:W-:Y:S02]  /*f4010*/  LEA R89, R3, 0x10000, 0x3 ;  /* 0x0001000003597811 */ /* 0x000fe400078e18ff */
[----:B------:R-:W-:Y:S02]  /*f4020*/  R2UR UR10, R62 ;  /* 0x000000003e0a72ca */ /* 0x000fe400000e0000 */
[----:B------:R-:W-:-:S02]  /*f4030*/  R2UR UR11, R63 ;  /* 0x000000003f0b72ca */ /* 0x000fc400000e0000 */
[----:B------:R-:W2:Y:S01]  /*f4040*/  LDC.64 R88, c[0x3][R89+-0x4e30] ;  /* 0x00ec740059587b82 */ /* 0x000ea20000000a00 */
        /* <DEDUP_REMOVED lines=59> */
.L_x_3204:
[----:B------:R-:W-:Y:S05]  /*f4400*/  BSYNC.RECONVERGENT B11 ;  /* 0x00000000000b7941 */ /* 0x000fea0003800200 */
.L_x_3203:
        /* <DEDUP_REMOVED lines=32> */
.L_x_3207:
[----:B------:R-:W-:Y:S05]  /*f4610*/  BSYNC.RECONVERGENT B11 ;  /* 0x00000000000b7941 */ /* 0x000fea0003800200 */
.L_x_3206:
        /* <DEDUP_REMOVED lines=19> */
.L_x_3205:
        /* <DEDUP_REMOVED lines=13> */
.L_x_3196:
[----:B------:R-:W-:Y:S05]  /*f4820*/  BSYNC.RECONVERGENT B0 ;  /* 0x0000000000007941 */ /* 0x000fea0003800200 */
.L_x_3188:
        /* <DEDUP_REMOVED lines=9> */
[----:B01--4-:R-:W-:-:S06]  /*f48c0*/  LEA R88, R3, 0x10000, 0x3 ;  /* 0x0001000003587811 */ /* 0x013fcc00078e18ff */
[----:B------:R-:W0:Y:S02]  /*f48d0*/  LDC.64 R88, c[0x3][R88+-0x4e30] ;  /* 0x00ec740058587b82 */ /* 0x000e240000000a00 */
[----:B0-----:R0:W-:Y:S04]  /*f48e0*/  STG.E.64 desc[UR4][R56.64+0x2760], R88 ;  /* 0x0027605838007986 */ /* 0x0011e8000c101b04 */
        /* <DEDUP_REMOVED lines=25> */
[----:B---3--:R-:W-:-:S10]  /*f4a80*/  DFMA R108, R100, R92, R94 ;  /* 0x0000005c646c722b */ /* 0x008fd4000000005e */
        /* <DEDUP_REMOVED lines=8> */
.L_x_3209:
[----:B------:R-:W-:Y:S05]  /*f4b10*/  BSYNC.RECONVERGENT B0 ;  /* 0x0000000000007941 */ /* 0x000fea0003800200 */
.L_x_3208:
        /* <DEDUP_REMOVED lines=24> */
.L_x_3210:
[C---:B------:R-:W-:Y:S02]  /*f4ca0*/  R2UR UR4, R62.reuse ;  /* 0x000000003e0472ca */ /* 0x040fe400000e0000 */
[C---:B------:R-:W-:Y:S02]  /*f4cb0*/  R2UR UR5, R63.reuse ;  /* 0x000000003f0572ca */ /* 0x040fe400000e0000 */
[----:B------:R-:W-:Y:S02]  /*f4cc0*/  R2UR UR8, R62 ;  /* 0x000000003e0872ca */ /* 0x000fe400000e0000 */
[----:B------:R-:W-:-:S09]  /*f4cd0*/  R2UR UR9, R63 ;  /* 0x000000003f0972ca */ /* 0x000fd200000e0000 */
[----:B------:R2:W-:Y:S04]  /*f4ce0*/  STG.E.64 desc[UR4][R56.64+0x2738], R88 ;  /* 0x0027385838007986 */ /* 0x0005e8000c101b04 */
[----:B------:R2:W-:Y:S02]  /*f4cf0*/  STG.E.64 desc[UR8][R56.64+0x2740], R90 ;  /* 0x0027405a38007986 */ /* 0x0005e4000c101b08 */
.L_x_3187:
[----:B------:R-:W-:Y:S05]  /*f4d00*/  BSYNC.RECONVERGENT B1 ;  /* 0x0000000000017941 */ /* 0x000fea0003800200 */
.L_x_3185:
        /* <DEDUP_REMOVED lines=10> */
[----:B-12---:R-:W2:Y:S01]  /*f4db0*/  LDG.E.64 R90, desc[UR4][R56.64+0x2738] ;  /* 0x00273804385a7981 */ /* 0x006ea2000c1e1b00 */
[----:B------:R-:W-:Y:S02]  /*f4dc0*/  R2UR UR10, R62 ;  /* 0x000000003e0a72ca */ /* 0x000fe400000e0000 */
[----:B------:R-:W-:Y:S01]  /*f4dd0*/  R2UR UR11, R63 ;  /* 0x000000003f0b72ca */ /* 0x000fe200000e0000 */
[----:B-----5:R-:W-:-:S04]  /*f4de0*/  IMAD R3, R36, R3, R52 ;  /* 0x0000000324037224 */ /* 0x020fc800078e0234 */
[----:B---3--:R-:W-:-:S04]  /*f4df0*/  IMAD.IADD R3, R38, 0x1, R3 ;  /* 0x0000000126037824 */ /* 0x008fc800078e0203 */
[----:B------:R-:W-:-:S05]  /*f4e00*/  IMAD.WIDE R88, R3, 0x8, R46 ;  /* 0x0000000803587825 */ /* 0x000fca00078e022e */
[----:B--2---:R1:W-:Y:S04]  /*f4e10*/  STG.E.64 desc[UR4][R88.64], R90 ;  /* 0x0000005a58007986 */ /* 0x0043e8000c101b04 */
[----:B------:R-:W2:Y:S04]  /*f4e20*/  LDG.E R3, desc[UR8][R60.64+0xcc] ;  /* 0x0000cc083c037981 */ /* 0x000ea8000c1e1900 */
[----:B------:R-:W3:Y:S04]  /*f4e30*/  LDG.E R38, desc[UR10][R60.64+0xe8] ;  /* 0x0000e80a3c267981 */ /* 0x000ee8000c1e1900 */
[----:B------:R-:W5:Y:S01]  /*f4e40*/  LDG.E.64 R86, desc[UR4][R56.64+0x2740] ;  /* 0x0027400438567981 */ /* 0x000f62000c1e1b00 */
[----:B--2---:R-:W-:-:S04]  /*f4e50*/  IMAD R3, R36, R3, R51 ;  /* 0x0000000324037224 */ /* 0x004fc800078e0233 */
[----:B---3--:R-:W-:-:S04]  /*f4e60*/  IMAD.IADD R3, R38, 0x1, R3 ;  /* 0x0000000126037824 */ /* 0x008fc800078e0203 */
[----:B------:R-:W-:-:S05]  /*f4e70*/  IMAD.WIDE R80, R3, 0x8, R46 ;  /* 0x0000000803507825 */ /* 0x000fca00078e022e */
[----:B-----5:R1:W-:Y:S02]  /*f4e80*/  STG.E.64 desc[UR4][R80.64], R86 ;  /* 0x0000005650007986 */ /* 0x0203e4000c101b04 */
.L_x_3212:
[----:B------:R-:W-:Y:S05]  /*f4e90*/  BSYNC.RECONVERGENT B0 ;  /* 0x0000000000007941 */ /* 0x000fea0003800200 */
.L_x_3211:
[----:B------:R-:W-:Y:S02]  /*f4ea0*/  R2UR UR4, R62 ;  /* 0x000000003e0472ca */ /* 0x000fe400000e0000 */
[----:B------:R-:W-:-:S13]  /*f4eb0*/  R2UR UR5, R63 ;  /* 0x000000003f0572ca */ /* 0x000fda00000e0000 */
[----:B-1-3--:R-:W3:Y:S04]  /*f4ec0*/  LDG.E R81, desc[UR4][R60.64+0xe8] ;  /* 0x0000e8043c517981 */ /* 0x00aee8000c1e1900 */
[----:B------:R1:W5:Y:S01]  /*f4ed0*/  LDG.E R38, desc[UR4][R60.64+0xcc] ;  /* 0x0000cc043c267981 */ /* 0x000362000c1e1900 */
[----:B---3--:R-:W-:-:S04]  /*f4ee0*/  ISETP.GE.AND P0, PT, R81, 0x2, PT ;  /* 0x000000025100780c */ /* 0x008fc80003f06270 */
[----:B------:R-:W-:-:S13]  /*f4ef0*/  ISETP.LT.U32.OR P0, PT, R55, 0x2, !P0 ;  /* 0x000000023700780c */ /* 0x000fda0004701470 */
[----:B-1----:R-:W-:Y:S05]  /*f4f00*/  @P0 BRA `(.L_x_3184) ;  /* 0x0000004400400947 */ /* 0x002fea0003800000 */
[----:B------:R-:W-:Y:S01]  /*f4f10*/  IMAD.IADD R75, R52, 0x1, R81 ;  /* 0x00000001344b7824 */ /* 0x000fe200078e0251 */
[----:B------:R-:W-:Y:S02]  /*f4f20*/  R2UR UR4, R62 ;  /* 0x000000003e0472ca */ /* 0x000fe400000e0000 */
[----:B------:R-:W-:Y:S01]  /*f4f30*/  R2UR UR5, R63 ;  /* 0x000000003f0572ca */ /* 0x000fe200000e0000 */
[----:B-----5:R-:W-:-:S04]  /*f4f40*/  IMAD R93, R38, R36, R75 ;  /* 0x00000024265d7224 */ /* 0x020fc800078e024b */
[----:B------:R-:W-:-:S08]  /*f4f50*/  IMAD.WIDE R92, R93, 0x8, R46 ;  /* 0x000000085d5c7825 */ /* 0x000fd000078e022e */
[----:B------:R-:W3:Y:S01]  /*f4f60*/  LDG.E.64 R92, desc[UR4][R92.64] ;  /* 0x000000045c5c7981 */ /* 0x000ee2000c1e1b00 */
[----:B------:R-:W-:Y:S02]  /*f4f70*/  R2UR UR8, R62 ;  /* 0x000000003e0872ca */ /* 0x000fe400000e0000 */
[----:B------:R-:W-:Y:S01]  /*f4f80*/  R2UR UR9, R63 ;  /* 0x000000003f0972ca */ /* 0x000fe200000e0000 */
[----:B------:R-:W4:Y:S04]  /*f4f90*/  LDG.E.64 R86, desc[UR4][R56.64+0x2720] ;  /* 0x0027200438567981 */ /* 0x000f28000c1e1b00 */
[----:B---3--:R1:W-:Y:S08]  /*f4fa0*/  STG.E.64 desc[UR4][R56.64+0x2758], R92 ;  /* 0x0027585c38007986 */ /* 0x0083f0000c101b04 */
[----:B------:R-:W2:Y:S01]  /*f4fb0*/  LDG.E R38, desc[UR8][R60.64+0xcc] ;  /* 0x0000cc083c267981 */ /* 0x000ea2000c1e1900 */
[----:B------:R-:W-:-:S02]  /*f4fc0*/  VIADD R3, R75, 0xfffffd8f ;  /* 0xfffffd8f4b037836 */ /* 0x000fc40000000000 */
[----:B------:R-:W-:Y:S02]  /*f4fd0*/  IMAD.MOV.U32 R94, RZ, RZ, 0x1 ;  /* 0x00000001ff5e7424 */ /* 0x000fe400078e00ff */
[----:B--2---:R-:W-:-:S04]  /*f4fe0*/  IMAD R91, R36, R38, R3 ;  /* 0x00000026245b7224 */ /* 0x004fc800078e0203 */
[----:B------:R-:W-:-:S06]  /*f4ff0*/  IMAD.WIDE R90, R91, 0x8, R46 ;  /* 0x000000085b5a7825 */ /* 0x000fcc00078e022e */
[----:B------:R-:W2:Y:S01]  /*f5000*/  LDG.E.64 R90, desc[UR4][R90.64] ;  /* 0x000000045a5a7981 */ /* 0x000ea2000c1e1b00 */
[----:B------:R-:W-:Y:S01]  /*f5010*/  UMOV UR4, 0xcccccccd ;  /* 0xcccccccd00047882 */ /* 0x000fe20000000000 */
[----:B------:R-:W-:Y:S02]  /*f5020*/  UMOV UR5, 0x4016cccc ;  /* 0x4016cccc00057882 */ /* 0x000fe40000000000 */
[----:B------:R-:W-:-:S08]  /*f5030*/  DADD R110, R92, -UR4 ;  /* 0x800000045c6e7e29 */ /* 0x000fd00008000000 */
[----:B----4-:R-:W-:-:S06]  /*f5040*/  DADD R110, R110, R86 ;  /* 0x000000006e6e7229 */ /* 0x010fcc0000000056 */
        /* <DEDUP_REMOVED lines=23> */
[----:B01----:R-:W-:Y:S05]  /*f51c0*/  CALL.REL.NOINC `($__internal_0_$__cuda_sm20_div_rn_f64_full) ;  /* 0x0000054400b47944 */ /* 0x003fea0003c00000 */
[----:B------:R-:W-:Y:S02]  /*f51d0*/  IMAD.MOV.U32 R88, RZ, RZ, R108 ;  /* 0x000000ffff587224 */ /* 0x000fe400078e006c */
[----:B------:R-:W-:-:S07]  /*f51e0*/  IMAD.MOV.U32 R89, RZ, RZ, R109 ;  /* 0x000000ffff597224 */ /* 0x000fce00078e006d */
.L_x_3214:
[----:B------:R-:W-:Y:S05]  /*f51f0*/  BSYNC.RECONVERGENT B0 ;  /* 0x0000000000007941 */ /* 0x000fea0003800200 */
.L_x_3213:
[C---:B------:R-:W-:Y:S02]  /*f5200*/  R2UR UR4, R62.reuse ;  /* 0x000000003e0472ca */ /* 0x040fe400000e0000 */
[C---:B------:R-:W-:Y:S02]  /*f5210*/  R2UR UR5, R63.reuse ;  /* 0x000000003f0572ca */ /* 0x040fe400000e0000 */
[----:B------:R-:W-:Y:S02]  /*f5220*/  R2UR UR8, R62 ;  /* 0x000000003e0872ca */ /* 0x000fe400000e0000 */
[----:B------:R-:W-:-:S09]  /*f5230*/  R2UR UR9, R63 ;  /* 0x000000003f0972ca */ /* 0x000fd200000e0000 */
[----:B------:R2:W-:Y:S04]  /*f5240*/  STG.E.64 desc[UR4][R56.64+0x2748], R88 ;  /* 0x0027485838007986 */ /* 0x0005e8000c101b04 */
[----:B------:R-:W3:Y:S01]  /*f5250*/  LDG.E R38, desc[UR8][R60.64+0xcc] ;  /* 0x0000cc083c267981 */ /* 0x000ee2000c1e1900 */
[----:B------:R-:W-:Y:S02]  /*f5260*/  VIADD R83, R55, 0xfffffffe ;  /* 0xfffffffe37537836 */ /* 0x000fe40000000000 */
[----:B------:R-:W-:-:S04]  /*f5270*/  VIADD R103, R75, 0xfffffd8e ;  /* 0xfffffd8e4b677836 */ /* 0x000fc80000000000 */
[----:B---3--:R-:W-:-:S04]  /*f5280*/  IMAD R99, R38, R83, R103 ;  /* 0x0000005326637224 */ /* 0x008fc800078e0267 */
[----:B------:R-:W-:-:S05]  /*f5290*/  IMAD.WIDE R98, R99, 0x8, R46 ;  /* 0x0000000863627825 */ /* 0x000fca00078e022e */
[----:B------:R-:W3:Y:S01]  /*f52a0*/  LDG.E.64 R96, desc[UR4][R98.64] ;  /* 0x0000000462607981 */ /* 0x000ee2000c1e1b00 */
[----:B------:R-:W-:Y:S01]  /*f52b0*/  IMAD.MOV.U32 R94, RZ, RZ, -0x800000 ;  /* 0xff800000ff5e7424 */ /* 0x000fe200078e00ff */
[----:B------:R-:W-:Y:S05]  /*f52c0*/  BMOV.32.CLEAR RZ, B0 ;  /* 0x0000000000ff7355 */ /* 0x000fea0000100000 */
[----:B------:R-:W-:Y:S01]  /*f52d0*/  IMAD.MOV.U32 R95, RZ, RZ, 0x41cdcd64 ;  /* 0x41cdcd64ff5f7424 */ /* 0x000fe200078e00ff */
[----:B------:R-:W-:Y:S04]  /*f52e0*/  BSSY.RECONVERGENT B0, `(.L_x_3215) ;  /* 0x0000045000007945 */ /* 0x000fe80003800200 */
[----:B------:R-:W-:Y:S01]  /*f52f0*/  BSSY.RELIABLE B1, `(.L_x_3216) ;  /* 0x000003a000017945 */ /* 0x000fe20003800100 */
[----:B---3--:R-:W-:-:S14]  /*f5300*/  DSETP.GEU.AND P0, PT, |R96|, R94, PT ;  /* 0x0000005e6000722a */ /* 0x008fdc0003f0e200 */
[----:B--2---:R-:W-:Y:S05]  /*f5310*/  @P0 BRA `(.L_x_3217) ;  /* 0x0000000000dc0947 */ /* 0x004fea0003800000 */
        /* <DEDUP_REMOVED lines=40> */
[----:B------:R-:W4:Y:S04]  /*f55a0*/  LDG.E.U8 R100, desc[UR8][R84.64] ;  /* 0x0000000854647981 */ /* 0x000f28000c1e1100 */
[----:B------:R-:W4:Y:S04]  /*f55b0*/  LDG.E.U8 R101, desc[UR10][R84.64+-0x1] ;  /* 0xffffff0a54657981 */ /* 0x000f28000c1e1100 */
[----:B------:R-:W5:Y:S04]  /*f55c0*/  LDG.E.U8 R102, desc[UR12][R96.64] ;  /* 0x0000000c60667981 */ /* 0x000f68000c1e1100 */
[----:B------:R-:W2:Y:S01]  /*f55d0*/  LDG.E.S8 R95, desc[UR4][R96.64+0x1] ;  /* 0x00000104605f7981 */ /* 0x000ea2000c1e1300 */
[----:B---3--:R-:W-:-:S04]  /*f55e0*/  IMAD R99, R83, R94, R103 ;  /* 0x0000005e53637224 */ /* 0x008fc800078e0267 */
[----:B------:R-:W-:-:S06]  /*f55f0*/  IMAD.WIDE R98, R99, 0x8, R46 ;  /* 0x0000000863627825 */ /* 0x000fcc00078e022e */
[----:B------:R-:W3:Y:S01]  /*f5600*/  LDG.E.64 R98, desc[UR4][R98.64] ;  /* 0x0000000462627981 */ /* 0x000ee2000c1e1b00 */
[----:B----4-:R-:W-:Y:S02]  /*f5610*/  PRMT R100, R101, 0x3340, R100 ;  /* 0x0000334065647816 */ /* 0x010fe40000000064 */
[----:B-----5:R-:W-:-:S04]  /*f5620*/  PRMT R83, R102, 0x3340, RZ ;  /* 0x0000334066537816 */ /* 0x020fc800000000ff */
[----:B------:R-:W-:-:S05]  /*f5630*/  PRMT R100, R100, 0x5410, R83 ;  /* 0x0000541064647816 */ /* 0x000fca0000000053 */
[----:B--2---:R-:W-:-:S04]  /*f5640*/  IDP.4A.S8.U8 R95, R100, R104, R95 ;  /* 0x00000068645f7226 */ /* 0x004fc8000000025f */
[----:B------:R-:W-:-:S04]  /*f5650*/  IMAD R38, R95, 0x8, R105 ;  /* 0x000000085f267824 */ /* 0x000fc800078e0269 */
[----:B------:R-:W3:Y:S02]  /*f5660*/  LDC.64 R94, c[0x3][R38+0x1388] ;  /* 0x00c4e200265e7b82 */ /* 0x000ee40000000a00 */
[----:B---3--:R-:W-:Y:S01]  /*f5670*/  DADD R94, R98, R94 ;  /* 0x00000000625e7229 */ /* 0x008fe2000000005e */
[----:B------:R-:W-:Y:S10]  /*f5680*/  BRA `(.L_x_3218) ;  /* 0x0000000000287947 */ /* 0x000ff40003800000 */
.L_x_3217:
[----:B------:R-:W-:Y:S05]  /*f5690*/  BSYNC.RELIABLE B1 ;  /* 0x0000000000017941 */ /* 0x000fea0003800100 */
.L_x_3216:
        /* <DEDUP_REMOVED lines=9> */
.L_x_3218:
[----:B------:R-:W-:Y:S05]  /*f5730*/  BSYNC.RECONVERGENT B0 ;  /* 0x0000000000007941 */ /* 0x000fea0003800200 */
.L_x_3215:
        /* <DEDUP_REMOVED lines=9> */
[----:B------:R-:W2:Y:S02]  /*f57d0*/  MUFU.RCP64H R87, R111 ;  /* 0x0000006f00577308 */ /* 0x000ea40000001800 */
[----:B------:R3:W-:Y:S01]  /*f57e0*/  STG.E.64 desc[UR4][R56.64+0x2770], R94 ;  /* 0x0027705e38007986 */ /* 0x0007e2000c101b04 */
        /* <DEDUP_REMOVED lines=12> */
[----:B---3--:R-:W-:Y:S05]  /*f58b0*/  @P0 BRA P1, `(.L_x_3220) ;  /* 0x0000000000140947 */ /* 0x008fea0000800000 */
[----:B------:R-:W-:Y:S05]  /*f58c0*/  BMOV.32.CLEAR RZ, B11 ;  /* 0x000000000bff7355 */ /* 0x000fea0000100000 */
[----:B------:R-:W-:Y:S01]  /*f58d0*/  IMAD.MOV.U32 R126, RZ, RZ, R86 ;  /* 0x000000ffff7e7224 */ /* 0x000fe200078e0056 */
[----:B------:R-:W-:Y:S01]  /*f58e0*/  MOV R38, 0xf5910 ;  /* 0x000f591000267802 */ /* 0x000fe20000000f00 */
[----:B------:R-:W-:-:S07]  /*f58f0*/  IMAD.MOV.U32 R125, RZ, RZ, R87 ;  /* 0x000000ffff7d7224 */ /* 0x000fce00078e0057 */
[----:B-1----:R-:W-:Y:S05]  /*f5900*/  CALL.REL.NOINC `($__internal_0_$__cuda_sm20_div_rn_f64_full) ;  /* 0x0000053c00e47944 */ /* 0x002fea0003c00000 */
.L_x_3220:
[----:B------:R-:W-:Y:S05]  /*f5910*/  BSYNC.RECONVERGENT B0 ;  /* 0x0000000000007941 */ /* 0x000fea0003800200 */
.L_x_3219:
[----:B------:R-:W-:Y:S01]  /*f5920*/  DSETP.GEU.AND P2, PT, R92, -2500, PT ;  /* 0xc0a388005c00742a */ /* 0x000fe20003f4e000 */
[C---:B------:R-:W-:Y:S01]  /*f5930*/  R2UR UR4, R62.reuse ;  /* 0x000000003e0472ca */ /* 0x040fe200000e0000 */
[----:B------:R-:W-:Y:S01]  /*f5940*/  DSETP.GEU.AND P1, PT, R80, -2500, PT ;  /* 0xc0a388005000742a */ /* 0x000fe20003f2e000 */
[----:B------:R-:W-:Y:S01]  /*f5950*/  R2UR UR5, R63 ;  /* 0x000000003f0572ca */ /* 0x000fe200000e0000 */
[----:B------:R-:W-:Y:S05]  /*f5960*/  BMOV.32.CLEAR RZ, B0 ;  /* 0x0000000000ff7355 */ /* 0x000fea0000100000 */
[----:B------:R-:W-:Y:S05]  /*f5970*/  BSSY.RECONVERGENT B0, `(.L_x_3221) ;  /* 0x000003c000007945 */ /* 0x000fea0003800200 */
[----:B------:R-:W-:-:S02]  /*f5980*/  @!P2 R2UR UR12, R62 ;  /* 0x000000003e0ca2ca */ /* 0x000fc400000e0000 */
[----:B-1----:R-:W-:Y:S02]  /*f5990*/  @!P2 CS2R R90, SRZ ;  /* 0x00000000005aa805 */ /* 0x002fe4000001ff00 */
        /* <DEDUP_REMOVED lines=26> */
[----:B------:R-:W0:Y:S01]  /*f5b40*/  LDG.E R38, desc[UR4][R60.64+0xcc] ;  /* 0x0000cc043c267981 */ /* 0x000e22000c1e1900 */
[C---:B------:R-:W-:Y:S02]  /*f5b50*/  R2UR UR10, R62.reuse ;  /* 0x000000003e0a72ca */ /* 0x040fe400000e0000 */
[C---:B------:R-:W-:Y:S02]  /*f5b60*/  R2UR UR11, R63.reuse ;  /* 0x000000003f0b72ca */ /* 0x040fe400000e0000 */
[----:B------:R-:W-:Y:S02]  /*f5b70*/  R2UR UR8, R62 ;  /* 0x000000003e0872ca */ /* 0x000fe400000e0000 */
[----:B------:R-:W-:Y:S01]  /*f5b80*/  R2UR UR9, R63 ;  /* 0x000000003f0972ca */ /* 0x000fe200000e0000 */
[----:B0-----:R-:W-:-:S04]  /*f5b90*/  IMAD R87, R36, R38, R75 ;  /* 0x0000002624577224 */ /* 0x001fc800078e024b */
[----:B------:R-:W-:-:S05]  /*f5ba0*/  IMAD.WIDE R86, R87, 0x8, R46 ;  /* 0x0000000857567825 */ /* 0x000fca00078e022e */
[----:B------:R0:W-:Y:S04]  /*f5bb0*/  STG.E.64 desc[UR4][R86.64], R80 ;  /* 0x0000005056007986 */ /* 0x0001e8000c101b04 */
[----:B------:R-:W2:Y:S04]  /*f5bc0*/  LDG.E R38, desc[UR10][R60.64+0xcc] ;  /* 0x0000cc0a3c267981 */ /* 0x000ea8000c1e1900 */
[----:B------:R-:W3:Y:S01]  /*f5bd0*/  LDG.E.64 R88, desc[UR8][R56.64+0x2770] ;  /* 0x0027700838587981 */ /* 0x000ee2000c1e1b00 */
[----:B--2---:R-:W-:-:S04]  /*f5be0*/  IMAD R91, R36, R38, R3 ;  /* 0x00000026245b7224 */ /* 0x004fc800078e0203 */
[----:B------:R-:W-:-:S05]  /*f5bf0*/  IMAD.WIDE R90, R91, 0x8, R46 ;  /* 0x000000085b5a7825 */ /* 0x000fca00078e022e */
[----:B---3--:R0:W-:Y:S01]  /*f5c00*/  STG.E.64 desc[UR4][R90.64], R88 ;  /* 0x000000585a007986 */ /* 0x0081e2000c101b04 */
[----:B------:R-:W-:Y:S05]  /*f5c10*/  BRA `(.L_x_3223) ;  /* 0x0000000000447947 */ /* 0x000fea0003800000 */
.L_x_3222:
        /* <DEDUP_REMOVED lines=17> */
.L_x_3223:
[----:B------:R-:W-:Y:S05]  /*f5d30*/  BSYNC.RECONVERGENT B0 ;  /* 0x0000000000007941 */ /* 0x000fea0003800200 */
.L_x_3221:
[----:B------:R-:W-:Y:S01]  /*f5d40*/  R2UR UR4, R62 ;  /* 0x000000003e0472ca */ /* 0x000fe200000e0000 */
[----:B------:R-:W-:Y:S01]  /*f5d50*/  IMAD.MOV.U32 R75, RZ, RZ, 0x3 ;  /* 0x00000003ff4b7424 */ /* 0x000fe200078e00ff */
[----:B------:R-:W-:Y:S01]  /*f5d60*/  R2UR UR5, R63 ;  /* 0x000000003f0572ca */ /* 0x000fe200000e0000 */
[----:B------:R-:W-:Y:S01]  /*f5d70*/  BSSY.RECONVERGENT B1, `(.L_x_3224) ;  /* 0x0000363000017945 */ /* 0x000fe20003800200 */
[----:B------:R-:W-:-:S11]  /*f5d80*/  IMAD.MOV.U32 R3, RZ, RZ, 0x3 ;  /* 0x00000003ff037424 */ /* 0x000fd600078e00ff */
[----:B------:R2:W-:Y:S02]  /*f5d90*/  STG.E desc[UR4][R60.64+0xd8], R75 ;  /* 0x0000d84b3c007986 */ /* 0x0005e4000c101904 */
.L_x_3255:
[----:B------:R-:W-:Y:S02]  /*f5da0*/  R2UR UR4, R62 ;  /* 0x000000003e0472ca */ /* 0x000fe400000e0000 */
[----:B------:R-:W-:-:S13]  /*f5db0*/  R2UR UR5, R63 ;  /* 0x000000003f0572ca */ /* 0x000fda00000e0000 */
[----:B---3--:R-:W3:Y:S01]  /*f5dc0*/  LDG.E R38, desc[UR4][R60.64+0xe8] ;  /* 0x0000e8043c267981 */ /* 0x008ee2000c1e1900 */
[----:B0-----:R-:W-:Y:S01]  /*f5dd0*/  IMAD.MOV.U32 R83, RZ, RZ, R36 ;  /* 0x000000ffff537224 */ /* 0x001fe200078e0024 */
[----:B------:R-:W-:Y:S01]  /*f5de0*/  R2UR UR8, R62 ;  /* 0x000000003e0872ca */ /* 0x000fe200000e0000 */
[----:B------:R-:W-:Y:S05]  /*f5df0*/  BMOV.32.CLEAR RZ, B0 ;  /* 0x0000000000ff7355 */ /* 0x000fea0000100000 */
[----:B------:R-:W-:Y:S01]  /*f5e00*/  R2UR UR9, R63 ;  /* 0x000000003f0972ca */ /* 0x000fe200000e0000 */
[----:B------:R-:W-:Y:S01]  /*f5e10*/  STG.E desc[UR4][R60.64+0xdc], R36 ;  /* 0x0000dc243c007986 */ /* 0x000fe2000c101904 */
[----:B------:R-:W-:Y:S01]  /*f5e20*/  BSSY.RECONVERGENT B0, `(.L_x_3225) ;  /* 0x0000350000007945 */ /* 0x000fe20003800200 */
[----:B---3--:R-:W-:-:S04]  /*f5e30*/  IMAD.IADD R38, R38, 0x1, -R3 ;  /* 0x0000000126267824 */ /* 0x008fc800078e0a03 */
[C---:B--2---:R-:W-:Y:S01]  /*f5e40*/  VIADD R75, R38.reuse, 0x1 ;  /* 0x00000001264b7836 */ /* 0x044fe20000000000 */
[----:B------:R-:W-:-:S05]  /*f5e50*/  ISETP.GE.U32.AND P0, PT, R38, 0x7fffffff, PT ;  /* 0x7fffffff2600780c */ /* 0x000fca0003f06070 */
[----:B------:R2:W-:Y:S08]  /*f5e60*/  STG.E desc[UR8][R60.64+0xe0], R75 ;  /* 0x0000e04b3c007986 */ /* 0x0005f0000c101908 */
[----:B01----:R-:W-:Y:S01]  /*f5e70*/  @P0 IABS R81, R38 ;  /* 0x0000002600510213 */ /* 0x003fe20000000000 */
[----:B------:R-:W-:Y:S01]  /*f5e80*/  @P0 IMAD.MOV.U32 R87, RZ, RZ, 0x1 ;  /* 0x00000001ff570424 */ /* 0x000fe200078e00ff */
[----:B------:R-:W-:Y:S01]  /*f5e90*/  @P0 R2UR UR12, R62 ;  /* 0x000000003e0c02ca */ /* 0x000fe200000e0000 */
[----:B--2---:R-:W-:Y:S01]  /*f5ea0*/  @P0 IMAD.MOV.U32 R75, RZ, RZ, 0x1 ;  /* 0x00000001ff4b0424 */ /* 0x004fe200078e00ff */
[----:B------:R-:W-:Y:S01]  /*f5eb0*/  @P0 R2UR UR13, R63 ;  /* 0x000000003f0d02ca */ /* 0x000fe200000e0000 */
[----:B------:R-:W-:Y:S01]  /*f5ec0*/  @P0 IMAD.IADD R83, R36, 0x1, -R81 ;  /* 0x0000000124530824 */ /* 0x000fe200078e0a51 */
[----:B------:R-:W-:-:S02]  /*f5ed0*/  @P0 R2UR UR10, R62 ;  /* 0x000000003e0a02ca */ /* 0x000fc400000e0000 */
[----:B------:R-:W-:Y:S02]  /*f5ee0*/  @P0 R2UR UR11, R63 ;  /* 0x000000003f0b02ca */ /* 0x000fe400000e0000 */
[----:B------:R-:W-:-:S07]  /*f5ef0*/  ISETP.GE.AND P1, PT, R83, 0x1, PT ;  /* 0x000000015300780c */ /* 0x000fce0003f26270 */
[----:B------:R0:W-:Y:S04]  /*f5f00*/  @P0 STG.E desc[UR12][R60.64+0xe0], R87 ;  /* 0x0000e0573c000986 */ /* 0x0001e8000c10190c */
[----:B------:R0:W-:Y:S02]  /*f5f10*/  @P0 STG.E desc[UR10][R60.64+0xdc], R83 ;  /* 0x0000dc533c000986 */ /* 0x0001e4000c10190a */
[----:B----4-:R-:W-:Y:S05]  /*f5f20*/  @!P1 BRA `(.L_x_3226) ;  /* 0x0000003000fc9947 */ /* 0x010fea0003800000 */
[----:B------:R-:W-:Y:S05]  /*f5f30*/  BMOV.32.CLEAR RZ, B11 ;  /* 0x000000000bff7355 */ /* 0x000fea0000100000 */
[----:B------:R-:W-:Y:S04]  /*f5f40*/  BSSY.RECONVERGENT B11, `(.L_x_3227) ;  /* 0x000033a0000b7945 */ /* 0x000fe80003800200 */
[----:B------:R-:W1:Y:S05]  /*f5f50*/  BMOV.32.CLEAR R81, B11 ;  /* 0x000000000b517355 */ /* 0x000e6a0000100000 */
.L_x_3254:
        /* <DEDUP_REMOVED lines=45> */
[----:B------:R-:W0:Y:S05]  /*f6230*/  BMOV.32.CLEAR R75, B11 ;  /* 0x000000000b4b7355 */ /* 0x000e2a0000100000 */
        /* <DEDUP_REMOVED lines=12> */
[----:B0-----:R-:W-:Y:S05]  /*f6300*/  @P0 BRA !P1, `(.L_x_3232) ;  /* 0x0000001400380947 */ /* 0x001fea0004800000 */
        /* <DEDUP_REMOVED lines=14> */
[----:B--2---:R0:W5:Y:S01]  /*f63f0*/  @!P0 LDG.E.64 R90, desc[UR8][R56.64+0x2758] ;  /* 0x00275808385a8981 */ /* 0x004162000c1e1b00 */
        /* <DEDUP_REMOVED lines=53> */
.L_x_3235:
[----:B------:R-:W-:Y:S05]  /*f6750*/  BSYNC.RECONVERGENT B11 ;  /* 0x00000000000b7941 */ /* 0x000fea0003800200 */
.L_x_3234:
        /* <DEDUP_REMOVED lines=58> */
.L_x_3237:
[----:B------:R-:W-:Y:S05]  /*f6b00*/  BSYNC.RECONVERGENT B11 ;  /* 0x00000000000b7941 */ /* 0x000fea0003800200 */
.L_x_3236:
        /* <DEDUP_REMOVED lines=36> */
.L_x_3239:
[----:B------:R-:W-:Y:S05]  /*f6d50*/  BSYNC.RECONVERGENT B11 ;  /* 0x00000000000b7941 */ /* 0x000fea0003800200 */
.L_x_3238:
        /* <DEDUP_REMOVED lines=12> */
.L_x_3233:
[C---:B------:R-:W-:Y:S02]  /*f6e20*/  R2UR UR4, R62.reuse ;  /* 0x000000003e0472ca */ /* 0x040fe400000e0000 */
[C---:B------:R-:W-:Y:S02]  /*f6e30*/  R2UR UR5, R63.reuse ;  /* 0x000000003f0572ca */ /* 0x040fe400000e0000 */
[----:B------:R-:W-:Y:S02]  /*f6e40*/  R2UR UR8, R62 ;  /* 0x000000003e0872ca */ /* 0x000fe400000e0000 */
[----:B------:R-:W-:Y:S02]  /*f6e50*/  R2UR UR9, R63 ;  /* 0x000000003f0972ca */ /* 0x000fe400000e0000 */
[-C--:B------:R-:W-:Y:S02]  /*f6e60*/  IADD3 R98, P0, PT, R83, R58.reuse, RZ ;  /* 0x0000003a53627210 */ /* 0x080fe40007f1e0ff */
[----:B--2---:R-:W-:-:S02]  /*f6e70*/  IADD3 R90, P1, PT, R105, R58, RZ ;  /* 0x0000003a695a7210 */ /* 0x004fc40007f3e0ff */
[-C--:B------:R-:W-:Y:S02]  /*f6e80*/  LEA.HI.X.SX32 R99, R83, R59.reuse, 0x1, P0 ;  /* 0x0000003b53637211 */ /* 0x080fe400000f0eff */
[----:B------:R-:W-:Y:S02]  /*f6e90*/  LEA.HI.X.SX32 R91, R105, R59, 0x1, P1 ;  /* 0x0000003b695b7211 */ /* 0x000fe400008f0eff */
        /* <DEDUP_REMOVED lines=99> */
.L_x_3242:
[----:B------:R-:W-:Y:S05]  /*f74d0*/  BSYNC.RECONVERGENT B11 ;  /* 0x00000000000b7941 */ /* 0x000fea0003800200 */
.L_x_3241:
        /* <DEDUP_REMOVED lines=36> */
.L_x_3244:
[----:B------:R-:W-:Y:S05]  /*f7720*/  BSYNC.RECONVERGENT B11 ;  /* 0x00000000000b7941 */ /* 0x000fea0003800200 */
.L_x_3243:
        /* <DEDUP_REMOVED lines=12> */
.L_x_3232:
        /* <DEDUP_REMOVED lines=17> */
[----:B--2---:R-:W-:Y:S02]  /*f7900*/  IADD3 R90, P1, PT, R105, R58, RZ ;  /* 0x0000003a695a7210 */ /* 0x004fe40007f3e0ff */
        /* <DEDUP_REMOVED lines=112> */
.L_x_3247:
[----:B------:R-:W-:Y:S05]  /*f8010*/  BSYNC.RECONVERGENT B11 ;  /* 0x00000000000b7941 */ /* 0x000fea0003800200 */
.L_x_3246:
        /* <DEDUP_REMOVED lines=36> */
.L_x_3249:
[----:B------:R-:W-:Y:S05]  /*f8260*/  BSYNC.RECONVERGENT B11 ;  /* 0x00000000000b7941 */ /* 0x000fea0003800200 */
.L_x_3248:
        /* <DEDUP_REMOVED lines=16> */
.L_x_3245:
        /* <DEDUP_REMOVED lines=17> */
[----:B------:R-:W-:Y:S02]  /*f8480*/  LEA.HI.X.SX32 R91, R105, R59, 0x1, P1 ;  /* 0x0000003b695b7211 */ /* 0x000fe400008f0eff */
        /* <DEDUP_REMOVED lines=124> */
.L_x_3251:
[----:B------:R-:W-:Y:S05]  /*f8c50*/  BSYNC.RECONVERGENT B11 ;  /* 0x00000000000b7941 */ /* 0x000fea0003800200 */
.L_x_3250:
        /* <DEDUP_REMOVED lines=36> */
.L_x_3253:
[----:B------:R-:W-:Y:S05]  /*f8ea0*/  BSYNC.RECONVERGENT B11 ;  /* 0x00000000000b7941 */ /* 0x000fea0003800200 */
.L_x_3252:
        /* <DEDUP_REMOVED lines=10> */
.L_x_3240:
[----:B------:R0:W-:Y:S05]  /*f8f50*/  BMOV.32 B11, R75 ;  /* 0x0000004b0b007356 */ /* 0x0001ea0000000000 */
[----:B------:R-:W-:Y:S05]  /*f8f60*/  BSYNC.RECONVERGENT B11 ;  /* 0x00000000000b7941 */ /* 0x000fea0003800200 */
.L_x_3231:
        /* <DEDUP_REMOVED lines=40> */
.L_x_3230:
[----:B------:R0:W-:Y:S05]  /*f91f0*/  BMOV.32 B11, R80 ;  /* 0x000000500b007356 */ /* 0x0001ea0000000000 */
[----:B------:R-:W-:Y:S05]  /*f9200*/  BSYNC.RECONVERGENT B11 ;  /* 0x00000000000b7941 */ /* 0x000fea0003800200 */
.L_x_3229:
        /* <DEDUP_REMOVED lines=12> */
.L_x_3228:
[----:B-1----:R1:W-:Y:S05]  /*f92d0*/  BMOV.32 B11, R81 ;  /* 0x000000510b007356 */ /* 0x0023ea0000000000 */
[----:B------:R-:W-:Y:S05]  /*f92e0*/  BSYNC.RECONVERGENT B11 ;  /* 0x00000000000b7941 */ /* 0x000fea0003800200 */
.L_x_3227:
[----:B------:R-:W-:Y:S02]  /*f92f0*/  R2UR UR4, R62 ;  /* 0x000000003e0472ca */ /* 0x000fe400000e0000 */
[----:B------:R-:W-:-:S13]  /*f9300*/  R2UR UR5, R63 ;  /* 0x000000003f0572ca */ /* 0x000fda00000e0000 */
[----:B------:R4:W5:Y:S02]  /*f9310*/  LDG.E R3, desc[UR4][R60.64+0xd8] ;  /* 0x0000d8043c037981 */ /* 0x000964000c1e1900 */
.L_x_3226:
[----:B------:R-:W-:Y:S05]  /*f9320*/  BSYNC.RECONVERGENT B0 ;  /* 0x0000000000007941 */ /* 0x000fea0003800200 */
.L_x_3225:
[----:B------:R-:W-:Y:S01]  /*f9330*/  R2UR UR4, R62 ;  /* 0x000000003e0472ca */ /* 0x000fe200000e0000 */
[----:B---3-5:R-:W-:Y:S01]  /*f9340*/  VIADD R75, R3, 0x1 ;  /* 0x00000001034b7836 */ /* 0x028fe20000000000 */
[----:B------:R-:W-:Y:S02]  /*f9350*/  R2UR UR5, R63 ;  /* 0x000000003f0572ca */ /* 0x000fe400000e0000 */
[----:B------:R-:W-:Y:S01]  /*f9360*/  ISETP.GE.AND P0, PT, R3, 0x20, PT ;  /* 0x000000200300780c */ /* 0x000fe20003f06270 */
[----:B------:R-:W-:-:S10]  /*f9370*/  IMAD.MOV.U32 R3, RZ, RZ, R75 ;  /* 0x000000ffff037224 */ /* 0x000fd400078e004b */
[----:B------:R3:W-:Y:S02]  /*f9380*/  STG.E desc[UR4][R60.64+0xd8], R75 ;  /* 0x0000d84b3c007986 */ /* 0x0007e4000c101904 */
[----:B------:R-:W-:Y:S05]  /*f9390*/  @!P0 BRA `(.L_x_3255) ;  /* 0xffffffc800808947 */ /* 0x000fea000383ffff */
[----:B------:R-:W-:Y:S05]  /*f93a0*/  BSYNC.RECONVERGENT B1 ;  /* 0x0000000000017941 */ /* 0x000fea0003800200 */
.L_x_3224:
[C---:B------:R-:W-:Y:S02]  /*f93b0*/  R2UR UR4, R62.reuse ;  /* 0x000000003e0472ca */ /* 0x040fe400000e0000 */
[C---:B------:R-:W-:Y:S02]  /*f93c0*/  R2UR UR5, R63.reuse ;  /* 0x000000003f0572ca */ /* 0x040fe400000e0000 */
[----:B------:R-:W-:Y:S02]  /*f93d0*/  R2UR UR8, R62 ;  /* 0x000000003e0872ca */ /* 0x000fe400000e0000 */
[----:B------:R-:W-:-:S09]  /*f93e0*/  R2UR UR9, R63 ;  /* 0x000000003f0972ca */ /* 0x000fd200000e0000 */
[----:B-1----:R1:W5:Y:S04]  /*f93f0*/  LDG.E R81, desc[UR4][R60.64+0xe8] ;  /* 0x0000e8043c517981 */ /* 0x002368000c1e1900 */
[----:B------:R1:W5:Y:S02]  /*f9400*/  LDG.E R38, desc[UR8][R60.64+0xcc] ;  /* 0x0000cc083c267981 */ /* 0x000364000c1e1900 */
.L_x_3184:
[----:B------:R0:W-:Y:S05]  /*f9410*/  BMOV.32 B0, R82 ;  /* 0x0000005200007356 */ /* 0x0001ea0000000000 */
[----:B------:R-:W-:Y:S05]  /*f9420*/  BSYNC.RECONVERGENT B0 ;  /* 0x0000000000007941 */ /* 0x000fea0003800200 */
.L_x_3183:
[----:B------:R-:W-:Y:S01]  /*f9430*/  R2UR UR4, R62 ;  /* 0x000000003e0472ca */ /* 0x000fe200000e0000 */
[----:B-----5:R-:W-:Y:S01]  /*f9440*/  VIADD R3, R81, 0x1 ;  /* 0x0000000151037836 */ /* 0x020fe20000000000 */
[----:B------:R-:W-:Y:S02]  /*f9450*/  R2UR UR5, R63 ;  /* 0x000000003f0572ca */ /* 0x000fe400000e0000 */
[----:B------:R-:W-:-:S11]  /*f9460*/  ISETP.GE.AND P0, PT, R81, R38, PT ;  /* 0x000000265100720c */ /* 0x000fd60003f06270 */
[----:B------:R0:W-:Y:S02]  /*f9470*/  STG.E desc[UR4][R60.64+0xe8], R3 ;  /* 0x0000e8033c007986 */ /* 0x0001e4000c101904 */
[----:B------:R-:W-:Y:S05]  /*f9480*/  @!P0 BRA `(.L_x_3256) ;  /* 0xffffff9000188947 */ /* 0x000fea000383ffff */
[----:B------:R-:W-:Y:S05]  /*f9490*/  BSYNC.RECONVERGENT B2 ;  /* 0x0000000000027941 */ /* 0x000fea0003800200 */
.L_x_3182:
[----:B------:R-:W-:Y:S02]  /*f94a0*/  R2UR UR4, R62 ;  /* 0x000000003e0472ca */ /* 0x000fe400000e0000 */
[----:B------:R-:W-:-:S13]  /*f94b0*/  R2UR UR5, R63 ;  /* 0x000000003f0572ca */ /* 0x000fda00000e0000 */
[----:B------:R0:W5:Y:S02]  /*f94c0*/  LDG.E R36, desc[UR4][R60.64+0xc8] ;  /* 0x0000c8043c247981 */ /* 0x000164000c1e1900 */
.L_x_3181:
[----:B------:R-:W-:Y:S05]  /*f94d0*/  BSYNC.RECONVERGENT B3 ;  /* 0x0000000000037941 */ /* 0x000fea0003800200 */
.L_x_3180:
[C---:B-----5:R-:W-:Y:S01]  /*f94e0*/  ISETP.GE.AND P0, PT, R55.reuse, R36, PT ;  /* 0x000000243700720c */ /* 0x060fe20003f06270 */
[----:B------:R-:W-:-:S12]  /*f94f0*/  VIADD R55, R55, 0x1 ;  /* 0x0000000137377836 */ /* 0x000fd80000000000 */
[----:B------:R-:W-:Y:S05]  /*f9500*/  @!P0 BRA `(.L_x_3257) ;  /* 0xffffff8c00c88947 */ /* 0x000fea000383ffff */
.L_x_3179:
[----:B------:R-:W-:Y:S05]  /*f9510*/  BSYNC.RECONVERGENT B10 ;  /* 0x00000000000a7941 */ /* 0x000fea0003800200 */
.L_x_3178:
[C---:B------:R-:W-:Y:S01]  /*f9520*/  R2UR UR4, R62.reuse ;  /* 0x000000003e0472ca */ /* 0x040fe200000e0000 */
[----:B0-----:R-:W-:Y:S01]  /*f9530*/  IMAD.MOV.U32 R80, RZ, RZ, 0x0 ;  /* 0x00000000ff507424 */ /* 0x001fe200078e00ff */
[C---:B------:R-:W-:Y:S01]  /*f9540*/  R2UR UR5, R63.reuse ;  /* 0x000000003f0572ca */ /* 0x040fe200000e0000 */
[----:B------:R-:W-:Y:S01]  /*f9550*/  IMAD.MOV.U32 R81, RZ, RZ, -0x100000 ;  /* 0xfff00000ff517424 */ /* 0x000fe200078e00ff */
[----:B------:R-:W-:Y:S02]  /*f9560*/  R2UR UR8, R62 ;  /* 0x000000003e0872ca */ /* 0x000fe400000e0000 */
[----:B------:R-:W-:-:S09]  /*f9570*/  R2UR UR9, R63 ;  /* 0x000000003f0972ca */ /* 0x000fd200000e0000 */
[----:B------:R0:W-:Y:S04]  /*f9580*/  STG.E.64 desc[UR4][R56.64+0x2728], R80 ;  /* 0x0027285038007986 */ /* 0x0001e8000c101b04 */
[----:B---3--:R-:W3:Y:S01]  /*f9590*/  LDG.E R75, desc[UR8][R60.64+0xc8] ;  /* 0x0000c8083c4b7981 */ /* 0x008ee2000c1e1900 */
        /* <DEDUP_REMOVED lines=10> */
[----:B------:R-:W-:Y:S01]  /*f9640*/  IMAD.MOV.U32 R83, RZ, RZ, -0x100000 ;  /* 0xfff00000ff537424 */ /* 0x000fe200078e00ff */
[----:B---3--:R-:W-:-:S13]  /*f9650*/  ISETP.GE.AND P0, PT, R3, 0x1, PT ;  /* 0x000000010300780c */ /* 0x008fda0003f06270 */
[----:B0-----:R-:W-:Y:S05]  /*f9660*/  @!P0 BRA `(.L_x_3259) ;  /* 0x0000002c009c8947 */ /* 0x001fea0003800000 */
[C---:B------:R-:W-:Y:S01]  /*f9670*/  IADD3 R80, P0, PT, R75.reuse, R58, RZ ;  /* 0x0000003a4b507210 */ /* 0x040fe20007f1e0ff */
[----:B------:R-:W-:Y:S01]  /*f9680*/  BSSY.RECONVERGENT B2, `(.L_x_3260) ;  /* 0x00002e2000027945 */ /* 0x000fe20003800200 */
[C---:B------:R-:W-:Y:S02]  /*f9690*/  VIADD R36, R75.reuse, 0xffffffff ;  /* 0xffffffff4b247836 */ /* 0x040fe40000000000 */
[----:B------:R-:W-:Y:S01]  /*f96a0*/  IMAD.MOV.U32 R55, RZ, RZ, 0x1 ;  /* 0x00000001ff377424 */ /* 0x000fe200078e00ff */
[----:B------:R-:W-:-:S08]  /*f96b0*/  LEA.HI.X.SX32 R81, R75, R59, 0x1, P0 ;  /* 0x0000003b4b517211 */ /* 0x000fd000000f0eff */
.L_x_3292:
        /* <DEDUP_REMOVED lines=22> */
.L_x_3262:
        /* <DEDUP_REMOVED lines=34> */
[----:B------:R-:W-:Y:S01]  /*f9a40*/  IMAD.MOV.U32 R87, RZ, RZ, 0x41cdcd64 ;  /* 0x41cdcd64ff577424 */ /* 0x000fe200078e00ff */
[----:B--2---:R-:W-:-:S02]  /*f9a50*/  PRMT R86, R75, 0x3340, RZ ;  /* 0x000033404b567816 */ /* 0x004fc400000000ff */
[----:B------:R-:W-:Y:S02]  /*f9a60*/  PRMT R75, R75, 0x8880, RZ ;  /* 0x000088804b4b7816 */ /* 0x000fe400000000ff */
[----:B---3--:R-:W-:-:S03]  /*f9a70*/  PRMT R83, R38, 0x3340, R83 ;  /* 0x0000334026537816 */ /* 0x008fc60000000053 */
[----:B------:R-:W-:Y:S01]  /*f9a80*/  IMAD R38, R38, 0x5, R75 ;  /* 0x0000000526267824 */ /* 0x000fe200078e024b */
[----:B------:R-:W-:Y:S01]  /*f9a90*/  PRMT R83, R83, 0x5410, R86 ;  /* 0x0000541053537816 */ /* 0x000fe20000000056 */
[----:B------:R-:W-:-:S03]  /*f9aa0*/  IMAD.MOV.U32 R86, RZ, RZ, -0x800000 ;  /* 0xff800000ff567424 */ /* 0x000fc600078e00ff */
[----:B------:R-:W-:Y:S01]  /*f9ab0*/  LEA R90, R38, 0x10000, 0x3 ;  /* 0x00010000265a7811 */ /* 0x000fe200078e18ff */
[----:B-----5:R-:W-:Y:S01]  /*f9ac0*/  IDP.4A.S8.U8 R82, R83, UR4, R82 ;  /* 0x0000000453527c26 */ /* 0x020fe20008000252 */
[----:B------:R-:W-:-:S03]  /*f9ad0*/  R2UR UR4, R62 ;  /* 0x000000003e0472ca */ /* 0x000fc600000e0000 */
[----:B------:R-:W-:-:S04]  /*f9ae0*/  IMAD R82, R82, 0x8, R3 ;  /* 0x0000000852527824 */ /* 0x000fc800078e0203 */
[----:B------:R-:W-:Y:S02]  /*f9af0*/  VIADD R96, R82, 0x10000 ;  /* 0x0001000052607836 */ /* 0x000fe40000000000 */
        /* <DEDUP_REMOVED lines=117> */
[----:B------:R-:W-:Y:S01]  /*fa250*/  MOV R38, 0xfa280 ;  /* 0x000fa28000267802 */ /* 0x000fe20000000f00 */
[----:B------:R-:W-:-:S07]  /*fa260*/  IMAD.MOV.U32 R125, RZ, RZ, R97 ;  /* 0x000000ffff7d7224 */ /* 0x000fce00078e0061 */
[----:B-1----:R-:W-:Y:S05]  /*fa270*/  CALL.REL.NOINC `($__internal_0_$__cuda_sm20_div_rn_f64_full) ;  /* 0x000004f400887944 */ /* 0x002fea0003c00000 */
[----:B------:R-:W-:Y:S02]  /*fa280*/  IMAD.MOV.U32 R86, RZ, RZ, R108 ;  /* 0x000000ffff567224 */ /* 0x000fe400078e006c */
[----:B------:R-:W-:-:S07]  /*fa290*/  IMAD.MOV.U32 R87, RZ, RZ, R109 ;  /* 0x000000ffff577224 */ /* 0x000fce00078e006d */
.L_x_3267:
[----:B------:R-:W-:Y:S05]  /*fa2a0*/  BSYNC.RECONVERGENT B10 ;  /* 0x00000000000a7941 */ /* 0x000fea0003800200 */
.L_x_3266:
        /* <DEDUP_REMOVED lines=9> */
[----:B------:R-:W-:Y:S01]  /*fa340*/  BSSY.RECONVERGENT B10, `(.L_x_3269) ;  /* 0x00000170000a7945 */ /* 0x000fe20003800200 */
[----:B------:R-:W-:-:S08]  /*fa350*/  DADD R110, R94, -UR4 ;  /* 0x800000045e6e7e29 */ /* 0x000fd00008000000 */
[----:B------:R-:W-:Y:S01]  /*fa360*/  DADD R110, R82, R110 ;  /* 0x00000000526e7229 */ /* 0x000fe2000000006e */
[----:B------:R-:W-:-:S05]  /*fa370*/  IMAD.MOV.U32 R82, RZ, RZ, 0x1 ;  /* 0x00000001ff527424 */ /* 0x000fca00078e00ff */
        /* <DEDUP_REMOVED lines=19> */
.L_x_3270:
[----:B------:R-:W-:Y:S05]  /*fa4b0*/  BSYNC.RECONVERGENT B10 ;  /* 0x00000000000a7941 */ /* 0x000fea0003800200 */
.L_x_3269:
        /* <DEDUP_REMOVED lines=19> */
.L_x_3268:
        /* <DEDUP_REMOVED lines=13> */
.L_x_3265:
[----:B------:R-:W-:Y:S05]  /*fa6c0*/  BSYNC.RECONVERGENT B0 ;  /* 0x0000000000007941 */ /* 0x000fea0003800200 */
.L_x_3264:
        /* <DEDUP_REMOVED lines=23> */
[----:B------:R-:W-:Y:S02]  /*fa840*/  R2UR UR4, R62 ;  /* 0x000000003e0472ca */ /* 0x000fe400000e0000 */
[C---:B------:R-:W-:Y:S01]  /*fa850*/  R2UR UR5, R63.reuse ;  /* 0x000000003f0572ca */ /* 0x040fe200000e0000 */
        /* <DEDUP_REMOVED lines=72> */
.L_x_3274:
[----:B------:R-:W-:Y:S05]  /*face0*/  BSYNC.RECONVERGENT B10 ;  /* 0x00000000000a7941 */ /* 0x000fea0003800200 */
.L_x_3273:
        /* <DEDUP_REMOVED lines=9> */
[----:B------:R-:W-:Y:S01]  /*fad80*/  BSSY.RECONVERGENT B10, `(.L_x_3276) ;  /* 0x00000170000a7945 */ /* 0x000fe20003800200 */
[----:B------:R-:W-:-:S08]  /*fad90*/  DADD R110, R94, -UR4 ;  /* 0x800000045e6e7e29 */ /* 0x000fd00008000000 */
        /* <DEDUP_REMOVED lines=12> */
[----:B01----:R-:W-:-:S10]  /*fae60*/  DFMA R108, R100, R96, R98 ;  /* 0x00000060646c722b */ /* 0x003fd40000000062 */
        /* <DEDUP_REMOVED lines=8> */
.L_x_3277:
[----:B------:R-:W-:Y:S05]  /*faef0*/  BSYNC.RECONVERGENT B10 ;  /* 0x00000000000a7941 */ /* 0x000fea0003800200 */
.L_x_3276:
        /* <DEDUP_REMOVED lines=19> */
.L_x_3275:
        /* <DEDUP_REMOVED lines=13> */
.L_x_3272:
[----:B------:R-:W-:Y:S05]  /*fb100*/  BSYNC.RECONVERGENT B0 ;  /* 0x0000000000007941 */ /* 0x000fea0003800200 */
.L_x_3271:
        /* <DEDUP_REMOVED lines=24> */
.L_x_3279:
        /* <DEDUP_REMOVED lines=71> */
.L_x_3282:
[----:B------:R-:W-:Y:S05]  /*fb700*/  BSYNC.RECONVERGENT B10 ;  /* 0x00000000000a7941 */ /* 0x000fea0003800200 */
.L_x_3281:
        /* <DEDUP_REMOVED lines=32> */
.L_x_3285:
[----:B------:R-:W-:Y:S05]  /*fb910*/  BSYNC.RECONVERGENT B10 ;  /* 0x00000000000a7941 */ /* 0x000fea0003800200 */
.L_x_3284:
        /* <DEDUP_REMOVED lines=19> */
.L_x_3283:
        /* <DEDUP_REMOVED lines=13> */
.L_x_3280:
[----:B------:R-:W-:Y:S05]  /*fbb20*/  BSYNC.RECONVERGENT B0 ;  /* 0x0000000000007941 */ /* 0x000fea0003800200 */
.L_x_3278:
        /* <DEDUP_REMOVED lines=9> */
[----:B-1--4-:R-:W-:-:S06]  /*fbbc0*/  LEA R86, R3, 0x10000, 0x3 ;  /* 0x0001000003567811 */ /* 0x012fcc00078e18ff */
        /* <DEDUP_REMOVED lines=26> */
[----:B0--3--:R-:W-:-:S10]  /*fbd70*/  DFMA R108, R98, R90, R96 ;  /* 0x0000005a626c722b */ /* 0x009fd40000000060 */
[----:B------:R-:W-:-:S05]  /*fbd80*/  FFMA R3, RZ, R111, R109 ;  /* 0x0000006fff037223 */ /* 0x000fca000000006d */
[----:B------:R-:W-:-:S13]  /*fbd90*/  FSETP.GT.AND P0, PT, |R3|, 1.469367938527859385e-39, PT ;  /* 0x001000000300780b */ /* 0x000fda0003f04200 */
[----:B-1----:R-:W-:Y:S05]  /*fbda0*/  @P0 BRA P1, `(.L_x_3287) ;  /* 0x0000000000140947 */ /* 0x002fea0000800000 */
[----:B------:R-:W-:Y:S05]  /*fbdb0*/  BMOV.32.CLEAR RZ, B11 ;  /* 0x000000000bff7355 */ /* 0x000fea0000100000 */
[----:B------:R-:W-:Y:S01]  /*fbdc0*/  IMAD.MOV.U32 R126, RZ, RZ, R84 ;  /* 0x000000ffff7e7224 */ /* 0x000fe200078e0054 */
[----:B------:R-:W-:Y:S01]  /*fbdd0*/  MOV R38, 0xfbe00 ;  /* 0x000fbe0000267802 */ /* 0x000fe20000000f00 */
[----:B------:R-:W-:-:S07]  /*fbde0*/  IMAD.MOV.U32 R125, RZ, RZ, R85 ;  /* 0x000000ffff7d7224 */ /* 0x000fce00078e0055 */
[----:B------:R-:W-:Y:S05]  /*fbdf0*/  CALL.REL.NOINC `($__internal_0_$__cuda_sm20_div_rn_f64_full) ;  /* 0x000004d800a87944 */ /* 0x000fea0003c00000 */
.L_x_3287:
[----:B------:R-:W-:Y:S05]  /*fbe00*/  BSYNC.RECONVERGENT B0 ;  /* 0x0000000000007941 */ /* 0x000fea0003800200 */
.L_x_3286:
        /* <DEDUP_REMOVED lines=15> */
.L_x_3263:
[----:B------:R-:W-:Y:S05]  /*fbf00*/  BSYNC.RECONVERGENT B1 ;  /* 0x0000000000017941 */ /* 0x000fea0003800200 */
.L_x_3261:
        /* <DEDUP_REMOVED lines=17> */
[----:B------:R-:W-:-:S08]  /*fc020*/  IMAD.WIDE R92, R93, 0x8, R46 ;  /* 0x000000085d5c7825 */ /* 0x000fd000078e022e */
[----:B------:R-:W3:Y:S04]  /*fc030*/  LDG.E.64 R110, desc[UR4][R92.64+0x1388] ;  /* 0x001388045c6e7981 */ /* 0x000ee8000c1e1b00 */
[----:B------:R-:W4:Y:S01]  /*fc040*/  LDG.E.64 R90, desc[UR4][R92.64] ;  /* 0x000000045c5a7981 */ /* 0x000f22000c1e1b00 */
[----:B------:R-:W-:Y:S01]  /*fc050*/  UMOV UR4, 0xcccccccd ;  /* 0xcccccccd00047882 */ /* 0x000fe20000000000 */
[----:B------:R-:W-:Y:S01]  /*fc060*/  UMOV UR5, 0x4016cccc ;  /* 0x4016cccc00057882 */ /* 0x000fe20000000000 */
[----:B------:R-:W-:Y:S01]  /*fc070*/  BSSY.RECONVERGENT B0, `(.L_x_3288) ;  /* 0x0000019000007945 */ /* 0x000fe20003800200 */
[----:B---3--:R-:W-:-:S08]  /*fc080*/  DADD R110, R86, R110 ;  /* 0x00000000566e7229 */ /* 0x008fd0000000006e */
[----:B------:R-:W-:-:S08]  /*fc090*/  DADD R110, R110, -UR4 ;  /* 0x800000046e6e7e29 */ /* 0x000fd00008000000 */
[----:B-----5:R-:W-:Y:S01]  /*fc0a0*/  DADD R110, R110, R82 ;  /* 0x000000006e6e7229 */ /* 0x020fe20000000052 */
[----:B------:R-:W-:-:S05]  /*fc0b0*/  IMAD.MOV.U32 R82, RZ, RZ, 0x1 ;  /* 0x00000001ff527424 */ /* 0x000fca00078e00ff */
[----:B------:R-:W3:Y:S02]  /*fc0c0*/  MUFU.RCP64H R83, R111 ;  /* 0x0000006f00537308 */ /* 0x000ee40000001800 */
[----:B---3--:R-:W-:-:S08]  /*fc0d0*/  DFMA R84, -R110, R82, 1 ;  /* 0x3ff000006e54742b */ /* 0x008fd00000000152 */
[----:B------:R-:W-:-:S08]  /*fc0e0*/  DFMA R84, R84, R84, R84 ;  /* 0x000000545454722b */ /* 0x000fd00000000054 */
[----:B------:R-:W-:Y:S02]  /*fc0f0*/  DFMA R84, R82, R84, R82 ;  /* 0x000000545254722b */ /* 0x000fe40000000052 */
[----:B----4-:R-:W-:-:S06]  /*fc100*/  DADD R82, R88, R90 ;  /* 0x0000000058527229 */ /* 0x010fcc000000005a */
[----:B------:R-:W-:Y:S02]  /*fc110*/  DFMA R92, -R110, R84, 1 ;  /* 0x3ff000006e5c742b */ /* 0x000fe40000000154 */
[----:B------:R-:W-:-:S06]  /*fc120*/  DADD R82, R82, 200 ;  /* 0x4069000052527429 */ /* 0x000fcc0000000000 */
[----:B------:R-:W-:-:S04]  /*fc130*/  DFMA R92, R84, R92, R84 ;  /* 0x0000005c545c722b */ /* 0x000fc80000000054 */
[----:B------:R-:W-:-:S04]  /*fc140*/  FSETP.GEU.AND P1, PT, |R83|, 6.5827683646048100446e-37, PT ;  /* 0x036000005300780b */ /* 0x000fc80003f2e200 */
[----:B------:R-:W-:-:S08]  /*fc150*/  DMUL R90, R82, R92 ;  /* 0x0000005c525a7228 */ /* 0x000fd00000000000 */
        /* <DEDUP_REMOVED lines=10> */
.L_x_3289:
[----:B------:R-:W-:Y:S05]  /*fc200*/  BSYNC.RECONVERGENT B0 ;  /* 0x0000000000007941 */ /* 0x000fea0003800200 */
.L_x_3288:
        /* <DEDUP_REMOVED lines=37> */
.L_x_3291:
[----:B------:R-:W-:Y:S05]  /*fc460*/  BSYNC.RECONVERGENT B0 ;  /* 0x0000000000007941 */ /* 0x000fea0003800200 */
.L_x_3290:
[C---:B-----5:R-:W-:Y:S01]  /*fc470*/  ISETP.GE.AND P0, PT, R55.reuse, R38, PT ;  /* 0x000000263700720c */ /* 0x060fe20003f06270 */
[----:B-1----:R-:W-:-:S12]  /*fc480*/  VIADD R55, R55, 0x1 ;  /* 0x0000000137377836 */ /* 0x002fd80000000000 */
[----:B------:R-:W-:Y:S05]  /*fc490*/  @!P0 BRA `(.L_x_3292) ;  /* 0xffffffd000888947 */ /* 0x000fea000383ffff */
[----:B------:R-:W-:Y:S05]  /*fc4a0*/  BSYNC.RECONVERGENT B2 ;  /* 0x0000000000027941 */ /* 0x000fea0003800200 */
.L_x_3260:
[----:B------:R-:W-:Y:S02]  /*fc4b0*/  R2UR UR4, R62 ;  /* 0x000000003e0472ca */ /* 0x000fe400000e0000 */
[----:B------:R-:W-:-:S13]  /*fc4c0*/  R2UR UR5, R63 ;  /* 0x000000003f0572ca */ /* 0x000fda00000e0000 */
[----:B------:R3:W5:Y:S02]  /*fc4d0*/  LDG.E.64 R82, desc[UR4][R56.64+0x2728] ;  /* 0x0027280438527981 */ /* 0x000764000c1e1b00 */
.L_x_3259:
[----:B------:R-:W-:Y:S05]  /*fc4e0*/  BSYNC.RECONVERGENT B3 ;  /* 0x0000000000037941 */ /* 0x000fea0003800200 */
.L_x_3258:
        /* <DEDUP_REMOVED lines=20> */
[----:B--2---:R-:W-:Y:S01]  /*fc630*/  @!P0 SHF.R.S32.HI R83, RZ, 0x1f, R82 ;  /* 0x0000001fff538819 */ /* 0x004fe20000011452 */
        /* <DEDUP_REMOVED lines=32> */
[----:B------:R-:W4:Y:S01]  /*fc840*/  LDG.E.S8 R3, desc[UR4][R82.64+0x1c] ;  /* 0x00001c0452037981 */ /* 0x000f22000c1e1300 */
[C---:B0-----:R-:W-:Y:S01]  /*fc850*/  PRMT R55, R90.reuse, 0x3340, RZ ;  /* 0x000033405a377816 */ /* 0x041fe200000000ff */
        /* <DEDUP_REMOVED lines=18> */
[----:B------:R-:W-:-:S04]  /*fc980*/  VIADD R88, R38, 0x10000 ;  /* 0x0001000026587836 */ /* 0x000fc80000000000 */
[----:B------:R-:W0:Y:S08]  /*fc990*/  LDC.64 R96, c[0x3][R88+-0x7590] ;  /* 0x00e29c0058607b82 */ /* 0x000e300000000a00 */
[----:B------:R-:W0:Y:S02]  /*fc9a0*/  LDC.64 R86, c[0x3][R87+-0x4e30] ;  /* 0x00ec740057567b82 */ /* 0x000e240000000a00 */
[----:B0-----:R-:W-:-:S07]  /*fc9b0*/  DADD R96, R86, R96 ;  /* 0x0000000056607229 */ /* 0x001fce0000000060 */
        /* <DEDUP_REMOVED lines=40> */
[----:B-----5:R-:W-:Y:S02]  /*fcc40*/  PRMT R55, R38, 0x8880, RZ ;  /* 0x0000888026377816 */ /* 0x020fe400000000ff */
[----:B---3--:R-:W-:-:S05]  /*fcc50*/  PRMT R36, R91, 0x5410, R36 ;  /* 0x000054105b247816 */ /* 0x008fca0000000024 */
[----:B------:R-:W-:-:S04]  /*fcc60*/  IDP.2A.LO.S16.U8 R36, R36, R98, R55 ;  /* 0x0000006224247226 */ /* 0x000fc80000001237 */
[----:B------:R-:W-:-:S04]  /*fcc70*/  IMAD R36, R36, 0x8, R3 ;  /* 0x0000000824247824 */ /* 0x000fc800078e0203 */
[----:B--2---:R-:W0:Y:S02]  /*fcc80*/  LDC.64 R88, c[0x3][R36+0x5208] ;  /* 0x00d4820024587b82 */ /* 0x004e240000000a00 */
        /* <DEDUP_REMOVED lines=23> */
[----:B------:R-:W0:Y:S01]  /*fce00*/  LDC.64 R88, c[0x3][R89+-0x4e30] ;  /* 0x00ec740059587b82 */ /* 0x000e220000000a00 */
[C---:B------:R-:W-:Y:S02]  /*fce10*/  R2UR UR11, R63.reuse ;  /* 0x000000003f0b72ca */ /* 0x040fe400000e0000 */
        /* <DEDUP_REMOVED lines=68> */
.L_x_3298:
[----:B------:R-:W-:Y:S05]  /*fd260*/  BSYNC.RECONVERGENT B2 ;  /* 0x0000000000027941 */ /* 0x000fea0003800200 */
.L_x_3297:
        /* <DEDUP_REMOVED lines=32> */
.L_x_3301:
[----:B------:R-:W-:Y:S05]  /*fd470*/  BSYNC.RECONVERGENT B2 ;  /* 0x0000000000027941 */ /* 0x000fea0003800200 */
.L_x_3300:
        /* <DEDUP_REMOVED lines=19> */
.L_x_3299:
        /* <DEDUP_REMOVED lines=13> */
.L_x_3296:
[----:B------:R-:W-:Y:S05]  /*fd680*/  BSYNC.RECONVERGENT B0 ;  /* 0x0000000000007941 */ /* 0x000fea0003800200 */
.L_x_3295:
        /* <DEDUP_REMOVED lines=95> */
.L_x_3305:
[----:B------:R-:W-:Y:S05]  /*fdc80*/  BSYNC.RECONVERGENT B2 ;  /* 0x0000000000027941 */ /* 0x000fea0003800200 */
.L_x_3304:
        /* <DEDUP_REMOVED lines=32> */
.L_x_3308:
[----:B------:R-:W-:Y:S05]  /*fde90*/  BSYNC.RECONVERGENT B2 ;  /* 0x0000000000027941 */ /* 0x000fea0003800200 */
.L_x_3307:
        /* <DEDUP_REMOVED lines=19> */
.L_x_3306:
        /* <DEDUP_REMOVED lines=13> */
.L_x_3303:
[----:B------:R-:W-:Y:S05]  /*fe0a0*/  BSYNC.RECONVERGENT B0 ;  /* 0x0000000000007941 */ /* 0x000fea0003800200 */
.L_x_3302:
        /* <DEDUP_REMOVED lines=24> */
.L_x_3310:
        /* <DEDUP_REMOVED lines=71> */
.L_x_3313:
[----:B------:R-:W-:Y:S05]  /*fe6a0*/  BSYNC.RECONVERGENT B2 ;  /* 0x0000000000027941 */ /* 0x000fea0003800200 */
.L_x_3312:
        /* <DEDUP_REMOVED lines=32> */
.L_x_3316:
[----:B------:R-:W-:Y:S05]  /*fe8b0*/  BSYNC.RECONVERGENT B2 ;  /* 0x0000000000027941 */ /* 0x000fea0003800200 */
.L_x_3315:
        /* <DEDUP_REMOVED lines=19> */
.L_x_3314:
        /* <DEDUP_REMOVED lines=13> */
.L_x_3311:
[----:B------:R-:W-:Y:S05]  /*feac0*/  BSYNC.RECONVERGENT B0 ;  /* 0x0000000000007941 */ /* 0x000fea0003800200 */
.L_x_3309:
        /* <DEDUP_REMOVED lines=45> */
.L_x_3318:
[----:B------:R-:W-:Y:S05]  /*feda0*/  BSYNC.RECONVERGENT B0 ;  /* 0x0000000000007941 */ /* 0x000fea0003800200 */
.L_x_3317:
        /* <DEDUP_REMOVED lines=22> */
.L_x_3319:
[C---:B------:R-:W-:Y:S02]  /*fef10*/  R2UR UR4, R62.reuse ;  /* 0x000000003e0472ca */ /* 0x040fe400000e0000 */
[C---:B------:R-:W-:Y:S02]  /*fef20*/  R2UR UR5, R63.reuse ;  /* 0x000000003f0572ca */ /* 0x040fe400000e0000 */
[----:B------:R-:W-:Y:S02]  /*fef30*/  R2UR UR8, R62 ;  /* 0x000000003e0872ca */ /* 0x000fe400000e0000 */
[----:B------:R-:W-:-:S09]  /*fef40*/  R2UR UR9, R63 ;  /* 0x000000003f0972ca */ /* 0x000fd200000e0000 */
[----:B------:R2:W-:Y:S04]  /*fef50*/  STG.E.64 desc[UR4][R56.64+0x2710], R86 ;  /* 0x0027105638007986 */ /* 0x0005e8000c101b04 */
[----:B------:R2:W-:Y:S02]  /*fef60*/  STG.E.64 desc[UR8][R56.64+0x2718], R88 ;  /* 0x0027185838007986 */ /* 0x0005e4000c101b08 */
.L_x_3294:
[----:B------:R-:W-:Y:S05]  /*fef70*/  BSYNC.RECONVERGENT B1 ;  /* 0x0000000000017941 */ /* 0x000fea0003800200 */
.L_x_3293:
[----:B------:R-:W-:Y:S02]  /*fef80*/  R2UR UR4, R62 ;  /* 0x000000003e0472ca */ /* 0x000fe400000e0000 */
[----:B------:R-:W-:-:S13]  /*fef90*/  R2UR UR5, R63 ;  /* 0x000000003f0572ca */ /* 0x000fda00000e0000 */
[----:B------:R-:W5:Y:S01]  /*fefa0*/  LDG.E R3, desc[UR4][R60.64+0xc8] ;  /* 0x0000c8043c037981 */ /* 0x000f62000c1e1900 */
[----:B------:R-:W-:Y:S01]  /*fefb0*/  BSSY.RECONVERGENT B0, `(.L_x_3320) ;  /* 0x000000e000007945 */ /* 0x000fe20003800200 */
[----:B-----5:R-:W-:-:S13]  /*fefc0*/  ISETP.GE.AND P0, PT, R3, 0x1, PT ;  /* 0x000000010300780c */ /* 0x020fda0003f06270 */
[----:B------:R-:W-:Y:S05]  /*fefd0*/  @!P0 BRA `(.L_x_3321) ;  /* 0x00000000002c8947 */ /* 0x000fea0003800000 */
[----:B------:R-:W-:-:S07]  /*fefe0*/  IMAD.MOV.U32 R3, RZ, RZ, RZ ;  /* 0x000000ffff037224 */ /* 0x000fce00078e00ff */
.L_x_3322:
        /* <DEDUP_REMOVED lines=10> */
.L_x_3321:
[----:B------:R-:W-:Y:S05]  /*ff090*/  BSYNC.RECONVERGENT B0 ;  /* 0x0000000000007941 */ /* 0x000fea0003800200 */
.L_x_3320:
        /* <DEDUP_REMOVED lines=8> */
.L_x_3325:
        /* <DEDUP_REMOVED lines=11> */
.L_x_3324:
[----:B------:R-:W-:Y:S05]  /*ff1d0*/  BSYNC.RECONVERGENT B0 ;  /* 0x0000000000007941 */ /* 0x000fea0003800200 */
.L_x_3323:
[C---:B------:R-:W-:Y:S02]  /*ff1e0*/  R2UR UR4, R62.reuse ;  /* 0x000000003e0472ca */ /* 0x040fe400000e0000 */
[C---:B------:R-:W-:Y:S02]  /*ff1f0*/  R2UR UR5, R63.reuse ;  /* 0x000000003f0572ca */ /* 0x040fe400000e0000 */
[----:B------:R-:W-:Y:S02]  /*ff200*/  R2UR UR8, R62 ;  /* 0x000000003e0872ca */ /* 0x000fe400000e0000 */
[----:B------:R-:W-:-:S09]  /*ff210*/  R2UR UR9, R63 ;  /* 0x000000003f0972ca */ /* 0x000fd200000e0000 */
[----:B------:R-:W5:Y:S04]  /*ff220*/  LDG.E R75, desc[UR4][R60.64+0xd0] ;  /* 0x0000d0043c4b7981 */ /* 0x000f68000c1e1900 */
[----:B0-----:R-:W2:Y:S01]  /*ff230*/  LDG.E R55, desc[UR8][R60.64+0xd4] ;  /* 0x0000d4083c377981 */ /* 0x001ea2000c1e1900 */
[----:B-----5:R-:W-:-:S04]  /*ff240*/  VIADD R3, R75, 0xffffffff ;  /* 0xffffffff4b037836 */ /* 0x020fc80000000000 */
[----:B------:R-:W-:-:S04]  /*ff250*/  IMAD R36, R3, R36, R51 ;  /* 0x0000002403247224 */ /* 0x000fc800078e0233 */
[----:B--2---:R-:W-:-:S04]  /*ff260*/  IMAD.IADD R85, R55, 0x1, R36 ;  /* 0x0000000137557824 */ /* 0x004fc800078e0224 */
        /* <DEDUP_REMOVED lines=11> */
[----:B------:R-:W-:Y:S02]  /*ff320*/  R2UR UR8, R62 ;  /* 0x000000003e0872ca */ /* 0x000fe400000e0000 */
[----:B------:R-:W-:Y:S02]  /*ff330*/  R2UR UR9, R63 ;  /* 0x000000003f0972ca */ /* 0x000fe400000e0000 */
[----:B------:R-:W-:-:S05]  /*ff340*/  IADD3 R81, PT, PT, R36, 0x19, R55 ;  /* 0x0000001924517810 */ /* 0x000fca0007ffe037 */
[----:B------:R-:W-:Y:S02]  /*ff350*/  IMAD.WIDE R80, R81, 0x4, R48 ;  /* 0x0000000451507825 */ /* 0x000fe400078e0230 */
[----:B------:R0:W-:Y:S04]  /*ff360*/  STG.E desc[UR4][R82.64], R55 ;  /* 0x0000003752007986 */ /* 0x0001e8000c101904 */
[----:B------:R0:W-:Y:S02]  /*ff370*/  STG.E desc[UR8][R80.64], R75 ;  /* 0x0000004b50007986 */ /* 0x0001e4000c101908 */
.L_x_3393:
[----:B--2-4-:R-:W-:Y:S01]  /*ff380*/  IMAD R3, R122, 0x36, R55 ;  /* 0x000000367a037824 */ /* 0x014fe200078e0237 */
[C---:B------:R-:W-:Y:S01]  /*ff390*/  R2UR UR4, R62.reuse ;  /* 0x000000003e0472ca */ /* 0x040fe200000e0000 */
[----:B------:R-:W-:Y:S01]  /*ff3a0*/  IMAD.MOV.U32 R98, RZ, RZ, 0x0 ;  /* 0x00000000ff627424 */ /* 0x000fe200078e00ff */
[----:B------:R-:W-:Y:S01]  /*ff3b0*/  R2UR UR5, R63 ;  /* 0x000000003f0572ca */ /* 0x000fe200000e0000 */
[----:B------:R-:W-:Y:S01]  /*ff3c0*/  VIADD R36, R3, 0x1b ;  /* 0x0000001b03247836 */ /* 0x000fe20000000000 */
[C---:B------:R-:W-:Y:S01]  /*ff3d0*/  R2UR UR8, R62.reuse ;  /* 0x000000003e0872ca */ /* 0x040fe200000e0000 */
[----:B------:R-:W-:Y:S01]  /*ff3e0*/  IMAD.MOV.U32 R99, RZ, RZ, -0x40100000 ;  /* 0xbff00000ff637424 */ /* 0x000fe200078e00ff */
[C---:B------:R-:W-:Y:S01]  /*ff3f0*/  R2UR UR9, R63.reuse ;  /* 0x000000003f0972ca */ /* 0x040fe200000e0000 */
[----:B----4-:R-:W-:Y:S01]  /*ff400*/  IMAD.MOV.U32 R96, RZ, RZ, 0x0 ;  /* 0x00000000ff607424 */ /* 0x010fe200078e00ff */
[----:B------:R-:W-:Y:S01]  /*ff410*/  R2UR UR10, R62 ;  /* 0x000000003e0a72ca */ /* 0x000fe200000e0000 */
[----:B------:R-:W-:Y:S01]  /*ff420*/  IMAD.MOV.U32 R97, RZ, RZ, 0x7ff00000 ;  /* 0x7ff00000ff617424 */ /* 0x000fe200078e00ff */
[----:B------:R-:W-:-:S02]  /*ff430*/  R2UR UR11, R63 ;  /* 0x000000003f0b72ca */ /* 0x000fc400000e0000 */
[----:B------:R-:W-:Y:S02]  /*ff440*/  R2UR UR12, R62 ;  /* 0x000000003e0c72ca */ /* 0x000fe400000e0000 */
[----:B------:R-:W-:Y:S01]  /*ff450*/  R2UR UR13, R63 ;  /* 0x000000003f0d72ca */ /* 0x000fe200000e0000 */
[----:B------:R2:W-:Y:S01]  /*ff460*/  STG.E.64 desc[UR4][R56.64+0x2738], R98 ;  /* 0x0027386238007986 */ /* 0x0005e2000c101b04 */
[C---:B0-----:R-:W-:Y:S02]  /*ff470*/  IADD3 R82, P0, PT, R75.reuse, R58, RZ ;  /* 0x0000003a4b527210 */ /* 0x041fe40007f1e0ff */
        /* <DEDUP_REMOVED lines=29> */
.L_x_3330:
        /* <DEDUP_REMOVED lines=31> */
[----:B------:R-:W4:Y:S04]  /*ff840*/  LDG.E.U8 R85, desc[UR16][R80.64+-0x1] ;  /* 0xffffff1050557981 */ /* 0x000f28000c1e1100 */
[----:B------:R-:W5:Y:S04]  /*ff850*/  LDG.E.S8 R36, desc[UR10][R82.64] ;  /* 0x0000000a52247981 */ /* 0x000f68000c1e1300 */
[----:B------:R-:W3:Y:S01]  /*ff860*/  LDG.E.S8 R84, desc[UR14][R82.64+-0x1] ;  /* 0xffffff0e52547981 */ /* 0x000ee2000c1e1300 */
[----:B--2---:R-:W-:-:S02]  /*ff870*/  PRMT R87, R38, 0x8880, RZ ;  /* 0x0000888026577816 */ /* 0x004fc400000000ff */
[----:B----4-:R-:W-:Y:S02]  /*ff880*/  PRMT R85, R85, 0x3340, R38 ;  /* 0x0000334055557816 */ /* 0x010fe40000000026 */
[C---:B-----5:R-:W-:Y:S01]  /*ff890*/  PRMT R86, R36.reuse, 0x3340, RZ ;  /* 0x0000334024567816 */ /* 0x060fe200000000ff */
[----:B------:R-:W-:-:S03]  /*ff8a0*/  IMAD R36, R36, 0x5, R87 ;  /* 0x0000000524247824 */ /* 0x000fc600078e0257 */
[----:B------:R-:W-:Y:S02]  /*ff8b0*/  PRMT R85, R85, 0x5410, R86 ;  /* 0x0000541055557816 */ /* 0x000fe40000000056 */
[----:B------:R-:W-:-:S03]  /*ff8c0*/  LEA R87, R36, 0x10000, 0x3 ;  /* 0x0001000024577811 */ /* 0x000fc600078e18ff */
[----:B---3--:R-:W-:Y:S01]  /*ff8d0*/  IDP.4A.S8.U8 R84, R85, UR4, R84 ;  /* 0x0000000455547c26 */ /* 0x008fe20008000254 */
[----:B------:R-:W-:-:S03]  /*ff8e0*/  R2UR UR4, R62 ;  /* 0x000000003e0472ca */ /* 0x000fc600000e0000 */
[----:B------:R-:W-:-:S04]  /*ff8f0*/  IMAD R84, R84, 0x8, R3 ;  /* 0x0000000854547824 */ /* 0x000fc800078e0203 */
[----:B------:R-:W-:Y:S02]  /*ff900*/  VIADD R90, R84, 0x10000 ;  /* 0x00010000545a7836 */ /* 0x000fe40000000000 */
        /* <DEDUP_REMOVED lines=28> */
[----:B0-----:R-:W-:Y:S01]  /*ffad0*/  DSETP.GEU.AND P1, PT, |R86|, R84, PT ;  /* 0x000000545600722a */ /* 0x001fe20003f2e200 */
        /* <DEDUP_REMOVED lines=15> */
[----:B------:R-:W-:Y:S01]  /*ffbd0*/  R2UR UR4, R62 ;  /* 0x000000003e0472ca */ /* 0x000fe200000e0000 */
[----:B------:R-:W0:Y:S01]  /*ffbe0*/  LDC.64 R88, c[0x3][R104+0x5640] ;  /* 0x00d5900068587b82 */ /* 0x000e220000000a00 */
        /* <DEDUP_REMOVED lines=14> */
[----:B0-----:R-:W-:-:S07]  /*ffcd0*/  DADD R88, R86, R88 ;  /* 0x0000000056587229 */ /* 0x001fce0000000058 */
        /* <DEDUP_REMOVED lines=59> */
.L_x_3336:
[----:B------:R-:W-:Y:S05]  /*100090*/  BSYNC.RECONVERGENT B2 ;  /* 0x0000000000027941 */ /* 0x000fea0003800200 */
.L_x_3335:
        /* <DEDUP_REMOVED lines=32> */
.L_x_3339:
[----:B------:R-:W-:Y:S05]  /*1002a0*/  BSYNC.RECONVERGENT B2 ;  /* 0x0000000000027941 */ /* 0x000fea0003800200 */
.L_x_3338:
        /* <DEDUP_REMOVED lines=19> */
.L_x_3337:
        /* <DEDUP_REMOVED lines=14> */
.L_x_3334:
[----:B------:R-:W-:Y:S01]  /*1004c0*/  IMAD R88, R89, -0x18, R88 ;  /* 0xffffffe859587824 */ /* 0x000fe200078e0258 */
        /* <DEDUP_REMOVED lines=66> */
.L_x_3342:
[----:B------:R-:W-:Y:S05]  /*1008f0*/  BSYNC.RECONVERGENT B2 ;  /* 0x0000000000027941 */ /* 0x000fea0003800200 */
.L_x_3341:
        /* <DEDUP_REMOVED lines=32> */
.L_x_3345:
[----:B------:R-:W-:Y:S05]  /*100b00*/  BSYNC.RECONVERGENT B2 ;  /* 0x0000000000027941 */ /* 0x000fea0003800200 */
.L_x_3344:
        /* <DEDUP_REMOVED lines=19> */
.L_x_3343:
        /* <DEDUP_REMOVED lines=14> */
.L_x_3333:
        /* <DEDUP_REMOVED lines=15> */
.L_x_3346:
[----:B------:R-:W-:Y:S01]  /*100e10*/  IMAD R3, R89, -0x18, R36 ;  /* 0xffffffe859037824 */ /* 0x000fe200078e0224 */
[C---:B------:R-:W-:Y:S01]  /*100e20*/  R2UR UR4, R62.reuse ;  /* 0x000000003e0472ca */ /* 0x040fe200000e0000 */
[----:B------:R-:W0:Y:S01]  /*100e30*/  LDC.64 R88, c[0x3][R101+0x5640] ;  /* 0x00d5900065587b82 */ /* 0x000e220000000a00 */
[----:B------:R-:W-:Y:S02]  /*100e40*/  R2UR UR5, R63 ;  /* 0x000000003f0572ca */ /* 0x000fe400000e0000 */
[----:B------:R-:W-:Y:S02]  /*100e50*/  LEA R100, R3, 0x10000, 0x3 ;  /* 0x0001000003647811 */ /* 0x000fe400078e18ff */
[C---:B------:R-:W-:Y:S02]  /*100e60*/  R2UR UR10, R62.reuse ;  /* 0x000000003e0a72ca */ /* 0x040fe400000e0000 */
[----:B------:R-:W-:Y:S01]  /*100e70*/  R2UR UR11, R63 ;  /* 0x000000003f0b72ca */ /* 0x000fe200000e0000 */
[----:B------:R-:W0:Y:S01]  /*100e80*/  LDC.64 R86, c[0x3][R100+-0x4e30] ;  /* 0x00ec740064567b82 */ /* 0x000e220000000a00 */
[----:B------:R-:W-:-:S02]  /*100e90*/  R2UR UR8, R62 ;  /* 0x000000003e0872ca */ /* 0x000fc400000e0000 */
[----:B------:R-:W-:-:S03]  /*100ea0*/  R2UR UR9, R63 ;  /* 0x000000003f0972ca */ /* 0x000fc600000e0000 */
        /* <DEDUP_REMOVED lines=57> */
.L_x_3348:
[----:B------:R-:W-:Y:S05]  /*101240*/  BSYNC.RECONVERGENT B2 ;  /* 0x0000000000027941 */ /* 0x000fea0003800200 */
.L_x_3347:
        /* <DEDUP_REMOVED lines=32> */
.L_x_3351:
[----:B------:R-:W-:Y:S05]  /*101450*/  BSYNC.RECONVERGENT B2 ;  /* 0x0000000000027941 */ /* 0x000fea0003800200 */
.L_x_3350:
        /* <DEDUP_REMOVED lines=19> */
.L_x_3349:
        /* <DEDUP_REMOVED lines=13> */
.L_x_3340:
[----:B------:R-:W-:Y:S05]  /*101660*/  BSYNC.RECONVERGENT B0 ;  /* 0x0000000000007941 */ /* 0x000fea0003800200 */
.L_x_3332:
        /* <DEDUP_REMOVED lines=9> */
[----:B01-34-:R-:W-:-:S06]  /*101700*/  LEA R84, R3, 0x10000, 0x3 ;  /* 0x0001000003547811 */ /* 0x01bfcc00078e18ff */
        /* <DEDUP_REMOVED lines=35> */
.L_x_3353:
[----:B------:R-:W-:Y:S05]  /*101940*/  BSYNC.RECONVERGENT B0 ;  /* 0x0000000000007941 */ /* 0x000fea0003800200 */
.L_x_3352:
        /* <DEDUP_REMOVED lines=26> */
.L_x_3354:
[C---:B------:R-:W-:Y:S02]  /*101af0*/  R2UR UR8, R62.reuse ;  /* 0x000000003e0872ca */ /* 0x040fe400000e0000 */
[C---:B------:R-:W-:Y:S02]  /*101b00*/  R2UR UR9, R63.reuse ;  /* 0x000000003f0972ca */ /* 0x040fe400000e0000 */
[----:B------:R-:W-:Y:S02]  /*101b10*/  R2UR UR4, R62 ;  /* 0x000000003e0472ca */ /* 0x000fe400000e0000 */
[----:B------:R-:W-:-:S09]  /*101b20*/  R2UR UR5, R63 ;  /* 0x000000003f0572ca */ /* 0x000fd200000e0000 */
[----:B------:R4:W-:Y:S04]  /*101b30*/  STG.E.64 desc[UR8][R56.64+0x2740], R86 ;  /* 0x0027405638007986 */ /* 0x0009e8000c101b08 */
[----:B------:R4:W-:Y:S02]  /*101b40*/  STG.E.64 desc[UR4][R56.64+0x2738], R84 ;  /* 0x0027385438007986 */ /* 0x0009e4000c101b04 */
.L_x_3331:
[----:B------:R-:W-:Y:S05]  /*101b50*/  BSYNC.RECONVERGENT B1 ;  /* 0x0000000000017941 */ /* 0x000fea0003800200 */
.L_x_3329:
[----:B------:R-:W-:Y:S02]  /*101b60*/  R2UR UR4, R62 ;  /* 0x000000003e0472ca */ /* 0x000fe400000e0000 */
[----:B------:R-:W-:-:S13]  /*101b70*/  R2UR UR5, R63 ;  /* 0x000000003f0572ca */ /* 0x000fda00000e0000 */
[----:B------:R-:W2:Y:S01]  /*101b80*/  LDG.E R36, desc[UR4][R60.64+0xcc] ;  /* 0x0000cc043c247981 */ /* 0x000ea2000c1e1900 */
[----:B------:R-:W-:Y:S02]  /*101b90*/  VIADD R3, R75, 0xffffffff ;  /* 0xffffffff4b037836 */ /* 0x000fe40000000000 */
[----:B0-----:R-:W-:Y:S02]  /*101ba0*/  IMAD.IADD R96, R52, 0x1, R55 ;  /* 0x0000000134607824 */ /* 0x001fe400078e0237 */
[----:B--2---:R-:W-:-:S04]  /*101bb0*/  IMAD R97, R3, R36, RZ ;  /* 0x0000002403617224 */ /* 0x004fc800078e02ff */
[----:B------:R-:W-:-:S04]  /*101bc0*/  IMAD.IADD R89, R97, 0x1, R96 ;  /* 0x0000000161597824 */ /* 0x000fc800078e0260 */
[----:B------:R-:W-:-:S05]  /*101bd0*/  IMAD.WIDE R88, R89, 0x8, R46 ;  /* 0x0000000859587825 */ /* 0x000fca00078e022e */
[----:B------:R-:W2:Y:S01]  /*101be0*/  LDG.E.64 R92, desc[UR4][R88.64] ;  /* 0x00000004585c7981 */ /* 0x000ea2000c1e1b00 */
[----:B-----5:R-:W-:Y:S01]  /*101bf0*/  IMAD.MOV.U32 R95, RZ, RZ, R85 ;  /* 0x000000ffff5f7224 */ /* 0x020fe200078e0055 */
[----:B------:R-:W-:Y:S01]  /*101c00*/  BSSY.RELIABLE B0, `(.L_x_3355) ;  /* 0x0000021000007945 */ /* 0x000fe20003800100 */
[----:B----4-:R-:W-:Y:S02]  /*101c10*/  IMAD.MOV.U32 R86, RZ, RZ, -0x771c970f ;  /* 0x88e368f1ff567424 */ /* 0x010fe400078e00ff */
        /* <DEDUP_REMOVED lines=31> */
.L_x_3356:
[----:B------:R-:W-:Y:S05]  /*101e10*/  BSYNC.RELIABLE B0 ;  /* 0x0000000000007941 */ /* 0x000fea0003800100 */
.L_x_3355:
        /* <DEDUP_REMOVED lines=64> */
.L_x_3359:
[----:B------:R-:W-:Y:S05]  /*102220*/  BSYNC.RECONVERGENT B0 ;  /* 0x0000000000007941 */ /* 0x000fea0003800200 */
.L_x_3358:
[----:B------:R-:W-:Y:S01]  /*102230*/  R2UR UR4, R62 ;  /* 0x000000003e0472ca */ /* 0x000fe200000e0000 */
[----:B--2---:R-:W-:Y:S01]  /*102240*/  IMAD.MOV.U32 R3, RZ, RZ, 0x3 ;  /* 0x00000003ff037424 */ /* 0x004fe200078e00ff */
[----:B------:R-:W-:Y:S01]  /*102250*/  R2UR UR5, R63 ;  /* 0x000000003f0572ca */ /* 0x000fe200000e0000 */
[----:B------:R-:W-:-:S12]  /*102260*/  BSSY.RECONVERGENT B2, `(.L_x_3360) ;  /* 0x000034a000027945 */ /* 0x000fd80003800200 */
[----:B------:R2:W-:Y:S01]  /*102270*/  STG.E desc[UR4][R60.64+0xd8], R3 ;  /* 0x0000d8033c007986 */ /* 0x0005e2000c101904 */
[----:B------:R-:W-:Y:S05]  /*102280*/  @!P0 BRA `(.L_x_3361) ;  /* 0x00000034001c8947 */ /* 0x000fea0003800000 */
[----:B--2---:R-:W-:-:S07]  /*102290*/  IMAD.MOV.U32 R3, RZ, RZ, 0x3 ;  /* 0x00000003ff037424 */ /* 0x004fce00078e00ff */
.L_x_3392:
[----:B------:R-:W-:-:S13]  /*1022a0*/  ISETP.GT.AND P0, PT, R3, 0x20, PT ;  /* 0x000000200300780c */ /* 0x000fda0003f04270 */
[----:B--2-4-:R-:W-:Y:S05]  /*1022b0*/  @P0 BRA `(.L_x_3361) ;  /* 0x0000003400100947 */ /* 0x014fea0003800000 */
[----:B------:R-:W-:Y:S01]  /*1022c0*/  IADD3 R38, PT, PT, R55, 0x1, -R3 ;  /* 0x0000000137267810 */ /* 0x000fe20007ffe803 */
[----:B------:R-:W-:Y:S01]  /*1022d0*/  VIADD R3, R75, 0xffffffff ;  /* 0xffffffff4b037836 */ /* 0x000fe20000000000 */
        /* <DEDUP_REMOVED lines=21> */
.L_x_3391:
        /* <DEDUP_REMOVED lines=105> */
.L_x_3368:
[----:B------:R-:W-:Y:S05]  /*102ac0*/  BSYNC.RECONVERGENT B11 ;  /* 0x00000000000b7941 */ /* 0x000fea0003800200 */
.L_x_3367:
        /* <DEDUP_REMOVED lines=47> */
[----:B-1----:R-:W-:Y:S01]  /*102dc0*/  DFMA R108, R102, R98, R100 ;  /* 0x00000062666c722b */ /* 0x002fe20000000064 */
        /* <DEDUP_REMOVED lines=10> */
.L_x_3370:
[----:B------:R-:W-:Y:S05]  /*102e70*/  BSYNC.RECONVERGENT B11 ;  /* 0x00000000000b7941 */ /* 0x000fea0003800200 */
.L_x_3369:
        /* <DEDUP_REMOVED lines=17> */
[----:B------:R-:W1:Y:S02]  /*102f90*/  MUFU.RCP64H R85, R111 ;  /* 0x0000006f00557308 */ /* 0x000e640000001800 */
[----:B-1----:R-:W-:-:S08]  /*102fa0*/  DFMA R90, -R110, R84, 1 ;  /* 0x3ff000006e5a742b */ /* 0x002fd00000000154 */
        /* <DEDUP_REMOVED lines=15> */
[----:B------:R-:W-:Y:S05]  /*1030a0*/  CALL.REL.NOINC `($__internal_0_$__cuda_sm20_div_rn_f64_full) ;  /* 0x0000046400fc7944 */ /* 0x000fea0003c00000 */
.L_x_3372:
[----:B------:R-:W-:Y:S05]  /*1030b0*/  BSYNC.RECONVERGENT B11 ;  /* 0x00000000000b7941 */ /* 0x000fea0003800200 */
.L_x_3371:
        /* <DEDUP_REMOVED lines=10> */
.L_x_3366:
        /* <DEDUP_REMOVED lines=105> */
.L_x_3375:
[----:B------:R-:W-:Y:S05]  /*1037f0*/  BSYNC.RECONVERGENT B11 ;  /* 0x00000000000b7941 */ /* 0x000fea0003800200 */
.L_x_3374:
        /* <DEDUP_REMOVED lines=35> */
.L_x_3377:
[----:B------:R-:W-:Y:S05]  /*103a30*/  BSYNC.RECONVERGENT B11 ;  /* 0x00000000000b7941 */ /* 0x000fea0003800200 */
.L_x_3376:
        /* <DEDUP_REMOVED lines=10> */
.L_x_3365:
        /* <DEDUP_REMOVED lines=130> */
.L_x_3380:
[----:B------:R-:W-:Y:S05]  /*104300*/  BSYNC.RECONVERGENT B11 ;  /* 0x00000000000b7941 */ /* 0x000fea0003800200 */
.L_x_3379:
        /* <DEDUP_REMOVED lines=30> */
[----:B--2---:R-:W-:Y:S05]  /*1044f0*/  @P1 BRA P2, `(.L_x_3382) ;  /* 0x0000000000101947 */ /* 0x004fea0001000000 */
[----:B------:R-:W-:Y:S01]  /*104500*/  IMAD.MOV.U32 R126, RZ, RZ, R84 ;  /* 0x000000ffff7e7224 */ /* 0x000fe200078e0054 */
[----:B------:R-:W-:Y:S01]  /*104510*/  MOV R38, 0x104540 ;  /* 0x0010454000267802 */ /* 0x000fe20000000f00 */
[----:B------:R-:W-:-:S07]  /*104520*/  IMAD.MOV.U32 R125, RZ, RZ, R85 ;  /* 0x000000ffff7d7224 */ /* 0x000fce00078e0055 */
[----:B0-----:R-:W-:Y:S05]  /*104530*/  CALL.REL.NOINC `($__internal_0_$__cuda_sm20_div_rn_f64_full) ;  /* 0x0000045000d87944 */ /* 0x001fea0003c00000 */
.L_x_3382:
[----:B------:R-:W-:Y:S05]  /*104540*/  BSYNC.RECONVERGENT B11 ;  /* 0x00000000000b7941 */ /* 0x000fea0003800200 */
.L_x_3381:
        /* <DEDUP_REMOVED lines=9> */
.L_x_3383:
[C---:B------:R-:W-:Y:S02]  /*1045e0*/  R2UR UR8, R62.reuse ;  /* 0x000000003e0872ca */ /* 0x040fe400000e0000 */
[C---:B------:R-:W-:Y:S02]  /*1045f0*/  R2UR UR9, R63.reuse ;  /* 0x000000003f0972ca */ /* 0x040fe400000e0000 */
[----:B------:R-:W-:Y:S02]  /*104600*/  R2UR UR4, R62 ;  /* 0x000000003e0472ca */ /* 0x000fe400000e0000 */
[----:B------:R-:W-:-:S09]  /*104610*/  R2UR UR5, R63 ;  /* 0x000000003f0572ca */ /* 0x000fd200000e0000 */
[----:B------:R4:W-:Y:S04]  /*104620*/  STG.E.64 desc[UR8][R56.64+0x2740], R90 ;  /* 0x0027405a38007986 */ /* 0x0009e8000c101b08 */
[----:B------:R4:W-:Y:S01]  /*104630*/  STG.E.64 desc[UR4][R56.64+0x2738], R92 ;  /* 0x0027385c38007986 */ /* 0x0009e2000c101b04 */
[----:B------:R-:W-:Y:S05]  /*104640*/  BRA `(.L_x_3373) ;  /* 0x0000000800e87947 */ /* 0x000fea0003800000 */
.L_x_3378:
        /* <DEDUP_REMOVED lines=140> */
.L_x_3385:
[----:B------:R-:W-:Y:S05]  /*104f10*/  BSYNC.RECONVERGENT B11 ;  /* 0x00000000000b7941 */ /* 0x000fea0003800200 */
.L_x_3384:
        /* <DEDUP_REMOVED lines=35> */
.L_x_3387:
[----:B------:R-:W-:Y:S05]  /*105150*/  BSYNC.RECONVERGENT B11 ;  /* 0x00000000000b7941 */ /* 0x000fea0003800200 */
.L_x_3386:
        /* <DEDUP_REMOVED lines=9> */
.L_x_3373:
[----:B------:R-:W-:Y:S05]  /*1051f0*/  BSYNC.RECONVERGENT B0 ;  /* 0x0000000000007941 */ /* 0x000fea0003800200 */
.L_x_3364:
[----:B------:R-:W-:Y:S02]  /*105200*/  R2UR UR4, R62 ;  /* 0x000000003e0472ca */ /* 0x000fe400000e0000 */
[----:B------:R-:W-:-:S13]  /*105210*/  R2UR UR5, R63 ;  /* 0x000000003f0572ca */ /* 0x000fda00000e0000 */
[----:B------:R-:W2:Y:S02]  /*105220*/  LDG.E R38, desc[UR4][R60.64+0xcc] ;  /* 0x0000cc043c267981 */ /* 0x000ea4000c1e1900 */
[----:B--2---:R-:W-:-:S04]  /*105230*/  IMAD R95, R3, R38, R36 ;  /* 0x00000026035f7224 */ /* 0x004fc800078e0224 */
[----:B------:R-:W-:-:S05]  /*105240*/  IMAD.WIDE R94, R95, 0x8, R46 ;  /* 0x000000085f5e7825 */ /* 0x000fca00078e022e */
[----:B----4-:R-:W2:Y:S01]  /*105250*/  LDG.E.64 R90, desc[UR4][R94.64] ;  /* 0x000000045e5a7981 */ /* 0x010ea2000c1e1b00 */
[----:B-----5:R-:W-:Y:S01]  /*105260*/  IMAD.MOV.U32 R81, RZ, RZ, R93 ;  /* 0x000000ffff517224 */ /* 0x020fe200078e005d */
[----:B------:R-:W-:Y:S01]  /*105270*/  BSSY.RELIABLE B0, `(.L_x_3388) ;  /* 0x0000022000007945 */ /* 0x000fe20003800100 */
[----:B------:R-:W-:Y:S02]  /*105280*/  IMAD.MOV.U32 R84, RZ, RZ, -0x771c970f ;  /* 0x88e368f1ff547424 */ /* 0x000fe400078e00ff */
[----:B------:R-:W-:Y:S01]  /*105290*/  IMAD.MOV.U32 R85, RZ, RZ, 0x3ee4f8b5 ;  /* 0x3ee4f8b5ff557424 */ /* 0x000fe200078e00ff */
[C-C-:B--2---:R-:W-:Y:S01]  /*1052a0*/  DSETP.MAX.AND P2, P3, |R90|.reuse, |R92|.reuse, PT ;  /* 0x4000005c5a00722a */ /* 0x144fe20003b4f200 */
[----:B------:R-:W-:Y:S01]  /*1052b0*/  IMAD.MOV.U32 R38, RZ, RZ, R91 ;  /* 0x000000ffff267224 */ /* 0x000fe200078e005b */
[----:B-1-3--:R-:W-:-:S04]  /*1052c0*/  DADD R88, R90, -R92 ;  /* 0x000000005a587229 */ /* 0x00afc8000000085c */
        /* <DEDUP_REMOVED lines=28> */
.L_x_3389:
[----:B------:R-:W-:Y:S05]  /*105490*/  BSYNC.RELIABLE B0 ;  /* 0x0000000000007941 */ /* 0x000fea0003800100 */
.L_x_3388:
        /* <DEDUP_REMOVED lines=14> */
.L_x_3390:
        /* <DEDUP_REMOVED lines=17> */
.L_x_3363:
[----:B------:R-:W-:Y:S05]  /*105690*/  BSYNC.RECONVERGENT B1 ;  /* 0x0000000000017941 */ /* 0x000fea0003800200 */
.L_x_3362:
[----:B------:R-:W-:Y:S02]  /*1056a0*/  R2UR UR4, R62 ;  /* 0x000000003e0472ca */ /* 0x000fe400000e0000 */
[----:B------:R-:W-:-:S13]  /*1056b0*/  R2UR UR5, R63 ;  /* 0x000000003f0572ca */ /* 0x000fda00000e0000 */
[----:B----4-:R-:W4:Y:S02]  /*1056c0*/  LDG.E R3, desc[UR4][R60.64+0xd8] ;  /* 0x0000d8043c037981 */ /* 0x010f24000c1e1900 */
[----:B----4-:R-:W-:-:S05]  /*1056d0*/  VIADD R3, R3, 0x1 ;  /* 0x0000000103037836 */ /* 0x010fca0000000000 */
[----:B------:R4:W-:Y:S01]  /*1056e0*/  STG.E desc[UR4][R60.64+0xd8], R3 ;  /* 0x0000d8033c007986 */ /* 0x0009e2000c101904 */
[----:B------:R-:W-:Y:S05]  /*1056f0*/  @P0 BRA `(.L_x_3392) ;  /* 0xffffffc800e80947 */ /* 0x000fea000383ffff */
.L_x_3361:
[----:B------:R-:W-:Y:S05]  /*105700*/  BSYNC.RECONVERGENT B2 ;  /* 0x0000000000027941 */ /* 0x000fea0003800200 */
.L_x_3360:
[----:B------:R-:W-:Y:S05]  /*105710*/  BRA `(.L_x_3393) ;  /* 0xffffff9c00187947 */ /* 0x000fea000383ffff */
.L_x_3357:
[----:B------:R-:W-:Y:S05]  /*105720*/  BSYNC.RECONVERGENT B3 ;  /* 0x0000000000037941 */ /* 0x000fea0003800200 */
.L_x_3328:
        /* <DEDUP_REMOVED lines=29> */
[----:B---3--:R-:W-:-:S04]  /*105900*/  IMAD.IADD R3, R38, 0x1, R3 ;  /* 0x0000000126037824 */ /* 0x008fc800078e0203 */
        /* <DEDUP_REMOVED lines=9> */
.L_x_3398:
[----:B------:R-:W-:Y:S01]  /*1059a0*/  R2UR UR4, R62 ;  /* 0x000000003e0472ca */ /* 0x000fe200000e0000 */
[----:B0-----:R-:W-:Y:S01]  /*1059b0*/  IMAD.WIDE.U32 R88, R55, 0x4, R60 ;  /* 0x0000000437587825 */ /* 0x001fe200078e003c */
        /* <DEDUP_REMOVED lines=13> */
.L_x_3397:
[----:B------:R-:W-:Y:S05]  /*105a90*/  BSYNC.RECONVERGENT B1 ;  /* 0x0000000000017941 */ /* 0x000fea0003800200 */
.L_x_3396:
[----:B------:R-:W-:Y:S01]  /*105aa0*/  R2UR UR4, R62 ;  /* 0x000000003e0472ca */ /* 0x000fe200000e0000 */
[----:B------:R-:W-:Y:S01]  /*105ab0*/  BSSY.RECONVERGENT B1, `(.L_x_3399) ;  /* 0x0000015000017945 */ /* 0x000fe20003800200 */
[----:B------:R-:W-:Y:S02]  /*105ac0*/  R2UR UR5, R63 ;  /* 0x000000003f0572ca */ /* 0x000fe400000e0000 */
[----:B------:R-:W-:-:S11]  /*105ad0*/  ISETP.GE.AND P0, PT, R36, 0x1, PT ;  /* 0x000000012400780c */ /* 0x000fd60003f06270 */
[----:B------:R2:W-:Y:S02]  /*105ae0*/  STG.E desc[UR4][R60.64+0xd8], RZ ;  /* 0x0000d8ff3c007986 */ /* 0x0005e4000c101904 */
[----:B------:R-:W-:Y:S05]  /*105af0*/  @!P0 BRA `(.L_x_3400) ;  /* 0x0000000000408947 */ /* 0x000fea0003800000 */
[----:B------:R-:W-:-:S07]  /*105b00*/  IMAD.MOV.U32 R55, RZ, RZ, RZ ;  /* 0x000000ffff377224 */ /* 0x000fce00078e00ff */
.L_x_3401:
[----:B------:R-:W-:Y:S01]  /*105b10*/  R2UR UR4, R62 ;  /* 0x000000003e0472ca */ /* 0x000fe200000e0000 */
[----:B0-----:R-:W-:Y:S01]  /*105b20*/  IMAD.WIDE.U32 R88, R55, 0x4, R60 ;  /* 0x0000000437587825 */ /* 0x001fe200078e003c */
        /* <DEDUP_REMOVED lines=13> */
.L_x_3400:
[----:B------:R-:W-:Y:S05]  /*105c00*/  BSYNC.RECONVERGENT B1 ;  /* 0x0000000000017941 */ /* 0x000fea0003800200 */
.L_x_3399:
        /* <DEDUP_REMOVED lines=30> */
[----:B-1----:R-:W-:-:S10]  /*105df0*/  DFMA R108, R86, R82, R84 ;  /* 0x00000052566c722b */ /* 0x002fd40000000054 */
[----:B---3--:R-:W-:-:S05]  /*105e00*/  FFMA R3, RZ, R111, R109 ;  /* 0x0000006fff037223 */ /* 0x008fca000000006d */
[----:B------:R-:W-:-:S13]  /*105e10*/  FSETP.GT.AND P0, PT, |R3|, 1.469367938527859385e-39, PT ;  /* 0x001000000300780b */ /* 0x000fda0003f04200 */
[----:B------:R-:W-:Y:S05]  /*105e20*/  @P0 BRA P1, `(.L_x_3403) ;  /* 0x0000000000140947 */ /* 0x000fea0000800000 */
[----:B------:R-:W-:Y:S05]  /*105e30*/  BMOV.32.CLEAR RZ, B11 ;  /* 0x000000000bff7355 */ /* 0x000fea0000100000 */
[----:B------:R-:W-:Y:S01]  /*105e40*/  IMAD.MOV.U32 R126, RZ, RZ, R80 ;  /* 0x000000ffff7e7224 */ /* 0x000fe200078e0050 */
[----:B------:R-:W-:Y:S01]  /*105e50*/  MOV R38, 0x105e80 ;  /* 0x00105e8000267802 */ /* 0x000fe20000000f00 */
[----:B------:R-:W-:-:S07]  /*105e60*/  IMAD.MOV.U32 R125, RZ, RZ, R81 ;  /* 0x000000ffff7d7224 */ /* 0x000fce00078e0051 */
[----:B--2---:R-:W-:Y:S05]  /*105e70*/  CALL.REL.NOINC `($__internal_0_$__cuda_sm20_div_rn_f64_full) ;  /* 0x0000043800887944 */ /* 0x004fea0003c00000 */
.L_x_3403:
[----:B------:R-:W-:Y:S05]  /*105e80*/  BSYNC.RECONVERGENT B1 ;  /* 0x0000000000017941 */ /* 0x000fea0003800200 */
.L_x_3402:
[----:B------:R-:W-:Y:S01]  /*105e90*/  UMOV UR4, 0x66666666 ;  /* 0x6666666600047882 */ /* 0x000fe20000000000 */
[----:B------:R-:W-:Y:S01]  /*105ea0*/  UMOV UR5, 0x40711266 ;  /* 0x4071126600057882 */ /* 0x000fe20000000000 */
[----:B------:R-:W-:Y:S01]  /*105eb0*/  IMAD.MOV.U32 R86, RZ, RZ, 0x0 ;  /* 0x00000000ff567424 */ /* 0x000fe200078e00ff */
[----:B------:R-:W-:Y:S01]  /*105ec0*/  DADD R108, R108, -UR4 ;  /* 0x800000046c6c7e29 */ /* 0x000fe20008000000 */
[----:B------:R-:W-:-:S07]  /*105ed0*/  IMAD.MOV.U32 R87, RZ, RZ, 0x3fe00000 ;  /* 0x3fe00000ff577424 */ /* 0x000fce00078e00ff */
[----:B------:R-:W-:-:S11]  /*105ee0*/  DFMA R86, R108, 100, R86 ;  /* 0x405900006c56782b */ /* 0x000fd60000000056 */
.L_x_3395:
[----:B------:R-:W-:Y:S05]  /*105ef0*/  BSYNC.RECONVERGENT B0 ;  /* 0x0000000000007941 */ /* 0x000fea0003800200 */
.L_x_3394:
[----:B------:R-:W0:Y:S01]  /*105f00*/  MUFU.RCP64H R85, 100 ;  /* 0x4059000000557908 */ /* 0x000e220000001800 */
[----:B------:R-:W-:Y:S01]  /*105f10*/  IMAD.MOV.U32 R82, RZ, RZ, 0x0 ;  /* 0x00000000ff527424 */ /* 0x000fe200078e00ff */
[----:B------:R-:W-:Y:S01]  /*105f20*/  BSSY.RECONVERGENT B0, `(.L_x_3404) ;  /* 0x0000018000007945 */ /* 0x000fe20003800200 */
[----:B------:R-:W-:Y:S02]  /*105f30*/  IMAD.MOV.U32 R83, RZ, RZ, 0x40590000 ;  /* 0x40590000ff537424 */ /* 0x000fe400078e00ff */
[----:B------:R-:W-:-:S03]  /*105f40*/  IMAD.MOV.U32 R84, RZ, RZ, 0x1 ;  /* 0x00000001ff547424 */ /* 0x000fc600078e00ff */
[----:B------:R-:W4:Y:S03]  /*105f50*/  F2I.F64.TRUNC R86, R86 ;  /* 0x0000005600567311 */ /* 0x000f26000030d100 */
[----:B0-----:R-:W-:-:S08]  /*105f60*/  DFMA R80, R84, -R82, 1 ;  /* 0x3ff000005450742b */ /* 0x001fd00000000852 */
[----:B------:R-:W-:-:S08]  /*105f70*/  DFMA R80, R80, R80, R80 ;  /* 0x000000505050722b */ /* 0x000fd00000000050 */
[----:B------:R-:W-:Y:S02]  /*105f80*/  DFMA R84, R84, R80, R84 ;  /* 0x000000505454722b */ /* 0x000fe40000000054 */
[----:B----4-:R-:W0:Y:S06]  /*105f90*/  I2F.F64 R80, R86 ;  /* 0x0000005600507312 */ /* 0x010e2c0000201c00 */
[----:B------:R-:W-:-:S08]  /*105fa0*/  DFMA R82, R84, -R82, 1 ;  /* 0x3ff000005452742b */ /* 0x000fd00000000852 */
[----:B------:R-:W-:Y:S01]  /*105fb0*/  DFMA R82, R84, R82, R84 ;  /* 0x000000525452722b */ /* 0x000fe20000000054 */
[----:B0-----:R-:W-:-:S07]  /*105fc0*/  FSETP.GEU.AND P1, PT, |R81|, 6.5827683646048100446e-37, PT ;  /* 0x036000005100780b */ /* 0x001fce0003f2e200 */
[----:B------:R-:W-:-:S08]  /*105fd0*/  DMUL R88, R82, R80 ;  /* 0x0000005052587228 */ /* 0x000fd00000000000 */
[----:B------:R-:W-:-:S08]  /*105fe0*/  DFMA R84, R88, -100, R80 ;  /* 0xc05900005854782b */ /* 0x000fd00000000050 */
[----:B-1----:R-:W-:-:S10]  /*105ff0*/  DFMA R108, R82, R84, R88 ;  /* 0x00000054526c722b */ /* 0x002fd40000000058 */
        /* <DEDUP_REMOVED lines=10> */
.L_x_3405:
[----:B------:R-:W-:Y:S05]  /*1060a0*/  BSYNC.RECONVERGENT B0 ;  /* 0x0000000000007941 */ /* 0x000fea0003800200 */
.L_x_3404:
[----:B------:R-:W-:Y:S01]  /*1060b0*/  R2UR UR4, R62 ;  /* 0x000000003e0472ca */ /* 0x000fe200000e0000 */
[----:B------:R-:W-:Y:S01]  /*1060c0*/  IMAD.MOV.U32 R82, RZ, RZ, R108 ;  /* 0x000000ffff527224 */ /* 0x000fe200078e006c */
[----:B------:R-:W-:Y:S01]  /*1060d0*/  R2UR UR5, R63 ;  /* 0x000000003f0572ca */ /* 0x000fe200000e0000 */
[----:B------:R-:W-:-:S12]  /*1060e0*/  IMAD.MOV.U32 R83, RZ, RZ, R109 ;  /* 0x000000ffff537224 */ /* 0x000fd800078e006d */
[----:B------:R0:W-:Y:S02]  /*1060f0*/  STG.E.64 desc[UR4][R56.64+0x2730], R108 ;  /* 0x0027306c38007986 */ /* 0x0001e4000c101b04 */
.L_x_3327:
[----:B------:R-:W-:Y:S05]  /*106100*/  BSYNC.RECONVERGENT B10 ;  /* 0x00000000000a7941 */ /* 0x000fea0003800200 */
.L_x_3326:
[----:B------:R-:W5:Y:S01]  /*106110*/  LDCU UR4, c[0x3][0x24] ;  /* 0x00c00480ff0477ac */ /* 0x000f620008000800 */
[----:B------:R-:W-:Y:S01]  /*106120*/  IMAD.MOV.U32 R55, RZ, RZ, RZ ;  /* 0x000000ffff377224 */ /* 0x000fe200078e00ff */
[----:B------:R-:W-:Y:S02]  /*106130*/  UMOV UR5, 0x5 ;  /* 0x0000000500057882 */ /* 0x000fe40000000000 */
[----:B-----5:R-:W-:-:S09]  /*106140*/  UIMAD UR4, UR4, UR5, 0x2c ;  /* 0x0000002c040474a4 */ /* 0x020fd2000f8e0205 */
[----:B------:R-:W5:Y:S02]  /*106150*/  I2F.F64 R80, UR4 ;  /* 0x0000000400507d12 */ /* 0x000f640008201c00 */
[----:B-----5:R-:W-:-:S14]  /*106160*/  DSETP.GT.AND P0, PT, R82, R80, PT ;  /* 0x000000505200722a */ /* 0x020fdc0003f04000 */
[----:B------:R-:W-:Y:S05]  /*106170*/  @P0 BREAK.RELIABLE B4 ;  /* 0x0000000000040942 */ /* 0x000fea0003800100 */
[----:B------:R-:W-:Y:S05]  /*106180*/  @P0 BREAK.RELIABLE B5 ;  /* 0x0000000000050942 */ /* 0x000fea0003800100 */
[----:B------:R-:W-:Y:S05]  /*106190*/  @P0 BRA `(.L_x_3129) ;  /* 0x000002c400980947 */ /* 0x000fea0003800000 */
[----:B------:R-:W0:Y:S01]  /*1061a0*/  S2UR UR5, SR_CgaCtaId ;  /* 0x00000000000579c3 */ /* 0x000e220000008800 */
[----:B------:R-:W-:Y:S01]  /*1061b0*/  UMOV UR4, 0x400 ;  /* 0x0000040000047882 */ /* 0x000fe20000000000 */
[----:B------:R-:W-:Y:S01]  /*1061c0*/  R2UR UR8, R62 ;  /* 0x000000003e0872ca */ /* 0x000fe200000e0000 */
[----:B------:R-:W-:Y:S01]  /*1061d0*/  IMAD.SHL.U32 R85, R122, 0x2, RZ ;  /* 0x000000027a557824 */ /* 0x000fe200078e00ff */
[----:B------:R-:W-:-:S03]  /*1061e0*/  R2UR UR9, R63 ;  /* 0x000000003f0972ca */ /* 0x000fc600000e0000 */
[----:B------:R-:W-:Y:S01]  /*1061f0*/  IMAD.WIDE R84, R85, 0x8, R44 ;  /* 0x0000000855547825 */ /* 0x000fe200078e022c */
[----:B0-----:R-:W-:Y:S01]  /*106200*/  ULEA UR4, UR5, UR4, 0x18 ;  /* 0x0000000405047291 */ /* 0x001fe2000f8ec0ff */
[----:B------:R-:W-:-:S05]  /*106210*/  R2UR UR5, R63 ;  /* 0x000000003f0572ca */ /* 0x000fca00000e0000 */
[----:B------:R-:W-:Y:S02]  /*106220*/  LEA R3, R124, UR4, 0x5 ;  /* 0x000000047c037c11 */ /* 0x000fe4000f8e28ff */
[----:B------:R-:W-:-:S03]  /*106230*/  R2UR UR4, R62 ;  /* 0x000000003e0472ca */ /* 0x000fc600000e0000 */
[----:B------:R-:W0:Y:S04]  /*106240*/  LDS R36, [R3+0xc] ;  /* 0x00000c0003247984 */ /* 0x000e280000000800 */
[----:B------:R-:W1:Y:S06]  /*106250*/  LDS R3, [R3+0x10] ;  /* 0x0000100003037984 */ /* 0x000e6c0000000800 */
[----:B------:R0:W-:Y:S02]  /*106260*/  STG.E.64 desc[UR4][R84.64+0x8], R82 ;  /* 0x0000085254007986 */ /* 0x0001e4000c101b04 */
[----:B0-----:R-:W-:-:S04]  /*106270*/  IMAD R36, R36, 0xa, RZ ;  /* 0x0000000a24247824 */ /* 0x001fc800078e02ff */
[----:B------:R-:W-:-:S05]  /*106280*/  IMAD.WIDE R80, R36, 0x4, R42 ;  /* 0x0000000424507825 */ /* 0x000fca00078e022a */
[----:B------:R-:W2:Y:S01]  /*106290*/  LDG.E R55, desc[UR8][R80.64+0x4] ;  /* 0x0000040850377981 */ /* 0x000ea2000c1e1900 */
[----:B------:R-:W-:Y:S03]  /*1062a0*/  BSSY.RECONVERGENT B0, `(.L_x_3406) ;  /* 0x00000d7000007945 */ /* 0x000fe60003800200 */
[----:B----4-:R0:W5:Y:S04]  /*1062b0*/  LDG.E R86, desc[UR4][R80.64] ;  /* 0x0000000450567981 */ /* 0x010168000c1e1900 */
        /* <DEDUP_REMOVED lines=10> */
.L_x_3409:
        /* <DEDUP_REMOVED lines=12> */
[----:B------:R-:W4:Y:S01]  /*106420*/  LDG.E.U8 R82, desc[UR8][R82.64] ;  /* 0x0000000852527981 */ /* 0x000f22000c1e1100 */
[----:B--2---:R-:W-:Y:S02]  /*106430*/  ISETP.EQ.AND P1, PT, R84, 0x41, PT ;  /* 0x000000415400780c */ /* 0x004fe40003f22270 */
[----:B----4-:R-:W-:-:S13]  /*106440*/  ISETP.NE.AND P0, PT, R82, 0x54, PT ;  /* 0x000000545200780c */ /* 0x010fda0003f05270 */
        /* <DEDUP_REMOVED lines=23> */
.L_x_3408:
[----:B------:R-:W-:Y:S01]  /*1065c0*/  R2UR UR4, R62 ;  /* 0x000000003e0472ca */ /* 0x000fe200000e0000 */
[----:B------:R-:W-:Y:S01]  /*1065d0*/  IMAD R83, R3, 0xa, RZ ;  /* 0x0000000a03537824 */ /* 0x000fe200078e02ff */
[----:B------:R-:W-:-:S03]  /*1065e0*/  R2UR UR5, R63 ;  /* 0x000000003f0572ca */ /* 0x000fc600000e0000 */
[----:B------:R-:W-:-:S10]  /*1065f0*/  IMAD.WIDE R82, R83, 0x4, R42 ;  /* 0x0000000453527825 */ /* 0x000fd400078e022a */
[----:B0-----:R-:W2:Y:S04]  /*106600*/  LDG.E R55, desc[UR4][R82.64+0x4] ;  /* 0x0000040452377981 */ /* 0x001ea8000c1e1900 */
[----:B-----5:R0:W5:Y:S04]  /*106610*/  LDG.E R86, desc[UR4][R82.64] ;  /* 0x0000000452567981 */ /* 0x020168000c1e1900 */
[----:B------:R0:W-:Y:S01]  /*106620*/  STG.E desc[UR4][R60.64+0xd8], RZ ;  /* 0x0000d8ff3c007986 */ /* 0x0001e2000c101904 */
[----:B--2---:R-:W-:-:S04]  /*106630*/  LOP3.LUT R38, R55, 0x80000001, RZ, 0xc0, !PT ;  /* 0x8000000137267812 */ /* 0x004fc800078ec0ff */
[----:B------:R-:W-:-:S13]  /*106640*/  ISETP.NE.AND P0, PT, R38, 0x1, PT ;  /* 0x000000012600780c */ /* 0x000fda0003f05270 */
[----:B0-----:R-:W-:Y:S05]  /*106650*/  @!P0 BRA `(.L_x_3407) ;  /* 0x0000000400908947 */ /* 0x001fea0003800000 */
[----:B------:R-:W-:-:S13]  /*106660*/  ISETP.GE.AND P0, PT, R55, 0x2, PT ;  /* 0x000000023700780c */ /* 0x000fda0003f06270 */
[----:B------:R-:W-:Y:S05]  /*106670*/  @!P0 BRA `(.L_x_3410) ;  /* 0x0000000000a88947 */ /* 0x000fea0003800000 */
[----:B------:R-:W-:Y:S01]  /*106680*/  LEA.HI R38, R55, R55, RZ, 0x1 ;  /* 0x0000003737267211 */ /* 0x000fe200078f08ff */
[----:B-----5:R-:W-:Y:S02]  /*106690*/  IMAD.IADD R88, R86, 0x1, R55 ;  /* 0x0000000156587824 */ /* 0x020fe400078e0237 */
[----:B------:R-:W-:Y:S01]  /*1066a0*/  IMAD.MOV.U32 R55, RZ, RZ, RZ ;  /* 0x000000ffff377224 */ /* 0x000fe200078e00ff */
[----:B------:R-:W-:-:S07]  /*1066b0*/  SHF.R.S32.HI R90, RZ, 0x1, R38 ;  /* 0x00000001ff5a7819 */ /* 0x000fce0000011426 */
.L_x_3411:
        /* <DEDUP_REMOVED lines=38> */
.L_x_3410:
        /* <DEDUP_REMOVED lines=22> */
[----:B-----5:R-:W-:Y:S02]  /*106a80*/  DADD R86, -R92, UR4 ;  /* 0x000000045c567e29 */ /* 0x020fe40008000100 */
        /* <DEDUP_REMOVED lines=33> */
.L_x_3407:
        /* <DEDUP_REMOVED lines=55> */
.L_x_3412:
[----:B------:R-:W-:Y:S05]  /*107010*/  BSYNC.RECONVERGENT B0 ;  /* 0x0000000000007941 */ /* 0x000fea0003800200 */
.L_x_3406:
[C---:B------:R-:W-:Y:S01]  /*107020*/  R2UR UR8, R62.reuse ;  /* 0x000000003e0872ca */ /* 0x040fe200000e0000 */
[----:B------:R-:W-:Y:S01]  /*107030*/  UMOV UR4, 0x3a29c77a ;  /* 0x3a29c77a00047882 */ /* 0x000fe20000000000 */
[----:B------:R-:W-:Y:S01]  /*107040*/  R2UR UR9, R63 ;  /* 0x000000003f0972ca */ /* 0x000fe200000e0000 */
[----:B------:R-:W-:Y:S01]  /*107050*/  UMOV UR5, 0x3fffcb92 ;  /* 0x3fffcb9200057882 */ /* 0x000fe20000000000 */
[----:B------:R-:W-:Y:S01]  /*107060*/  R2UR UR10, R62 ;  /* 0x000000003e0a72ca */ /* 0x000fe200000e0000 */
[----:B------:R-:W-:Y:S01]  /*107070*/  IMAD R3, R3, 0xa, RZ ;  /* 0x0000000a03037824 */ /* 0x000fe200078e02ff */
[----:B------:R-:W-:Y:S01]  /*107080*/  R2UR UR11, R63 ;  /* 0x000000003f0b72ca */ /* 0x000fe200000e0000 */
[----:B------:R-:W-:Y:S02]  /*107090*/  DMUL R82, R82, UR4 ;  /* 0x0000000452527c28 */ /* 0x000fe40008000000 */
[----:B------:R-:W-:-:S06]  /*1070a0*/  IMAD.WIDE R84, R3, 0x4, R42 ;  /* 0x0000000403547825 */ /* 0x000fcc00078e022a */
[----:B------:R1:W-:Y:S04]  /*1070b0*/  STG.E.64 desc[UR8][R56.64+0x2720], R82 ;  /* 0x0027205238007986 */ /* 0x0003e8000c101b08 */
[----:B------:R-:W2:Y:S01]  /*1070c0*/  LDG.E R75, desc[UR10][R84.64+0x4] ;  /* 0x0000040a544b7981 */ /* 0x000ea2000c1e1900 */
[----:B------:R-:W-:Y:S02]  /*1070d0*/  R2UR UR4, R62 ;  /* 0x000000003e0472ca */ /* 0x000fe400000e0000 */
[----:B------:R-:W-:-:S13]  /*1070e0*/  R2UR UR5, R63 ;  /* 0x000000003f0572ca */ /* 0x000fda00000e0000 */
[----:B--2---:R1:W-:Y:S04]  /*1070f0*/  STG.E desc[UR4][R60.64+0xc8], R75 ;  /* 0x0000c84b3c007986 */ /* 0x0043e8000c101904 */
[----:B0-----:R-:W2:Y:S01]  /*107100*/  LDG.E R55, desc[UR8][R80.64+0x4] ;  /* 0x0000040850377981 */ /* 0x001ea2000c1e1900 */
[----:B------:R-:W-:Y:S01]  /*107110*/  UMOV UR4, 0x30 ;  /* 0x0000003000047882 */ /* 0x000fe20000000000 */
[----:B------:R-:W-:Y:S01]  /*107120*/  BSSY.RECONVERGENT B0, `(.L_x_3413) ;  /* 0x000005d000007945 */ /* 0x000fe20003800200 */
[----:B------:R-:W-:Y:S02]  /*107130*/  LEA R38, R2, UR4, 0x2 ;  /* 0x0000000402267c11 */ /* 0x000fe4000f8e10ff */
[----:B------:R-:W-:-:S04]  /*107140*/  R2UR UR4, R62 ;  /* 0x000000003e0472ca */ /* 0x000fc800000e0000 */
[----:B------:R-:W0:Y:S02]  /*107150*/  LDC R38, c[0x3][R38] ;  /* 0x00c0000026267b82 */ /* 0x000e240000000800 */
[----:B0-----:R-:W-:-:S07]  /*107160*/  ISETP.NE.AND P0, PT, R38, RZ, PT ;  /* 0x000000ff2600720c */ /* 0x001fce0003f05270 */
[----:B--2---:R1:W-:Y:S06]  /*107170*/  STG.E desc[UR4][R60.64+0xcc], R55 ;  /* 0x0000cc373c007986 */ /* 0x0043ec000c101904 */
[----:B------:R-:W-:Y:S05]  /*107180*/  @!P0 BRA `(.L_x_3414) ;  /* 0x0000000000b88947 */ /* 0x000fea0003800000 */
[----:B------:R-:W-:Y:S01]  /*107190*/  ISETP.GE.AND P0, PT, R75, 0x1, PT ;  /* 0x000000014b00780c */ /* 0x000fe20003f06270 */
[----:B------:R-:W-:-:S12]  /*1071a0*/  BSSY.RECONVERGENT B1, `(.L_x_3415) ;  /* 0x000002b000017945 */ /* 0x000fd80003800200 */
[----:B------:R-:W-:Y:S05]  /*1071b0*/  @!P0 BRA `(.L_x_3416) ;  /* 0x0000000000a48947 */ /* 0x000fea0003800000 */
[----:B-1----:R-:W-:-:S07]  /*1071c0*/  IMAD.MOV.U32 R55, RZ, RZ, 0x1 ;  /* 0x00000001ff377424 */ /* 0x002fce00078e00ff */
.L_x_3422:
        /* <DEDUP_REMOVED lines=20> */
.L_x_3419:
[----:B------:R-:W-:Y:S01]  /*107310*/  IMAD.MOV.U32 R38, RZ, RZ, 0x3 ;  /* 0x00000003ff267424 */ /* 0x000fe200078e00ff */
[----:B------:R-:W-:Y:S06]  /*107320*/  BRA `(.L_x_3421) ;  /* 0x0000000000187947 */ /* 0x000fec0003800000 */
.L_x_3418:
[----:B------:R-:W-:-:S13]  /*107330*/  ISETP.NE.AND P0, PT, R82, 0x54, PT ;  /* 0x000000545200780c */ /* 0x000fda0003f05270 */
[----:B------:R-:W-:Y:S05]  /*107340*/  @!P0 BRA `(.L_x_3421) ;  /* 0x0000000000108947 */ /* 0x000fea0003800000 */
[----:B------:R-:W-:Y:S01]  /*107350*/  ISETP.NE.AND P0, PT, R82, 0x47, PT ;  /* 0x000000475200780c */ /* 0x000fe20003f05270 */
[----:B------:R-:W-:-:S12]  /*107360*/  IMAD.MOV.U32 R38, RZ, RZ, 0x1 ;  /* 0x00000001ff267424 */ /* 0x000fd800078e00ff */
[----:B------:R-:W-:Y:S05]  /*107370*/  @!P0 BRA `(.L_x_3421) ;  /* 0x0000000000048947 */ /* 0x000fea0003800000 */
.L_x_3420:
[----:B------:R-:W-:-:S07]  /*107380*/  IMAD.MOV.U32 R38, RZ, RZ, 0x4 ;  /* 0x00000004ff267424 */ /* 0x000fce00078e00ff */
.L_x_3421:
[----:B------:R-:W-:Y:S05]  /*107390*/  BSYNC.RECONVERGENT B2 ;  /* 0x0000000000027941 */ /* 0x000fea0003800200 */
.L_x_3417:
        /* <DEDUP_REMOVED lines=11> */
.L_x_3416:
[----:B------:R-:W-:Y:S05]  /*107450*/  BSYNC.RECONVERGENT B1 ;  /* 0x0000000000017941 */ /* 0x000fea0003800200 */
.L_x_3415:
[----:B------:R-:W-:Y:S05]  /*107460*/  BRA `(.L_x_3423) ;  /* 0x0000000000a07947 */ /* 0x000fea0003800000 */
.L_x_3414:
[----:B------:R-:W-:-:S13]  /*107470*/  ISETP.GE.AND P0, PT, R75, 0x1, PT ;  /* 0x000000014b00780c */ /* 0x000fda0003f06270 */
[----:B------:R-:W-:Y:S05]  /*107480*/  @!P0 BRA `(.L_x_3423) ;  /* 0x0000000000988947 */ /* 0x000fea0003800000 */
[----:B-1----:R-:W-:-:S07]  /*107490*/  IMAD.MOV.U32 R55, RZ, RZ, 0x1 ;  /* 0x00000001ff377424 */ /* 0x002fce00078e00ff */
.L_x_3429:
        /* <DEDUP_REMOVED lines=17> */
.L_x_3425:
[----:B------:R-:W-:Y:S01]  /*1075b0*/  ISETP.NE.AND P0, PT, R82, 0x47, PT ;  /* 0x000000475200780c */ /* 0x000fe20003f05270 */
[----:B------:R-:W-:-:S12]  /*1075c0*/  IMAD.MOV.U32 R38, RZ, RZ, 0x2 ;  /* 0x00000002ff267424 */ /* 0x000fd800078e00ff */
[----:B------:R-:W-:Y:S05]  /*1075d0*/  @!P0 BRA `(.L_x_3426) ;  /* 0x0000000000148947 */ /* 0x000fea0003800000 */
[----:B------:R-:W-:-:S13]  /*1075e0*/  ISETP.NE.AND P0, PT, R82, 0x54, PT ;  /* 0x000000545200780c */ /* 0x000fda0003f05270 */
[----:B------:R-:W-:Y:S05]  /*1075f0*/  @!P0 BRA `(.L_x_3428) ;  /* 0x0000000000088947 */ /* 0x000fea0003800000 */
.L_x_3427:
[----:B------:R-:W-:Y:S01]  /*107600*/  IMAD.MOV.U32 R38, RZ, RZ, 0x4 ;  /* 0x00000004ff267424 */ /* 0x000fe200078e00ff */
[----:B------:R-:W-:Y:S06]  /*107610*/  BRA `(.L_x_3426) ;  /* 0x0000000000047947 */ /* 0x000fec0003800000 */
.L_x_3428:
[----:B------:R-:W-:-:S07]  /*107620*/  IMAD.MOV.U32 R38, RZ, RZ, 0x3 ;  /* 0x00000003ff267424 */ /* 0x000fce00078e00ff */
.L_x_3426:
[----:B------:R-:W-:Y:S05]  /*107630*/  BSYNC.RECONVERGENT B1 ;  /* 0x0000000000017941 */ /* 0x000fea0003800200 */
.L_x_3424:
        /* <DEDUP_REMOVED lines=11> */
.L_x_3423:
[----:B------:R-:W-:Y:S05]  /*1076f0*/  BSYNC.RECONVERGENT B0 ;  /* 0x0000000000007941 */ /* 0x000fea0003800200 */
.L_x_3413:
[----:B------:R-:W0:Y:S01]  /*107700*/  LDCU UR4, c[0x3][0x38] ;  /* 0x00c00700ff0477ac */ /* 0x000e220008000800 */
[----:B------:R-:W-:Y:S01]  /*107710*/  BSSY.RECONVERGENT B0, `(.L_x_3430) ;  /* 0x0000063000007945 */ /* 0x000fe20003800200 */
[----:B0-----:R-:W-:-:S09]  /*107720*/  UISETP.NE.AND UP0, UPT, UR4, URZ, UPT ;  /* 0x000000ff0400728c */ /* 0x001fd2000bf05270 */
[----:B------:R-:W-:Y:S05]  /*107730*/  BRA.U !UP0, `(.L_x_3431) ;  /* 0x0000000108bc7547 */ /* 0x000fea000b800000 */
[----:B------:R-:W-:Y:S02]  /*107740*/  R2UR UR4, R62 ;  /* 0x000000003e0472ca */ /* 0x000fe400000e0000 */
[----:B------:R-:W-:-:S13]  /*107750*/  R2UR UR5, R63 ;  /* 0x000000003f0572ca */ /* 0x000fda00000e0000 */
[----:B-1----:R-:W2:Y:S02]  /*107760*/  LDG.E R55, desc[UR4][R60.64+0xcc] ;  /* 0x0000cc043c377981 */ /* 0x002ea4000c1e1900 */
[----:B--2---:R-:W-:-:S13]  /*107770*/  ISETP.GE.AND P0, PT, R55, 0x1, PT ;  /* 0x000000013700780c */ /* 0x004fda0003f06270 */
[----:B------:R-:W-:Y:S05]  /*107780*/  @!P0 BRA `(.L_x_3432) ;  /* 0x00000004006c8947 */ /* 0x000fea0003800000 */
[----:B------:R-:W-:Y:S01]  /*107790*/  BSSY.RECONVERGENT B1, `(.L_x_3433) ;  /* 0x0000027000017945 */ /* 0x000fe20003800200 */
[----:B------:R-:W-:-:S07]  /*1077a0*/  IMAD.MOV.U32 R55, RZ, RZ, 0x1 ;  /* 0x00000001ff377424 */ /* 0x000fce00078e00ff */
.L_x_3439:
        /* <DEDUP_REMOVED lines=17> */
.L_x_3436:
[----:B------:R-:W-:Y:S01]  /*1078c0*/  IMAD.MOV.U32 R38, RZ, RZ, 0x3 ;  /* 0x00000003ff267424 */ /* 0x000fe200078e00ff */
[----:B------:R-:W-:Y:S06]  /*1078d0*/  BRA `(.L_x_3438) ;  /* 0x0000000000187947 */ /* 0x000fec0003800000 */
.L_x_3435:
[----:B------:R-:W-:-:S13]  /*1078e0*/  ISETP.NE.AND P0, PT, R82, 0x54, PT ;  /* 0x000000545200780c */ /* 0x000fda0003f05270 */
[----:B------:R-:W-:Y:S05]  /*1078f0*/  @!P0 BRA `(.L_x_3438) ;  /* 0x0000000000108947 */ /* 0x000fea0003800000 */
[----:B------:R-:W-:Y:S01]  /*107900*/  ISETP.NE.AND P0, PT, R82, 0x47, PT ;  /* 0x000000475200780c */ /* 0x000fe20003f05270 */
[----:B------:R-:W-:-:S12]  /*107910*/  IMAD.MOV.U32 R38, RZ, RZ, 0x1 ;  /* 0x00000001ff267424 */ /* 0x000fd800078e00ff */
[----:B------:R-:W-:Y:S05]  /*107920*/  @!P0 BRA `(.L_x_3438) ;  /* 0x0000000000048947 */ /* 0x000fea0003800000 */
.L_x_3437:
[----:B------:R-:W-:-:S07]  /*107930*/  IMAD.MOV.U32 R38, RZ, RZ, 0x4 ;  /* 0x00000004ff267424 */ /* 0x000fce00078e00ff */
.L_x_3438:
[----:B------:R-:W-:Y:S05]  /*107940*/  BSYNC.RECONVERGENT B2 ;  /* 0x0000000000027941 */ /* 0x000fea0003800200 */
.L_x_3434:
        /* <DEDUP_REMOVED lines=12> */
.L_x_3433:
[----:B------:R-:W-:Y:S01]  /*107a10*/  IMAD.MOV.U32 R55, RZ, RZ, R84 ;  /* 0x000000ffff377224 */ /* 0x000fe200078e0054 */
[----:B------:R-:W-:Y:S06]  /*107a20*/  BRA `(.L_x_3432) ;  /* 0x0000000000c47947 */ /* 0x000fec0003800000 */
.L_x_3431:
[----:B------:R-:W-:Y:S02]  /*107a30*/  R2UR UR4, R62 ;  /* 0x000000003e0472ca */ /* 0x000fe400000e0000 */
[----:B------:R-:W-:-:S13]  /*107a40*/  R2UR UR5, R63 ;  /* 0x000000003f0572ca */ /* 0x000fda00000e0000 */
[----:B-1----:R-:W2:Y:S02]  /*107a50*/  LDG.E R55, desc[UR4][R60.64+0xcc] ;  /* 0x0000cc043c377981 */ /* 0x002ea4000c1e1900 */
[----:B--2---:R-:W-:-:S13]  /*107a60*/  ISETP.GE.AND P0, PT, R55, 0x1, PT ;  /* 0x000000013700780c */ /* 0x004fda0003f06270 */
[----:B------:R-:W-:Y:S05]  /*107a70*/  @!P0 BRA `(.L_x_3432) ;  /* 0x0000000000b08947 */ /* 0x000fea0003800000 */
[----:B------:R-:W-:Y:S01]  /*107a80*/  BSSY.RECONVERGENT B1, `(.L_x_3440) ;  /* 0x000002a000017945 */ /* 0x000fe20003800200 */
[----:B------:R-:W-:-:S07]  /*107a90*/  IMAD.MOV.U32 R55, RZ, RZ, 0x1 ;  /* 0x00000001ff377424 */ /* 0x000fce00078e00ff */
.L_x_3446:
        /* <DEDUP_REMOVED lines=20> */
.L_x_3442:
[----:B------:R-:W-:Y:S01]  /*107be0*/  ISETP.NE.AND P0, PT, R82, 0x47, PT ;  /* 0x000000475200780c */ /* 0x000fe20003f05270 */
[----:B------:R-:W-:-:S12]  /*107bf0*/  IMAD.MOV.U32 R38, RZ, RZ, 0x2 ;  /* 0x00000002ff267424 */ /* 0x000fd800078e00ff */
[----:B------:R-:W-:Y:S05]  /*107c00*/  @!P0 BRA `(.L_x_3443) ;  /* 0x0000000000148947 */ /* 0x000fea0003800000 */
[----:B------:R-:W-:-:S13]  /*107c10*/  ISETP.NE.AND P0, PT, R82, 0x54, PT ;  /* 0x000000545200780c */ /* 0x000fda0003f05270 */
[----:B------:R-:W-:Y:S05]  /*107c20*/  @!P0 BRA `(.L_x_3445) ;  /* 0x0000000000088947 */ /* 0x000fea0003800000 */
.L_x_3444:
[----:B------:R-:W-:Y:S01]  /*107c30*/  IMAD.MOV.U32 R38, RZ, RZ, 0x4 ;  /* 0x00000004ff267424 */ /* 0x000fe200078e00ff */
[----:B------:R-:W-:Y:S06]  /*107c40*/  BRA `(.L_x_3443) ;  /* 0x0000000000047947 */ /* 0x000fec0003800000 */
.L_x_3445:
[----:B------:R-:W-:-:S07]  /*107c50*/  IMAD.MOV.U32 R38, RZ, RZ, 0x3 ;  /* 0x00000003ff267424 */ /* 0x000fce00078e00ff */
.L_x_3443:
[----:B------:R-:W-:Y:S05]  /*107c60*/  BSYNC.RECONVERGENT B2 ;  /* 0x0000000000027941 */ /* 0x000fea0003800200 */
.L_x_3441:
        /* <DEDUP_REMOVED lines=12> */
.L_x_3440:
[----:B------:R-:W-:-:S07]  /*107d30*/  IMAD.MOV.U32 R55, RZ, RZ, R84 ;  /* 0x000000ffff377224 */ /* 0x000fce00078e0054 */
.L_x_3432:
[----:B------:R-:W-:Y:S05]  /*107d40*/  BSYNC.RECONVERGENT B0 ;  /* 0x0000000000007941 */ /* 0x000fea0003800200 */
.L_x_3430:
        /* <DEDUP_REMOVED lines=30> */
.L_x_3453:
        /* <DEDUP_REMOVED lines=9> */
.L_x_3452:
[----:B------:R-:W-:Y:S02]  /*107fc0*/  R2UR UR4, R62 ;  /* 0x000000003e0472ca */ /* 0x000fe400000e0000 */
[----:B------:R-:W-:-:S13]  /*107fd0*/  R2UR UR5, R63 ;  /* 0x000000003f0572ca */ /* 0x000fda00000e0000 */
[----:B-12---:R-:W2:Y:S01]  /*107fe0*/  LDG.E R75, desc[UR4][R60.64+0xd8] ;  /* 0x0000d8043c4b7981 */ /* 0x006ea2000c1e1900 */
[----:B------:R-:W-:Y:S02]  /*107ff0*/  R2UR UR8, R62 ;  /* 0x000000003e0872ca */ /* 0x000fe400000e0000 */
[----:B------:R-:W-:Y:S02]  /*108000*/  R2UR UR9, R63 ;  /* 0x000000003f0972ca */ /* 0x000fe400000e0000 */
[----:B------:R-:W-:-:S04]  /*108010*/  IADD3 R80, P1, PT, R55, R58, RZ ;  /* 0x0000003a37507210 */ /* 0x000fc80007f3e0ff */
[----:B------:R-:W-:-:S07]  /*108020*/  LEA.HI.X.SX32 R81, R55, R59, 0x1, P1 ;  /* 0x0000003b37517211 */ /* 0x000fce00008f0eff */
[----:B------:R-:W4:Y:S01]  /*108030*/  LDG.E.S8 R81, desc[UR8][R80.64+0x1b] ;  /* 0x00001b0850517981 */ /* 0x000f22000c1e1300 */
[----:B--2---:R-:W-:-:S04]  /*108040*/  IADD3 R82, P0, PT, R75, R58, RZ ;  /* 0x0000003a4b527210 */ /* 0x004fc80007f1e0ff */
        /* <DEDUP_REMOVED lines=32> */
[----:B----4-:R-:W-:-:S04]  /*108250*/  @P0 IMAD R55, R55, R75, R52 ;  /* 0x0000004b37370224 */ /* 0x010fc800078e0234 */
[----:B-----5:R-:W-:-:S04]  /*108260*/  @P0 IMAD.IADD R55, R82, 0x1, R55 ;  /* 0x0000000152370824 */ /* 0x020fc800078e0237 */
[----:B------:R-:W-:-:S05]  /*108270*/  @P0 IMAD.WIDE R82, R55, 0x8, R46 ;  /* 0x0000000837520825 */ /* 0x000fca00078e022e */
[----:B------:R-:W-:Y:S04]  /*108280*/  @P0 STG.E.64 desc[UR4][R82.64], R80 ;  /* 0x0000005052000986 */ /* 0x000fe8000c101b04 */
[----:B------:R1:W-:Y:S04]  /*108290*/  @!P0 STG.E.64 desc[UR8][R84.64], RZ ;  /* 0x000000ff54008986 */ /* 0x0003e8000c101b08 */
[----:B------:R-:W2:Y:S04]  /*1082a0*/  @!P0 LDG.E R38, desc[UR10][R60.64+0xd8] ;  /* 0x0000d80a3c268981 */ /* 0x000ea8000c1e1900 */
[----:B------:R-:W4:Y:S04]  /*1082b0*/  @!P0 LDG.E R75, desc[UR12][R60.64+0xcc] ;  /* 0x0000cc0c3c4b8981 */ /* 0x000f28000c1e1900 */
[----:B------:R-:W5:Y:S01]  /*1082c0*/  @!P0 LDG.E R86, desc[UR14][R60.64+0xdc] ;  /* 0x0000dc0e3c568981 */ /* 0x000f62000c1e1900 */
[----:B------:R-:W-:-:S02]  /*1082d0*/  @!P0 R2UR UR4, R62 ;  /* 0x000000003e0482ca */ /* 0x000fc400000e0000 */
[C---:B------:R-:W-:Y:S01]  /*1082e0*/  @!P0 R2UR UR5, R63.reuse ;  /* 0x000000003f0582ca */ /* 0x040fe200000e0000 */
[----:B------:R-:W-:Y:S01]  /*1082f0*/  @!P0 IMAD.MOV.U32 R87, RZ, RZ, -0x3f56d000 ;  /* 0xc0a93000ff578424 */ /* 0x000fe200078e00ff */
[----:B------:R-:W-:Y:S02]  /*108300*/  R2UR UR8, R62 ;  /* 0x000000003e0872ca */ /* 0x000fe400000e0000 */
[----:B------:R-:W-:Y:S01]  /*108310*/  R2UR UR9, R63 ;  /* 0x000000003f0972ca */ /* 0x000fe200000e0000 */
[----:B--2---:R-:W-:-:S04]  /*108320*/  @!P0 VIADD R55, R38, 0xffffffff ;  /* 0xffffffff26378836 */ /* 0x004fc80000000000 */
[----:B----4-:R-:W-:-:S04]  /*108330*/  @!P0 IMAD R55, R55, R75, R52 ;  /* 0x0000004b37378224 */ /* 0x010fc800078e0234 */
[----:B-----5:R-:W-:Y:S02]  /*108340*/  @!P0 IMAD.IADD R55, R86, 0x1, R55 ;  /* 0x0000000156378824 */ /* 0x020fe400078e0237 */
[----:B------:R-:W-:Y:S02]  /*108350*/  @!P0 IMAD.MOV.U32 R86, RZ, RZ, 0x0 ;  /* 0x00000000ff568424 */ /* 0x000fe400078e00ff */
[----:B------:R-:W-:-:S05]  /*108360*/  @!P0 IMAD.WIDE R80, R55, 0x8, R46 ;  /* 0x0000000837508825 */ /* 0x000fca00078e022e */
[----:B------:R2:W-:Y:S01]  /*108370*/  @!P0 STG.E.64 desc[UR4][R80.64], R86 ;  /* 0x0000005650008986 */ /* 0x0005e2000c101b04 */
[----:B------:R-:W-:Y:S02]  /*108380*/  R2UR UR4, R62 ;  /* 0x000000003e0472ca */ /* 0x000fe400000e0000 */
[----:B------:R-:W-:Y:S01]  /*108390*/  R2UR UR5, R63 ;  /* 0x000000003f0572ca */ /* 0x000fe200000e0000 */
[----:B------:R-:W4:-:S12]  /*1083a0*/  LDG.E R75, desc[UR8][R60.64+0xdc] ;  /* 0x0000dc083c4b7981 */ /* 0x000f18000c1e1900 */
[----:B-1----:R-:W5:Y:S01]  /*1083b0*/  LDG.E R84, desc[UR4][R60.64+0xcc] ;  /* 0x0000cc043c547981 */ /* 0x002f62000c1e1900 */
[C---:B----4-:R-:W-:Y:S01]  /*1083c0*/  VIADD R55, R75.reuse, 0x1 ;  /* 0x000000014b377836 */ /* 0x050fe20000000000 */
[----:B-----5:R-:W-:-:S04]  /*1083d0*/  ISETP.GE.AND P0, PT, R75, R84, PT ;  /* 0x000000544b00720c */ /* 0x020fc80003f06270 */
[----:B------:R2:W-:Y:S09]  /*1083e0*/  STG.E desc[UR4][R60.64+0xdc], R55 ;  /* 0x0000dc373c007986 */ /* 0x0005f2000c101904 */
[----:B------:R-:W-:Y:S05]  /*1083f0*/  @!P0 BRA `(.L_x_3452) ;  /* 0xfffffff800f08947 */ /* 0x000fea000383ffff */
[----:B------:R-:W-:Y:S05]  /*108400*/  BSYNC.RECONVERGENT B2 ;  /* 0x0000000000027941 */ /* 0x000fea0003800200 */
.L_x_3451:
[C---:B------:R-:W-:Y:S02]  /*108410*/  R2UR UR4, R62.reuse ;  /* 0x000000003e0472ca */ /* 0x040fe400000e0000 */
[C---:B------:R-:W-:Y:S02]  /*108420*/  R2UR UR5, R63.reuse ;  /* 0x000000003f0572ca */ /* 0x040fe400000e0000 */
[----:B------:R-:W-:Y:S02]  /*108430*/  R2UR UR8, R62 ;  /* 0x000000003e0872ca */ /* 0x000fe400000e0000 */
[----:B------:R-:W-:-:S09]  /*108440*/  R2UR UR9, R63 ;  /* 0x000000003f0972ca */ /* 0x000fd200000e0000 */
[----:B--2---:R2:W5:Y:S04]  /*108450*/  LDG.E R55, desc[UR4][R60.64+0xd8] ;  /* 0x0000d8043c377981 */ /* 0x004568000c1e1900 */
[----:B------:R2:W5:Y:S02]  /*108460*/  LDG.E R38, desc[UR8][R60.64+0xc8] ;  /* 0x0000c8083c267981 */ /* 0x000564000c1e1900 */
.L_x_3450:
[----:B------:R-:W-:Y:S05]  /*108470*/  BSYNC.RECONVERGENT B1 ;  /* 0x0000000000017941 */ /* 0x000fea0003800200 */
.L_x_3449:
[----:B------:R-:W-:Y:S01]  /*108480*/  R2UR UR4, R62 ;  /* 0x000000003e0472ca */ /* 0x000fe200000e0000 */
[----:B-1---5:R-:W-:Y:S01]  /*108490*/  VIADD R75, R55, 0x1 ;  /* 0x00000001374b7836 */ /* 0x022fe20000000000 */
[----:B------:R-:W-:Y:S02]  /*1084a0*/  R2UR UR5, R63 ;  /* 0x000000003f0572ca */ /* 0x000fe400000e0000 */
[----:B------:R-:W-:Y:S01]  /*1084b0*/  ISETP.GE.AND P0, PT, R55, R38, PT ;  /* 0x000000263700720c */ /* 0x000fe20003f06270 */
[----:B------:R-:W-:-:S10]  /*1084c0*/  IMAD.MOV.U32 R55, RZ, RZ, R75 ;  /* 0x000000ffff377224 */ /* 0x000fd400078e004b */
[----:B------:R1:W-:Y:S02]  /*1084d0*/  STG.E desc[UR4][R60.64+0xd8], R75 ;  /* 0x0000d84b3c007986 */ /* 0x0003e4000c101904 */
[----:B------:R-:W-:Y:S05]  /*1084e0*/  @!P0 BRA `(.L_x_3453) ;  /* 0xfffffff800908947 */ /* 0x000fea000383ffff */
.L_x_3448:
[----:B------:R-:W-:Y:S05]  /*1084f0*/  BSYNC.RECONVERGENT B0 ;  /* 0x0000000000007941 */ /* 0x000fea0003800200 */
.L_x_3447:
[----:B------:R-:W-:Y:S01]  /*108500*/  ISETP.GE.AND P0, PT, R38, 0x1, PT ;  /* 0x000000012600780c */ /* 0x000fe20003f06270 */
[----:B------:R-:W-:-:S12]  /*108510*/  BSSY.RECONVERGENT B10, `(.L_x_3454) ;  /* 0x00007140000a7945 */ /* 0x000fd80003800200 */
[----:B------:R-:W-:Y:S05]  /*108520*/  @!P0 BRA `(.L_x_3455) ;  /* 0x0000007000488947 */ /* 0x000fea0003800000 */
[----:B------:R-:W-:Y:S02]  /*108530*/  R2UR UR4, R62 ;  /* 0x000000003e0472ca */ /* 0x000fe400000e0000 */
[----:B------:R-:W-:-:S13]  /*108540*/  R2UR UR5, R63 ;  /* 0x000000003f0572ca */ /* 0x000fda00000e0000 */
[----:B------:R4:W5:Y:S01]  /*108550*/  LDG.E R80, desc[UR4][R60.64+0xcc] ;  /* 0x0000cc043c507981 */ /* 0x000962000c1e1900 */
[----:B------:R-:W-:-:S07]  /*108560*/  IMAD.MOV.U32 R81, RZ, RZ, 0x1 ;  /* 0x00000001ff517424 */ /* 0x000fce00078e00ff */
.L_x_3533:
[----:B------:R-:W-:Y:S01]  /*108570*/  R2UR UR4, R62 ;  /* 0x000000003e0472ca */ /* 0x000fe200000e0000 */
[----:B0-----:R-:W-:Y:S01]  /*108580*/  IMAD.MOV.U32 R55, RZ, RZ, 0x1 ;  /* 0x00000001ff377424 */ /* 0x001fe200078e00ff */
[----:B------:R-:W-:Y:S01]  /*108590*/  R2UR UR5, R63 ;  /* 0x000000003f0572ca */ /* 0x000fe200000e0000 */
[----:B------:R-:W-:Y:S01]  /*1085a0*/  BSSY.RECONVERGENT B3, `(.L_x_3456) ;  /* 0x0000707000037945 */ /* 0x000fe20003800200 */
[----:B-----5:R-:W-:-:S11]  /*1085b0*/  ISETP.GE.AND P0, PT, R80, 0x1, PT ;  /* 0x000000015000780c */ /* 0x020fd60003f06270 */
[----:B------:R0:W-:Y:S02]  /*1085c0*/  STG.E desc[UR4][R60.64+0xe8], R55 ;  /* 0x0000e8373c007986 */ /* 0x0001e4000c101904 */
[----:B-1-3--:R-:W-:Y:S05]  /*1085d0*/  @!P0 BRA `(.L_x_3457) ;  /* 0x00000070000c8947 */ /* 0x00afea0003800000 */
[C---:B------:R-:W-:Y:S01]  /*1085e0*/  IADD3 R86, P0, PT, R81.reuse, R58, RZ ;  /* 0x0000003a51567210 */ /* 0x040fe20007f1e0ff */
[----:B------:R-:W-:Y:S01]  /*1085f0*/  BSSY.RECONVERGENT B2, `(.L_x_3458) ;  /* 0x00006fe000027945 */ /* 0x000fe20003800200 */
[----:B-1----:R-:W-:Y:S02]  /*108600*/  VIADD R75, R81, 0xffffffff ;  /* 0xffffffff514b7836 */ /* 0x002fe40000000000 */
[----:B------:R-:W-:Y:S02]  /*108610*/  IMAD.MOV.U32 R89, RZ, RZ, 0x1 ;  /* 0x00000001ff597424 */ /* 0x000fe400078e00ff */
[----:B------:R-:W-:-:S07]  /*108620*/  IMAD.X R87, RZ, RZ, R59, P0 ;  /* 0x000000ffff577224 */ /* 0x000fce00000e063b */
.L_x_3532:
        /* <DEDUP_REMOVED lines=8> */
[----:B-1----:R-:W-:Y:S02]  /*1086b0*/  IMAD.MOV.U32 R83, RZ, RZ, 0x41cdcd64 ;  /* 0x41cdcd64ff537424 */ /* 0x002fe400078e00ff */
[----:B0-----:R-:W-:-:S04]  /*1086c0*/  IMAD.MOV.U32 R55, RZ, RZ, R89 ;  /* 0x000000ffff377224 */ /* 0x001fc800078e0059 */
[----:B-----5:R-:W-:Y:S01]  /*1086d0*/  DSETP.GEU.AND P0, PT, |R84|, R82, PT ;  /* 0x000000525400722a */ /* 0x020fe20003f0e200 */
[----:B------:R-:W0:-:S13]  /*1086e0*/  BMOV.32.CLEAR R84, B0 ;  /* 0x0000000000547355 */ /* 0x000e1a0000100000 */
[----:B0--3--:R-:W-:Y:S05]  /*1086f0*/  @P0 BRA `(.L_x_3460) ;  /* 0x0000006c00940947 */ /* 0x009fea0003800000 */
        /* <DEDUP_REMOVED lines=39> */
.L_x_3462:
        /* <DEDUP_REMOVED lines=66> */
[----:B------:R-:W-:-:S04]  /*108d90*/  PRMT R85, R85, 0x8880, RZ ;  /* 0x0000888055557816 */ /* 0x000fc800000000ff */
[----:B------:R-:W-:Y:S02]  /*108da0*/  PRMT R85, R85, 0x5410, R85 ;  /* 0x0000541055557816 */ /* 0x000fe40000000055 */
        /* <DEDUP_REMOVED lines=19> */
[C---:B------:R-:W-:Y:S02]  /*108ee0*/  R2UR UR4, R62.reuse ;  /* 0x000000003e0472ca */ /* 0x040fe400000e0000 */
[----:B------:R-:W-:Y:S02]  /*108ef0*/  R2UR UR5, R63 ;  /* 0x000000003f0572ca */ /* 0x000fe400000e0000 */
[----:B------:R-:W-:Y:S02]  /*108f00*/  LEA R93, R85, 0x10000, 0x3 ;  /* 0x00010000555d7811 */ /* 0x000fe400078e18ff */
[----:B------:R-:W-:Y:S01]  /*108f10*/  R2UR UR10, R62 ;  /* 0x000000003e0a72ca */ /* 0x000fe200000e0000 */
[----:B------:R-:W1:Y:S01]  /*108f20*/  LDC.64 R94, c[0x3][R107+0x5640] ;  /* 0x00d590006b5e7b82 */ /* 0x000e620000000a00 */
[----:B------:R-:W-:-:S02]  /*108f30*/  R2UR UR11, R63 ;  /* 0x000000003f0b72ca */ /* 0x000fc400000e0000 */
[C---:B------:R-:W-:Y:S02]  /*108f40*/  R2UR UR12, R62.reuse ;  /* 0x000000003e0c72ca */ /* 0x040fe400000e0000 */
[C---:B------:R-:W-:Y:S02]  /*108f50*/  R2UR UR13, R63.reuse ;  /* 0x000000003f0d72ca */ /* 0x040fe400000e0000 */
[C---:B------:R-:W-:Y:S01]  /*108f60*/  R2UR UR8, R62.reuse ;  /* 0x000000003e0872ca */ /* 0x040fe200000e0000 */
[----:B------:R-:W0:Y:S01]  /*108f70*/  LDC.64 R92, c[0x3][R93+-0x4e30] ;  /* 0x00ec74005d5c7b82 */ /* 0x000e220000000a00 */
[C---:B------:R-:W-:Y:S01]  /*108f80*/  R2UR UR9, R63.reuse ;  /* 0x000000003f0972ca */ /* 0x040fe200000e0000 */
[----:B------:R-:W2:Y:S01]  /*108f90*/  LDG.E.64 R96, desc[UR4][R56.64+0x2720] ;  /* 0x0027200438607981 */ /* 0x000ea2000c1e1b00 */
[----:B------:R-:W-:Y:S02]  /*108fa0*/  R2UR UR14, R62 ;  /* 0x000000003e0e72ca */ /* 0x000fe400000e0000 */
[----:B------:R-:W-:Y:S01]  /*108fb0*/  R2UR UR15, R63 ;  /* 0x000000003f0f72ca */ /* 0x000fe200000e0000 */
[----:B0-----:R-:W-:-:S08]  /*108fc0*/  DADD R90, R92, R90 ;  /* 0x000000005c5a7229 */ /* 0x001fd0000000005a */
[----:B-1----:R-:W-:-:S07]  /*108fd0*/  DADD R94, R90, R94 ;  /* 0x000000005a5e7229 */ /* 0x002fce000000005e */
        /* <DEDUP_REMOVED lines=59> */
.L_x_3468:
[----:B------:R-:W-:Y:S05]  /*109390*/  BSYNC.RECONVERGENT B11 ;  /* 0x00000000000b7941 */ /* 0x000fea0003800200 */
.L_x_3467:
        /* <DEDUP_REMOVED lines=32> */
.L_x_3471:
[----:B------:R-:W-:Y:S05]  /*1095a0*/  BSYNC.RECONVERGENT B11 ;  /* 0x00000000000b7941 */ /* 0x000fea0003800200 */
.L_x_3470:
        /* <DEDUP_REMOVED lines=19> */
.L_x_3469:
        /* <DEDUP_REMOVED lines=14> */
.L_x_3466:
        /* <DEDUP_REMOVED lines=20> */
[----:B------:R-:W-:Y:S01]  /*109900*/  IMAD.MOV.U32 R106, RZ, RZ, 0x1 ;  /* 0x00000001ff6a7424 */ /* 0x000fe200078e00ff */
        /* <DEDUP_REMOVED lines=16> */
[----:B------:R-:W-:Y:S02]  /*109a10*/  R2UR UR4, R62 ;  /* 0x000000003e0472ca */ /* 0x000fe400000e0000 */
[----:B------:R-:W-:Y:S01]  /*109a20*/  R2UR UR5, R63 ;  /* 0x000000003f0572ca */ /* 0x000fe200000e0000 */
        /* <DEDUP_REMOVED lines=25> */
[----:B----4-:R-:W-:Y:S05]  /*109bc0*/  CALL.REL.NOINC `($__internal_0_$__cuda_sm20_div_rn_f64_full) ;  /* 0x000003fc00347944 */ /* 0x010fea0003c00000 */
[----:B------:R-:W-:Y:S02]  /*109bd0*/  IMAD.MOV.U32 R90, RZ, RZ, R108 ;  /* 0x000000ffff5a7224 */ /* 0x000fe400078e006c */
[----:B------:R-:W-:-:S07]  /*109be0*/  IMAD.MOV.U32 R91, RZ, RZ, R109 ;  /* 0x000000ffff5b7224 */ /* 0x000fce00078e006d */
.L_x_3474:
[----:B------:R-:W-:Y:S05]  /*109bf0*/  BSYNC.RECONVERGENT B11 ;  /* 0x00000000000b7941 */ /* 0x000fea0003800200 */
.L_x_3473:
        /* <DEDUP_REMOVED lines=31> */
[----:B----4-:R-:W-:Y:S05]  /*109df0*/  CALL.REL.NOINC `($__internal_0_$__cuda_sm20_div_rn_f64_full) ;  /* 0x000003f800a87944 */ /* 0x010fea0003c00000 */
.L_x_3477:
[----:B------:R-:W-:Y:S05]  /*109e00*/  BSYNC.RECONVERGENT B11 ;  /* 0x00000000000b7941 */ /* 0x000fea0003800200 */
.L_x_3476:
        /* <DEDUP_REMOVED lines=19> */
.L_x_3475:
        /* <DEDUP_REMOVED lines=14> */
.L_x_3465:
        /* <DEDUP_REMOVED lines=15> */
.L_x_3478:
[----:B------:R-:W-:Y:S01]  /*10a110*/  IMAD R38, R93, -0x18, R55 ;  /* 0xffffffe85d267824 */ /* 0x000fe200078e0237 */
[----:B------:R-:W0:Y:S01]  /*10a120*/  LDC.64 R94, c[0x3][R92+0x5640] ;  /* 0x00d590005c5e7b82 */ /* 0x000e220000000a00 */
[----:B------:R-:W-:Y:S02]  /*10a130*/  R2UR UR4, R62 ;  /* 0x000000003e0472ca */ /* 0x000fe400000e0000 */
[C---:B------:R-:W-:Y:S02]  /*10a140*/  R2UR UR5, R63.reuse ;  /* 0x000000003f0572ca */ /* 0x040fe400000e0000 */
[----:B------:R-:W-:Y:S02]  /*10a150*/  LEA R90, R38, 0x10000, 0x3 ;  /* 0x00010000265a7811 */ /* 0x000fe400078e18ff */
[----:B------:R-:W-:Y:S02]  /*10a160*/  R2UR UR10, R62 ;  /* 0x000000003e0a72ca */ /* 0x000fe400000e0000 */
[----:B------:R-:W-:-:S02]  /*10a170*/  R2UR UR11, R63 ;  /* 0x000000003f0b72ca */ /* 0x000fc400000e0000 */
[----:B------:R-:W0:Y:S01]  /*10a180*/  LDC.64 R90, c[0x3][R90+-0x4e30] ;  /* 0x00ec74005a5a7b82 */ /* 0x000e220000000a00 */
        /* <DEDUP_REMOVED lines=10> */
[----:B------:R-:W-:Y:S01]  /*10a230*/  IMAD.MOV.U32 R106, RZ, RZ, 0x1 ;  /* 0x00000001ff6a7424 */ /* 0x000fe200078e00ff */
[----:B------:R-:W-:Y:S05]  /*10a240*/  BMOV.32.CLEAR RZ, B11 ;  /* 0x000000000bff7355 */ /* 0x000fea0000100000 */
        /* <DEDUP_REMOVED lines=47> */
.L_x_3480:
[----:B------:R-:W-:Y:S05]  /*10a540*/  BSYNC.RECONVERGENT B11 ;  /* 0x00000000000b7941 */ /* 0x000fea0003800200 */
.L_x_3479:
        /* <DEDUP_REMOVED lines=32> */
.L_x_3483:
[----:B------:R-:W-:Y:S05]  /*10a750*/  BSYNC.RECONVERGENT B11 ;  /* 0x00000000000b7941 */ /* 0x000fea0003800200 */
.L_x_3482:
        /* <DEDUP_REMOVED lines=19> */
.L_x_3481:
        /* <DEDUP_REMOVED lines=13> */
.L_x_3472:
[----:B------:R-:W-:Y:S05]  /*10a960*/  BSYNC.RECONVERGENT B0 ;  /* 0x0000000000007941 */ /* 0x000fea0003800200 */
.L_x_3464:
        /* <DEDUP_REMOVED lines=12> */
[----:B------:R-:W3:Y:S04]  /*10aa30*/  LDG.E.S8 R55, desc[UR10][R88.64+0x1b] ;  /* 0x00001b0a58377981 */ /* 0x000ee8000c1e1300 */
[----:B------:R-:W3:Y:S01]  /*10aa40*/  LDG.E.S8 R38, desc[UR8][R86.64] ;  /* 0x0000000856267981 */ /* 0x000ee2000c1e1300 */
        /* <DEDUP_REMOVED lines=32> */
.L_x_3485:
[----:B------:R-:W-:Y:S05]  /*10ac50*/  BSYNC.RECONVERGENT B0 ;  /* 0x0000000000007941 */ /* 0x000fea0003800200 */
.L_x_3484:
        /* <DEDUP_REMOVED lines=24> */
.L_x_3486:
[C---:B------:R-:W-:Y:S02]  /*10ade0*/  R2UR UR4, R62.reuse ;  /* 0x000000003e0472ca */ /* 0x040fe400000e0000 */
[C---:B------:R-:W-:Y:S02]  /*10adf0*/  R2UR UR5, R63.reuse ;  /* 0x000000003f0572ca */ /* 0x040fe400000e0000 */
[----:B------:R-:W-:Y:S02]  /*10ae00*/  R2UR UR8, R62 ;  /* 0x000000003e0872ca */ /* 0x000fe400000e0000 */
[----:B------:R-:W-:-:S09]  /*10ae10*/  R2UR UR9, R63 ;  /* 0x000000003f0972ca */ /* 0x000fd200000e0000 */
[----:B------:R1:W-:Y:S04]  /*10ae20*/  STG.E.64 desc[UR4][R56.64+0x2738], R90 ;  /* 0x0027385a38007986 */ /* 0x0003e8000c101b04 */
[----:B------:R1:W-:Y:S02]  /*10ae30*/  STG.E.64 desc[UR8][R56.64+0x2740], R92 ;  /* 0x0027405c38007986 */ /* 0x0003e4000c101b08 */
.L_x_3463:
[----:B------:R-:W-:Y:S05]  /*10ae40*/  BSYNC.RECONVERGENT B1 ;  /* 0x0000000000017941 */ /* 0x000fea0003800200 */
.L_x_3461:
        /* <DEDUP_REMOVED lines=15> */
[----:B0-----:R-:W-:-:S05]  /*10af40*/  IMAD.WIDE R90, R55, 0x8, R46 ;  /* 0x00000008375a7825 */ /* 0x001fca00078e022e */
        /* <DEDUP_REMOVED lines=8> */
.L_x_3488:
[----:B------:R-:W-:Y:S05]  /*10afd0*/  BSYNC.RECONVERGENT B0 ;  /* 0x0000000000007941 */ /* 0x000fea0003800200 */
.L_x_3487:
[----:B------:R-:W-:Y:S02]  /*10afe0*/  R2UR UR4, R62 ;  /* 0x000000003e0472ca */ /* 0x000fe400000e0000 */
[----:B------:R-:W-:-:S13]  /*10aff0*/  R2UR UR5, R63 ;  /* 0x000000003f0572ca */ /* 0x000fda00000e0000 */
[----:B------:R-:W2:Y:S04]  /*10b000*/  LDG.E R55, desc[UR4][R60.64+0xe8] ;  /* 0x0000e8043c377981 */ /* 0x000ea8000c1e1900 */
[----:B------:R0:W5:Y:S01]  /*10b010*/  LDG.E R80, desc[UR4][R60.64+0xcc] ;  /* 0x0000cc043c507981 */ /* 0x000162000c1e1900 */
[----:B--2---:R-:W-:-:S04]  /*10b020*/  ISETP.GE.AND P0, PT, R55, 0x2, PT ;  /* 0x000000023700780c */ /* 0x004fc80003f06270 */
[----:B------:R-:W-:-:S13]  /*10b030*/  ISETP.LT.U32.OR P0, PT, R81, 0x2, !P0 ;  /* 0x000000025100780c */ /* 0x000fda0004701470 */
[----:B0-----:R-:W-:Y:S05]  /*10b040*/  @P0 BRA `(.L_x_3460) ;  /* 0x0000004400400947 */ /* 0x001fea0003800000 */
[----:B------:R-:W-:Y:S01]  /*10b050*/  IMAD.IADD R82, R52, 0x1, R55 ;  /* 0x0000000134527824 */ /* 0x000fe200078e0237 */
        /* <DEDUP_REMOVED lines=9> */
[----:B------:R-:W1:Y:S01]  /*10b0f0*/  LDG.E R38, desc[UR8][R60.64+0xcc] ;  /* 0x0000cc083c267981 */ /* 0x000e62000c1e1900 */
[----:B------:R-:W-:-:S02]  /*10b100*/  VIADD R80, R82, 0xfffffd8f ;  /* 0xfffffd8f52507836 */ /* 0x000fc40000000000 */
[----:B------:R-:W-:Y:S02]  /*10b110*/  IMAD.MOV.U32 R96, RZ, RZ, 0x1 ;  /* 0x00000001ff607424 */ /* 0x000fe400078e00ff */
[----:B-1----:R-:W-:-:S04]  /*10b120*/  IMAD R93, R75, R38, R80 ;  /* 0x000000264b5d7224 */ /* 0x002fc800078e0250 */
        /* <DEDUP_REMOVED lines=29> */
[----:B0---4-:R-:W-:Y:S05]  /*10b300*/  CALL.REL.NOINC `($__internal_0_$__cuda_sm20_div_rn_f64_full) ;  /* 0x000003e400647944 */ /* 0x011fea0003c00000 */
[----:B------:R-:W-:Y:S02]  /*10b310*/  IMAD.MOV.U32 R90, RZ, RZ, R108 ;  /* 0x000000ffff5a7224 */ /* 0x000fe400078e006c */
[----:B------:R-:W-:-:S07]  /*10b320*/  IMAD.MOV.U32 R91, RZ, RZ, R109 ;  /* 0x000000ffff5b7224 */ /* 0x000fce00078e006d */
.L_x_3490:
[----:B------:R-:W-:Y:S05]  /*10b330*/  BSYNC.RECONVERGENT B0 ;  /* 0x0000000000007941 */ /* 0x000fea0003800200 */
.L_x_3489:
        /* <DEDUP_REMOVED lines=63> */
[----:B------:R-:W-:-:S06]  /*10b730*/  IMAD.WIDE R102, R103, 0x8, R46 ;  /* 0x0000000867667825 */ /* 0x000fcc00078e022e */
        /* <DEDUP_REMOVED lines=9> */
.L_x_3493:
[----:B------:R-:W-:Y:S05]  /*10b7d0*/  BSYNC.RELIABLE B1 ;  /* 0x0000000000017941 */ /* 0x000fea0003800100 */
.L_x_3492:
        /* <DEDUP_REMOVED lines=9> */
.L_x_3494:
[----:B------:R-:W-:Y:S05]  /*10b870*/  BSYNC.RECONVERGENT B0 ;  /* 0x0000000000007941 */ /* 0x000fea0003800200 */
.L_x_3491:
        /* <DEDUP_REMOVED lines=28> */
[----:B0---4-:R-:W-:Y:S05]  /*10ba40*/  CALL.REL.NOINC `($__internal_0_$__cuda_sm20_div_rn_f64_full) ;  /* 0x000003dc00947944 */ /* 0x011fea0003c00000 */
.L_x_3496:
[----:B------:R-:W-:Y:S05]  /*10ba50*/  BSYNC.RECONVERGENT B0 ;  /* 0x0000000000007941 */ /* 0x000fea0003800200 */
.L_x_3495:
        /* <DEDUP_REMOVED lines=43> */
[----:B0-----:R-:W5:Y:S01]  /*10bd10*/  LDG.E.64 R88, desc[UR8][R56.64+0x2770] ;  /* 0x0027700838587981 */ /* 0x001f62000c1e1b00 */
[----:B---3--:R-:W-:-:S04]  /*10bd20*/  IMAD R91, R75, R38, R80 ;  /* 0x000000264b5b7224 */ /* 0x008fc800078e0250 */
[----:B------:R-:W-:-:S05]  /*10bd30*/  IMAD.WIDE R90, R91, 0x8, R46 ;  /* 0x000000085b5a7825 */ /* 0x000fca00078e022e */
[----:B-----5:R2:W-:Y:S01]  /*10bd40*/  STG.E.64 desc[UR4][R90.64], R88 ;  /* 0x000000585a007986 */ /* 0x0205e2000c101b04 */
[----:B------:R-:W-:Y:S05]  /*10bd50*/  BRA `(.L_x_3499) ;  /* 0x0000000000447947 */ /* 0x000fea0003800000 */
.L_x_3498:
        /* <DEDUP_REMOVED lines=17> */
.L_x_3499:
[----:B------:R-:W-:Y:S05]  /*10be70*/  BSYNC.RECONVERGENT B0 ;  /* 0x0000000000007941 */ /* 0x000fea0003800200 */
.L_x_3497:
[----:B------:R-:W-:Y:S01]  /*10be80*/  R2UR UR4, R62 ;  /* 0x000000003e0472ca */ /* 0x000fe200000e0000 */
[----:B------:R-:W-:Y:S01]  /*10be90*/  IMAD.MOV.U32 R55, RZ, RZ, 0x3 ;  /* 0x00000003ff377424 */ /* 0x000fe200078e00ff */
[----:B------:R-:W-:Y:S01]  /*10bea0*/  R2UR UR5, R63 ;  /* 0x000000003f0572ca */ /* 0x000fe200000e0000 */
[----:B------:R-:W-:Y:S01]  /*10beb0*/  BSSY.RECONVERGENT B1, `(.L_x_3500) ;  /* 0x0000363000017945 */ /* 0x000fe20003800200 */
[----:B------:R-:W-:-:S11]  /*10bec0*/  IMAD.MOV.U32 R38, RZ, RZ, 0x3 ;  /* 0x00000003ff267424 */ /* 0x000fd600078e00ff */
[----:B------:R3:W-:Y:S02]  /*10bed0*/  STG.E desc[UR4][R60.64+0xd8], R55 ;  /* 0x0000d8373c007986 */ /* 0x0007e4000c101904 */
.L_x_3531:
        /* <DEDUP_REMOVED lines=24> */
[----:B0-----:R-:W-:Y:S05]  /*10c060*/  @!P1 BRA `(.L_x_3502) ;  /* 0x0000003000fc9947 */ /* 0x001fea0003800000 */
[----:B------:R-:W-:Y:S05]  /*10c070*/  BMOV.32.CLEAR RZ, B11 ;  /* 0x000000000bff7355 */ /* 0x000fea0000100000 */
[----:B------:R-:W-:Y:S04]  /*10c080*/  BSSY.RECONVERGENT B11, `(.L_x_3503) ;  /* 0x000033a0000b7945 */ /* 0x000fe80003800200 */
[----:B--2---:R-:W1:Y:S05]  /*10c090*/  BMOV.32.CLEAR R83, B11 ;  /* 0x000000000b537355 */ /* 0x004e6a0000100000 */
.L_x_3530:
        /* <DEDUP_REMOVED lines=127> */
.L_x_3511:
[----:B------:R-:W-:Y:S05]  /*10c890*/  BSYNC.RECONVERGENT B11 ;  /* 0x00000000000b7941 */ /* 0x000fea0003800200 */
.L_x_3510:
        /* <DEDUP_REMOVED lines=13> */
[----:B------:R-:W4:Y:S02]  /*10c970*/  LDG.E R38, desc[UR8][R60.64+0xcc] ;  /* 0x0000cc083c267981 */ /* 0x000f24000c1e1900 */
[----:B----4-:R-:W-:-:S04]  /*10c980*/  IMAD R38, R85, R38, R100 ;  /* 0x0000002655267224 */ /* 0x010fc800078e0264 */
[----:B------:R-:W-:-:S04]  /*10c990*/  VIADD R101, R38, 0x271 ;  /* 0x0000027126657836 */ /* 0x000fc80000000000 */
[----:B------:R-:W-:-:S06]  /*10c9a0*/  IMAD.WIDE R100, R101, 0x8, R46 ;  /* 0x0000000865647825 */ /* 0x000fcc00078e022e */
        /* <DEDUP_REMOVED lines=41> */
.L_x_3513:
[----:B------:R-:W-:Y:S05]  /*10cc40*/  BSYNC.RECONVERGENT B11 ;  /* 0x00000000000b7941 */ /* 0x000fea0003800200 */
.L_x_3512:
        /* <DEDUP_REMOVED lines=36> */
.L_x_3515:
[----:B------:R-:W-:Y:S05]  /*10ce90*/  BSYNC.RECONVERGENT B11 ;  /* 0x00000000000b7941 */ /* 0x000fea0003800200 */
.L_x_3514:
        /* <DEDUP_REMOVED lines=12> */
.L_x_3509:
        /* <DEDUP_REMOVED lines=49> */
[----:B--2---:R-:W-:Y:S01]  /*10d270*/  IMAD R85, R100, 0x5, R93 ;  /* 0x0000000564557824 */ /* 0x004fe200078e025d */
[----:B---3--:R-:W-:-:S04]  /*10d280*/  LEA R38, R38, UR4, 0x3 ;  /* 0x0000000426267c11 */ /* 0x008fc8000f8e18ff */
[----:B------:R-:W-:Y:S01]  /*10d290*/  LEA R106, R85, 0x10000, 0x3 ;  /* 0x00010000556a7811 */ /* 0x000fe200078e18ff */
[----:B------:R-:W2:Y:S01]  /*10d2a0*/  LDC.64 R104, c[0x3][R38+0x5fa0] ;  /* 0x00d7e80026687b82 */ /* 0x000ea20000000a00 */
[----:B-----5:R-:W-:-:S07]  /*10d2b0*/  IMAD R85, R102, 0x5, R89 ;  /* 0x0000000566557824 */ /* 0x020fce00078e0259 */
[----:B------:R-:W2:Y:S01]  /*10d2c0*/  LDC.64 R102, c[0x3][R106+-0x4e30] ;  /* 0x00ec74006a667b82 */ /* 0x000ea20000000a00 */
[----:B------:R-:W-:-:S07]  /*10d2d0*/  LEA R107, R85, 0x10000, 0x3 ;  /* 0x00010000556b7811 */ /* 0x000fce00078e18ff */
[----:B------:R-:W3:Y:S01]  /*10d2e0*/  LDC.64 R100, c[0x3][R107+-0x4e30] ;  /* 0x00ec74006b647b82 */ /* 0x000ee20000000a00 */
[----:B------:R-:W-:-:S13]  /*10d2f0*/  R2UR UR4, R62 ;  /* 0x000000003e0472ca */ /* 0x000fda00000e0000 */
[----:B------:R-:W5:Y:S01]  /*10d300*/  LDG.E.64 R88, desc[UR4][R56.64+0x2720] ;  /* 0x0027200438587981 */ /* 0x000f62000c1e1b00 */
        /* <DEDUP_REMOVED lines=22> */
[----:B-----5:R-:W-:-:S06]  /*10d470*/  DADD R110, R110, R88 ;  /* 0x000000006e6e7229 */ /* 0x020fcc0000000058 */
        /* <DEDUP_REMOVED lines=22> */
[----:B-1--4-:R-:W-:Y:S05]  /*10d5e0*/  CALL.REL.NOINC `($__internal_0_$__cuda_sm20_div_rn_f64_full) ;  /* 0x000003c000ac7944 */ /* 0x012fea0003c00000 */
[----:B------:R-:W-:Y:S02]  /*10d5f0*/  IMAD.MOV.U32 R90, RZ, RZ, R108 ;  /* 0x000000ffff5a7224 */ /* 0x000fe400078e006c */
[----:B------:R-:W-:-:S07]  /*10d600*/  IMAD.MOV.U32 R91, RZ, RZ, R109 ;  /* 0x000000ffff5b7224 */ /* 0x000fce00078e006d */
.L_x_3518:
[----:B------:R-:W-:Y:S05]  /*10d610*/  BSYNC.RECONVERGENT B11 ;  /* 0x00000000000b7941 */ /* 0x000fea0003800200 */
.L_x_3517:
        /* <DEDUP_REMOVED lines=35> */
[----:B-1--4-:R-:W-:Y:S05]  /*10d850*/  CALL.REL.NOINC `($__internal_0_$__cuda_sm20_div_rn_f64_full) ;  /* 0x000003c000107944 */ /* 0x012fea0003c00000 */
.L_x_3520:
[----:B------:R-:W-:Y:S05]  /*10d860*/  BSYNC.RECONVERGENT B11 ;  /* 0x00000000000b7941 */ /* 0x000fea0003800200 */
.L_x_3519:
        /* <DEDUP_REMOVED lines=12> */
.L_x_3508:
        /* <DEDUP_REMOVED lines=130> */
.L_x_3523:
[----:B------:R-:W-:Y:S05]  /*10e150*/  BSYNC.RECONVERGENT B11 ;  /* 0x00000000000b7941 */ /* 0x000fea0003800200 */
.L_x_3522:
        /* <DEDUP_REMOVED lines=36> */
.L_x_3525:
[----:B------:R-:W-:Y:S05]  /*10e3a0*/  BSYNC.RECONVERGENT B11 ;  /* 0x00000000000b7941 */ /* 0x000fea0003800200 */
.L_x_3524:
        /* <DEDUP_REMOVED lines=16> */
.L_x_3521:
        /* <DEDUP_REMOVED lines=22> */
[----:B------:R-:W5:Y:S03]  /*10e610*/  LDG.E.U8 R102, desc[UR12][R92.64+0x1b] ;  /* 0x00001b0c5c667981 */ /* 0x000f66000c1e1100 */
[----:B------:R-:W-:Y:S01]  /*10e620*/  LEA.HI.X.SX32 R89, R55, R59, 0x1, P2 ;  /* 0x0000003b37597211 */ /* 0x000fe200010f0eff */
[----:B------:R-:W4:Y:S04]  /*10e630*/  LDG.E.U8 R106, desc[UR18][R86.64] ;  /* 0x00000012566a7981 */ /* 0x000f28000c1e1100 */
[----:B------:R-:W2:Y:S04]  /*10e640*/  LDG.E.U8 R104, desc[UR14][R88.64+0x1b] ;  /* 0x00001b0e58687981 */ /* 0x000ea8000c1e1100 */
[----:B------:R-:W2:Y:S04]  /*10e650*/  LDG.E.U8 R105, desc[UR16][R88.64+0x1a] ;  /* 0x00001a1058697981 */ /* 0x000ea8000c1e1100 */
[----:B------:R-:W4:Y:S01]  /*10e660*/  LDG.E.S8 R38, desc[UR4][R92.64+0x1c] ;  /* 0x00001c045c267981 */ /* 0x000f22000c1e1300 */
[----:B------:R-:W-:Y:S01]  /*10e670*/  UMOV UR5, 0x5197d ;  /* 0x0005197d00057882 */ /* 0x000fe20000000000 */
[----:B------:R-:W-:Y:S01]  /*10e680*/  UMOV UR4, 0x50 ;  /* 0x0000005000047882 */ /* 0x000fe20000000000 */
[----:B------:R-:W-:Y:S01]  /*10e690*/  UMOV UR6, 0x57d19 ;  /* 0x00057d1900067882 */ /* 0x000fe20000000000 */
[----:B---3--:R-:W-:-:S02]  /*10e6a0*/  PRMT R94, R95, 0x3340, R94 ;  /* 0x000033405f5e7816 */ /* 0x008fc4000000005e */
[----:B-----5:R-:W-:-:S04]  /*10e6b0*/  PRMT R95, R102, 0x3340, RZ ;  /* 0x00003340665f7816 */ /* 0x020fc800000000ff */
[----:B------:R-:W-:Y:S02]  /*10e6c0*/  PRMT R95, R94, 0x5410, R95 ;  /* 0x000054105e5f7816 */ /* 0x000fe4000000005f */
[----:B--2---:R-:W-:Y:S02]  /*10e6d0*/  PRMT R104, R105, 0x3340, R104 ;  /* 0x0000334069687816 */ /* 0x004fe40000000068 */
[----:B----4-:R-:W-:Y:S01]  /*10e6e0*/  PRMT R105, R106, 0x3340, RZ ;  /* 0x000033406a697816 */ /* 0x010fe200000000ff */
        /* <DEDUP_REMOVED lines=106> */
.L_x_3527:
[----:B------:R-:W-:Y:S05]  /*10ed90*/  BSYNC.RECONVERGENT B11 ;  /* 0x00000000000b7941 */ /* 0x000fea0003800200 */
.L_x_3526:
        /* <DEDUP_REMOVED lines=36> */
.L_x_3529:
[----:B------:R-:W-:Y:S05]  /*10efe0*/  BSYNC.RECONVERGENT B11 ;  /* 0x00000000000b7941 */ /* 0x000fea0003800200 */
.L_x_3528:
        /* <DEDUP_REMOVED lines=10> */
.L_x_3516:
[----:B------:R0:W-:Y:S05]  /*10f090*/  BMOV.32 B11, R80 ;  /* 0x000000500b007356 */ /* 0x0001ea0000000000 */
[----:B------:R-:W-:Y:S05]  /*10f0a0*/  BSYNC.RECONVERGENT B11 ;  /* 0x00000000000b7941 */ /* 0x000fea0003800200 */
.L_x_3507:
[----:B------:R-:W-:Y:S02]  /*10f0b0*/  R2UR UR4, R62 ;  /* 0x000000003e0472ca */ /* 0x000fe400000e0000 */
[----:B------:R-:W-:-:S13]  /*10f0c0*/  R2UR UR5, R63 ;  /* 0x000000003f0572ca */ /* 0x000fda00000e0000 */
[----:B------:R-:W5:Y:S02]  /*10f0d0*/  LDG.E.64 R88, desc[UR4][R56.64+0x2738] ;  /* 0x0027380438587981 */ /* 0x000f64000c1e1b00 */
[----:B-----5:R-:W-:-:S14]  /*10f0e0*/  DSETP.GEU.AND P0, PT, R88, -2500, PT ;  /* 0xc0a388005800742a */ /* 0x020fdc0003f0e000 */
[----:B------:R-:W-:Y:S02]  /*10f0f0*/  @P0 R2UR UR4, R62 ;  /* 0x000000003e0402ca */ /* 0x000fe400000e0000 */
[----:B------:R-:W-:-:S13]  /*10f100*/  @P0 R2UR UR5, R63 ;  /* 0x000000003f0502ca */ /* 0x000fda00000e0000 */
[----:B0-2---:R-:W2:Y:S01]  /*10f110*/  @P0 LDG.E.64 R92, desc[UR4][R56.64+0x2740] ;  /* 0x00274004385c0981 */ /* 0x005ea2000c1e1b00 */
        /* <DEDUP_REMOVED lines=17> */
[----:B------:R-:W5:Y:S01]  /*10f230*/  @!P1 LDG.E R55, desc[UR12][R60.64+0xe8] ;  /* 0x0000e80c3c379981 */ /* 0x000f62000c1e1900 */
[C---:B------:R-:W-:Y:S02]  /*10f240*/  @!P1 R2UR UR4, R62.reuse ;  /* 0x000000003e0492ca */ /* 0x040fe400000e0000 */
[C---:B------:R-:W-:Y:S02]  /*10f250*/  @!P1 R2UR UR5, R63.reuse ;  /* 0x000000003f0592ca */ /* 0x040fe400000e0000 */
[----:B------:R-:W-:Y:S02]  /*10f260*/  @!P1 R2UR UR8, R62 ;  /* 0x000000003e0892ca */ /* 0x000fe400000e0000 */
[----:B------:R-:W-:Y:S01]  /*10f270*/  @!P1 R2UR UR9, R63 ;  /* 0x000000003f0992ca */ /* 0x000fe200000e0000 */
[----:B--2---:R-:W-:-:S04]  /*10f280*/  @!P1 IMAD R38, R75, R38, R51 ;  /* 0x000000264b269224 */ /* 0x004fc800078e0233 */
[----:B-----5:R-:W-:-:S04]  /*10f290*/  @!P1 IMAD.IADD R55, R55, 0x1, R38 ;  /* 0x0000000137379824 */ /* 0x020fc800078e0226 */
[----:B------:R-:W-:-:S05]  /*10f2a0*/  @!P1 IMAD.WIDE R94, R55, 0x8, R46 ;  /* 0x00000008375e9825 */ /* 0x000fca00078e022e */
[----:B------:R2:W-:Y:S04]  /*10f2b0*/  @!P1 STG.E.64 desc[UR4][R94.64], R92 ;  /* 0x0000005c5e009986 */ /* 0x0005e8000c101b04 */
[----:B------:R-:W5:Y:S04]  /*10f2c0*/  @!P1 LDG.E R38, desc[UR8][R60.64+0xcc] ;  /* 0x0000cc083c269981 */ /* 0x000f68000c1e1900 */
[----:B------:R-:W3:Y:S04]  /*10f2d0*/  @!P1 LDG.E R55, desc[UR10][R60.64+0xe8] ;  /* 0x0000e80a3c379981 */ /* 0x000ee8000c1e1900 */
[----:B------:R-:W4:Y:S01]  /*10f2e0*/  @!P1 LDG.E.64 R90, desc[UR4][R56.64+0x2738] ;  /* 0x00273804385a9981 */ /* 0x000f22000c1e1b00 */
[----:B-----5:R-:W-:-:S04]  /*10f2f0*/  @!P1 IMAD R38, R75, R38, R52 ;  /* 0x000000264b269224 */ /* 0x020fc800078e0234 */
[----:B---3--:R-:W-:-:S04]  /*10f300*/  @!P1 IMAD.IADD R55, R55, 0x1, R38 ;  /* 0x0000000137379824 */ /* 0x008fc800078e0226 */
[----:B0-----:R-:W-:-:S05]  /*10f310*/  @!P1 IMAD.WIDE R88, R55, 0x8, R46 ;  /* 0x0000000837589825 */ /* 0x001fca00078e022e */
[----:B----4-:R2:W-:Y:S02]  /*10f320*/  @!P1 STG.E.64 desc[UR4][R88.64], R90 ;  /* 0x0000005a58009986 */ /* 0x0105e4000c101b04 */
.L_x_3506:
[----:B------:R0:W-:Y:S05]  /*10f330*/  BMOV.32 B11, R82 ;  /* 0x000000520b007356 */ /* 0x0001ea0000000000 */
[----:B------:R-:W-:Y:S05]  /*10f340*/  BSYNC.RECONVERGENT B11 ;  /* 0x00000000000b7941 */ /* 0x000fea0003800200 */
.L_x_3505:
[C---:B------:R-:W-:Y:S02]  /*10f350*/  R2UR UR4, R62.reuse ;  /* 0x000000003e0472ca */ /* 0x040fe400000e0000 */
[C---:B------:R-:W-:Y:S02]  /*10f360*/  R2UR UR5, R63.reuse ;  /* 0x000000003f0572ca */ /* 0x040fe400000e0000 */
[----:B------:R-:W-:Y:S02]  /*10f370*/  R2UR UR8, R62 ;  /* 0x000000003e0872ca */ /* 0x000fe400000e0000 */
[----:B------:R-:W-:-:S09]  /*10f380*/  R2UR UR9, R63 ;  /* 0x000000003f0972ca */ /* 0x000fd200000e0000 */
[----:B------:R-:W3:Y:S04]  /*10f390*/  LDG.E R38, desc[UR4][R60.64+0xdc] ;  /* 0x0000dc043c267981 */ /* 0x000ee8000c1e1900 */
[----:B------:R-:W5:Y:S01]  /*10f3a0*/  LDG.E R55, desc[UR8][R60.64+0xe0] ;  /* 0x0000e0083c377981 */ /* 0x000f62000c1e1900 */
[C---:B---3--:R-:W-:Y:S01]  /*10f3b0*/  ISETP.GT.AND P0, PT, R38.reuse, 0x1, PT ;  /* 0x000000012600780c */ /* 0x048fe20003f04270 */
[----:B------:R-:W-:Y:S02]  /*10f3c0*/  VIADD R85, R38, 0xffffffff ;  /* 0xffffffff26557836 */ /* 0x000fe40000000000 */
[----:B-----5:R-:W-:-:S03]  /*10f3d0*/  VIADD R55, R55, 0x1 ;  /* 0x0000000137377836 */ /* 0x020fc60000000000 */
[----:B------:R3:W-:Y:S04]  /*10f3e0*/  STG.E desc[UR4][R60.64+0xdc], R85 ;  /* 0x0000dc553c007986 */ /* 0x0007e8000c101904 */
[----:B------:R3:W-:Y:S03]  /*10f3f0*/  STG.E desc[UR8][R60.64+0xe0], R55 ;  /* 0x0000e0373c007986 */ /* 0x0007e6000c101908 */
[----:B------:R-:W-:Y:S05]  /*10f400*/  @P0 BRA `(.L_x_3530) ;  /* 0xffffffcc00240947 */ /* 0x000fea000383ffff */
.L_x_3504:
[----:B-1----:R1:W-:Y:S05]  /*10f410*/  BMOV.32 B11, R83 ;  /* 0x000000530b007356 */ /* 0x0023ea0000000000 */
[----:B------:R-:W-:Y:S05]  /*10f420*/  BSYNC.RECONVERGENT B11 ;  /* 0x00000000000b7941 */ /* 0x000fea0003800200 */
.L_x_3503:
[----:B------:R-:W-:Y:S02]  /*10f430*/  R2UR UR4, R62 ;  /* 0x000000003e0472ca */ /* 0x000fe400000e0000 */
[----:B------:R-:W-:-:S13]  /*10f440*/  R2UR UR5, R63 ;  /* 0x000000003f0572ca */ /* 0x000fda00000e0000 */
[----:B------:R0:W5:Y:S02]  /*10f450*/  LDG.E R38, desc[UR4][R60.64+0xd8] ;  /* 0x0000d8043c267981 */ /* 0x000164000c1e1900 */
.L_x_3502:
[----:B------:R-:W-:Y:S05]  /*10f460*/  BSYNC.RECONVERGENT B0 ;  /* 0x0000000000007941 */ /* 0x000fea0003800200 */
.L_x_3501:
        /* <DEDUP_REMOVED lines=8> */
.L_x_3500:
[C---:B------:R-:W-:Y:S02]  /*10f4f0*/  R2UR UR4, R62.reuse ;  /* 0x000000003e0472ca */ /* 0x040fe400000e0000 */
[C---:B------:R-:W-:Y:S02]  /*10f500*/  R2UR UR5, R63.reuse ;  /* 0x000000003f0572ca */ /* 0x040fe400000e0000 */
[----:B------:R-:W-:Y:S02]  /*10f510*/  R2UR UR8, R62 ;  /* 0x000000003e0872ca */ /* 0x000fe400000e0000 */
[----:B------:R-:W-:-:S09]  /*10f520*/  R2UR UR9, R63 ;  /* 0x000000003f0972ca */ /* 0x000fd200000e0000 */
[----:B---3--:R3:W5:Y:S04]  /*10f530*/  LDG.E R55, desc[UR4][R60.64+0xe8] ;  /* 0x0000e8043c377981 */ /* 0x008768000c1e1900 */
[----:B------:R3:W5:Y:S02]  /*10f540*/  LDG.E R80, desc[UR8][R60.64+0xcc] ;  /* 0x0000cc083c507981 */ /* 0x000764000c1e1900 */
.L_x_3460:
[----:B------:R0:W-:Y:S05]  /*10f550*/  BMOV.32 B0, R84 ;  /* 0x0000005400007356 */ /* 0x0001ea0000000000 */
[----:B------:R-:W-:Y:S05]  /*10f560*/  BSYNC.RECONVERGENT B0 ;  /* 0x0000000000007941 */ /* 0x000fea0003800200 */
.L_x_3459:
[----:B------:R-:W-:Y:S01]  /*10f570*/  R2UR UR4, R62 ;  /* 0x000000003e0472ca */ /* 0x000fe200000e0000 */
[----:B0-2--5:R-:W-:Y:S01]  /*10f580*/  VIADD R89, R55, 0x1 ;  /* 0x0000000137597836 */ /* 0x025fe20000000000 */
[----:B------:R-:W-:Y:S02]  /*10f590*/  R2UR UR5, R63 ;  /* 0x000000003f0572ca */ /* 0x000fe400000e0000 */
[----:B------:R-:W-:-:S11]  /*10f5a0*/  ISETP.GE.AND P0, PT, R55, R80, PT ;  /* 0x000000503700720c */ /* 0x000fd60003f06270 */
[----:B------:R0:W-:Y:S02]  /*10f5b0*/  STG.E desc[UR4][R60.64+0xe8], R89 ;  /* 0x0000e8593c007986 */ /* 0x0001e4000c101904 */
[----:B------:R-:W-:Y:S05]  /*10f5c0*/  @!P0 BRA `(.L_x_3532) ;  /* 0xffffff9000188947 */ /* 0x000fea000383ffff */
[----:B------:R-:W-:Y:S05]  /*10f5d0*/  BSYNC.RECONVERGENT B2 ;  /* 0x0000000000027941 */ /* 0x000fea0003800200 */
.L_x_3458:
[----:B------:R-:W-:Y:S02]  /*10f5e0*/  R2UR UR4, R62 ;  /* 0x000000003e0472ca */ /* 0x000fe400000e0000 */
[----:B------:R-:W-:-:S13]  /*10f5f0*/  R2UR UR5, R63 ;  /* 0x000000003f0572ca */ /* 0x000fda00000e0000 */
[----:B------:R2:W5:Y:S02]  /*10f600*/  LDG.E R38, desc[UR4][R60.64+0xc8] ;  /* 0x0000c8043c267981 */ /* 0x000564000c1e1900 */
.L_x_3457:
[----:B------:R-:W-:Y:S05]  /*10f610*/  BSYNC.RECONVERGENT B3 ;  /* 0x0000000000037941 */ /* 0x000fea0003800200 */
.L_x_3456:
[C---:B-----5:R-:W-:Y:S01]  /*10f620*/  ISETP.GE.AND P0, PT, R81.reuse, R38, PT ;  /* 0x000000265100720c */ /* 0x060fe20003f06270 */
[----:B------:R-:W-:-:S12]  /*10f630*/  VIADD R81, R81, 0x1 ;  /* 0x0000000151517836 */ /* 0x000fd80000000000 */
[----:B------:R-:W-:Y:S05]  /*10f640*/  @!P0 BRA `(.L_x_3533) ;  /* 0xffffff8c00c88947 */ /* 0x000fea000383ffff */
.L_x_3455:
[----:B------:R-:W-:Y:S05]  /*10f650*/  BSYNC.RECONVERGENT B10 ;  /* 0x00000000000a7941 */ /* 0x000fea0003800200 */
.L_x_3454:
[C---:B------:R-:W-:Y:S01]  /*10f660*/  R2UR UR4, R62.reuse ;  /* 0x000000003e0472ca */ /* 0x040fe200000e0000 */
[----:B------:R-:W-:Y:S01]  /*10f670*/  IMAD.MOV.U32 R80, RZ, RZ, 0x0 ;  /* 0x00000000ff507424 */ /* 0x000fe200078e00ff */
[C---:B------:R-:W-:Y:S01]  /*10f680*/  R2UR UR5, R63.reuse ;  /* 0x000000003f0572ca */ /* 0x040fe200000e0000 */
[----:B------:R-:W-:Y:S01]  /*10f690*/  IMAD.MOV.U32 R81, RZ, RZ, -0x100000 ;  /* 0xfff00000ff517424 */ /* 0x000fe200078e00ff */
[----:B------:R-:W-:Y:S02]  /*10f6a0*/  R2UR UR8, R62 ;  /* 0x000000003e0872ca */ /* 0x000fe400000e0000 */
[----:B------:R-:W-:-:S09]  /*10f6b0*/  R2UR UR9, R63 ;  /* 0x000000003f0972ca */ /* 0x000fd200000e0000 */
[----:B------:R0:W-:Y:S04]  /*10f6c0*/  STG.E.64 desc[UR4][R56.64+0x2728], R80 ;  /* 0x0027285038007986 */ /* 0x0001e8000c101b04 */
[----:B-1----:R-:W5:Y:S01]  /*10f6d0*/  LDG.E R75, desc[UR8][R60.64+0xc8] ;  /* 0x0000c8083c4b7981 */ /* 0x002f62000c1e1900 */
[C---:B------:R-:W-:Y:S02]  /*10f6e0*/  R2UR UR10, R62.reuse ;  /* 0x000000003e0a72ca */ /* 0x040fe400000e0000 */
[C---:B------:R-:W-:Y:S01]  /*10f6f0*/  R2UR UR11, R63.reuse ;  /* 0x000000003f0b72ca */ /* 0x040fe200000e0000 */
[----:B------:R0:W-:Y:S01]  /*10f700*/  STG.E desc[UR4][R60.64+0xd4], RZ ;  /* 0x0000d4ff3c007986 */ /* 0x0001e2000c101904 */
[----:B------:R-:W-:Y:S02]  /*10f710*/  R2UR UR12, R62 ;  /* 0x000000003e0c72ca */ /* 0x000fe400000e0000 */
[----:B------:R-:W-:Y:S01]  /*10f720*/  R2UR UR13, R63 ;  /* 0x000000003f0d72ca */ /* 0x000fe200000e0000 */
[----:B-----5:R0:W-:Y:S08]  /*10f730*/  STG.E desc[UR8][R60.64+0xd0], R75 ;  /* 0x0000d04b3c007986 */ /* 0x0201f0000c101908 */
[----:B------:R0:W-:Y:S04]  /*10f740*/  STG.E.64 desc[UR10][R56.64+0x2728], R80 ;  /* 0x0027285038007986 */ /* 0x0001e8000c101b0a */
[----:B------:R-:W5:Y:S01]  /*10f750*/  LDG.E R38, desc[UR12][R60.64+0xcc] ;  /* 0x0000cc0c3c267981 */ /* 0x000f62000c1e1900 */
[----:B------:R-:W-:Y:S01]  /*10f760*/  BSSY.RECONVERGENT B3, `(.L_x_3534) ;  /* 0x00002f2000037945 */ /* 0x000fe20003800200 */
[----:B------:R-:W-:-:S02]  /*10f770*/  IMAD.MOV.U32 R82, RZ, RZ, 0x0 ;  /* 0x00000000ff527424 */ /* 0x000fc400078e00ff */
[----:B------:R-:W-:Y:S01]  /*10f780*/  IMAD.MOV.U32 R83, RZ, RZ, -0x100000 ;  /* 0xfff00000ff537424 */ /* 0x000fe200078e00ff */
[----:B-----5:R-:W-:-:S13]  /*10f790*/  ISETP.GE.AND P0, PT, R38, 0x1, PT ;  /* 0x000000012600780c */ /* 0x020fda0003f06270 */
[----:B0-----:R-:W-:Y:S05]  /*10f7a0*/  @!P0 BRA `(.L_x_3535) ;  /* 0x0000002c00b48947 */ /* 0x001fea0003800000 */
[----:B------:R-:W-:Y:S01]  /*10f7b0*/  BSSY.RECONVERGENT B2, `(.L_x_3536) ;  /* 0x00002e9000027945 */ /* 0x000fe20003800200 */
[----:B------:R-:W-:Y:S02]  /*10f7c0*/  VIADD R80, R75, 0xffffffff ;  /* 0xffffffff4b507836 */ /* 0x000fe40000000000 */
[----:B------:R-:W-:-:S07]  /*10f7d0*/  IMAD.MOV.U32 R81, RZ, RZ, 0x1 ;  /* 0x00000001ff517424 */ /* 0x000fce00078e00ff */
.L_x_3568:
[C---:B------:R-:W-:Y:S02]  /*10f7e0*/  R2UR UR4, R62.reuse ;  /* 0x000000003e0472ca */ /* 0x040fe400000e0000 */
[C---:B------:R-:W-:Y:S02]  /*10f7f0*/  R2UR UR5, R63.reuse ;  /* 0x000000003f0572ca */ /* 0x040fe400000e0000 */
[----:B------:R-:W-:Y:S02]  /*10f800*/  R2UR UR8, R62 ;  /* 0x000000003e0872ca */ /* 0x000fe400000e0000 */
[----:B------:R-:W-:Y:S02]  /*10f810*/  R2UR UR9, R63 ;  /* 0x000000003f0972ca */ /* 0x000fe400000e0000 */
[-C--:B------:R-:W-:Y:S02]  /*10f820*/  IADD3 R84, P1, PT, R81, R58.reuse, RZ ;  /* 0x0000003a51547210 */ /* 0x080fe40007f3e0ff */
[----:B------:R-:W-:-:S03]  /*10f830*/  IADD3 R88, P0, PT, R75, R58, RZ ;  /* 0x0000003a4b587210 */ /* 0x000fc60007f1e0ff */
[----:B------:R-:W-:Y:S01]  /*10f840*/  IMAD.X R85, RZ, RZ, R59, P1 ;  /* 0x000000ffff557224 */ /* 0x000fe200008e063b */
[----:B------:R-:W-:-:S05]  /*10f850*/  LEA.HI.X.SX32 R89, R75, R59, 0x1, P0 ;  /* 0x0000003b4b597211 */ /* 0x000fca00000f0eff */
[----:B------:R-:W5:Y:S04]  /*10f860*/  LDG.E.U8 R87, desc[UR4][R88.64] ;  /* 0x0000000458577981 */ /* 0x000f68000c1e1100 */
[----:B------:R-:W2:Y:S01]  /*10f870*/  LDG.E.U8 R86, desc[UR8][R84.64+0x1b] ;  /* 0x00001b0854567981 */ /* 0x000ea2000c1e1100 */
[----:B------:R-:W-:Y:S01]  /*10f880*/  BSSY.RECONVERGENT B1, `(.L_x_3537) ;  /* 0x0000282000017945 */ /* 0x000fe20003800200 */
[----:B-----5:R-:W-:Y:S02]  /*10f890*/  PRMT R55, R87, 0x8880, RZ ;  /* 0x0000888057377816 */ /* 0x020fe400000000ff */
[----:B--2---:R-:W-:-:S05]  /*10f8a0*/  PRMT R38, R86, 0x8880, RZ ;  /* 0x0000888056267816 */ /* 0x004fca00000000ff */
        /* <DEDUP_REMOVED lines=11> */
.L_x_3538:
[C---:B------:R-:W-:Y:S02]  /*10f960*/  R2UR UR8, R62.reuse ;  /* 0x000000003e0872ca */ /* 0x040fe400000e0000 */
[C---:B------:R-:W-:Y:S02]  /*10f970*/  R2UR UR9, R63.reuse ;  /* 0x000000003f0972ca */ /* 0x040fe400000e0000 */
[----:B------:R-:W-:Y:S02]  /*10f980*/  R2UR UR4, R62 ;  /* 0x000000003e0472ca */ /* 0x000fe400000e0000 */
[----:B------:R-:W-:-:S09]  /*10f990*/  R2UR UR5, R63 ;  /* 0x000000003f0572ca */ /* 0x000fd200000e0000 */
[----:B------:R-:W2:Y:S04]  /*10f9a0*/  LDG.E.U8 R82, desc[UR8][R88.64+0x1] ;  /* 0x0000010858527981 */ /* 0x000ea8000c1e1100 */
        /* <DEDUP_REMOVED lines=26> */
[----:B------:R-:W5:Y:S04]  /*10fb50*/  LDG.E.S8 R55, desc[UR10][R88.64] ;  /* 0x0000000a58377981 */ /* 0x000f68000c1e1300 */
[----:B------:R-:W5:Y:S04]  /*10fb60*/  LDG.E.U8 R86, desc[UR16][R88.64+0x1] ;  /* 0x0000011058567981 */ /* 0x000f68000c1e1100 */
[----:B------:R-:W3:Y:S01]  /*10fb70*/  LDG.E.S8 R83, desc[UR14][R84.64+0x1c] ;  /* 0x00001c0e54537981 */ /* 0x000ee2000c1e1300 */
[----:B--2---:R-:W-:-:S02]  /*10fb80*/  PRMT R87, R82, 0x3340, RZ ;  /* 0x0000334052577816 */ /* 0x004fc400000000ff */
[----:B------:R-:W-:Y:S02]  /*10fb90*/  PRMT R82, R82, 0x8880, RZ ;  /* 0x0000888052527816 */ /* 0x000fe400000000ff */
[----:B-----5:R-:W-:-:S03]  /*10fba0*/  PRMT R86, R55, 0x3340, R86 ;  /* 0x0000334037567816 */ /* 0x020fc60000000056 */
[----:B------:R-:W-:Y:S01]  /*10fbb0*/  IMAD R55, R55, 0x5, R82 ;  /* 0x0000000537377824 */ /* 0x000fe200078e0252 */
[----:B------:R-:W-:Y:S01]  /*10fbc0*/  PRMT R86, R86, 0x5410, R87 ;  /* 0x0000541056567816 */ /* 0x000fe20000000057 */
[----:B------:R-:W-:-:S03]  /*10fbd0*/  IMAD.MOV.U32 R87, RZ, RZ, 0x41cdcd64 ;  /* 0x41cdcd64ff577424 */ /* 0x000fc600078e00ff */
[----:B------:R-:W-:Y:S01]  /*10fbe0*/  LEA R97, R55, 0x10000, 0x3 ;  /* 0x0001000037617811 */ /* 0x000fe200078e18ff */
[----:B---3--:R-:W-:Y:S01]  /*10fbf0*/  IDP.4A.S8.U8 R83, R86, UR4, R83 ;  /* 0x0000000456537c26 */ /* 0x008fe20008000253 */
[----:B------:R-:W-:Y:S01]  /*10fc00*/  R2UR UR4, R62 ;  /* 0x000000003e0472ca */ /* 0x000fe200000e0000 */
[----:B------:R-:W-:Y:S02]  /*10fc10*/  IMAD.MOV.U32 R86, RZ, RZ, -0x800000 ;  /* 0xff800000ff567424 */ /* 0x000fe400078e00ff */
        /* <DEDUP_REMOVED lines=55> */
[----:B------:R-:W1:Y:S01]  /*10ff90*/  LDC.64 R96, c[0x3][R102+-0x4e30] ;  /* 0x00ec740066607b82 */ /* 0x000e620000000a00 */
        /* <DEDUP_REMOVED lines=65> */
[----:B------:R-:W-:Y:S05]  /*1103b0*/  CALL.REL.NOINC `($__internal_0_$__cuda_sm20_div_rn_f64_full) ;  /* 0x0000039400387944 */ /* 0x000fea0003c00000 */
[----:B------:R-:W-:Y:S02]  /*1103c0*/  IMAD.MOV.U32 R86, RZ, RZ, R108 ;  /* 0x000000ffff567224 */ /* 0x000fe400078e006c */
[----:B------:R-:W-:-:S07]  /*1103d0*/  IMAD.MOV.U32 R87, RZ, RZ, R109 ;  /* 0x000000ffff577224 */ /* 0x000fce00078e006d */
.L_x_3543:
[----:B------:R-:W-:Y:S05]  /*1103e0*/  BSYNC.RECONVERGENT B10 ;  /* 0x00000000000a7941 */ /* 0x000fea0003800200 */
.L_x_3542:
        /* <DEDUP_REMOVED lines=32> */
.L_x_3546:
[----:B------:R-:W-:Y:S05]  /*1105f0*/  BSYNC.RECONVERGENT B10 ;  /* 0x00000000000a7941 */ /* 0x000fea0003800200 */
.L_x_3545:
        /* <DEDUP_REMOVED lines=19> */
.L_x_3544:
        /* <DEDUP_REMOVED lines=13> */
.L_x_3541:
[----:B------:R-:W-:Y:S05]  /*110800*/  BSYNC.RECONVERGENT B0 ;  /* 0x0000000000007941 */ /* 0x000fea0003800200 */
.L_x_3540:
[C---:B------:R-:W-:Y:S02]  /*110810*/  R2UR UR10, R62.reuse ;  /* 0x000000003e0a72ca */ /* 0x040fe400000e0000 */
[C---:B------:R-:W-:Y:S02]  /*110820*/  R2UR UR11, R63.reuse ;  /* 0x000000003f0b72ca */ /* 0x040fe400000e0000 */
[C---:B------:R-:W-:Y:S02]  /*110830*/  R2UR UR4, R62.reuse ;  /* 0x000000003e0472ca */ /* 0x040fe400000e0000 */
[C---:B------:R-:W-:Y:S02]  /*110840*/  R2UR UR5, R63.reuse ;  /* 0x000000003f0572ca */ /* 0x040fe400000e0000 */
[----:B------:R-:W-:Y:S02]  /*110850*/  R2UR UR8, R62 ;  /* 0x000000003e0872ca */ /* 0x000fe400000e0000 */
[----:B------:R-:W-:-:S02]  /*110860*/  R2UR UR9, R63 ;  /* 0x000000003f0972ca */ /* 0x000fc400000e0000 */
[----:B0-2---:R-:W-:-:S03]  /*110870*/  IADD3 R88, P0, PT, R75, R58, RZ ;  /* 0x0000003a4b587210 */ /* 0x005fc60007f1e0ff */
[----:B------:R-:W2:Y:S01]  /*110880*/  LDG.E.U8 R55, desc[UR10][R84.64+0x1b] ;  /* 0x00001b0a54377981 */ /* 0x000ea2000c1e1100 */
[----:B------:R-:W-:-:S05]  /*110890*/  LEA.HI.X.SX32 R89, R75, R59, 0x1, P0 ;  /* 0x0000003b4b597211 */ /* 0x000fca00000f0eff */
[----:B------:R-:W3:Y:S04]  /*1108a0*/  LDG.E.S8 R91, desc[UR4][R88.64] ;  /* 0x00000004585b7981 */ /* 0x000ee8000c1e1300 */
[----:B------:R-:W3:Y:S01]  /*1108b0*/  LDG.E.S8 R38, desc[UR8][R88.64+0x1] ;  /* 0x0000010858267981 */ /* 0x000ee2000c1e1300 */
[----:B------:R-:W-:Y:S01]  /*1108c0*/  IMAD.MOV.U32 R100, RZ, RZ, 0x519 ;  /* 0x00000519ff647424 */ /* 0x000fe200078e00ff */
[----:B------:R-:W-:Y:S01]  /*1108d0*/  BSSY.RECONVERGENT B0, `(.L_x_3547) ;  /* 0x0000099000007945 */ /* 0x000fe20003800200 */
[----:B------:R-:W-:Y:S02]  /*1108e0*/  IMAD.MOV.U32 R101, RZ, RZ, 0x50 ;  /* 0x00000050ff657424 */ /* 0x000fe400078e00ff */
[----:B------:R-:W-:Y:S02]  /*1108f0*/  IMAD.MOV.U32 R86, RZ, RZ, -0x800000 ;  /* 0xff800000ff567424 */ /* 0x000fe400078e00ff */
[----:B------:R-:W-:Y:S01]  /*110900*/  IMAD.MOV.U32 R87, RZ, RZ, 0x41cdcd64 ;  /* 0x41cdcd64ff577424 */ /* 0x000fe200078e00ff */
[----:B--2---:R-:W-:-:S02]  /*110910*/  PRMT R83, R55, 0x8880, RZ ;  /* 0x0000888037537816 */ /* 0x004fc400000000ff */
        /* <DEDUP_REMOVED lines=10> */
[----:B------:R-:W-:Y:S01]  /*1109c0*/  R2UR UR10, R62 ;  /* 0x000000003e0a72ca */ /* 0x000fe200000e0000 */
[----:B------:R-:W0:Y:S01]  /*1109d0*/  LDC.64 R90, c[0x3][R38+0x4e20] ;  /* 0x00d38800265a7b82 */ /* 0x000e220000000a00 */
[----:B------:R-:W-:Y:S02]  /*1109e0*/  R2UR UR11, R63 ;  /* 0x000000003f0b72ca */ /* 0x000fe400000e0000 */
[----:B------:R-:W-:-:S02]  /*1109f0*/  LEA R99, R55, 0x10000, 0x3 ;  /* 0x0001000037637811 */ /* 0x000fc400078e18ff */
[C---:B------:R-:W-:Y:S02]  /*110a00*/  R2UR UR8, R62.reuse ;  /* 0x000000003e0872ca */ /* 0x040fe400000e0000 */
[C---:B------:R-:W-:Y:S01]  /*110a10*/  R2UR UR9, R63.reuse ;  /* 0x000000003f0972ca */ /* 0x040fe200000e0000 */
[----:B------:R-:W0:Y:S01]  /*110a20*/  LDC.64 R82, c[0x3][R99+-0x4e30] ;  /* 0x00ec740063527b82 */ /* 0x000e220000000a00 */
[----:B------:R-:W-:Y:S02]  /*110a30*/  R2UR UR12, R62 ;  /* 0x000000003e0c72ca */ /* 0x000fe400000e0000 */
[----:B------:R-:W-:Y:S01]  /*110a40*/  R2UR UR13, R63 ;  /* 0x000000003f0d72ca */ /* 0x000fe200000e0000 */
        /* <DEDUP_REMOVED lines=60> */
[----:B-1--4-:R-:W-:Y:S05]  /*110e10*/  CALL.REL.NOINC `($__internal_0_$__cuda_sm20_div_rn_f64_full) ;  /* 0x0000038800a07944 */ /* 0x012fea0003c00000 */
[----:B------:R-:W-:Y:S02]  /*110e20*/  IMAD.MOV.U32 R86, RZ, RZ, R108 ;  /* 0x000000ffff567224 */ /* 0x000fe400078e006c */
[----:B------:R-:W-:-:S07]  /*110e30*/  IMAD.MOV.U32 R87, RZ, RZ, R109 ;  /* 0x000000ffff577224 */ /* 0x000fce00078e006d */
.L_x_3550:
[----:B------:R-:W-:Y:S05]  /*110e40*/  BSYNC.RECONVERGENT B10 ;  /* 0x00000000000a7941 */ /* 0x000fea0003800200 */
.L_x_3549:
        /* <DEDUP_REMOVED lines=31> */
[----:B----4-:R-:W-:Y:S05]  /*111040*/  CALL.REL.NOINC `($__internal_0_$__cuda_sm20_div_rn_f64_full) ;  /* 0x0000038800147944 */ /* 0x010fea0003c00000 */
.L_x_3553:
[----:B------:R-:W-:Y:S05]  /*111050*/  BSYNC.RECONVERGENT B10 ;  /* 0x00000000000a7941 */ /* 0x000fea0003800200 */
.L_x_3552:
        /* <DEDUP_REMOVED lines=19> */
.L_x_3551:
        /* <DEDUP_REMOVED lines=13> */
.L_x_3548:
[----:B------:R-:W-:Y:S05]  /*111260*/  BSYNC.RECONVERGENT B0 ;  /* 0x0000000000007941 */ /* 0x000fea0003800200 */
.L_x_3547:
[C---:B------:R-:W-:Y:S02]  /*111270*/  R2UR UR8, R62.reuse ;  /* 0x000000003e0872ca */ /* 0x040fe400000e0000 */
[C---:B------:R-:W-:Y:S02]  /*111280*/  R2UR UR9, R63.reuse ;  /* 0x000000003f0972ca */ /* 0x040fe400000e0000 */
[C---:B------:R-:W-:Y:S02]  /*111290*/  R2UR UR4, R62.reuse ;  /* 0x000000003e0472ca */ /* 0x040fe400000e0000 */
[----:B------:R-:W-:Y:S02]  /*1112a0*/  R2UR UR5, R63 ;  /* 0x000000003f0572ca */ /* 0x000fe400000e0000 */
[----:B--23--:R-:W-:Y:S02]  /*1112b0*/  IADD3 R88, P0, PT, R75, R58, RZ ;  /* 0x0000003a4b587210 */ /* 0x00cfe40007f1e0ff */
[----:B------:R-:W-:-:S02]  /*1112c0*/  R2UR UR10, R62 ;  /* 0x000000003e0a72ca */ /* 0x000fc400000e0000 */
[----:B------:R-:W-:Y:S02]  /*1112d0*/  R2UR UR11, R63 ;  /* 0x000000003f0b72ca */ /* 0x000fe400000e0000 */
[----:B------:R-:W-:Y:S01]  /*1112e0*/  LEA.HI.X.SX32 R89, R75, R59, 0x1, P0 ;  /* 0x0000003b4b597211 */ /* 0x000fe200000f0eff */
[----:B------:R-:W2:Y:S04]  /*1112f0*/  LDG.E.S8 R91, desc[UR8][R84.64+0x1b] ;  /* 0x00001b08545b7981 */ /* 0x000ea8000c1e1300 */
[----:B------:R-:W2:Y:S06]  /*111300*/  LDG.E.S8 R90, desc[UR4][R88.64] ;  /* 0x00000004585a7981 */ /* 0x000eac000c1e1300 */
[----:B------:R-:W3:Y:S01]  /*111310*/  LDG.E.S8 R38, desc[UR10][R84.64+0x1c] ;  /* 0x00001c0a54267981 */ /* 0x000ee2000c1e1300 */
[----:B------:R-:W-:Y:S01]  /*111320*/  IMAD.MOV.U32 R99, RZ, RZ, 0x519 ;  /* 0x00000519ff637424 */ /* 0x000fe200078e00ff */
[----:B------:R-:W-:Y:S01]  /*111330*/  BSSY.RECONVERGENT B0, `(.L_x_3554) ;  /* 0x0000097000007945 */ /* 0x000fe20003800200 */
[----:B------:R-:W-:-:S02]  /*111340*/  IMAD.MOV.U32 R100, RZ, RZ, 0x50 ;  /* 0x00000050ff647424 */ /* 0x000fc400078e00ff */
[----:B------:R-:W-:Y:S02]  /*111350*/  IMAD.MOV.U32 R86, RZ, RZ, -0x800000 ;  /* 0xff800000ff567424 */ /* 0x000fe400078e00ff */
        /* <DEDUP_REMOVED lines=11> */
.L_x_3555:
[----:B------:R-:W-:Y:S01]  /*111410*/  IMAD R55, R90, 0x5, R91 ;  /* 0x000000055a377824 */ /* 0x000fe200078e025b */
[C---:B------:R-:W-:Y:S01]  /*111420*/  R2UR UR4, R62.reuse ;  /* 0x000000003e0472ca */ /* 0x040fe200000e0000 */
[----:B------:R-:W2:Y:S01]  /*111430*/  LDC.64 R90, c[0x3][R38+0x55f0] ;  /* 0x00d57c00265a7b82 */ /* 0x000ea20000000a00 */
[----:B------:R-:W-:Y:S02]  /*111440*/  R2UR UR5, R63 ;  /* 0x000000003f0572ca */ /* 0x000fe400000e0000 */
[----:B------:R-:W-:Y:S02]  /*111450*/  LEA R98, R55, 0x10000, 0x3 ;  /* 0x0001000037627811 */ /* 0x000fe400078e18ff */
[C---:B------:R-:W-:Y:S02]  /*111460*/  R2UR UR8, R62.reuse ;  /* 0x000000003e0872ca */ /* 0x040fe400000e0000 */
[----:B------:R-:W-:Y:S01]  /*111470*/  R2UR UR9, R63 ;  /* 0x000000003f0972ca */ /* 0x000fe200000e0000 */
[----:B------:R-:W2:Y:S01]  /*111480*/  LDC.64 R82, c[0x3][R98+-0x4e30] ;  /* 0x00ec740062527b82 */ /* 0x000ea20000000a00 */
[----:B------:R-:W-:-:S02]  /*111490*/  R2UR UR10, R62 ;  /* 0x000000003e0a72ca */ /* 0x000fc400000e0000 */
        /* <DEDUP_REMOVED lines=62> */
.L_x_3558:
[----:B------:R-:W-:Y:S05]  /*111880*/  BSYNC.RECONVERGENT B10 ;  /* 0x00000000000a7941 */ /* 0x000fea0003800200 */
.L_x_3557:
        /* <DEDUP_REMOVED lines=32> */
.L_x_3561:
[----:B------:R-:W-:Y:S05]  /*111a90*/  BSYNC.RECONVERGENT B10 ;  /* 0x00000000000a7941 */ /* 0x000fea0003800200 */
.L_x_3560:
        /* <DEDUP_REMOVED lines=19> */
.L_x_3559:
        /* <DEDUP_REMOVED lines=13> */
.L_x_3556:
[----:B------:R-:W-:Y:S05]  /*111ca0*/  BSYNC.RECONVERGENT B0 ;  /* 0x0000000000007941 */ /* 0x000fea0003800200 */
.L_x_3554:
[C---:B------:R-:W-:Y:S02]  /*111cb0*/  R2UR UR8, R62.reuse ;  /* 0x000000003e0872ca */ /* 0x040fe400000e0000 */
[C---:B------:R-:W-:Y:S02]  /*111cc0*/  R2UR UR9, R63.reuse ;  /* 0x000000003f0972ca */ /* 0x040fe400000e0000 */
[----:B------:R-:W-:Y:S02]  /*111cd0*/  R2UR UR4, R62 ;  /* 0x000000003e0472ca */ /* 0x000fe400000e0000 */
[----:B------:R-:W-:Y:S02]  /*111ce0*/  R2UR UR5, R63 ;  /* 0x000000003f0572ca */ /* 0x000fe400000e0000 */
[----:B------:R-:W-:-:S04]  /*111cf0*/  IADD3 R98, P0, PT, R75, R58, RZ ;  /* 0x0000003a4b627210 */ /* 0x000fc80007f1e0ff */
[----:B------:R-:W-:-:S03]  /*111d00*/  LEA.HI.X.SX32 R99, R75, R59, 0x1, P0 ;  /* 0x0000003b4b637211 */ /* 0x000fc600000f0eff */
[----:B------:R-:W3:Y:S04]  /*111d10*/  LDG.E.S8 R55, desc[UR8][R84.64+0x1b] ;  /* 0x00001b0854377981 */ /* 0x000ee8000c1e1300 */
[----:B------:R-:W3:Y:S01]  /*111d20*/  LDG.E.S8 R38, desc[UR4][R98.64] ;  /* 0x0000000462267981 */ /* 0x000ee2000c1e1300 */
[----:B------:R-:W-:Y:S02]  /*111d30*/  R2UR UR10, R62 ;  /* 0x000000003e0a72ca */ /* 0x000fe400000e0000 */
[----:B------:R-:W-:Y:S01]  /*111d40*/  R2UR UR11, R63 ;  /* 0x000000003f0b72ca */ /* 0x000fe200000e0000 */
[----:B---3--:R-:W-:-:S05]  /*111d50*/  IMAD R38, R38, 0x5, R55 ;  /* 0x0000000526267824 */ /* 0x008fca00078e0237 */
[----:B-12---:R-:W-:-:S06]  /*111d60*/  LEA R86, R38, 0x10000, 0x3 ;  /* 0x0001000026567811 */ /* 0x006fcc00078e18ff */
[----:B------:R-:W1:Y:S02]  /*111d70*/  LDC.64 R86, c[0x3][R86+-0x4e30] ;  /* 0x00ec740056567b82 */ /* 0x000e640000000a00 */
[----:B-1----:R1:W-:Y:S04]  /*111d80*/  STG.E.64 desc[UR4][R56.64+0x2740], R86 ;  /* 0x0027405638007986 */ /* 0x0023e8000c101b04 */
        /* <DEDUP_REMOVED lines=14> */
[----:B--2---:R-:W-:-:S08]  /*111e70*/  DFMA R98, -R110, R90, 1 ;  /* 0x3ff000006e62742b */ /* 0x004fd0000000015a */
[----:B------:R-:W-:Y:S01]  /*111e80*/  DFMA R98, R90, R98, R90 ;  /* 0x000000625a62722b */ /* 0x000fe2000000005a */
[----:B---3--:R-:W-:-:S05]  /*111e90*/  IMAD R38, R38, 0x5, R55 ;  /* 0x0000000526267824 */ /* 0x008fca00078e0237 */
[----:B------:R-:W-:-:S06]  /*111ea0*/  LEA R88, R38, 0x10000, 0x3 ;  /* 0x0001000026587811 */ /* 0x000fcc00078e18ff */
[----:B------:R-:W2:Y:S02]  /*111eb0*/  LDC.64 R88, c[0x3][R88+-0x4d68] ;  /* 0x00eca60058587b82 */ /* 0x000ea40000000a00 */
[----:B--2---:R-:W-:Y:S01]  /*111ec0*/  DADD R84, R88, 200 ;  /* 0x4069000058547429 */ /* 0x004fe20000000000 */
[----:B------:R1:W-:Y:S07]  /*111ed0*/  STG.E.64 desc[UR4][R56.64+0x2750], R88 ;  /* 0x0027505838007986 */ /* 0x0003ee000c101b04 */
[----:B------:R-:W-:-:S02]  /*111ee0*/  DMUL R96, R84, R98 ;  /* 0x0000006254607228 */ /* 0x000fc40000000000 */
[----:B------:R-:W-:-:S06]  /*111ef0*/  FSETP.GEU.AND P1, PT, |R85|, 6.5827683646048100446e-37, PT ;  /* 0x036000005500780b */ /* 0x000fcc0003f2e200 */
[----:B------:R-:W-:-:S08]  /*111f00*/  DFMA R90, -R110, R96, R84 ;  /* 0x000000606e5a722b */ /* 0x000fd00000000154 */
[----:B0-----:R-:W-:-:S10]  /*111f10*/  DFMA R108, R98, R90, R96 ;  /* 0x0000005a626c722b */ /* 0x001fd40000000060 */
        /* <DEDUP_REMOVED lines=8> */
.L_x_3563:
[----:B------:R-:W-:Y:S05]  /*111fa0*/  BSYNC.RECONVERGENT B0 ;  /* 0x0000000000007941 */ /* 0x000fea0003800200 */
.L_x_3562:
        /* <DEDUP_REMOVED lines=15> */
.L_x_3539:
[----:B------:R-:W-:Y:S05]  /*1120a0*/  BSYNC.RECONVERGENT B1 ;  /* 0x0000000000017941 */ /* 0x000fea0003800200 */
.L_x_3537:
        /* <DEDUP_REMOVED lines=17> */
[----:B------:R-:W-:-:S08]  /*1121c0*/  IMAD.WIDE R92, R93, 0x8, R46 ;  /* 0x000000085d5c7825 */ /* 0x000fd000078e022e */
        /* <DEDUP_REMOVED lines=28> */
[----:B0---4-:R-:W-:Y:S05]  /*112390*/  CALL.REL.NOINC `($__internal_0_$__cuda_sm20_div_rn_f64_full) ;  /* 0x0000037400407944 */ /* 0x011fea0003c00000 */
.L_x_3565:
[----:B------:R-:W-:Y:S05]  /*1123a0*/  BSYNC.RECONVERGENT B0 ;  /* 0x0000000000007941 */ /* 0x000fea0003800200 */
.L_x_3564:
        /* <DEDUP_REMOVED lines=37> */
.L_x_3567:
[----:B------:R-:W-:Y:S05]  /*112600*/  BSYNC.RECONVERGENT B0 ;  /* 0x0000000000007941 */ /* 0x000fea0003800200 */
.L_x_3566:
[C---:B-----5:R-:W-:Y:S01]  /*112610*/  ISETP.GE.AND P0, PT, R81.reuse, R38, PT ;  /* 0x000000265100720c */ /* 0x060fe20003f06270 */
[----:B-1----:R-:W-:-:S12]  /*112620*/  VIADD R81, R81, 0x1 ;  /* 0x0000000151517836 */ /* 0x002fd80000000000 */
[----:B------:R-:W-:Y:S05]  /*112630*/  @!P0 BRA `(.L_x_3568) ;  /* 0xffffffd000688947 */ /* 0x000fea000383ffff */
[----:B------:R-:W-:Y:S05]  /*112640*/  BSYNC.RECONVERGENT B2 ;  /* 0x0000000000027941 */ /* 0x000fea0003800200 */
.L_x_3536:
[----:B------:R-:W-:Y:S02]  /*112650*/  R2UR UR4, R62 ;  /* 0x000000003e0472ca */ /* 0x000fe400000e0000 */
[----:B------:R-:W-:-:S13]  /*112660*/  R2UR UR5, R63 ;  /* 0x000000003f0572ca */ /* 0x000fda00000e0000 */
[----:B------:R1:W5:Y:S02]  /*112670*/  LDG.E.64 R82, desc[UR4][R56.64+0x2728] ;  /* 0x0027280438527981 */ /* 0x000364000c1e1b00 */
.L_x_3535:
[----:B------:R-:W-:Y:S05]  /*112680*/  BSYNC.RECONVERGENT B3 ;  /* 0x0000000000037941 */ /* 0x000fea0003800200 */
.L_x_3534:
        /* <DEDUP_REMOVED lines=215> */
.L_x_3574:
[----:B------:R-:W-:Y:S05]  /*113400*/  BSYNC.RECONVERGENT B2 ;  /* 0x0000000000027941 */ /* 0x000fea0003800200 */
.L_x_3573:
        /* <DEDUP_REMOVED lines=31> */
[----:B-1----:R-:W-:Y:S05]  /*113600*/  CALL.REL.NOINC `($__internal_0_$__cuda_sm20_div_rn_f64_full) ;  /* 0x0000036000a47944 */ /* 0x002fea0003c00000 */
.L_x_3577:
[----:B------:R-:W-:Y:S05]  /*113610*/  BSYNC.RECONVERGENT B2 ;  /* 0x0000000000027941 */ /* 0x000fea0003800200 */
.L_x_3576:
        /* <DEDUP_REMOVED lines=19> */
.L_x_3575:
        /* <DEDUP_REMOVED lines=13> */
.L_x_3572:
[----:B------:R-:W-:Y:S05]  /*113820*/  BSYNC.RECONVERGENT B0 ;  /* 0x0000000000007941 */ /* 0x000fea0003800200 */
.L_x_3571:
        /* <DEDUP_REMOVED lines=92> */
[----:B-12---:R-:W-:Y:S05]  /*113df0*/  CALL.REL.NOINC `($__internal_0_$__cuda_sm20_div_rn_f64_full) ;  /* 0x0000035800a87944 */ /* 0x006fea0003c00000 */
[----:B------:R-:W-:Y:S02]  /*113e00*/  IMAD.MOV.U32 R88, RZ, RZ, R108 ;  /* 0x000000ffff587224 */ /* 0x000fe400078e006c */
[----:B------:R-:W-:-:S07]  /*113e10*/  IMAD.MOV.U32 R89, RZ, RZ, R109 ;  /* 0x000000ffff597224 */ /* 0x000fce00078e006d */
.L_x_3581:
[----:B------:R-:W-:Y:S05]  /*113e20*/  BSYNC.RECONVERGENT B2 ;  /* 0x0000000000027941 */ /* 0x000fea0003800200 */
.L_x_3580:
        /* <DEDUP_REMOVED lines=32> */
.L_x_3584:
[----:B------:R-:W-:Y:S05]  /*114030*/  BSYNC.RECONVERGENT B2 ;  /* 0x0000000000027941 */ /* 0x000fea0003800200 */
.L_x_3583:
        /* <DEDUP_REMOVED lines=19> */
.L_x_3582:
        /* <DEDUP_REMOVED lines=13> */
.L_x_3579:
[----:B------:R-:W-:Y:S05]  /*114240*/  BSYNC.RECONVERGENT B0 ;  /* 0x0000000000007941 */ /* 0x000fea0003800200 */
.L_x_3578:
[C---:B------:R-:W-:Y:S02]  /*114250*/  R2UR UR4, R62.reuse ;  /* 0x000000003e0472ca */ /* 0x040fe400000e0000 */
[C---:B------:R-:W-:Y:S02]  /*114260*/  R2UR UR5, R63.reuse ;  /* 0x000000003f0572ca */ /* 0x040fe400000e0000 */
[C---:B------:R-:W-:Y:S02]  /*114270*/  R2UR UR8, R62.reuse ;  /* 0x000000003e0872ca */ /* 0x040fe400000e0000 */
[C---:B------:R-:W-:Y:S02]  /*114280*/  R2UR UR9, R63.reuse ;  /* 0x000000003f0972ca */ /* 0x040fe400000e0000 */
[----:B------:R-:W-:Y:S02]  /*114290*/  R2UR UR10, R62 ;  /* 0x000000003e0a72ca */ /* 0x000fe400000e0000 */
[----:B------:R-:W-:-:S05]  /*1142a0*/  R2UR UR11, R63 ;  /* 0x000000003f0b72ca */ /* 0x000fca00000e0000 */
[----:B------:R-:W5:Y:S04]  /*1142b0*/  LDG.E.S8 R75, desc[UR4][R84.64] ;  /* 0x00000004544b7981 */ /* 0x000f68000c1e1300 */
[----:B0---4-:R-:W5:Y:S04]  /*1142c0*/  LDG.E.S8 R90, desc[UR8][R82.64+0x1b] ;  /* 0x00001b08525a7981 */ /* 0x011f68000c1e1300 */
[----:B------:R-:W4:Y:S01]  /*1142d0*/  LDG.E.S8 R38, desc[UR10][R82.64+0x1c] ;  /* 0x00001c0a52267981 */ /* 0x000f22000c1e1300 */
[----:B------:R-:W-:Y:S01]  /*1142e0*/  IMAD.MOV.U32 R98, RZ, RZ, 0x519 ;  /* 0x00000519ff627424 */ /* 0x000fe200078e00ff */
[----:B------:R-:W-:Y:S01]  /*1142f0*/  BSSY.RECONVERGENT B0, `(.L_x_3585) ;  /* 0x0000097000007945 */ /* 0x000fe20003800200 */
[----:B------:R-:W-:-:S02]  /*114300*/  IMAD.MOV.U32 R99, RZ, RZ, 0x50 ;  /* 0x00000050ff637424 */ /* 0x000fc400078e00ff */
[----:B------:R-:W-:Y:S02]  /*114310*/  IMAD.MOV.U32 R86, RZ, RZ, -0x800000 ;  /* 0xff800000ff567424 */ /* 0x000fe400078e00ff */
[----:B------:R-:W-:Y:S01]  /*114320*/  IMAD.MOV.U32 R87, RZ, RZ, 0x41cdcd64 ;  /* 0x41cdcd64ff577424 */ /* 0x000fe200078e00ff */
[----:B-----5:R-:W-:-:S05]  /*114330*/  PRMT R55, R75, 0x5410, R90 ;  /* 0x000054104b377816 */ /* 0x020fca000000005a */
[----:B----4-:R-:W-:-:S04]  /*114340*/  IDP.2A.LO.S16.U8 R38, R55, R98, R38 ;  /* 0x0000006237267226 */ /* 0x010fc80000001226 */
        /* <DEDUP_REMOVED lines=8> */
.L_x_3586:
[----:B------:R-:W-:Y:S01]  /*1143d0*/  IMAD R55, R75, 0x5, R90 ;  /* 0x000000054b377824 */ /* 0x000fe200078e025a */
        /* <DEDUP_REMOVED lines=8> */
[C---:B------:R-:W-:Y:S02]  /*114460*/  R2UR UR11, R63.reuse ;  /* 0x000000003f0b72ca */ /* 0x040fe400000e0000 */
        /* <DEDUP_REMOVED lines=58> */
[----:B-1-3--:R-:W-:Y:S05]  /*114810*/  CALL.REL.NOINC `($__internal_0_$__cuda_sm20_div_rn_f64_full) ;  /* 0x0000035000207944 */ /* 0x00afea0003c00000 */
[----:B------:R-:W-:Y:S02]  /*114820*/  IMAD.MOV.U32 R86, RZ, RZ, R108 ;  /* 0x000000ffff567224 */ /* 0x000fe400078e006c */
[----:B------:R-:W-:-:S07]  /*114830*/  IMAD.MOV.U32 R87, RZ, RZ, R109 ;  /* 0x000000ffff577224 */ /* 0x000fce00078e006d */
.L_x_3589:
[----:B------:R-:W-:Y:S05]  /*114840*/  BSYNC.RECONVERGENT B2 ;  /* 0x0000000000027941 */ /* 0x000fea0003800200 */
.L_x_3588:
        /* <DEDUP_REMOVED lines=23> */
[----:B---3--:R-:W-:-:S10]  /*1149c0*/  DFMA R108, R104, R100, R102 ;  /* 0x00000064686c722b */ /* 0x008fd40000000066 */
        /* <DEDUP_REMOVED lines=8> */
.L_x_3592:
[----:B------:R-:W-:Y:S05]  /*114a50*/  BSYNC.RECONVERGENT B2 ;  /* 0x0000000000027941 */ /* 0x000fea0003800200 */
.L_x_3591:
        /* <DEDUP_REMOVED lines=19> */
.L_x_3590:
        /* <DEDUP_REMOVED lines=13> */
.L_x_3587:
[----:B------:R-:W-:Y:S05]  /*114c60*/  BSYNC.RECONVERGENT B0 ;  /* 0x0000000000007941 */ /* 0x000fea0003800200 */
.L_x_3585:
        /* <DEDUP_REMOVED lines=24> */
[----:B---3--:R-:W-:-:S08]  /*114df0*/  DFMA R84, R92, R92, R92 ;  /* 0x0000005c5c54722b */ /* 0x008fd0000000005c */
[----:B------:R-:W-:-:S08]  /*114e00*/  DFMA R84, R90, R84, R90 ;  /* 0x000000545a54722b */ /* 0x000fd0000000005a */
[----:B------:R-:W-:-:S08]  /*114e10*/  DFMA R92, -R110, R84, 1 ;  /* 0x3ff000006e5c742b */ /* 0x000fd00000000154 */
[----:B------:R-:W-:Y:S01]  /*114e20*/  DFMA R92, R84, R92, R84 ;  /* 0x0000005c545c722b */ /* 0x000fe20000000054 */
[----:B----4-:R-:W-:-:S05]  /*114e30*/  IMAD R38, R38, 0x5, R55 ;  /* 0x0000000526267824 */ /* 0x010fca00078e0237 */
        /* <DEDUP_REMOVED lines=16> */
.L_x_3594:
[----:B------:R-:W-:Y:S05]  /*114f40*/  BSYNC.RECONVERGENT B0 ;  /* 0x0000000000007941 */ /* 0x000fea0003800200 */
.L_x_3593:
        /* <DEDUP_REMOVED lines=22> */
.L_x_3595:
[C---:B------:R-:W-:Y:S02]  /*1150b0*/  R2UR UR4, R62.reuse ;  /* 0x000000003e0472ca */ /* 0x040fe400000e0000 */
[C---:B------:R-:W-:Y:S02]  /*1150c0*/  R2UR UR5, R63.reuse ;  /* 0x000000003f0572ca */ /* 0x040fe400000e0000 */
[----:B------:R-:W-:Y:S02]  /*1150d0*/  R2UR UR8, R62 ;  /* 0x000000003e0872ca */ /* 0x000fe400000e0000 */
[----:B------:R-:W-:-:S09]  /*1150e0*/  R2UR UR9, R63 ;  /* 0x000000003f0972ca */ /* 0x000fd200000e0000 */
[----:B------:R2:W-:Y:S04]  /*1150f0*/  STG.E.64 desc[UR4][R56.64+0x2710], R86 ;  /* 0x0027105638007986 */ /* 0x0005e8000c101b04 */
[----:B------:R2:W-:Y:S02]  /*115100*/  STG.E.64 desc[UR8][R56.64+0x2718], R88 ;  /* 0x0027185838007986 */ /* 0x0005e4000c101b08 */
.L_x_3570:
[----:B------:R-:W-:Y:S05]  /*115110*/  BSYNC.RECONVERGENT B1 ;  /* 0x0000000000017941 */ /* 0x000fea0003800200 */
.L_x_3569:
[----:B------:R-:W-:Y:S02]  /*115120*/  R2UR UR4, R62 ;  /* 0x000000003e0472ca */ /* 0x000fe400000e0000 */
[----:B------:R-:W-:-:S13]  /*115130*/  R2UR UR5, R63 ;  /* 0x000000003f0572ca */ /* 0x000fda00000e0000 */
[----:B------:R-:W5:Y:S01]  /*115140*/  LDG.E R38, desc[UR4][R60.64+0xc8] ;  /* 0x0000c8043c267981 */ /* 0x000f62000c1e1900 */
[----:B------:R-:W-:Y:S01]  /*115150*/  BSSY.RECONVERGENT B0, `(.L_x_3596) ;  /* 0x000000e000007945 */ /* 0x000fe20003800200 */
[----:B-----5:R-:W-:-:S13]  /*115160*/  ISETP.GE.AND P0, PT, R38, 0x1, PT ;  /* 0x000000012600780c */ /* 0x020fda0003f06270 */
[----:B------:R-:W-:Y:S05]  /*115170*/  @!P0 BRA `(.L_x_3597) ;  /* 0x00000000002c8947 */ /* 0x000fea0003800000 */
[----:B------:R-:W-:-:S07]  /*115180*/  IMAD.MOV.U32 R55, RZ, RZ, RZ ;  /* 0x000000ffff377224 */ /* 0x000fce00078e00ff */
.L_x_3598:
        /* <DEDUP_REMOVED lines=10> */
.L_x_3597:
[----:B------:R-:W-:Y:S05]  /*115230*/  BSYNC.RECONVERGENT B0 ;  /* 0x0000000000007941 */ /* 0x000fea0003800200 */
.L_x_3596:
        /* <DEDUP_REMOVED lines=8> */
.L_x_3601:
        /* <DEDUP_REMOVED lines=11> */
.L_x_3600:
[----:B------:R-:W-:Y:S05]  /*115370*/  BSYNC.RECONVERGENT B0 ;  /* 0x0000000000007941 */ /* 0x000fea0003800200 */
.L_x_3599:
[C---:B------:R-:W-:Y:S02]  /*115380*/  R2UR UR4, R62.reuse ;  /* 0x000000003e0472ca */ /* 0x040fe400000e0000 */
[C---:B------:R-:W-:Y:S02]  /*115390*/  R2UR UR5, R63.reuse ;  /* 0x000000003f0572ca */ /* 0x040fe400000e0000 */
[----:B------:R-:W-:Y:S02]  /*1153a0*/  R2UR UR8, R62 ;  /* 0x000000003e0872ca */ /* 0x000fe400000e0000 */
[----:B------:R-:W-:-:S09]  /*1153b0*/  R2UR UR9, R63 ;  /* 0x000000003f0972ca */ /* 0x000fd200000e0000 */
[----:B------:R-:W2:Y:S04]  /*1153c0*/  LDG.E R55, desc[UR4][R60.64+0xd0] ;  /* 0x0000d0043c377981 */ /* 0x000ea8000c1e1900 */
[----:B0-----:R-:W5:Y:S01]  /*1153d0*/  LDG.E R75, desc[UR8][R60.64+0xd4] ;  /* 0x0000d4083c4b7981 */ /* 0x001f62000c1e1900 */
[----:B--23--:R-:W-:-:S04]  /*1153e0*/  VIADD R87, R55, 0xffffffff ;  /* 0xffffffff37577836 */ /* 0x00cfc80000000000 */
        /* <DEDUP_REMOVED lines=20> */
.L_x_3669:
[----:B---3--:R-:W-:Y:S01]  /*115530*/  IMAD R38, R122, 0x36, R75 ;  /* 0x000000367a267824 */ /* 0x008fe200078e024b */
        /* <DEDUP_REMOVED lines=14> */
[C---:B0---4-:R-:W-:Y:S02]  /*115620*/  IADD3 R84, P0, PT, R81.reuse, R58, RZ ;  /* 0x0000003a51547210 */ /* 0x051fe40007f1e0ff */
[C---:B------:R-:W-:Y:S01]  /*115630*/  IADD3 R82, P1, PT, R38.reuse, R121, RZ ;  /* 0x0000007926527210 */ /* 0x040fe20007f3e0ff */
[----:B------:R2:W-:Y:S01]  /*115640*/  STG.E.64 desc[UR8][R56.64+0x2740], R98 ;  /* 0x0027406238007986 */ /* 0x0005e2000c101b08 */
[----:B------:R-:W-:Y:S02]  /*115650*/  LEA.HI.X.SX32 R85, R81, R59, 0x1, P0 ;  /* 0x0000003b51557211 */ /* 0x000fe400000f0eff */
[----:B------:R-:W-:-:S03]  /*115660*/  LEA.HI.X.SX32 R83, R38, R123, 0x1, P1 ;  /* 0x0000007b26537211 */ /* 0x000fc600008f0eff */
[----:B------:R-:W3:Y:S04]  /*115670*/  LDG.E.U8 R87, desc[UR10][R84.64] ;  /* 0x0000000a54577981 */ /* 0x000ee8000c1e1100 */
[----:B------:R-:W5:Y:S01]  /*115680*/  LDG.E.U8 R89, desc[UR12][R82.64] ;  /* 0x0000000c52597981 */ /* 0x000f62000c1e1100 */
[----:B------:R-:W-:Y:S01]  /*115690*/  BSSY.RECONVERGENT B1, `(.L_x_3605) ;  /* 0x0000267000017945 */ /* 0x000fe20003800200 */
[----:B---3--:R-:W-:Y:S02]  /*1156a0*/  PRMT R55, R87, 0x8880, RZ ;  /* 0x0000888057377816 */ /* 0x008fe400000000ff */
        /* <DEDUP_REMOVED lines=21> */
.L_x_3606:
        /* <DEDUP_REMOVED lines=164> */
.L_x_3612:
[----:B------:R-:W-:Y:S05]  /*116240*/  BSYNC.RECONVERGENT B2 ;  /* 0x0000000000027941 */ /* 0x000fea0003800200 */
.L_x_3611:
        /* <DEDUP_REMOVED lines=32> */
.L_x_3615:
[----:B------:R-:W-:Y:S05]  /*116450*/  BSYNC.RECONVERGENT B2 ;  /* 0x0000000000027941 */ /* 0x000fea0003800200 */
.L_x_3614:
        /* <DEDUP_REMOVED lines=19> */
.L_x_3613:
        /* <DEDUP_REMOVED lines=14> */
.L_x_3610:
        /* <DEDUP_REMOVED lines=67> */
.L_x_3618:
[----:B------:R-:W-:Y:S05]  /*116aa0*/  BSYNC.RECONVERGENT B2 ;  /* 0x0000000000027941 */ /* 0x000fea0003800200 */
.L_x_3617:
        /* <DEDUP_REMOVED lines=31> */
[----:B-1--4-:R-:W-:Y:S05]  /*116ca0*/  CALL.REL.NOINC `($__internal_0_$__cuda_sm20_div_rn_f64_full) ;  /* 0x0000032800fc7944 */ /* 0x012fea0003c00000 */
.L_x_3621:
[----:B------:R-:W-:Y:S05]  /*116cb0*/  BSYNC.RECONVERGENT B2 ;  /* 0x0000000000027941 */ /* 0x000fea0003800200 */
.L_x_3620:
        /* <DEDUP_REMOVED lines=19> */
.L_x_3619:
        /* <DEDUP_REMOVED lines=14> */
.L_x_3609:
        /* <DEDUP_REMOVED lines=15> */
.L_x_3622:
[----:B------:R-:W-:Y:S01]  /*116fc0*/  IMAD R38, R91, -0x18, R55 ;  /* 0xffffffe85b267824 */ /* 0x000fe200078e0237 */
[----:B------:R-:W-:Y:S01]  /*116fd0*/  R2UR UR4, R62 ;  /* 0x000000003e0472ca */ /* 0x000fe200000e0000 */
[----:B------:R-:W0:Y:S01]  /*116fe0*/  LDC.64 R90, c[0x3][R102+0x5640] ;  /* 0x00d59000665a7b82 */ /* 0x000e220000000a00 */
[C---:B------:R-:W-:Y:S02]  /*116ff0*/  R2UR UR5, R63.reuse ;  /* 0x000000003f0572ca */ /* 0x040fe400000e0000 */
[----:B------:R-:W-:Y:S02]  /*117000*/  LEA R88, R38, 0x10000, 0x3 ;  /* 0x0001000026587811 */ /* 0x000fe400078e18ff */
[C---:B------:R-:W-:Y:S02]  /*117010*/  R2UR UR10, R62.reuse ;  /* 0x000000003e0a72ca */ /* 0x040fe400000e0000 */
[----:B------:R-:W-:Y:S02]  /*117020*/  R2UR UR11, R63 ;  /* 0x000000003f0b72ca */ /* 0x000fe400000e0000 */
[----:B------:R-:W0:Y:S01]  /*117030*/  LDC.64 R88, c[0x3][R88+-0x4e30] ;  /* 0x00ec740058587b82 */ /* 0x000e220000000a00 */
[----:B------:R-:W-:-:S02]  /*117040*/  R2UR UR8, R62 ;  /* 0x000000003e0872ca */ /* 0x000fc400000e0000 */
        /* <DEDUP_REMOVED lines=58> */
.L_x_3624:
[----:B------:R-:W-:Y:S05]  /*1173f0*/  BSYNC.RECONVERGENT B2 ;  /* 0x0000000000027941 */ /* 0x000fea0003800200 */
.L_x_3623:
        /* <DEDUP_REMOVED lines=32> */
.L_x_3627:
[----:B------:R-:W-:Y:S05]  /*117600*/  BSYNC.RECONVERGENT B2 ;  /* 0x0000000000027941 */ /* 0x000fea0003800200 */
.L_x_3626:
        /* <DEDUP_REMOVED lines=19> */
.L_x_3625:
        /* <DEDUP_REMOVED lines=13> */
.L_x_3616:
[----:B------:R-:W-:Y:S05]  /*117810*/  BSYNC.RECONVERGENT B0 ;  /* 0x0000000000007941 */ /* 0x000fea0003800200 */
.L_x_3608:
        /* <DEDUP_REMOVED lines=44> */
[----:B-1----:R-:W-:Y:S05]  /*117ae0*/  CALL.REL.NOINC `($__internal_0_$__cuda_sm20_div_rn_f64_full) ;  /* 0x0000031c006c7944 */ /* 0x002fea0003c00000 */
.L_x_3629:
[----:B------:R-:W-:Y:S05]  /*117af0*/  BSYNC.RECONVERGENT B0 ;  /* 0x0000000000007941 */ /* 0x000fea0003800200 */
.L_x_3628:
        /* <DEDUP_REMOVED lines=26> */
.L_x_3630:
[C---:B------:R-:W-:Y:S02]  /*117ca0*/  R2UR UR8, R62.reuse ;  /* 0x000000003e0872ca */ /* 0x040fe400000e0000 */
[C---:B------:R-:W-:Y:S02]  /*117cb0*/  R2UR UR9, R63.reuse ;  /* 0x000000003f0972ca */ /* 0x040fe400000e0000 */
[----:B------:R-:W-:Y:S02]  /*117cc0*/  R2UR UR4, R62 ;  /* 0x000000003e0472ca */ /* 0x000fe400000e0000 */
[----:B------:R-:W-:-:S09]  /*117cd0*/  R2UR UR5, R63 ;  /* 0x000000003f0572ca */ /* 0x000fd200000e0000 */
[----:B------:R2:W-:Y:S04]  /*117ce0*/  STG.E.64 desc[UR8][R56.64+0x2740], R88 ;  /* 0x0027405838007986 */ /* 0x0005e8000c101b08 */
[----:B------:R2:W-:Y:S02]  /*117cf0*/  STG.E.64 desc[UR4][R56.64+0x2738], R86 ;  /* 0x0027385638007986 */ /* 0x0005e4000c101b04 */
.L_x_3607:
[----:B------:R-:W-:Y:S05]  /*117d00*/  BSYNC.RECONVERGENT B1 ;  /* 0x0000000000017941 */ /* 0x000fea0003800200 */
.L_x_3605:
[----:B------:R-:W-:Y:S02]  /*117d10*/  R2UR UR4, R62 ;  /* 0x000000003e0472ca */ /* 0x000fe400000e0000 */
[----:B------:R-:W-:-:S13]  /*117d20*/  R2UR UR5, R63 ;  /* 0x000000003f0572ca */ /* 0x000fda00000e0000 */
[----:B------:R-:W4:Y:S01]  /*117d30*/  LDG.E R38, desc[UR4][R60.64+0xcc] ;  /* 0x0000cc043c267981 */ /* 0x000f22000c1e1900 */
[----:B------:R-:W-:Y:S02]  /*117d40*/  VIADD R55, R81, 0xffffffff ;  /* 0xffffffff51377836 */ /* 0x000fe40000000000 */
[----:B---3--:R-:W-:Y:S02]  /*117d50*/  IMAD.IADD R98, R52, 0x1, R75 ;  /* 0x0000000134627824 */ /* 0x008fe400078e024b */
[----:B----4-:R-:W-:-:S04]  /*117d60*/  IMAD R99, R55, R38, RZ ;  /* 0x0000002637637224 */ /* 0x010fc800078e02ff */
[----:B------:R-:W-:-:S04]  /*117d70*/  IMAD.IADD R91, R99, 0x1, R98 ;  /* 0x00000001635b7824 */ /* 0x000fc800078e0262 */
[----:B------:R-:W-:-:S05]  /*117d80*/  IMAD.WIDE R90, R91, 0x8, R46 ;  /* 0x000000085b5a7825 */ /* 0x000fca00078e022e */
[----:B0-----:R-:W3:Y:S01]  /*117d90*/  LDG.E.64 R94, desc[UR4][R90.64] ;  /* 0x000000045a5e7981 */ /* 0x001ee2000c1e1b00 */
        /* <DEDUP_REMOVED lines=34> */
.L_x_3632:
[----:B------:R-:W-:Y:S05]  /*117fc0*/  BSYNC.RELIABLE B0 ;  /* 0x0000000000007941 */ /* 0x000fea0003800100 */
.L_x_3631:
        /* <DEDUP_REMOVED lines=64> */
.L_x_3635:
[----:B------:R-:W-:Y:S05]  /*1183d0*/  BSYNC.RECONVERGENT B0 ;  /* 0x0000000000007941 */ /* 0x000fea0003800200 */
.L_x_3634:
[----:B------:R-:W-:Y:S01]  /*1183e0*/  R2UR UR4, R62 ;  /* 0x000000003e0472ca */ /* 0x000fe200000e0000 */
[----:B--2---:R-:W-:Y:S01]  /*1183f0*/  IMAD.MOV.U32 R55, RZ, RZ, 0x3 ;  /* 0x00000003ff377424 */ /* 0x004fe200078e00ff */
[----:B------:R-:W-:Y:S01]  /*118400*/  R2UR UR5, R63 ;  /* 0x000000003f0572ca */ /* 0x000fe200000e0000 */
[----:B------:R-:W-:-:S12]  /*118410*/  BSSY.RECONVERGENT B2, `(.L_x_3636) ;  /* 0x000034a000027945 */ /* 0x000fd80003800200 */
[----:B------:R2:W-:Y:S01]  /*118420*/  STG.E desc[UR4][R60.64+0xd8], R55 ;  /* 0x0000d8373c007986 */ /* 0x0005e2000c101904 */
[----:B------:R-:W-:Y:S05]  /*118430*/  @!P0 BRA `(.L_x_3637) ;  /* 0x00000034001c8947 */ /* 0x000fea0003800000 */
[----:B------:R-:W-:-:S07]  /*118440*/  IMAD.MOV.U32 R38, RZ, RZ, 0x3 ;  /* 0x00000003ff267424 */ /* 0x000fce00078e00ff */
.L_x_3668:
[----:B------:R-:W-:-:S13]  /*118450*/  ISETP.GT.AND P0, PT, R38, 0x20, PT ;  /* 0x000000202600780c */ /* 0x000fda0003f04270 */
[----:B--234-:R-:W-:Y:S05]  /*118460*/  @P0 BRA `(.L_x_3637) ;  /* 0x0000003400100947 */ /* 0x01cfea0003800000 */
        /* <DEDUP_REMOVED lines=23> */
.L_x_3667:
        /* <DEDUP_REMOVED lines=22> */
[----:B--2---:R-:W-:Y:S01]  /*118740*/  IMAD.MOV.U32 R87, RZ, RZ, -0x3f56d000 ;  /* 0xc0a93000ff577424 */ /* 0x004fe200078e00ff */
        /* <DEDUP_REMOVED lines=29> */
[----:B---3--:R2:W5:Y:S04]  /*118920*/  @!P1 LDG.E.64 R86, desc[UR4][R56.64+0x2760] ;  /* 0x0027600438569981 */ /* 0x008568000c1e1b00 */
        /* <DEDUP_REMOVED lines=52> */
.L_x_3644:
[----:B------:R-:W-:Y:S05]  /*118c70*/  BSYNC.RECONVERGENT B11 ;  /* 0x00000000000b7941 */ /* 0x000fea0003800200 */
.L_x_3643:
        /* <DEDUP_REMOVED lines=58> */
.L_x_3646:
[----:B------:R-:W-:Y:S05]  /*119020*/  BSYNC.RECONVERGENT B11 ;  /* 0x00000000000b7941 */ /* 0x000fea0003800200 */
.L_x_3645:
        /* <DEDUP_REMOVED lines=35> */
.L_x_3648:
[----:B------:R-:W-:Y:S05]  /*119260*/  BSYNC.RECONVERGENT B11 ;  /* 0x00000000000b7941 */ /* 0x000fea0003800200 */
.L_x_3647:
        /* <DEDUP_REMOVED lines=10> */
.L_x_3642:
[C---:B------:R-:W-:Y:S02]  /*119310*/  R2UR UR4, R62.reuse ;  /* 0x000000003e0472ca */ /* 0x040fe400000e0000 */
[C---:B------:R-:W-:Y:S02]  /*119320*/  R2UR UR5, R63.reuse ;  /* 0x000000003f0572ca */ /* 0x040fe400000e0000 */
[----:B------:R-:W-:Y:S02]  /*119330*/  R2UR UR8, R62 ;  /* 0x000000003e0872ca */ /* 0x000fe400000e0000 */
[----:B------:R-:W-:Y:S02]  /*119340*/  R2UR UR9, R63 ;  /* 0x000000003f0972ca */ /* 0x000fe400000e0000 */
[-C--:B------:R-:W-:Y:S02]  /*119350*/  IADD3 R92, P1, PT, R83, R58.reuse, RZ ;  /* 0x0000003a535c7210 */ /* 0x080fe40007f3e0ff */
[----:B---3--:R-:W-:-:S02]  /*119360*/  IADD3 R86, P2, PT, R103, R58, RZ ;  /* 0x0000003a67567210 */ /* 0x008fc40007f5e0ff */
        /* <DEDUP_REMOVED lines=99> */
.L_x_3651:
[----:B------:R-:W-:Y:S05]  /*1199a0*/  BSYNC.RECONVERGENT B11 ;  /* 0x00000000000b7941 */ /* 0x000fea0003800200 */
.L_x_3650:
        /* <DEDUP_REMOVED lines=31> */
[----:B------:R-:W-:Y:S01]  /*119ba0*/  IMAD.MOV.U32 R126, RZ, RZ, R86 ;  /* 0x000000ffff7e7224 */ /* 0x000fe200078e0056 */
[----:B------:R-:W-:Y:S01]  /*119bb0*/  MOV R38, 0x119be0 ;  /* 0x00119be000267802 */ /* 0x000fe20000000f00 */
[----:B------:R-:W-:-:S07]  /*119bc0*/  IMAD.MOV.U32 R125, RZ, RZ, R87 ;  /* 0x000000ffff7d7224 */ /* 0x000fce00078e0057 */
[----:B01----:R-:W-:Y:S05]  /*119bd0*/  CALL.REL.NOINC `($__internal_0_$__cuda_sm20_div_rn_f64_full) ;  /* 0x000002fc00307944 */ /* 0x003fea0003c00000 */
.L_x_3653:
[----:B------:R-:W-:Y:S05]  /*119be0*/  BSYNC.RECONVERGENT B11 ;  /* 0x00000000000b7941 */ /* 0x000fea0003800200 */
.L_x_3652:
        /* <DEDUP_REMOVED lines=10> */
.L_x_3641:
        /* <DEDUP_REMOVED lines=14> */
[----:B---3--:R-:W2:Y:S01]  /*119d70*/  LDG.E.U8 R101, desc[UR18][R88.64+0x1a] ;  /* 0x00001a1258657981 */ /* 0x008ea2000c1e1100 */
        /* <DEDUP_REMOVED lines=115> */
.L_x_3656:
[----:B------:R-:W-:Y:S05]  /*11a4b0*/  BSYNC.RECONVERGENT B11 ;  /* 0x00000000000b7941 */ /* 0x000fea0003800200 */
.L_x_3655:
        /* <DEDUP_REMOVED lines=35> */
.L_x_3658:
[----:B------:R-:W-:Y:S05]  /*11a6f0*/  BSYNC.RECONVERGENT B11 ;  /* 0x00000000000b7941 */ /* 0x000fea0003800200 */
.L_x_3657:
        /* <DEDUP_REMOVED lines=9> */
.L_x_3659:
[C---:B------:R-:W-:Y:S02]  /*11a790*/  R2UR UR8, R62.reuse ;  /* 0x000000003e0872ca */ /* 0x040fe400000e0000 */
[C---:B------:R-:W-:Y:S02]  /*11a7a0*/  R2UR UR9, R63.reuse ;  /* 0x000000003f0972ca */ /* 0x040fe400000e0000 */
[----:B------:R-:W-:Y:S02]  /*11a7b0*/  R2UR UR4, R62 ;  /* 0x000000003e0472ca */ /* 0x000fe400000e0000 */
[----:B------:R-:W-:-:S09]  /*11a7c0*/  R2UR UR5, R63 ;  /* 0x000000003f0572ca */ /* 0x000fd200000e0000 */
[----:B------:R3:W-:Y:S04]  /*11a7d0*/  STG.E.64 desc[UR8][R56.64+0x2740], R92 ;  /* 0x0027405c38007986 */ /* 0x0007e8000c101b08 */
[----:B------:R3:W-:Y:S01]  /*11a7e0*/  STG.E.64 desc[UR4][R56.64+0x2738], R94 ;  /* 0x0027385e38007986 */ /* 0x0007e2000c101b04 */
[----:B------:R-:W-:Y:S05]  /*11a7f0*/  BRA `(.L_x_3649) ;  /* 0x0000000800e87947 */ /* 0x000fea0003800000 */
.L_x_3654:
        /* <DEDUP_REMOVED lines=140> */
.L_x_3661:
[----:B------:R-:W-:Y:S05]  /*11b0c0*/  BSYNC.RECONVERGENT B11 ;  /* 0x00000000000b7941 */ /* 0x000fea0003800200 */
.L_x_3660:
        /* <DEDUP_REMOVED lines=35> */
.L_x_3663:
[----:B------:R-:W-:Y:S05]  /*11b300*/  BSYNC.RECONVERGENT B11 ;  /* 0x00000000000b7941 */ /* 0x000fea0003800200 */
.L_x_3662:
        /* <DEDUP_REMOVED lines=9> */
.L_x_3649:
[----:B------:R-:W-:Y:S05]  /*11b3a0*/  BSYNC.RECONVERGENT B0 ;  /* 0x0000000000007941 */ /* 0x000fea0003800200 */
.L_x_3640:
[----:B------:R-:W-:Y:S02]  /*11b3b0*/  R2UR UR4, R62 ;  /* 0x000000003e0472ca */ /* 0x000fe400000e0000 */
[----:B------:R-:W-:-:S13]  /*11b3c0*/  R2UR UR5, R63 ;  /* 0x000000003f0572ca */ /* 0x000fda00000e0000 */
[----:B------:R-:W4:Y:S02]  /*11b3d0*/  LDG.E R38, desc[UR4][R60.64+0xcc] ;  /* 0x0000cc043c267981 */ /* 0x000f24000c1e1900 */
[----:B----4-:R-:W-:-:S04]  /*11b3e0*/  IMAD R97, R55, R38, R80 ;  /* 0x0000002637617224 */ /* 0x010fc800078e0250 */
[----:B------:R-:W-:-:S05]  /*11b3f0*/  IMAD.WIDE R96, R97, 0x8, R46 ;  /* 0x0000000861607825 */ /* 0x000fca00078e022e */
[----:B---3--:R-:W3:Y:S01]  /*11b400*/  LDG.E.64 R92, desc[UR4][R96.64] ;  /* 0x00000004605c7981 */ /* 0x008ee2000c1e1b00 */
[----:B-----5:R-:W-:Y:S01]  /*11b410*/  IMAD.MOV.U32 R83, RZ, RZ, R95 ;  /* 0x000000ffff537224 */ /* 0x020fe200078e005f */
[----:B------:R-:W-:Y:S01]  /*11b420*/  BSSY.RELIABLE B0, `(.L_x_3664) ;  /* 0x0000022000007945 */ /* 0x000fe20003800100 */
[----:B------:R-:W-:Y:S02]  /*11b430*/  IMAD.MOV.U32 R86, RZ, RZ, -0x771c970f ;  /* 0x88e368f1ff567424 */ /* 0x000fe400078e00ff */
[----:B------:R-:W-:Y:S01]  /*11b440*/  IMAD.MOV.U32 R87, RZ, RZ, 0x3ee4f8b5 ;  /* 0x3ee4f8b5ff577424 */ /* 0x000fe200078e00ff */
[C-C-:B---3--:R-:W-:Y:S01]  /*11b450*/  DSETP.MAX.AND P2, P3, |R92|.reuse, |R94|.reuse, PT ;  /* 0x4000005e5c00722a */ /* 0x148fe20003b4f200 */
[----:B------:R-:W-:Y:S01]  /*11b460*/  IMAD.MOV.U32 R38, RZ, RZ, R93 ;  /* 0x000000ffff267224 */ /* 0x000fe200078e005d */
[----:B0-2---:R-:W-:-:S04]  /*11b470*/  DADD R90, R92, -R94 ;  /* 0x000000005c5a7229 */ /* 0x005fc8000000085e */
        /* <DEDUP_REMOVED lines=28> */
.L_x_3665:
[----:B------:R-:W-:Y:S05]  /*11b640*/  BSYNC.RELIABLE B0 ;  /* 0x0000000000007941 */ /* 0x000fea0003800100 */
.L_x_3664:
        /* <DEDUP_REMOVED lines=14> */
.L_x_3666:
        /* <DEDUP_REMOVED lines=17> */
.L_x_3639:
[----:B------:R-:W-:Y:S05]  /*11b840*/  BSYNC.RECONVERGENT B1 ;  /* 0x0000000000017941 */ /* 0x000fea0003800200 */
.L_x_3638:
[----:B------:R-:W-:Y:S02]  /*11b850*/  R2UR UR4, R62 ;  /* 0x000000003e0472ca */ /* 0x000fe400000e0000 */
[----:B------:R-:W-:-:S13]  /*11b860*/  R2UR UR5, R63 ;  /* 0x000000003f0572ca */ /* 0x000fda00000e0000 */
[----:B---3--:R-:W3:Y:S02]  /*11b870*/  LDG.E R38, desc[UR4][R60.64+0xd8] ;  /* 0x0000d8043c267981 */ /* 0x008ee4000c1e1900 */
[----:B---3--:R-:W-:-:S05]  /*11b880*/  VIADD R38, R38, 0x1 ;  /* 0x0000000126267836 */ /* 0x008fca0000000000 */
[----:B------:R3:W-:Y:S01]  /*11b890*/  STG.E desc[UR4][R60.64+0xd8], R38 ;  /* 0x0000d8263c007986 */ /* 0x0007e2000c101904 */
[----:B------:R-:W-:Y:S05]  /*11b8a0*/  @P0 BRA `(.L_x_3668) ;  /* 0xffffffc800e80947 */ /* 0x000fea000383ffff */
.L_x_3637:
[----:B------:R-:W-:Y:S05]  /*11b8b0*/  BSYNC.RECONVERGENT B2 ;  /* 0x0000000000027941 */ /* 0x000fea0003800200 */
.L_x_3636:
[----:B------:R-:W-:Y:S05]  /*11b8c0*/  BRA `(.L_x_3669) ;  /* 0xffffff9c00187947 */ /* 0x000fea000383ffff */
.L_x_3633:
[----:B------:R-:W-:Y:S05]  /*11b8d0*/  BSYNC.RECONVERGENT B3 ;  /* 0x0000000000037941 */ /* 0x000fea0003800200 */
.L_x_3604:
        /* <DEDUP_REMOVED lines=27> */
[----:B---3--:R-:W-:-:S03]  /*11ba90*/  ISETP.GE.AND P0, PT, R90, 0x1, PT ;  /* 0x000000015a00780c */ /* 0x008fc60003f06270 */
[----:B----4-:R-:W-:Y:S02]  /*11baa0*/  IMAD.IADD R75, R75, 0x1, R80 ;  /* 0x000000014b4b7824 */ /* 0x010fe400078e0250 */
        /* <DEDUP_REMOVED lines=10> */
.L_x_3674:
        /* <DEDUP_REMOVED lines=15> */
.L_x_3673:
[----:B------:R-:W-:Y:S05]  /*11bc40*/  BSYNC.RECONVERGENT B1 ;  /* 0x0000000000017941 */ /* 0x000fea0003800200 */
.L_x_3672:
[----:B------:R-:W-:Y:S01]  /*11bc50*/  R2UR UR4, R62 ;  /* 0x000000003e0472ca */ /* 0x000fe200000e0000 */
[----:B------:R-:W-:Y:S01]  /*11bc60*/  BSSY.RECONVERGENT B1, `(.L_x_3675) ;  /* 0x0000015000017945 */ /* 0x000fe20003800200 */
[----:B------:R-:W-:Y:S02]  /*11bc70*/  R2UR UR5, R63 ;  /* 0x000000003f0572ca */ /* 0x000fe400000e0000 */
[----:B------:R-:W-:-:S11]  /*11bc80*/  ISETP.GE.AND P0, PT, R38, 0x1, PT ;  /* 0x000000012600780c */ /* 0x000fd60003f06270 */
[----:B------:R2:W-:Y:S02]  /*11bc90*/  STG.E desc[UR4][R60.64+0xd8], RZ ;  /* 0x0000d8ff3c007986 */ /* 0x0005e4000c101904 */
[----:B------:R-:W-:Y:S05]  /*11bca0*/  @!P0 BRA `(.L_x_3676) ;  /* 0x0000000000408947 */ /* 0x000fea0003800000 */
[----:B------:R-:W-:-:S07]  /*11bcb0*/  IMAD.MOV.U32 R75, RZ, RZ, RZ ;  /* 0x000000ffff4b7224 */ /* 0x000fce00078e00ff */
.L_x_3677:
        /* <DEDUP_REMOVED lines=15> */
.L_x_3676:
[----:B------:R-:W-:Y:S05]  /*11bdb0*/  BSYNC.RECONVERGENT B1 ;  /* 0x0000000000017941 */ /* 0x000fea0003800200 */
.L_x_3675:
        /* <DEDUP_REMOVED lines=39> */
.L_x_3679:
[----:B------:R-:W-:Y:S05]  /*11c030*/  BSYNC.RECONVERGENT B1 ;  /* 0x0000000000017941 */ /* 0x000fea0003800200 */
.L_x_3678:
[----:B------:R-:W-:Y:S01]  /*11c040*/  UMOV UR4, 0x66666666 ;  /* 0x6666666600047882 */ /* 0x000fe20000000000 */
[----:B------:R-:W-:Y:S01]  /*11c050*/  UMOV UR5, 0x40711266 ;  /* 0x4071126600057882 */ /* 0x000fe20000000000 */
[----:B------:R-:W-:Y:S01]  /*11c060*/  IMAD.MOV.U32 R86, RZ, RZ, 0x0 ;  /* 0x00000000ff567424 */ /* 0x000fe200078e00ff */
[----:B------:R-:W-:Y:S01]  /*11c070*/  DADD R108, R108, -UR4 ;  /* 0x800000046c6c7e29 */ /* 0x000fe20008000000 */
[----:B------:R-:W-:-:S07]  /*11c080*/  IMAD.MOV.U32 R87, RZ, RZ, 0x3fe00000 ;  /* 0x3fe00000ff577424 */ /* 0x000fce00078e00ff */
[----:B------:R-:W-:-:S11]  /*11c090*/  DFMA R86, R108, 100, R86 ;  /* 0x405900006c56782b */ /* 0x000fd60000000056 */
.L_x_3671:
[----:B------:R-:W-:Y:S05]  /*11c0a0*/  BSYNC.RECONVERGENT B0 ;  /* 0x0000000000007941 */ /* 0x000fea0003800200 */
.L_x_3670:
[----:B------:R-:W0:Y:S01]  /*11c0b0*/  MUFU.RCP64H R85, 100 ;  /* 0x4059000000557908 */ /* 0x000e220000001800 */
[----:B------:R-:W-:Y:S01]  /*11c0c0*/  IMAD.MOV.U32 R82, RZ, RZ, 0x0 ;  /* 0x00000000ff527424 */ /* 0x000fe200078e00ff */
[----:B------:R-:W-:Y:S01]  /*11c0d0*/  BSSY.RECONVERGENT B0, `(.L_x_3680) ;  /* 0x0000018000007945 */ /* 0x000fe20003800200 */
[----:B------:R-:W-:Y:S02]  /*11c0e0*/  IMAD.MOV.U32 R83, RZ, RZ, 0x40590000 ;  /* 0x40590000ff537424 */ /* 0x000fe400078e00ff */
[----:B------:R-:W-:-:S03]  /*11c0f0*/  IMAD.MOV.U32 R84, RZ, RZ, 0x1 ;  /* 0x00000001ff547424 */ /* 0x000fc600078e00ff */
[----:B------:R-:W3:Y:S03]  /*11c100*/  F2I.F64.TRUNC R86, R86 ;  /* 0x0000005600567311 */ /* 0x000ee6000030d100 */
[----:B0-----:R-:W-:-:S08]  /*11c110*/  DFMA R80, R84, -R82, 1 ;  /* 0x3ff000005450742b */ /* 0x001fd00000000852 */
[----:B------:R-:W-:-:S08]  /*11c120*/  DFMA R80, R80, R80, R80 ;  /* 0x000000505050722b */ /* 0x000fd00000000050 */
[----:B------:R-:W-:Y:S02]  /*11c130*/  DFMA R84, R84, R80, R84 ;  /* 0x000000505454722b */ /* 0x000fe40000000054 */
[----:B---3--:R-:W0:Y:S06]  /*11c140*/  I2F.F64 R80, R86 ;  /* 0x0000005600507312 */ /* 0x008e2c0000201c00 */
[----:B------:R-:W-:-:S08]  /*11c150*/  DFMA R82, R84, -R82, 1 ;  /* 0x3ff000005452742b */ /* 0x000fd00000000852 */
[----:B------:R-:W-:Y:S01]  /*11c160*/  DFMA R82, R84, R82, R84 ;  /* 0x000000525452722b */ /* 0x000fe20000000054 */
[----:B0-----:R-:W-:-:S07]  /*11c170*/  FSETP.GEU.AND P1, PT, |R81|, 6.5827683646048100446e-37, PT ;  /* 0x036000005100780b */ /* 0x001fce0003f2e200 */
        /* <DEDUP_REMOVED lines=12> */
[----:B-12---:R-:W-:Y:S05]  /*11c240*/  CALL.REL.NOINC `($__internal_0_$__cuda_sm20_div_rn_f64_full) ;  /* 0x000002d400947944 */ /* 0x006fea0003c00000 */
.L_x_3681:
[----:B------:R-:W-:Y:S05]  /*11c250*/  BSYNC.RECONVERGENT B0 ;  /* 0x0000000000007941 */ /* 0x000fea0003800200 */
.L_x_3680:
[----:B------:R-:W-:Y:S01]  /*11c260*/  R2UR UR4, R62 ;  /* 0x000000003e0472ca */ /* 0x000fe200000e0000 */
[----:B------:R-:W-:Y:S01]  /*11c270*/  IMAD.MOV.U32 R82, RZ, RZ, R108 ;  /* 0x000000ffff527224 */ /* 0x000fe200078e006c */
[----:B------:R-:W-:Y:S01]  /*11c280*/  R2UR UR5, R63 ;  /* 0x000000003f0572ca */ /* 0x000fe200000e0000 */
[----:B------:R-:W-:-:S12]  /*11c290*/  IMAD.MOV.U32 R83, RZ, RZ, R109 ;  /* 0x000000ffff537224 */ /* 0x000fd800078e006d */
[----:B------:R0:W-:Y:S02]  /*11c2a0*/  STG.E.64 desc[UR4][R56.64+0x2730], R108 ;  /* 0x0027306c38007986 */ /* 0x0001e4000c101b04 */
.L_x_3603:
[----:B------:R-:W-:Y:S05]  /*11c2b0*/  BSYNC.RECONVERGENT B10 ;  /* 0x00000000000a7941 */ /* 0x000fea0003800200 */
.L_x_3602:
[----:B------:R-:W3:Y:S01]  /*11c2c0*/  LDCU UR4, c[0x3][0x24] ;  /* 0x00c00480ff0477ac */ /* 0x000ee20008000800 */
[----:B------:R-:W-:Y:S01]  /*11c2d0*/  IMAD.MOV.U32 R55, RZ, RZ, RZ ;  /* 0x000000ffff377224 */ /* 0x000fe200078e00ff */
[----:B------:R-:W-:Y:S02]  /*11c2e0*/  UMOV UR5, 0x5 ;  /* 0x0000000500057882 */ /* 0x000fe40000000000 */
[----:B---3--:R-:W-:-:S09]  /*11c2f0*/  UIMAD UR4, UR4, UR5, 0x2c ;  /* 0x0000002c040474a4 */ /* 0x008fd2000f8e0205 */
[----:B------:R-:W3:Y:S02]  /*11c300*/  I2F.F64 R80, UR4 ;  /* 0x0000000400507d12 */ /* 0x000ee40008201c00 */
[----:B---3--:R-:W-:-:S14]  /*11c310*/  DSETP.GT.AND P0, PT, R82, R80, PT ;  /* 0x000000505200722a */ /* 0x008fdc0003f04000 */
[----:B------:R-:W-:Y:S05]  /*11c320*/  @P0 BREAK.RELIABLE B4 ;  /* 0x0000000000040942 */ /* 0x000fea0003800100 */
[----:B------:R-:W-:Y:S05]  /*11c330*/  @P0 BREAK.RELIABLE B5 ;  /* 0x0000000000050942 */ /* 0x000fea0003800100 */
[----:B------:R-:W-:Y:S05]  /*11c340*/  @P0 BRA `(.L_x_3129) ;  /* 0x00000164002c0947 */ /* 0x000fea0003800000 */
[----:B------:R-:W-:Y:S01]  /*11c350*/  R2UR UR4, R62 ;  /* 0x000000003e0472ca */ /* 0x000fe200000e0000 */
[----:B------:R-:W-:Y:S01]  /*11c360*/  IMAD.SHL.U32 R85, R122, 0x2, RZ ;  /* 0x000000027a557824 */ /* 0x000fe200078e00ff */
[----:B------:R-:W-:-:S03]  /*11c370*/  R2UR UR5, R63 ;  /* 0x000000003f0572ca */ /* 0x000fc600000e0000 */
[----:B------:R-:W-:-:S10]  /*11c380*/  IMAD.WIDE R84, R85, 0x8, R44 ;  /* 0x0000000855547825 */ /* 0x000fd400078e022c */
[----:B------:R-:W3:Y:S01]  /*11c390*/  LDG.E.64 R80, desc[UR4][R84.64+0x8] ;  /* 0x0000080454507981 */ /* 0x000ee2000c1e1b00 */
[----:B------:R-:W-:Y:S02]  /*11c3a0*/  R2UR UR8, R62 ;  /* 0x000000003e0872ca */ /* 0x000fe400000e0000 */
[----:B------:R-:W-:Y:S01]  /*11c3b0*/  R2UR UR9, R63 ;  /* 0x000000003f0972ca */ /* 0x000fe200000e0000 */
[----:B---3--:R-:W-:Y:S01]  /*11c3c0*/  DSETP.GT.AND P0, PT, R82, R80, PT ;  /* 0x000000505200722a */ /* 0x008fe20003f04000 */
[----:B------:R-:W-:-:S13]  /*11c3d0*/  IMAD.WIDE R80, R3, 0x4, R42 ;  /* 0x0000000403507825 */ /* 0x000fda00078e022a */
[----:B------:R-:W-:Y:S02]  /*11c3e0*/  @P0 R2UR UR4, R62 ;  /* 0x000000003e0402ca */ /* 0x000fe400000e0000 */
[----:B------:R-:W-:-:S13]  /*11c3f0*/  @P0 R2UR UR5, R63 ;  /* 0x000000003f0502ca */ /* 0x000fda00000e0000 */
[----:B------:R3:W-:Y:S04]  /*11c400*/  @P0 STG.E.64 desc[UR4][R84.64+0x8], R82 ;  /* 0x0000085254000986 */ /* 0x0007e8000c101b04 */
[----:B------:R-:W2:Y:S01]  /*11c410*/  LDG.E R55, desc[UR8][R80.64+0x4] ;  /* 0x0000040850377981 */ /* 0x000ea2000c1e1900 */
[----:B------:R-:W-:Y:S02]  /*11c420*/  R2UR UR4, R62 ;  /* 0x000000003e0472ca */ /* 0x000fe400000e0000 */
[----:B------:R-:W-:Y:S01]  /*11c430*/  R2UR UR5, R63 ;  /* 0x000000003f0572ca */ /* 0x000fe200000e0000 */
[----:B------:R-:W-:Y:S01]  /*11c440*/  BSSY.RECONVERGENT B0, `(.L_x_3682) ;  /* 0x00000d6000007945 */ /* 0x000fe20003800200 */
[----:B------:R-:W-:-:S11]  /*11c450*/  IMAD.WIDE R96, R36, 0x4, R42 ;  /* 0x0000000424607825 */ /* 0x000fd600078e022a */
        /* <DEDUP_REMOVED lines=9> */
[----:B------:R-:W-:Y:S01]  /*11c4f0*/  IMAD.MOV.U32 R55, RZ, RZ, RZ ;  /* 0x000000ffff377224 */ /* 0x000fe200078e00ff */
[----:B------:R-:W-:-:S07]  /*11c500*/  SHF.R.S32.HI R86, RZ, 0x1, R3 ;  /* 0x00000001ff567819 */ /* 0x000fce0000011403 */
.L_x_3685:
        /* <DEDUP_REMOVED lines=38> */
.L_x_3684:
[----:B------:R-:W-:Y:S02]  /*11c770*/  R2UR UR4, R62 ;  /* 0x000000003e0472ca */ /* 0x000fe400000e0000 */
[----:B------:R-:W-:-:S13]  /*11c780*/  R2UR UR5, R63 ;  /* 0x000000003f0572ca */ /* 0x000fda00000e0000 */
[----:B--2---:R-:W2:Y:S04]  /*11c790*/  LDG.E R55, desc[UR4][R96.64+0x4] ;  /* 0x0000040460377981 */ /* 0x004ea8000c1e1900 */
        /* <DEDUP_REMOVED lines=11> */
.L_x_3687:
        /* <DEDUP_REMOVED lines=38> */
.L_x_3686:
        /* <DEDUP_REMOVED lines=14> */
[----:B---3--:R-:W-:-:S08]  /*11cb90*/  DFMA R94, R82, -R94, 1 ;  /* 0x3ff00000525e742b */ /* 0x008fd0000000085e */
        /* <DEDUP_REMOVED lines=41> */
.L_x_3683:
        /* <DEDUP_REMOVED lines=55> */
.L_x_3688:
[----:B------:R-:W-:Y:S05]  /*11d1a0*/  BSYNC.RECONVERGENT B0 ;  /* 0x0000000000007941 */ /* 0x000fea0003800200 */
.L_x_3682:
        /* <DEDUP_REMOVED lines=24> */
[----:B---3--:R-:W-:-:S07]  /*11d330*/  IMAD.MOV.U32 R3, RZ, RZ, 0x1 ;  /* 0x00000001ff037424 */ /* 0x008fce00078e00ff */
.L_x_3698:
        /* <DEDUP_REMOVED lines=20> */
.L_x_3695:
[----:B------:R-:W-:Y:S01]  /*11d480*/  IMAD.MOV.U32 R36, RZ, RZ, 0x3 ;  /* 0x00000003ff247424 */ /* 0x000fe200078e00ff */
[----:B------:R-:W-:Y:S06]  /*11d490*/  BRA `(.L_x_3697) ;  /* 0x0000000000187947 */ /* 0x000fec0003800000 */
.L_x_3694:
[----:B------:R-:W-:-:S13]  /*11d4a0*/  ISETP.NE.AND P0, PT, R82, 0x54, PT ;  /* 0x000000545200780c */ /* 0x000fda0003f05270 */
[----:B------:R-:W-:Y:S05]  /*11d4b0*/  @!P0 BRA `(.L_x_3697) ;  /* 0x0000000000108947 */ /* 0x000fea0003800000 */
[----:B------:R-:W-:Y:S01]  /*11d4c0*/  ISETP.NE.AND P0, PT, R82, 0x47, PT ;  /* 0x000000475200780c */ /* 0x000fe20003f05270 */
[----:B------:R-:W-:-:S12]  /*11d4d0*/  IMAD.MOV.U32 R36, RZ, RZ, 0x1 ;  /* 0x00000001ff247424 */ /* 0x000fd800078e00ff */
[----:B------:R-:W-:Y:S05]  /*11d4e0*/  @!P0 BRA `(.L_x_3697) ;  /* 0x0000000000048947 */ /* 0x000fea0003800000 */
.L_x_3696:
[----:B------:R-:W-:-:S07]  /*11d4f0*/  IMAD.MOV.U32 R36, RZ, RZ, 0x4 ;  /* 0x00000004ff247424 */ /* 0x000fce00078e00ff */
.L_x_3697:
[----:B------:R-:W-:Y:S05]  /*11d500*/  BSYNC.RECONVERGENT B2 ;  /* 0x0000000000027941 */ /* 0x000fea0003800200 */
.L_x_3693:
        /* <DEDUP_REMOVED lines=11> */
.L_x_3692:
[----:B------:R-:W-:Y:S05]  /*11d5c0*/  BSYNC.RECONVERGENT B1 ;  /* 0x0000000000017941 */ /* 0x000fea0003800200 */
.L_x_3691:
[----:B------:R-:W-:Y:S05]  /*11d5d0*/  BRA `(.L_x_3699) ;  /* 0x0000000000a07947 */ /* 0x000fea0003800000 */
.L_x_3690:
[----:B------:R-:W-:-:S13]  /*11d5e0*/  ISETP.GE.AND P0, PT, R55, 0x1, PT ;  /* 0x000000013700780c */ /* 0x000fda0003f06270 */
[----:B------:R-:W-:Y:S05]  /*11d5f0*/  @!P0 BRA `(.L_x_3699) ;  /* 0x0000000000988947 */ /* 0x000fea0003800000 */
[----:B---3--:R-:W-:-:S07]  /*11d600*/  IMAD.MOV.U32 R3, RZ, RZ, 0x1 ;  /* 0x00000001ff037424 */ /* 0x008fce00078e00ff */
.L_x_3705:
        /* <DEDUP_REMOVED lines=17> */
.L_x_3701:
[----:B------:R-:W-:Y:S01]  /*11d720*/  ISETP.NE.AND P0, PT, R82, 0x47, PT ;  /* 0x000000475200780c */ /* 0x000fe20003f05270 */
[----:B------:R-:W-:-:S12]  /*11d730*/  IMAD.MOV.U32 R36, RZ, RZ, 0x2 ;  /* 0x00000002ff247424 */ /* 0x000fd800078e00ff */
[----:B------:R-:W-:Y:S05]  /*11d740*/  @!P0 BRA `(.L_x_3702) ;  /* 0x0000000000148947 */ /* 0x000fea0003800000 */
[----:B------:R-:W-:-:S13]  /*11d750*/  ISETP.NE.AND P0, PT, R82, 0x54, PT ;  /* 0x000000545200780c */ /* 0x000fda0003f05270 */
[----:B------:R-:W-:Y:S05]  /*11d760*/  @!P0 BRA `(.L_x_3704) ;  /* 0x0000000000088947 */ /* 0x000fea0003800000 */
.L_x_3703:
[----:B------:R-:W-:Y:S01]  /*11d770*/  IMAD.MOV.U32 R36, RZ, RZ, 0x4 ;  /* 0x00000004ff247424 */ /* 0x000fe200078e00ff */
[----:B------:R-:W-:Y:S06]  /*11d780*/  BRA `(.L_x_3702) ;  /* 0x0000000000047947 */ /* 0x000fec0003800000 */
.L_x_3704:
[----:B------:R-:W-:-:S07]  /*11d790*/  IMAD.MOV.U32 R36, RZ, RZ, 0x3 ;  /* 0x00000003ff247424 */ /* 0x000fce00078e00ff */
.L_x_3702:
[----:B------:R-:W-:Y:S05]  /*11d7a0*/  BSYNC.RECONVERGENT B1 ;  /* 0x0000000000017941 */ /* 0x000fea0003800200 */
.L_x_3700:
        /* <DEDUP_REMOVED lines=11> */
.L_x_3699:
[----:B------:R-:W-:Y:S05]  /*11d860*/  BSYNC.RECONVERGENT B0 ;  /* 0x0000000000007941 */ /* 0x000fea0003800200 */
.L_x_3689:
[----:B------:R-:W0:Y:S01]  /*11d870*/  LDCU UR4, c[0x3][0x38] ;  /* 0x00c00700ff0477ac */ /* 0x000e220008000800 */
[----:B------:R-:W-:Y:S01]  /*11d880*/  BSSY.RECONVERGENT B0, `(.L_x_3706) ;  /* 0x0000063000007945 */ /* 0x000fe20003800200 */
[----:B0-----:R-:W-:-:S09]  /*11d890*/  UISETP.NE.AND UP0, UPT, UR4, 0x1, UPT ;  /* 0x000000010400788c */ /* 0x001fd2000bf05270 */
[----:B------:R-:W-:Y:S05]  /*11d8a0*/  BRA.U !UP0, `(.L_x_3707) ;  /* 0x0000000108bc7547 */ /* 0x000fea000b800000 */
[----:B------:R-:W-:Y:S02]  /*11d8b0*/  R2UR UR4, R62 ;  /* 0x000000003e0472ca */ /* 0x000fe400000e0000 */
[----:B------:R-:W-:-:S13]  /*11d8c0*/  R2UR UR5, R63 ;  /* 0x000000003f0572ca */ /* 0x000fda00000e0000 */
[----:B---3--:R-:W2:Y:S02]  /*11d8d0*/  LDG.E R3, desc[UR4][R60.64+0xcc] ;  /* 0x0000cc043c037981 */ /* 0x008ea4000c1e1900 */
[----:B--2---:R-:W-:-:S13]  /*11d8e0*/  ISETP.GE.AND P0, PT, R3, 0x1, PT ;  /* 0x000000010300780c */ /* 0x004fda0003f06270 */
[----:B------:R-:W-:Y:S05]  /*11d8f0*/  @!P0 BRA `(.L_x_3708) ;  /* 0x00000004006c8947 */ /* 0x000fea0003800000 */
[----:B------:R-:W-:Y:S01]  /*11d900*/  BSSY.RECONVERGENT B1, `(.L_x_3709) ;  /* 0x0000027000017945 */ /* 0x000fe20003800200 */
[----:B------:R-:W-:-:S07]  /*11d910*/  IMAD.MOV.U32 R3, RZ, RZ, 0x1 ;  /* 0x00000001ff037424 */ /* 0x000fce00078e00ff */
.L_x_3715:
        /* <DEDUP_REMOVED lines=17> */
.L_x_3712:
[----:B------:R-:W-:Y:S01]  /*11da30*/  IMAD.MOV.U32 R36, RZ, RZ, 0x3 ;  /* 0x00000003ff247424 */ /* 0x000fe200078e00ff */
[----:B------:R-:W-:Y:S06]  /*11da40*/  BRA `(.L_x_3714) ;  /* 0x0000000000187947 */ /* 0x000fec0003800000 */
.L_x_3711:
[----:B------:R-:W-:-:S13]  /*11da50*/  ISETP.NE.AND P0, PT, R80, 0x54, PT ;  /* 0x000000545000780c */ /* 0x000fda0003f05270 */
[----:B------:R-:W-:Y:S05]  /*11da60*/  @!P0 BRA `(.L_x_3714) ;  /* 0x0000000000108947 */ /* 0x000fea0003800000 */
[----:B------:R-:W-:Y:S01]  /*11da70*/  ISETP.NE.AND P0, PT, R80, 0x47, PT ;  /* 0x000000475000780c */ /* 0x000fe20003f05270 */
[----:B------:R-:W-:-:S12]  /*11da80*/  IMAD.MOV.U32 R36, RZ, RZ, 0x1 ;  /* 0x00000001ff247424 */ /* 0x000fd800078e00ff */
[----:B------:R-:W-:Y:S05]  /*11da90*/  @!P0 BRA `(.L_x_3714) ;  /* 0x0000000000048947 */ /* 0x000fea0003800000 */
.L_x_3713:
[----:B------:R-:W-:-:S07]  /*11daa0*/  IMAD.MOV.U32 R36, RZ, RZ, 0x4 ;  /* 0x00000004ff247424 */ /* 0x000fce00078e00ff */
.L_x_3714:
[----:B------:R-:W-:Y:S05]  /*11dab0*/  BSYNC.RECONVERGENT B2 ;  /* 0x0000000000027941 */ /* 0x000fea0003800200 */
.L_x_3710:
        /* <DEDUP_REMOVED lines=12> */
.L_x_3709:
[----:B------:R-:W-:Y:S01]  /*11db80*/  IMAD.MOV.U32 R3, RZ, RZ, R38 ;  /* 0x000000ffff037224 */ /* 0x000fe200078e0026 */
[----:B------:R-:W-:Y:S06]  /*11db90*/  BRA `(.L_x_3708) ;  /* 0x0000000000c47947 */ /* 0x000fec0003800000 */
.L_x_3707:
[----:B------:R-:W-:Y:S02]  /*11dba0*/  R2UR UR4, R62 ;  /* 0x000000003e0472ca */ /* 0x000fe400000e0000 */
[----:B------:R-:W-:-:S13]  /*11dbb0*/  R2UR UR5, R63 ;  /* 0x000000003f0572ca */ /* 0x000fda00000e0000 */
[----:B---3--:R-:W2:Y:S02]  /*11dbc0*/  LDG.E R3, desc[UR4][R60.64+0xcc] ;  /* 0x0000cc043c037981 */ /* 0x008ea4000c1e1900 */
[----:B--2---:R-:W-:-:S13]  /*11dbd0*/  ISETP.GE.AND P0, PT, R3, 0x1, PT ;  /* 0x000000010300780c */ /* 0x004fda0003f06270 */
[----:B------:R-:W-:Y:S05]  /*11dbe0*/  @!P0 BRA `(.L_x_3708) ;  /* 0x0000000000b08947 */ /* 0x000fea0003800000 */
[----:B------:R-:W-:Y:S01]  /*11dbf0*/  BSSY.RECONVERGENT B1, `(.L_x_3716) ;  /* 0x000002a000017945 */ /* 0x000fe20003800200 */
[----:B------:R-:W-:-:S07]  /*11dc00*/  IMAD.MOV.U32 R3, RZ, RZ, 0x1 ;  /* 0x00000001ff037424 */ /* 0x000fce00078e00ff */
.L_x_3722:
        /* <DEDUP_REMOVED lines=20> */
.L_x_3718:
[----:B------:R-:W-:Y:S01]  /*11dd50*/  ISETP.NE.AND P0, PT, R80, 0x47, PT ;  /* 0x000000475000780c */ /* 0x000fe20003f05270 */
[----:B------:R-:W-:-:S12]  /*11dd60*/  IMAD.MOV.U32 R36, RZ, RZ, 0x2 ;  /* 0x00000002ff247424 */ /* 0x000fd800078e00ff */
[----:B------:R-:W-:Y:S05]  /*11dd70*/  @!P0 BRA `(.L_x_3719) ;  /* 0x0000000000148947 */ /* 0x000fea0003800000 */
[----:B------:R-:W-:-:S13]  /*11dd80*/  ISETP.NE.AND P0, PT, R80, 0x54, PT ;  /* 0x000000545000780c */ /* 0x000fda0003f05270 */
[----:B------:R-:W-:Y:S05]  /*11dd90*/  @!P0 BRA `(.L_x_3721) ;  /* 0x0000000000088947 */ /* 0x000fea0003800000 */
.L_x_3720:
[----:B------:R-:W-:Y:S01]  /*11dda0*/  IMAD.MOV.U32 R36, RZ, RZ, 0x4 ;  /* 0x00000004ff247424 */ /* 0x000fe200078e00ff */
[----:B------:R-:W-:Y:S06]  /*11ddb0*/  BRA `(.L_x_3719) ;  /* 0x0000000000047947 */ /* 0x000fec0003800000 */
.L_x_3721:
[----:B------:R-:W-:-:S07]  /*11ddc0*/  IMAD.MOV.U32 R36, RZ, RZ, 0x3 ;  /* 0x00000003ff247424 */ /* 0x000fce00078e00ff */
.L_x_3719:
[----:B------:R-:W-:Y:S05]  /*11ddd0*/  BSYNC.RECONVERGENT B2 ;  /* 0x0000000000027941 */ /* 0x000fea0003800200 */
.L_x_3717:
        /* <DEDUP_REMOVED lines=12> */
.L_x_3716:
[----:B------:R-:W-:-:S07]  /*11dea0*/  IMAD.MOV.U32 R3, RZ, RZ, R38 ;  /* 0x000000ffff037224 */ /* 0x000fce00078e0026 */
.L_x_3708:
[----:B------:R-:W-:Y:S05]  /*11deb0*/  BSYNC.RECONVERGENT B0 ;  /* 0x0000000000007941 */ /* 0x000fea0003800200 */
.L_x_3706:
        /* <DEDUP_REMOVED lines=30> */
.L_x_3729:
[----:B------:R-:W-:Y:S01]  /*11e0a0*/  R2UR UR4, R62 ;  /* 0x000000003e0472ca */ /* 0x000fe200000e0000 */
[----:B--2---:R-:W-:Y:S01]  /*11e0b0*/  IMAD.MOV.U32 R55, RZ, RZ, 0x1 ;  /* 0x00000001ff377424 */ /* 0x004fe200078e00ff */
[----:B------:R-:W-:Y:S01]  /*11e0c0*/  R2UR UR5, R63 ;  /* 0x000000003f0572ca */ /* 0x000fe200000e0000 */
[----:B------:R-:W-:Y:S01]  /*11e0d0*/  BSSY.RECONVERGENT B1, `(.L_x_3725) ;  /* 0x0000051000017945 */ /* 0x000fe20003800200 */
[----:B-----5:R-:W-:-:S11]  /*11e0e0*/  ISETP.GE.AND P0, PT, R38, 0x1, PT ;  /* 0x000000012600780c */ /* 0x020fd60003f06270 */
[----:B------:R2:W-:Y:S02]  /*11e0f0*/  STG.E desc[UR4][R60.64+0xdc], R55 ;  /* 0x0000dc373c007986 */ /* 0x0005e4000c101904 */
[----:B---3--:R-:W-:Y:S05]  /*11e100*/  @!P0 BRA `(.L_x_3726) ;  /* 0x0000000400348947 */ /* 0x008fea0003800000 */
[----:B------:R-:W-:Y:S01]  /*11e110*/  BSSY.RECONVERGENT B2, `(.L_x_3727) ;  /* 0x0000046000027945 */ /* 0x000fe20003800200 */
[----:B------:R-:W-:-:S07]  /*11e120*/  IMAD.MOV.U32 R3, RZ, RZ, 0x1 ;  /* 0x00000001ff037424 */ /* 0x000fce00078e00ff */
.L_x_3728:
[----:B------:R-:W-:Y:S02]  /*11e130*/  R2UR UR4, R62 ;  /* 0x000000003e0472ca */ /* 0x000fe400000e0000 */
[----:B------:R-:W-:-:S13]  /*11e140*/  R2UR UR5, R63 ;  /* 0x000000003f0572ca */ /* 0x000fda00000e0000 */
[----:B--2---:R-:W2:Y:S01]  /*11e150*/  LDG.E R55, desc[UR4][R60.64+0xd8] ;  /* 0x0000d8043c377981 */ /* 0x004ea2000c1e1900 */
[----:B------:R-:W-:Y:S02]  /*11e160*/  R2UR UR8, R62 ;  /* 0x000000003e0872ca */ /* 0x000fe400000e0000 */
[----:B------:R-:W-:Y:S02]  /*11e170*/  R2UR UR9, R63 ;  /* 0x000000003f0972ca */ /* 0x000fe400000e0000 */
[----:B---3--:R-:W-:-:S04]  /*11e180*/  IADD3 R80, P1, PT, R3, R58, RZ ;  /* 0x0000003a03507210 */ /* 0x008fc80007f3e0ff */
        /* <DEDUP_REMOVED lines=22> */
[----:B------:R-:W3:Y:S04]  /*11e2f0*/  @P0 LDG.E R3, desc[UR8][R60.64+0xd8] ;  /* 0x0000d8083c030981 */ /* 0x000ee8000c1e1900 */
[----:B------:R-:W5:Y:S04]  /*11e300*/  @P0 LDG.E R36, desc[UR10][R60.64+0xcc] ;  /* 0x0000cc0a3c240981 */ /* 0x000f68000c1e1900 */
[----:B------:R-:W4:Y:S01]  /*11e310*/  @P0 LDG.E R38, desc[UR12][R60.64+0xdc] ;  /* 0x0000dc0c3c260981 */ /* 0x000f22000c1e1900 */
[----:B------:R-:W-:-:S02]  /*11e320*/  @!P0 R2UR UR8, R62 ;  /* 0x000000003e0882ca */ /* 0x000fc400000e0000 */
[C---:B------:R-:W-:Y:S02]  /*11e330*/  @!P0 R2UR UR9, R63.reuse ;  /* 0x000000003f0982ca */ /* 0x040fe400000e0000 */
[C---:B------:R-:W-:Y:S02]  /*11e340*/  @!P0 R2UR UR10, R62.reuse ;  /* 0x000000003e0a82ca */ /* 0x040fe400000e0000 */
[C---:B------:R-:W-:Y:S02]  /*11e350*/  @!P0 R2UR UR11, R63.reuse ;  /* 0x000000003f0b82ca */ /* 0x040fe400000e0000 */
[C---:B------:R-:W-:Y:S02]  /*11e360*/  @!P0 R2UR UR12, R62.reuse ;  /* 0x000000003e0c82ca */ /* 0x040fe400000e0000 */
[----:B------:R-:W-:Y:S01]  /*11e370*/  @!P0 R2UR UR13, R63 ;  /* 0x000000003f0d82ca */ /* 0x000fe200000e0000 */
[----:B--2---:R-:W-:Y:S01]  /*11e380*/  @P0 IMAD.MOV.U32 R81, RZ, RZ, -0x40100000 ;  /* 0xbff00000ff510424 */ /* 0x004fe200078e00ff */
[----:B------:R-:W-:-:S02]  /*11e390*/  @!P0 R2UR UR14, R62 ;  /* 0x000000003e0e82ca */ /* 0x000fc400000e0000 */
[----:B------:R-:W-:Y:S01]  /*11e3a0*/  @!P0 R2UR UR15, R63 ;  /* 0x000000003f0f82ca */ /* 0x000fe200000e0000 */
[----:B---3--:R-:W-:-:S04]  /*11e3b0*/  @P0 VIADD R3, R3, 0xffffffff ;  /* 0xffffffff03030836 */ /* 0x008fc80000000000 */
[----:B-----5:R-:W-:-:S04]  /*11e3c0*/  @P0 IMAD R3, R3, R36, R52 ;  /* 0x0000002403030224 */ /* 0x020fc800078e0234 */
[----:B----4-:R-:W-:-:S04]  /*11e3d0*/  @P0 IMAD.IADD R3, R38, 0x1, R3 ;  /* 0x0000000126030824 */ /* 0x010fc800078e0203 */
[----:B------:R-:W-:-:S05]  /*11e3e0*/  @P0 IMAD.WIDE R82, R3, 0x8, R46 ;  /* 0x0000000803520825 */ /* 0x000fca00078e022e */
[----:B------:R3:W-:Y:S04]  /*11e3f0*/  @P0 STG.E.64 desc[UR4][R82.64], R80 ;  /* 0x0000005052000986 */ /* 0x0007e8000c101b04 */
[----:B------:R3:W-:Y:S04]  /*11e400*/  @!P0 STG.E.64 desc[UR8][R84.64], RZ ;  /* 0x000000ff54008986 */ /* 0x0007e8000c101b08 */
[----:B------:R-:W2:Y:S04]  /*11e410*/  @!P0 LDG.E R3, desc[UR10][R60.64+0xd8] ;  /* 0x0000d80a3c038981 */ /* 0x000ea8000c1e1900 */
        /* <DEDUP_REMOVED lines=9> */
[----:B----4-:R-:W-:-:S04]  /*11e4b0*/  @!P0 IMAD R3, R3, R36, R52 ;  /* 0x0000002403038224 */ /* 0x010fc800078e0234 */
[----:B-----5:R-:W-:-:S04]  /*11e4c0*/  @!P0 IMAD.IADD R3, R38, 0x1, R3 ;  /* 0x0000000126038824 */ /* 0x020fc800078e0203 */
[----:B------:R-:W-:-:S05]  /*11e4d0*/  @!P0 IMAD.WIDE R80, R3, 0x8, R46 ;  /* 0x0000000803508825 */ /* 0x000fca00078e022e */
[----:B------:R3:W-:Y:S01]  /*11e4e0*/  @!P0 STG.E.64 desc[UR4][R80.64], R86 ;  /* 0x0000005650008986 */ /* 0x0007e2000c101b04 */
[----:B------:R-:W-:Y:S02]  /*11e4f0*/  R2UR UR4, R62 ;  /* 0x000000003e0472ca */ /* 0x000fe400000e0000 */
[----:B------:R-:W-:Y:S01]  /*11e500*/  R2UR UR5, R63 ;  /* 0x000000003f0572ca */ /* 0x000fe200000e0000 */
[----:B------:R-:W2:-:S12]  /*11e510*/  LDG.E R55, desc[UR8][R60.64+0xdc] ;  /* 0x0000dc083c377981 */ /* 0x000e98000c1e1900 */
[----:B------:R-:W4:Y:S01]  /*11e520*/  LDG.E R38, desc[UR4][R60.64+0xcc] ;  /* 0x0000cc043c267981 */ /* 0x000f22000c1e1900 */
[C---:B--2---:R-:W-:Y:S01]  /*11e530*/  VIADD R3, R55.reuse, 0x1 ;  /* 0x0000000137037836 */ /* 0x044fe20000000000 */
[----:B----4-:R-:W-:-:S04]  /*11e540*/  ISETP.GE.AND P0, PT, R55, R38, PT ;  /* 0x000000263700720c */ /* 0x010fc80003f06270 */
[----:B------:R3:W-:Y:S09]  /*11e550*/  STG.E desc[UR4][R60.64+0xdc], R3 ;  /* 0x0000dc033c007986 */ /* 0x0007f2000c101904 */
[----:B------:R-:W-:Y:S05]  /*11e560*/  @!P0 BRA `(.L_x_3728) ;  /* 0xfffffff800f08947 */ /* 0x000fea000383ffff */
[----:B------:R-:W-:Y:S05]  /*11e570*/  BSYNC.RECONVERGENT B2 ;  /* 0x0000000000027941 */ /* 0x000fea0003800200 */
.L_x_3727:
[C---:B------:R-:W-:Y:S02]  /*11e580*/  R2UR UR4, R62.reuse ;  /* 0x000000003e0472ca */ /* 0x040fe400000e0000 */
[C---:B------:R-:W-:Y:S02]  /*11e590*/  R2UR UR5, R63.reuse ;  /* 0x000000003f0572ca */ /* 0x040fe400000e0000 */
[----:B------:R-:W-:Y:S02]  /*11e5a0*/  R2UR UR8, R62 ;  /* 0x000000003e0872ca */ /* 0x000fe400000e0000 */
[----:B------:R-:W-:-:S09]  /*11e5b0*/  R2UR UR9, R63 ;  /* 0x000000003f0972ca */ /* 0x000fd200000e0000 */
[----:B---3--:R3:W5:Y:S04]  /*11e5c0*/  LDG.E R3, desc[UR4][R60.64+0xd8] ;  /* 0x0000d8043c037981 */ /* 0x008768000c1e1900 */
[----:B------:R3:W5:Y:S02]  /*11e5d0*/  LDG.E R36, desc[UR8][R60.64+0xc8] ;  /* 0x0000c8083c247981 */ /* 0x000764000c1e1900 */
.L_x_3726:
[----:B------:R-:W-:Y:S05]  /*11e5e0*/  BSYNC.RECONVERGENT B1 ;  /* 0x0000000000017941 */ /* 0x000fea0003800200 */
.L_x_3725:
[----:B------:R-:W-:Y:S01]  /*11e5f0*/  R2UR UR4, R62 ;  /* 0x000000003e0472ca */ /* 0x000fe200000e0000 */
[----:B--2--5:R-:W-:Y:S01]  /*11e600*/  VIADD R55, R3, 0x1 ;  /* 0x0000000103377836 */ /* 0x024fe20000000000 */
[----:B------:R-:W-:Y:S02]  /*11e610*/  R2UR UR5, R63 ;  /* 0x000000003f0572ca */ /* 0x000fe400000e0000 */
[----:B------:R-:W-:Y:S01]  /*11e620*/  ISETP.GE.AND P0, PT, R3, R36, PT ;  /* 0x000000240300720c */ /* 0x000fe20003f06270 */
[----:B------:R-:W-:-:S10]  /*11e630*/  IMAD.MOV.U32 R3, RZ, RZ, R55 ;  /* 0x000000ffff037224 */ /* 0x000fd400078e0037 */
[----:B------:R2:W-:Y:S02]  /*11e640*/  STG.E desc[UR4][R60.64+0xd8], R55 ;  /* 0x0000d8373c007986 */ /* 0x0005e4000c101904 */
[----:B------:R-:W-:Y:S05]  /*11e650*/  @!P0 BRA `(.L_x_3729) ;  /* 0xfffffff800908947 */ /* 0x000fea000383ffff */
.L_x_3724:
[----:B------:R-:W-:Y:S05]  /*11e660*/  BSYNC.RECONVERGENT B0 ;  /* 0x0000000000007941 */ /* 0x000fea0003800200 */
.L_x_3723:
[----:B------:R-:W-:Y:S01]  /*11e670*/  ISETP.GE.AND P0, PT, R36, 0x1, PT ;  /* 0x000000012400780c */ /* 0x000fe20003f06270 */
[----:B------:R-:W-:-:S12]  /*11e680*/  BSSY.RECONVERGENT B10, `(.L_x_3730) ;  /* 0x00007140000a7945 */ /* 0x000fd80003800200 */
[----:B------:R-:W-:Y:S05]  /*11e690*/  @!P0 BRA `(.L_x_3731) ;  /* 0x0000007000488947 */ /* 0x000fea0003800000 */
[----:B------:R-:W-:Y:S02]  /*11e6a0*/  R2UR UR4, R62 ;  /* 0x000000003e0472ca */ /* 0x000fe400000e0000 */
[----:B------:R-:W-:-:S13]  /*11e6b0*/  R2UR UR5, R63 ;  /* 0x000000003f0572ca */ /* 0x000fda00000e0000 */
[----:B------:R0:W5:Y:S01]  /*11e6c0*/  LDG.E R38, desc[UR4][R60.64+0xcc] ;  /* 0x0000cc043c267981 */ /* 0x000162000c1e1900 */
[----:B--2---:R-:W-:-:S07]  /*11e6d0*/  IMAD.MOV.U32 R55, RZ, RZ, 0x1 ;  /* 0x00000001ff377424 */ /* 0x004fce00078e00ff */
.L_x_3809:
        /* <DEDUP_REMOVED lines=9> */
[----:B------:R-:W-:Y:S02]  /*11e770*/  VIADD R36, R55, 0xffffffff ;  /* 0xffffffff37247836 */ /* 0x000fe40000000000 */
[----:B--2---:R-:W-:Y:S02]  /*11e780*/  IMAD.MOV.U32 R3, RZ, RZ, 0x1 ;  /* 0x00000001ff037424 */ /* 0x004fe400078e00ff */
[----:B------:R-:W-:-:S07]  /*11e790*/  IMAD.X R85, RZ, RZ, R59, P0 ;  /* 0x000000ffff557224 */ /* 0x000fce00000e063b */
.L_x_3808:
[----:B0-----:R-:W-:Y:S01]  /*11e7a0*/  IMAD R80, R38, R36, R51 ;  /* 0x0000002426507224 */ /* 0x001fe200078e0233 */
[----:B------:R-:W-:Y:S02]  /*11e7b0*/  R2UR UR4, R62 ;  /* 0x000000003e0472ca */ /* 0x000fe400000e0000 */
[----:B------:R-:W-:Y:S01]  /*11e7c0*/  R2UR UR5, R63 ;  /* 0x000000003f0572ca */ /* 0x000fe200000e0000 */
[----:B------:R-:W-:-:S04]  /*11e7d0*/  IMAD.IADD R83, R80, 0x1, R3 ;  /* 0x0000000150537824 */ /* 0x000fc800078e0203 */
[----:B------:R-:W-:-:S08]  /*11e7e0*/  IMAD.WIDE R82, R83, 0x8, R46 ;  /* 0x0000000853527825 */ /* 0x000fd000078e022e */
[----:B--2---:R2:W5:Y:S01]  /*11e7f0*/  LDG.E.64 R80, desc[UR4][R82.64] ;  /* 0x0000000452507981 */ /* 0x004562000c1e1b00 */
[----:B---3--:R-:W-:Y:S01]  /*11e800*/  IMAD.MOV.U32 R86, RZ, RZ, -0x800000 ;  /* 0xff800000ff567424 */ /* 0x008fe200078e00ff */
[----:B------:R-:W-:Y:S01]  /*11e810*/  BSSY.RECONVERGENT B0, `(.L_x_3735) ;  /* 0x00006ec000007945 */ /* 0x000fe20003800200 */
[----:B------:R-:W-:-:S03]  /*11e820*/  IMAD.MOV.U32 R87, RZ, RZ, 0x41cdcd64 ;  /* 0x41cdcd64ff577424 */ /* 0x000fc600078e00ff */
[----:B--2---:R-:W2:Y:S05]  /*11e830*/  BMOV.32.CLEAR R82, B0 ;  /* 0x0000000000527355 */ /* 0x004eaa0000100000 */
[----:B-----5:R-:W-:Y:S01]  /*11e840*/  DSETP.GEU.AND P0, PT, |R80|, R86, PT ;  /* 0x000000565000722a */ /* 0x020fe20003f0e200 */
[----:B------:R-:W-:-:S13]  /*11e850*/  IMAD.MOV.U32 R81, RZ, RZ, R3 ;  /* 0x000000ffff517224 */ /* 0x000fda00078e0003 */
        /* <DEDUP_REMOVED lines=40> */
.L_x_3738:
        /* <DEDUP_REMOVED lines=162> */
.L_x_3744:
[----:B------:R-:W-:Y:S05]  /*11f500*/  BSYNC.RECONVERGENT B11 ;  /* 0x00000000000b7941 */ /* 0x000fea0003800200 */
.L_x_3743:
        /* <DEDUP_REMOVED lines=31> */
[----:B01----:R-:W-:Y:S05]  /*11f700*/  CALL.REL.NOINC `($__internal_0_$__cuda_sm20_div_rn_f64_full) ;  /* 0x000002a000647944 */ /* 0x003fea0003c00000 */
.L_x_3747:
[----:B------:R-:W-:Y:S05]  /*11f710*/  BSYNC.RECONVERGENT B11 ;  /* 0x00000000000b7941 */ /* 0x000fea0003800200 */
.L_x_3746:
        /* <DEDUP_REMOVED lines=19> */
.L_x_3745:
        /* <DEDUP_REMOVED lines=14> */
.L_x_3742:
        /* <DEDUP_REMOVED lines=67> */
.L_x_3750:
[----:B------:R-:W-:Y:S05]  /*11fd60*/  BSYNC.RECONVERGENT B11 ;  /* 0x00000000000b7941 */ /* 0x000fea0003800200 */
.L_x_3749:
        /* <DEDUP_REMOVED lines=32> */
.L_x_3753:
[----:B------:R-:W-:Y:S05]  /*11ff70*/  BSYNC.RECONVERGENT B11 ;  /* 0x00000000000b7941 */ /* 0x000fea0003800200 */
.L_x_3752:
        /* <DEDUP_REMOVED lines=19> */
.L_x_3751:
        /* <DEDUP_REMOVED lines=14> */
.L_x_3741:
        /* <DEDUP_REMOVED lines=15> */
.L_x_3754:
        /* <DEDUP_REMOVED lines=67> */
.L_x_3756:
[----:B------:R-:W-:Y:S05]  /*1206b0*/  BSYNC.RECONVERGENT B11 ;  /* 0x00000000000b7941 */ /* 0x000fea0003800200 */
.L_x_3755:
        /* <DEDUP_REMOVED lines=32> */
.L_x_3759:
[----:B------:R-:W-:Y:S05]  /*1208c0*/  BSYNC.RECONVERGENT B11 ;  /* 0x00000000000b7941 */ /* 0x000fea0003800200 */
.L_x_3758:
        /* <DEDUP_REMOVED lines=19> */
.L_x_3757:
        /* <DEDUP_REMOVED lines=13> */
.L_x_3748:
[----:B------:R-:W-:Y:S05]  /*120ad0*/  BSYNC.RECONVERGENT B0 ;  /* 0x0000000000007941 */ /* 0x000fea0003800200 */
.L_x_3740:
        /* <DEDUP_REMOVED lines=45> */
[----:B01----:R-:W-:Y:S05]  /*120db0*/  CALL.REL.NOINC `($__internal_0_$__cuda_sm20_div_rn_f64_full) ;  /* 0x0000028800b87944 */ /* 0x003fea0003c00000 */
.L_x_3761:
[----:B------:R-:W-:Y:S05]  /*120dc0*/  BSYNC.RECONVERGENT B0 ;  /* 0x0000000000007941 */ /* 0x000fea0003800200 */
.L_x_3760:
        /* <DEDUP_REMOVED lines=24> */
.L_x_3762:
[C---:B------:R-:W-:Y:S02]  /*120f50*/  R2UR UR4, R62.reuse ;  /* 0x000000003e0472ca */ /* 0x040fe400000e0000 */
[C---:B------:R-:W-:Y:S02]  /*120f60*/  R2UR UR5, R63.reuse ;  /* 0x000000003f0572ca */ /* 0x040fe400000e0000 */
[----:B------:R-:W-:Y:S02]  /*120f70*/  R2UR UR8, R62 ;  /* 0x000000003e0872ca */ /* 0x000fe400000e0000 */
[----:B------:R-:W-:-:S09]  /*120f80*/  R2UR UR9, R63 ;  /* 0x000000003f0972ca */ /* 0x000fd200000e0000 */
[----:B------:R3:W-:Y:S04]  /*120f90*/  STG.E.64 desc[UR4][R56.64+0x2738], R88 ;  /* 0x0027385838007986 */ /* 0x0007e8000c101b04 */
[----:B------:R3:W-:Y:S02]  /*120fa0*/  STG.E.64 desc[UR8][R56.64+0x2740], R90 ;  /* 0x0027405a38007986 */ /* 0x0007e4000c101b08 */
.L_x_3739:
[----:B------:R-:W-:Y:S05]  /*120fb0*/  BSYNC.RECONVERGENT B1 ;  /* 0x0000000000017941 */ /* 0x000fea0003800200 */
.L_x_3737:
        /* <DEDUP_REMOVED lines=9> */
[----:B------:R-:W2:Y:S04]  /*121050*/  LDG.E R38, desc[UR8][R60.64+0xe8] ;  /* 0x0000e8083c267981 */ /* 0x000ea8000c1e1900 */
[----:B---3--:R-:W3:Y:S01]  /*121060*/  LDG.E.64 R90, desc[UR4][R56.64+0x2738] ;  /* 0x00273804385a7981 */ /* 0x008ee2000c1e1b00 */
[----:B------:R-:W-:Y:S02]  /*121070*/  R2UR UR10, R62 ;  /* 0x000000003e0a72ca */ /* 0x000fe400000e0000 */
[----:B------:R-:W-:Y:S01]  /*121080*/  R2UR UR11, R63 ;  /* 0x000000003f0b72ca */ /* 0x000fe200000e0000 */
[----:B-----5:R-:W-:-:S04]  /*121090*/  IMAD R3, R36, R3, R52 ;  /* 0x0000000324037224 */ /* 0x020fc800078e0234 */
[----:B--2---:R-:W-:-:S04]  /*1210a0*/  IMAD.IADD R3, R38, 0x1, R3 ;  /* 0x0000000126037824 */ /* 0x004fc800078e0203 */
[----:B------:R-:W-:-:S05]  /*1210b0*/  IMAD.WIDE R88, R3, 0x8, R46 ;  /* 0x0000000803587825 */ /* 0x000fca00078e022e */
[----:B---3--:R2:W-:Y:S04]  /*1210c0*/  STG.E.64 desc[UR4][R88.64], R90 ;  /* 0x0000005a58007986 */ /* 0x0085e8000c101b04 */
[----:B------:R-:W3:Y:S04]  /*1210d0*/  LDG.E R3, desc[UR8][R60.64+0xcc] ;  /* 0x0000cc083c037981 */ /* 0x000ee8000c1e1900 */
[----:B------:R-:W5:Y:S04]  /*1210e0*/  LDG.E R38, desc[UR10][R60.64+0xe8] ;  /* 0x0000e80a3c267981 */ /* 0x000f68000c1e1900 */
[----:B------:R-:W4:Y:S01]  /*1210f0*/  LDG.E.64 R86, desc[UR4][R56.64+0x2740] ;  /* 0x0027400438567981 */ /* 0x000f22000c1e1b00 */
[----:B---3--:R-:W-:-:S04]  /*121100*/  IMAD R3, R36, R3, R51 ;  /* 0x0000000324037224 */ /* 0x008fc800078e0233 */
[----:B-----5:R-:W-:-:S04]  /*121110*/  IMAD.IADD R3, R38, 0x1, R3 ;  /* 0x0000000126037824 */ /* 0x020fc800078e0203 */
[----:B------:R-:W-:-:S05]  /*121120*/  IMAD.WIDE R80, R3, 0x8, R46 ;  /* 0x0000000803507825 */ /* 0x000fca00078e022e */
[----:B----4-:R2:W-:Y:S02]  /*121130*/  STG.E.64 desc[UR4][R80.64], R86 ;  /* 0x0000005650007986 */ /* 0x0105e4000c101b04 */
.L_x_3764:
[----:B------:R-:W-:Y:S05]  /*121140*/  BSYNC.RECONVERGENT B0 ;  /* 0x0000000000007941 */ /* 0x000fea0003800200 */
.L_x_3763:
[----:B------:R-:W-:Y:S02]  /*121150*/  R2UR UR4, R62 ;  /* 0x000000003e0472ca */ /* 0x000fe400000e0000 */
[----:B------:R-:W-:-:S13]  /*121160*/  R2UR UR5, R63 ;  /* 0x000000003f0572ca */ /* 0x000fda00000e0000 */
[----:B--2---:R-:W2:Y:S04]  /*121170*/  LDG.E R81, desc[UR4][R60.64+0xe8] ;  /* 0x0000e8043c517981 */ /* 0x004ea8000c1e1900 */
        /* <DEDUP_REMOVED lines=12> */
[----:B------:R-:W4:Y:S04]  /*121240*/  LDG.E.64 R86, desc[UR4][R56.64+0x2720] ;  /* 0x0027200438567981 */ /* 0x000f28000c1e1b00 */
[----:B--2---:R0:W-:Y:S08]  /*121250*/  STG.E.64 desc[UR4][R56.64+0x2758], R92 ;  /* 0x0027585c38007986 */ /* 0x0041f0000c101b04 */
[----:B------:R-:W3:Y:S01]  /*121260*/  LDG.E R38, desc[UR8][R60.64+0xcc] ;  /* 0x0000cc083c267981 */ /* 0x000ee2000c1e1900 */
[----:B------:R-:W-:-:S02]  /*121270*/  VIADD R3, R75, 0xfffffd8f ;  /* 0xfffffd8f4b037836 */ /* 0x000fc40000000000 */
[----:B------:R-:W-:Y:S02]  /*121280*/  IMAD.MOV.U32 R94, RZ, RZ, 0x1 ;  /* 0x00000001ff5e7424 */ /* 0x000fe400078e00ff */
[----:B---3--:R-:W-:-:S04]  /*121290*/  IMAD R91, R36, R38, R3 ;  /* 0x00000026245b7224 */ /* 0x008fc800078e0203 */
        /* <DEDUP_REMOVED lines=32> */
.L_x_3766:
[----:B------:R-:W-:Y:S05]  /*1214a0*/  BSYNC.RECONVERGENT B0 ;  /* 0x0000000000007941 */ /* 0x000fea0003800200 */
.L_x_3765:
        /* <DEDUP_REMOVED lines=73> */
.L_x_3769:
[----:B------:R-:W-:Y:S05]  /*121940*/  BSYNC.RELIABLE B1 ;  /* 0x0000000000017941 */ /* 0x000fea0003800100 */
.L_x_3768:
        /* <DEDUP_REMOVED lines=9> */
.L_x_3770:
[----:B------:R-:W-:Y:S05]  /*1219e0*/  BSYNC.RECONVERGENT B0 ;  /* 0x0000000000007941 */ /* 0x000fea0003800200 */
.L_x_3767:
        /* <DEDUP_REMOVED lines=28> */
[----:B01----:R-:W-:Y:S05]  /*121bb0*/  CALL.REL.NOINC `($__internal_0_$__cuda_sm20_div_rn_f64_full) ;  /* 0x0000027c00387944 */ /* 0x003fea0003c00000 */
.L_x_3772:
[----:B------:R-:W-:Y:S05]  /*121bc0*/  BSYNC.RECONVERGENT B0 ;  /* 0x0000000000007941 */ /* 0x000fea0003800200 */
.L_x_3771:
        /* <DEDUP_REMOVED lines=43> */
[----:B------:R-:W4:Y:S01]  /*121e80*/  LDG.E.64 R88, desc[UR8][R56.64+0x2770] ;  /* 0x0027700838587981 */ /* 0x000f22000c1e1b00 */
[----:B--2---:R-:W-:-:S04]  /*121e90*/  IMAD R91, R36, R38, R3 ;  /* 0x00000026245b7224 */ /* 0x004fc800078e0203 */
[----:B------:R-:W-:-:S05]  /*121ea0*/  IMAD.WIDE R90, R91, 0x8, R46 ;  /* 0x000000085b5a7825 */ /* 0x000fca00078e022e */
[----:B----4-:R3:W-:Y:S01]  /*121eb0*/  STG.E.64 desc[UR4][R90.64], R88 ;  /* 0x000000585a007986 */ /* 0x0107e2000c101b04 */
[----:B------:R-:W-:Y:S05]  /*121ec0*/  BRA `(.L_x_3775) ;  /* 0x0000000000447947 */ /* 0x000fea0003800000 */
.L_x_3774:
        /* <DEDUP_REMOVED lines=16> */
[----:B----4-:R2:W-:Y:S02]  /*121fd0*/  STG.E.64 desc[UR4][R88.64], R86 ;  /* 0x0000005658007986 */ /* 0x0105e4000c101b04 */
.L_x_3775:
[----:B------:R-:W-:Y:S05]  /*121fe0*/  BSYNC.RECONVERGENT B0 ;  /* 0x0000000000007941 */ /* 0x000fea0003800200 */
.L_x_3773:
[----:B------:R-:W-:Y:S01]  /*121ff0*/  R2UR UR4, R62 ;  /* 0x000000003e0472ca */ /* 0x000fe200000e0000 */
[----:B------:R-:W-:Y:S01]  /*122000*/  IMAD.MOV.U32 R75, RZ, RZ, 0x3 ;  /* 0x00000003ff4b7424 */ /* 0x000fe200078e00ff */
[----:B------:R-:W-:Y:S01]  /*122010*/  R2UR UR5, R63 ;  /* 0x000000003f0572ca */ /* 0x000fe200000e0000 */
[----:B------:R-:W-:Y:S01]  /*122020*/  BSSY.RECONVERGENT B1, `(.L_x_3776) ;  /* 0x0000363000017945 */ /* 0x000fe20003800200 */
[----:B------:R-:W-:-:S11]  /*122030*/  IMAD.MOV.U32 R3, RZ, RZ, 0x3 ;  /* 0x00000003ff037424 */ /* 0x000fd600078e00ff */
[----:B------:R4:W-:Y:S02]  /*122040*/  STG.E desc[UR4][R60.64+0xd8], R75 ;  /* 0x0000d84b3c007986 */ /* 0x0009e4000c101904 */
.L_x_3807:
[----:B------:R-:W-:Y:S02]  /*122050*/  R2UR UR4, R62 ;  /* 0x000000003e0472ca */ /* 0x000fe400000e0000 */
[----:B------:R-:W-:-:S13]  /*122060*/  R2UR UR5, R63 ;  /* 0x000000003f0572ca */ /* 0x000fda00000e0000 */
[----:B------:R-:W5:Y:S01]  /*122070*/  LDG.E R38, desc[UR4][R60.64+0xe8] ;  /* 0x0000e8043c267981 */ /* 0x000f62000c1e1900 */
[----:B0-----:R-:W-:Y:S01]  /*122080*/  IMAD.MOV.U32 R83, RZ, RZ, R36 ;  /* 0x000000ffff537224 */ /* 0x001fe200078e0024 */
[----:B------:R-:W-:Y:S01]  /*122090*/  R2UR UR8, R62 ;  /* 0x000000003e0872ca */ /* 0x000fe200000e0000 */
[----:B------:R-:W-:Y:S05]  /*1220a0*/  BMOV.32.CLEAR RZ, B0 ;  /* 0x0000000000ff7355 */ /* 0x000fea0000100000 */
[----:B------:R-:W-:Y:S01]  /*1220b0*/  R2UR UR9, R63 ;  /* 0x000000003f0972ca */ /* 0x000fe200000e0000 */
[----:B------:R-:W-:Y:S01]  /*1220c0*/  STG.E desc[UR4][R60.64+0xdc], R36 ;  /* 0x0000dc243c007986 */ /* 0x000fe2000c101904 */
[----:B------:R-:W-:Y:S01]  /*1220d0*/  BSSY.RECONVERGENT B0, `(.L_x_3777) ;  /* 0x0000350000007945 */ /* 0x000fe20003800200 */
[----:B-----5:R-:W-:-:S04]  /*1220e0*/  IMAD.IADD R38, R38, 0x1, -R3 ;  /* 0x0000000126267824 */ /* 0x020fc800078e0a03 */
[C---:B----4-:R-:W-:Y:S01]  /*1220f0*/  VIADD R75, R38.reuse, 0x1 ;  /* 0x00000001264b7836 */ /* 0x050fe20000000000 */
[----:B------:R-:W-:-:S05]  /*122100*/  ISETP.GE.U32.AND P0, PT, R38, 0x7fffffff, PT ;  /* 0x7fffffff2600780c */ /* 0x000fca0003f06070 */
[----:B------:R4:W-:Y:S08]  /*122110*/  STG.E desc[UR8][R60.64+0xe0], R75 ;  /* 0x0000e04b3c007986 */ /* 0x0009f0000c101908 */
[----:B--23--:R-:W-:Y:S01]  /*122120*/  @P0 IABS R81, R38 ;  /* 0x0000002600510213 */ /* 0x00cfe20000000000 */
[----:B0-----:R-:W-:Y:S01]  /*122130*/  @P0 IMAD.MOV.U32 R87, RZ, RZ, 0x1 ;  /* 0x00000001ff570424 */ /* 0x001fe200078e00ff */
[----:B------:R-:W-:Y:S01]  /*122140*/  @P0 R2UR UR12, R62 ;  /* 0x000000003e0c02ca */ /* 0x000fe200000e0000 */
[----:B----4-:R-:W-:Y:S01]  /*122150*/  @P0 IMAD.MOV.U32 R75, RZ, RZ, 0x1 ;  /* 0x00000001ff4b0424 */ /* 0x010fe200078e00ff */
        /* <DEDUP_REMOVED lines=8> */
[----:B------:R-:W-:Y:S05]  /*1221e0*/  BMOV.32.CLEAR RZ, B11 ;  /* 0x000000000bff7355 */ /* 0x000fea0000100000 */
[----:B------:R-:W-:Y:S04]  /*1221f0*/  BSSY.RECONVERGENT B11, `(.L_x_3779) ;  /* 0x000033a0000b7945 */ /* 0x000fe80003800200 */
[----:B------:R-:W2:Y:S05]  /*122200*/  BMOV.32.CLEAR R81, B11 ;  /* 0x000000000b517355 */ /* 0x000eaa0000100000 */
.L_x_3806:
[----:B------:R-:W-:Y:S02]  /*122210*/  R2UR UR4, R62 ;  /* 0x000000003e0472ca */ /* 0x000fe400000e0000 */
[----:B------:R-:W-:-:S13]  /*122220*/  R2UR UR5, R63 ;  /* 0x000000003f0572ca */ /* 0x000fda00000e0000 */
[----:B---3--:R-:W3:Y:S02]  /*122230*/  LDG.E R38, desc[UR4][R60.64+0xe8] ;  /* 0x0000e8043c267981 */ /* 0x008ee4000c1e1900 */
[----:B---3--:R-:W-:-:S13]  /*122240*/  ISETP.GE.AND P0, PT, R75, R38, PT ;  /* 0x000000264b00720c */ /* 0x008fda0003f06270 */
[----:B0---4-:R-:W-:Y:S05]  /*122250*/  @P0 BRA `(.L_x_3780) ;  /* 0x0000003000c80947 */ /* 0x011fea0003800000 */
[----:B------:R-:W-:Y:S02]  /*122260*/  R2UR UR4, R62 ;  /* 0x000000003e0472ca */ /* 0x000fe400000e0000 */
[----:B------:R-:W-:-:S13]  /*122270*/  R2UR UR5, R63 ;  /* 0x000000003f0572ca */ /* 0x000fda00000e0000 */
[----:B------:R-:W3:Y:S01]  /*122280*/  LDG.E R3, desc[UR4][R60.64+0xcc] ;  /* 0x0000cc043c037981 */ /* 0x000ee2000c1e1900 */
[----:B------:R-:W-:-:S04]  /*122290*/  VIADD R38, R83, 0xffffffff ;  /* 0xffffffff53267836 */ /* 0x000fc80000000000 */
[----:B---3--:R-:W-:-:S04]  /*1222a0*/  IMAD R38, R38, R3, R51 ;  /* 0x0000000326267224 */ /* 0x008fc800078e0233 */
[----:B0-----:R-:W-:-:S04]  /*1222b0*/  IMAD.IADD R87, R38, 0x1, R75 ;  /* 0x0000000126577824 */ /* 0x001fc800078e024b */
[----:B------:R-:W-:-:S06]  /*1222c0*/  IMAD.WIDE R86, R87, 0x8, R46 ;  /* 0x0000000857567825 */ /* 0x000fcc00078e022e */
[----:B------:R-:W3:Y:S01]  /*1222d0*/  LDG.E.64 R86, desc[UR4][R86.64] ;  /* 0x0000000456567981 */ /* 0x000ee2000c1e1b00 */
[----:B------:R-:W-:Y:S01]  /*1222e0*/  IMAD.MOV.U32 R88, RZ, RZ, -0x800000 ;  /* 0xff800000ff587424 */ /* 0x000fe200078e00ff */
[----:B------:R-:W-:Y:S05]  /*1222f0*/  BMOV.32.CLEAR RZ, B11 ;  /* 0x000000000bff7355 */ /* 0x000fea0000100000 */
[----:B------:R-:W-:Y:S01]  /*122300*/  IMAD.MOV.U32 R89, RZ, RZ, 0x41cdcd64 ;  /* 0x41cdcd64ff597424 */ /* 0x000fe200078e00ff */
[----:B------:R-:W-:Y:S04]  /*122310*/  BSSY.RECONVERGENT B11, `(.L_x_3781) ;  /* 0x000031a0000b7945 */ /* 0x000fe80003800200 */
[----:B------:R-:W0:Y:S05]  /*122320*/  BMOV.32.CLEAR R80, B11 ;  /* 0x000000000b507355 */ /* 0x000e2a0000100000 */
[----:B---3--:R-:W-:-:S14]  /*122330*/  DSETP.GEU.AND P0, PT, |R86|, R88, PT ;  /* 0x000000585600722a */ /* 0x008fdc0003f0e200 */
        /* <DEDUP_REMOVED lines=17> */
[----:B------:R-:W3:Y:S04]  /*122450*/  LDG.E R83, desc[UR10][R60.64+0xdc] ;  /* 0x0000dc0a3c537981 */ /* 0x000ee8000c1e1900 */
[----:B------:R-:W4:Y:S04]  /*122460*/  LDG.E R105, desc[UR12][R60.64+0xe0] ;  /* 0x0000e00c3c697981 */ /* 0x000f28000c1e1900 */
[----:B------:R-:W5:Y:S01]  /*122470*/  LDG.E R3, desc[UR14][R60.64+0xe8] ;  /* 0x0000e80e3c037981 */ /* 0x000f62000c1e1900 */
[----:B------:R-:W-:Y:S05]  /*122480*/  BMOV.32.CLEAR RZ, B11 ;  /* 0x000000000bff7355 */ /* 0x000fea0000100000 */
[----:B------:R-:W-:Y:S01]  /*122490*/  IMAD.MOV.U32 R86, RZ, RZ, 0x0 ;  /* 0x00000000ff567424 */ /* 0x000fe200078e00ff */
[----:B------:R-:W-:Y:S01]  /*1224a0*/  BSSY.RECONVERGENT B11, `(.L_x_3783) ;  /* 0x00002d70000b7945 */ /* 0x000fe20003800200 */
[----:B------:R-:W-:Y:S01]  /*1224b0*/  IMAD.MOV.U32 R87, RZ, RZ, -0x3f56d000 ;  /* 0xc0a93000ff577424 */ /* 0x000fe200078e00ff */
[----:B------:R0:W-:Y:S04]  /*1224c0*/  STG.E.64 desc[UR8][R56.64+0x2760], RZ ;  /* 0x002760ff38007986 */ /* 0x0001e8000c101b08 */
[----:B------:R0:W-:Y:S01]  /*1224d0*/  STG.E.64 desc[UR4][R56.64+0x2758], R86 ;  /* 0x0027585638007986 */ /* 0x0001e2000c101b04 */
[----:B------:R-:W0:Y:S05]  /*1224e0*/  BMOV.32.CLEAR R75, B11 ;  /* 0x000000000b4b7355 */ /* 0x000e2a0000100000 */
[----:B---3--:R-:W-:-:S02]  /*1224f0*/  LOP3.LUT R38, RZ, R83, RZ, 0x33, !PT ;  /* 0x00000053ff267212 */ /* 0x008fc400078e33ff */
[----:B----4-:R-:W-:-:S03]  /*122500*/  LOP3.LUT R90, RZ, R105, RZ, 0x33, !PT ;  /* 0x00000069ff5a7212 */ /* 0x010fc600078e33ff */
        /* <DEDUP_REMOVED lines=25> */
[----:B---3--:R0:W5:Y:S01]  /*1226a0*/  @!P0 LDG.E.64 R90, desc[UR8][R56.64+0x2758] ;  /* 0x00275808385a8981 */ /* 0x008162000c1e1b00 */
        /* <DEDUP_REMOVED lines=53> */
.L_x_3787:
[----:B------:R-:W-:Y:S05]  /*122a00*/  BSYNC.RECONVERGENT B11 ;  /* 0x00000000000b7941 */ /* 0x000fea0003800200 */
.L_x_3786:
        /* <DEDUP_REMOVED lines=58> */
.L_x_3789:
[----:B------:R-:W-:Y:S05]  /*122db0*/  BSYNC.RECONVERGENT B11 ;  /* 0x00000000000b7941 */ /* 0x000fea0003800200 */
.L_x_3788:
        /* <DEDUP_REMOVED lines=36> */
.L_x_3791:
[----:B------:R-:W-:Y:S05]  /*123000*/  BSYNC.RECONVERGENT B11 ;  /* 0x00000000000b7941 */ /* 0x000fea0003800200 */
.L_x_3790:
        /* <DEDUP_REMOVED lines=12> */
.L_x_3785:
        /* <DEDUP_REMOVED lines=9> */
[----:B------:R-:W3:Y:S01]  /*123160*/  LDG.E.S8 R38, desc[UR4][R98.64] ;  /* 0x0000000462267981 */ /* 0x000ee2000c1e1300 */
[C---:B------:R-:W-:Y:S02]  /*123170*/  R2UR UR11, R63.reuse ;  /* 0x000000003f0b72ca */ /* 0x040fe400000e0000 */
[----:B------:R-:W-:Y:S01]  /*123180*/  R2UR UR12, R62 ;  /* 0x000000003e0c72ca */ /* 0x000fe200000e0000 */
[----:B------:R-:W3:Y:S01]  /*123190*/  LDG.E.S8 R93, desc[UR8][R90.64+0x1b] ;  /* 0x00001b085a5d7981 */ /* 0x000ee2000c1e1300 */
[----:B------:R-:W-:-:S02]  /*1231a0*/  R2UR UR13, R63 ;  /* 0x000000003f0d72ca */ /* 0x000fc400000e0000 */
[----:B------:R-:W-:-:S04]  /*1231b0*/  IADD3 R86, P0, PT, R3, R58, RZ ;  /* 0x0000003a03567210 */ /* 0x000fc80007f1e0ff */
[----:B------:R-:W-:-:S03]  /*1231c0*/  LEA.HI.X.SX32 R87, R3, R59, 0x1, P0 ;  /* 0x0000003b03577211 */ /* 0x000fc600000f0eff */
[----:B------:R-:W4:Y:S04]  /*1231d0*/  LDG.E.S8 R100, desc[UR10][R84.64] ;  /* 0x0000000a54647981 */ /* 0x000f28000c1e1300 */
[----:B------:R-:W4:Y:S01]  /*1231e0*/  LDG.E.S8 R103, desc[UR12][R86.64+0x1b] ;  /* 0x00001b0c56677981 */ /* 0x000f22000c1e1300 */
[----:B------:R-:W-:Y:S02]  /*1231f0*/  UMOV UR4, 0x50 ;  /* 0x0000005000047882 */ /* 0x000fe40000000000 */
[----:B------:R-:W-:Y:S01]  /*123200*/  LEA R106, R101, UR4, 0x3 ;  /* 0x00000004656a7c11 */ /* 0x000fe2000f8e18ff */
[----:B---3--:R-:W-:-:S05]  /*123210*/  IMAD R38, R38, 0x5, R93 ;  /* 0x0000000526267824 */ /* 0x008fca00078e025d */
[----:B------:R-:W-:Y:S01]  /*123220*/  LEA R102, R38, 0x10000, 0x3 ;  /* 0x0001000026667811 */ /* 0x000fe200078e18ff */
[----:B------:R-:W0:Y:S01]  /*123230*/  LDC.64 R92, c[0x3][R106+0x6270] ;  /* 0x00d89c006a5c7b82 */ /* 0x000e220000000a00 */
[----:B----4-:R-:W-:-:S07]  /*123240*/  IMAD R100, R100, 0x5, R103 ;  /* 0x0000000564647824 */ /* 0x010fce00078e0267 */
[----:B------:R-:W0:Y:S01]  /*123250*/  LDC.64 R102, c[0x3][R102+-0x4d68] ;  /* 0x00eca60066667b82 */ /* 0x000e220000000a00 */
[----:B------:R-:W-:-:S07]  /*123260*/  LEA R104, R100, 0x10000, 0x3 ;  /* 0x0001000064687811 */ /* 0x000fce00078e18ff */
[----:B------:R-:W3:Y:S01]  /*123270*/  LDC.64 R100, c[0x3][R104+-0x4d68] ;  /* 0x00eca60068647b82 */ /* 0x000ee20000000a00 */
[----:B0-----:R-:W-:-:S08]  /*123280*/  DADD R92, R92, R102 ;  /* 0x000000005c5c7229 */ /* 0x001fd00000000066 */
[----:B---3--:R-:W-:-:S07]  /*123290*/  DADD R92, R92, R100 ;  /* 0x000000005c5c7229 */ /* 0x008fce0000000064 */
[----:B------:R0:W-:Y:S04]  /*1232a0*/  STG.E.64 desc[UR8][R56.64+0x2760], R92 ;  /* 0x0027605c38007986 */ /* 0x0001e8000c101b08 */
[----:B------:R-:W3:Y:S01]  /*1232b0*/  LDG.E R38, desc[UR10][R60.64+0xcc] ;  /* 0x0000cc0a3c267981 */ /* 0x000ee2000c1e1900 */
[----:B------:R-:W-:Y:S02]  /*1232c0*/  VIADD R107, R83, 0xffffffff ;  /* 0xffffffff536b7836 */ /* 0x000fe40000000000 */
[----:B------:R-:W-:-:S04]  /*1232d0*/  IMAD.IADD R108, R51, 0x1, R105 ;  /* 0x00000001336c7824 */ /* 0x000fc800078e0269 */
[----:B---3--:R-:W-:-:S04]  /*1232e0*/  IMAD R101, R107, R38, R108 ;  /* 0x000000266b657224 */ /* 0x008fc800078e026c */
        /* <DEDUP_REMOVED lines=70> */
[----:B-12---:R-:W-:Y:S05]  /*123750*/  CALL.REL.NOINC `($__internal_0_$__cuda_sm20_div_rn_f64_full) ;  /* 0x0000026000507944 */ /* 0x006fea0003c00000 */
[----:B------:R-:W-:Y:S02]  /*123760*/  IMAD.MOV.U32 R88, RZ, RZ, R108 ;  /* 0x000000ffff587224 */ /* 0x000fe400078e006c */
[----:B------:R-:W-:-:S07]  /*123770*/  IMAD.MOV.U32 R89, RZ, RZ, R109 ;  /* 0x000000ffff597224 */ /* 0x000fce00078e006d */
.L_x_3794:
[----:B------:R-:W-:Y:S05]  /*123780*/  BSYNC.RECONVERGENT B11 ;  /* 0x00000000000b7941 */ /* 0x000fea0003800200 */
.L_x_3793:
        /* <DEDUP_REMOVED lines=35> */
[----:B-12---:R-:W-:Y:S05]  /*1239c0*/  CALL.REL.NOINC `($__internal_0_$__cuda_sm20_div_rn_f64_full) ;  /* 0x0000025c00b47944 */ /* 0x006fea0003c00000 */
.L_x_3796:
[----:B------:R-:W-:Y:S05]  /*1239d0*/  BSYNC.RECONVERGENT B11 ;  /* 0x00000000000b7941 */ /* 0x000fea0003800200 */
.L_x_3795:
        /* <DEDUP_REMOVED lines=12> */
.L_x_3784:
        /* <DEDUP_REMOVED lines=17> */
[----:B---3--:R-:W-:Y:S02]  /*123bb0*/  IADD3 R90, P1, PT, R105, R58, RZ ;  /* 0x0000003a695a7210 */ /* 0x008fe40007f3e0ff */
[-C--:B------:R-:W-:Y:S02]  /*123bc0*/  LEA.HI.X.SX32 R99, R83, R59.reuse, 0x1, P0 ;  /* 0x0000003b53637211 */ /* 0x080fe400000f0eff */
[-C--:B------:R-:W-:Y:S02]  /*123bd0*/  LEA.HI.X.SX32 R87, R3, R59.reuse, 0x1, P2 ;  /* 0x0000003b03577211 */ /* 0x080fe400010f0eff */
[----:B------:R-:W-:Y:S01]  /*123be0*/  LEA.HI.X.SX32 R91, R105, R59, 0x1, P1 ;  /* 0x0000003b695b7211 */ /* 0x000fe200008f0eff */
[----:B------:R-:W3:Y:S01]  /*123bf0*/  LDG.E.U8 R92, desc[UR8][R98.64+0x1] ;  /* 0x00000108625c7981 */ /* 0x000ee2000c1e1100 */
[----:B------:R-:W-:-:S02]  /*123c00*/  R2UR UR4, R62 ;  /* 0x000000003e0472ca */ /* 0x000fc400000e0000 */
[C---:B------:R-:W-:Y:S01]  /*123c10*/  R2UR UR5, R63.reuse ;  /* 0x000000003f0572ca */ /* 0x040fe200000e0000 */
[----:B------:R-:W3:Y:S01]  /*123c20*/  LDG.E.U8 R93, desc[UR10][R98.64] ;  /* 0x0000000a625d7981 */ /* 0x000ee2000c1e1100 */
[----:B------:R-:W-:Y:S02]  /*123c30*/  R2UR UR14, R62 ;  /* 0x000000003e0e72ca */ /* 0x000fe400000e0000 */
[----:B------:R-:W-:Y:S01]  /*123c40*/  R2UR UR15, R63 ;  /* 0x000000003f0f72ca */ /* 0x000fe200000e0000 */
[----:B------:R-:W4:Y:S04]  /*123c50*/  LDG.E.U8 R102, desc[UR16][R86.64+0x1b] ;  /* 0x00001b1056667981 */ /* 0x000f28000c1e1100 */
[----:B------:R-:W4:Y:S04]  /*123c60*/  LDG.E.U8 R103, desc[UR18][R86.64+0x1a] ;  /* 0x00001a1256677981 */ /* 0x000f28000c1e1100 */
[----:B------:R-:W5:Y:S04]  /*123c70*/  LDG.E.U8 R100, desc[UR12][R90.64+0x1b] ;  /* 0x00001b0c5a647981 */ /* 0x000f68000c1e1100 */
[----:B------:R-:W2:Y:S04]  /*123c80*/  LDG.E.U8 R104, desc[UR20][R84.64] ;  /* 0x0000001454687981 */ /* 0x000ea8000c1e1100 */
[----:B------:R-:W2:Y:S04]  /*123c90*/  LDG.E.S8 R38, desc[UR4][R90.64+0x1c] ;  /* 0x00001c045a267981 */ /* 0x000ea8000c1e1300 */
[----:B------:R-:W2:Y:S01]  /*123ca0*/  LDG.E.S8 R101, desc[UR14][R84.64+-0x1] ;  /* 0xffffff0e54657981 */ /* 0x000ea2000c1e1300 */
[----:B------:R-:W-:Y:S01]  /*123cb0*/  UMOV UR4, 0x5197d ;  /* 0x0005197d00047882 */ /* 0x000fe20000000000 */
[----:B------:R-:W-:Y:S01]  /*123cc0*/  UMOV UR6, 0x57d19 ;  /* 0x00057d1900067882 */ /* 0x000fe20000000000 */
[----:B------:R-:W-:Y:S01]  /*123cd0*/  UMOV UR5, 0x50 ;  /* 0x0000005000057882 */ /* 0x000fe20000000000 */
        /* <DEDUP_REMOVED lines=94> */
.L_x_3799:
[----:B------:R-:W-:Y:S05]  /*1242c0*/  BSYNC.RECONVERGENT B11 ;  /* 0x00000000000b7941 */ /* 0x000fea0003800200 */
.L_x_3798:
        /* <DEDUP_REMOVED lines=36> */
.L_x_3801:
[----:B------:R-:W-:Y:S05]  /*124510*/  BSYNC.RECONVERGENT B11 ;  /* 0x00000000000b7941 */ /* 0x000fea0003800200 */
.L_x_3800:
        /* <DEDUP_REMOVED lines=16> */
.L_x_3797:
        /* <DEDUP_REMOVED lines=13> */
[-C--:B------:R-:W-:Y:S02]  /*1246f0*/  LEA.HI.X.SX32 R99, R83, R59.reuse, 0x1, P0 ;  /* 0x0000003b53637211 */ /* 0x080fe400000f0eff */
[C---:B------:R-:W-:Y:S02]  /*124700*/  R2UR UR18, R62.reuse ;  /* 0x000000003e1272ca */ /* 0x040fe400000e0000 */
[----:B------:R-:W-:Y:S01]  /*124710*/  R2UR UR19, R63 ;  /* 0x000000003f1372ca */ /* 0x000fe200000e0000 */
[----:B------:R-:W4:Y:S01]  /*124720*/  LDG.E.U8 R92, desc[UR8][R98.64+0x1] ;  /* 0x00000108625c7981 */ /* 0x000f22000c1e1100 */
[----:B------:R-:W-:Y:S02]  /*124730*/  LEA.HI.X.SX32 R91, R105, R59, 0x1, P1 ;  /* 0x0000003b695b7211 */ /* 0x000fe400008f0eff */
[----:B------:R-:W-:Y:S01]  /*124740*/  R2UR UR4, R62 ;  /* 0x000000003e0472ca */ /* 0x000fe200000e0000 */
[----:B------:R-:W4:Y:S01]  /*124750*/  LDG.E.U8 R93, desc[UR10][R98.64] ;  /* 0x0000000a625d7981 */ /* 0x000f22000c1e1100 */
[----:B------:R-:W-:-:S02]  /*124760*/  R2UR UR5, R63 ;  /* 0x000000003f0572ca */ /* 0x000fc400000e0000 */
[C---:B------:R-:W-:Y:S01]  /*124770*/  IADD3 R86, P2, PT, R3.reuse, R58, RZ ;  /* 0x0000003a03567210 */ /* 0x040fe20007f5e0ff */
[----:B------:R-:W5:Y:S03]  /*124780*/  LDG.E.U8 R100, desc[UR12][R90.64+0x1b] ;  /* 0x00001b0c5a647981 */ /* 0x000f66000c1e1100 */
[----:B------:R-:W-:Y:S01]  /*124790*/  LEA.HI.X.SX32 R87, R3, R59, 0x1, P2 ;  /* 0x0000003b03577211 */ /* 0x000fe200010f0eff */
[----:B------:R-:W2:Y:S04]  /*1247a0*/  LDG.E.U8 R104, desc[UR18][R84.64] ;  /* 0x0000001254687981 */ /* 0x000ea8000c1e1100 */
[----:B------:R-:W3:Y:S04]  /*1247b0*/  LDG.E.U8 R102, desc[UR14][R86.64+0x1b] ;  /* 0x00001b0e56667981 */ /* 0x000ee8000c1e1100 */
[----:B------:R-:W3:Y:S04]  /*1247c0*/  LDG.E.U8 R103, desc[UR16][R86.64+0x1a] ;  /* 0x00001a1056677981 */ /* 0x000ee8000c1e1100 */
[----:B------:R-:W2:Y:S01]  /*1247d0*/  LDG.E.S8 R38, desc[UR4][R90.64+0x1c] ;  /* 0x00001c045a267981 */ /* 0x000ea2000c1e1300 */
[----:B------:R-:W-:Y:S01]  /*1247e0*/  UMOV UR5, 0x5197d ;  /* 0x0005197d00057882 */ /* 0x000fe20000000000 */
[----:B------:R-:W-:Y:S01]  /*1247f0*/  UMOV UR4, 0x50 ;  /* 0x0000005000047882 */ /* 0x000fe20000000000 */
[----:B------:R-:W-:Y:S01]  /*124800*/  UMOV UR6, 0x57d19 ;  /* 0x00057d1900067882 */ /* 0x000fe20000000000 */
[----:B----4-:R-:W-:-:S02]  /*124810*/  PRMT R92, R93, 0x3340, R92 ;  /* 0x000033405d5c7816 */ /* 0x010fc4000000005c */
[----:B-----5:R-:W-:-:S04]  /*124820*/  PRMT R93, R100, 0x3340, RZ ;  /* 0x00003340645d7816 */ /* 0x020fc800000000ff */
[----:B------:R-:W-:Y:S02]  /*124830*/  PRMT R93, R92, 0x5410, R93 ;  /* 0x000054105c5d7816 */ /* 0x000fe4000000005d */
[----:B---3--:R-:W-:Y:S02]  /*124840*/  PRMT R102, R103, 0x3340, R102 ;  /* 0x0000334067667816 */ /* 0x008fe40000000066 */
[----:B--2---:R-:W-:Y:S01]  /*124850*/  PRMT R103, R104, 0x3340, RZ ;  /* 0x0000334068677816 */ /* 0x004fe200000000ff */
        /* <DEDUP_REMOVED lines=106> */
.L_x_3803:
[----:B------:R-:W-:Y:S05]  /*124f00*/  BSYNC.RECONVERGENT B11 ;  /* 0x00000000000b7941 */ /* 0x000fea0003800200 */
.L_x_3802:
        /* <DEDUP_REMOVED lines=36> */
.L_x_3805:
[----:B------:R-:W-:Y:S05]  /*125150*/  BSYNC.RECONVERGENT B11 ;  /* 0x00000000000b7941 */ /* 0x000fea0003800200 */
.L_x_3804:
        /* <DEDUP_REMOVED lines=10> */
.L_x_3792:
[----:B------:R0:W-:Y:S05]  /*125200*/  BMOV.32 B11, R75 ;  /* 0x0000004b0b007356 */ /* 0x0001ea0000000000 */
[----:B------:R-:W-:Y:S05]  /*125210*/  BSYNC.RECONVERGENT B11 ;  /* 0x00000000000b7941 */ /* 0x000fea0003800200 */
.L_x_3783:
[----:B------:R-:W-:Y:S02]  /*125220*/  R2UR UR4, R62 ;  /* 0x000000003e0472ca */ /* 0x000fe400000e0000 */
[----:B------:R-:W-:-:S13]  /*125230*/  R2UR UR5, R63 ;  /* 0x000000003f0572ca */ /* 0x000fda00000e0000 */
[----:B------:R-:W5:Y:S02]  /*125240*/  LDG.E.64 R86, desc[UR4][R56.64+0x2738] ;  /* 0x0027380438567981 */ /* 0x000f64000c1e1b00 */
[----:B-----5:R-:W-:-:S14]  /*125250*/  DSETP.GEU.AND P0, PT, R86, -2500, PT ;  /* 0xc0a388005600742a */ /* 0x020fdc0003f0e000 */
[----:B------:R-:W-:Y:S02]  /*125260*/  @P0 R2UR UR4, R62 ;  /* 0x000000003e0402ca */ /* 0x000fe400000e0000 */
[----:B------:R-:W-:-:S13]  /*125270*/  @P0 R2UR UR5, R63 ;  /* 0x000000003f0502ca */ /* 0x000fda00000e0000 */
[----:B0-234-:R-:W2:Y:S01]  /*125280*/  @P0 LDG.E.64 R90, desc[UR4][R56.64+0x2740] ;  /* 0x00274004385a0981 */ /* 0x01dea2000c1e1b00 */
        /* <DEDUP_REMOVED lines=24> */
[----:B------:R-:W-:-:S05]  /*125410*/  @!P1 IMAD.WIDE R92, R3, 0x8, R46 ;  /* 0x00000008035c9825 */ /* 0x000fca00078e022e */
[----:B------:R3:W-:Y:S04]  /*125420*/  @!P1 STG.E.64 desc[UR4][R92.64], R90 ;  /* 0x0000005a5c009986 */ /* 0x0007e8000c101b04 */
[----:B------:R-:W2:Y:S04]  /*125430*/  @!P1 LDG.E R3, desc[UR8][R60.64+0xcc] ;  /* 0x0000cc083c039981 */ /* 0x000ea8000c1e1900 */
[----:B------:R-:W4:Y:S04]  /*125440*/  @!P1 LDG.E R38, desc[UR10][R60.64+0xe8] ;  /* 0x0000e80a3c269981 */ /* 0x000f28000c1e1900 */
[----:B------:R-:W5:Y:S01]  /*125450*/  @!P1 LDG.E.64 R88, desc[UR4][R56.64+0x2738] ;  /* 0x0027380438589981 */ /* 0x000f62000c1e1b00 */
[----:B--2---:R-:W-:-:S04]  /*125460*/  @!P1 IMAD R3, R36, R3, R52 ;  /* 0x0000000324039224 */ /* 0x004fc800078e0234 */
[----:B----4-:R-:W-:-:S04]  /*125470*/  @!P1 IMAD.IADD R3, R38, 0x1, R3 ;  /* 0x0000000126039824 */ /* 0x010fc800078e0203 */
[----:B0-----:R-:W-:-:S05]  /*125480*/  @!P1 IMAD.WIDE R86, R3, 0x8, R46 ;  /* 0x0000000803569825 */ /* 0x001fca00078e022e */
[----:B-----5:R3:W-:Y:S02]  /*125490*/  @!P1 STG.E.64 desc[UR4][R86.64], R88 ;  /* 0x0000005856009986 */ /* 0x0207e4000c101b04 */
.L_x_3782:
[----:B------:R0:W-:Y:S05]  /*1254a0*/  BMOV.32 B11, R80 ;  /* 0x000000500b007356 */ /* 0x0001ea0000000000 */
[----:B------:R-:W-:Y:S05]  /*1254b0*/  BSYNC.RECONVERGENT B11 ;  /* 0x00000000000b7941 */ /* 0x000fea0003800200 */
.L_x_3781:
[C---:B------:R-:W-:Y:S02]  /*1254c0*/  R2UR UR4, R62.reuse ;  /* 0x000000003e0472ca */ /* 0x040fe400000e0000 */
[C---:B------:R-:W-:Y:S02]  /*1254d0*/  R2UR UR5, R63.reuse ;  /* 0x000000003f0572ca */ /* 0x040fe400000e0000 */
[----:B------:R-:W-:Y:S02]  /*1254e0*/  R2UR UR8, R62 ;  /* 0x000000003e0872ca */ /* 0x000fe400000e0000 */
[----:B------:R-:W-:-:S09]  /*1254f0*/  R2UR UR9, R63 ;  /* 0x000000003f0972ca */ /* 0x000fd200000e0000 */
[----:B------:R-:W4:Y:S04]  /*125500*/  LDG.E R3, desc[UR4][R60.64+0xdc] ;  /* 0x0000dc043c037981 */ /* 0x000f28000c1e1900 */
[----:B------:R-:W5:Y:S01]  /*125510*/  LDG.E R75, desc[UR8][R60.64+0xe0] ;  /* 0x0000e0083c4b7981 */ /* 0x000f62000c1e1900 */
[C---:B----4-:R-:W-:Y:S01]  /*125520*/  ISETP.GT.AND P0, PT, R3.reuse, 0x1, PT ;  /* 0x000000010300780c */ /* 0x050fe20003f04270 */
[----:B------:R-:W-:Y:S02]  /*125530*/  VIADD R83, R3, 0xffffffff ;  /* 0xffffffff03537836 */ /* 0x000fe40000000000 */
[----:B-----5:R-:W-:-:S03]  /*125540*/  VIADD R75, R75, 0x1 ;  /* 0x000000014b4b7836 */ /* 0x020fc60000000000 */
[----:B------:R4:W-:Y:S04]  /*125550*/  STG.E desc[UR4][R60.64+0xdc], R83 ;  /* 0x0000dc533c007986 */ /* 0x0009e8000c101904 */
[----:B------:R4:W-:Y:S03]  /*125560*/  STG.E desc[UR8][R60.64+0xe0], R75 ;  /* 0x0000e04b3c007986 */ /* 0x0009e6000c101908 */
[----:B------:R-:W-:Y:S05]  /*125570*/  @P0 BRA `(.L_x_3806) ;  /* 0xffffffcc00240947 */ /* 0x000fea000383ffff */
.L_x_3780:
[----:B--2---:R2:W-:Y:S05]  /*125580*/  BMOV.32 B11, R81 ;  /* 0x000000510b007356 */ /* 0x0045ea0000000000 */
[----:B------:R-:W-:Y:S05]  /*125590*/  BSYNC.RECONVERGENT B11 ;  /* 0x00000000000b7941 */ /* 0x000fea0003800200 */
.L_x_3779:
[----:B------:R-:W-:Y:S02]  /*1255a0*/  R2UR UR4, R62 ;  /* 0x000000003e0472ca */ /* 0x000fe400000e0000 */
[----:B------:R-:W-:-:S13]  /*1255b0*/  R2UR UR5, R63 ;  /* 0x000000003f0572ca */ /* 0x000fda00000e0000 */
[----:B------:R0:W5:Y:S02]  /*1255c0*/  LDG.E R3, desc[UR4][R60.64+0xd8] ;  /* 0x0000d8043c037981 */ /* 0x000164000c1e1900 */
.L_x_3778:
[----:B------:R-:W-:Y:S05]  /*1255d0*/  BSYNC.RECONVERGENT B0 ;  /* 0x0000000000007941 */ /* 0x000fea0003800200 */
.L_x_3777:
[----:B------:R-:W-:Y:S01]  /*1255e0*/  R2UR UR4, R62 ;  /* 0x000000003e0472ca */ /* 0x000fe200000e0000 */
[----:B----45:R-:W-:Y:S01]  /*1255f0*/  VIADD R75, R3, 0x1 ;  /* 0x00000001034b7836 */ /* 0x030fe20000000000 */
[----:B------:R-:W-:Y:S02]  /*125600*/  R2UR UR5, R63 ;  /* 0x000000003f0572ca */ /* 0x000fe400000e0000 */
[----:B------:R-:W-:Y:S01]  /*125610*/  ISETP.GE.AND P0, PT, R3, 0x20, PT ;  /* 0x000000200300780c */ /* 0x000fe20003f06270 */
[----:B------:R-:W-:-:S10]  /*125620*/  IMAD.MOV.U32 R3, RZ, RZ, R75 ;  /* 0x000000ffff037224 */ /* 0x000fd400078e004b */
[----:B------:R4:W-:Y:S02]  /*125630*/  STG.E desc[UR4][R60.64+0xd8], R75 ;  /* 0x0000d84b3c007986 */ /* 0x0009e4000c101904 */
[----:B------:R-:W-:Y:S05]  /*125640*/  @!P0 BRA `(.L_x_3807) ;  /* 0xffffffc800808947 */ /* 0x000fea000383ffff */
[----:B------:R-:W-:Y:S05]  /*125650*/  BSYNC.RECONVERGENT B1 ;  /* 0x0000000000017941 */ /* 0x000fea0003800200 */
.L_x_3776:
[C---:B------:R-:W-:Y:S02]  /*125660*/  R2UR UR4, R62.reuse ;  /* 0x000000003e0472ca */ /* 0x040fe400000e0000 */
[C---:B------:R-:W-:Y:S02]  /*125670*/  R2UR UR5, R63.reuse ;  /* 0x000000003f0572ca */ /* 0x040fe400000e0000 */
[----:B------:R-:W-:Y:S02]  /*125680*/  R2UR UR8, R62 ;  /* 0x000000003e0872ca */ /* 0x000fe400000e0000 */
[----:B------:R-:W-:-:S09]  /*125690*/  R2UR UR9, R63 ;  /* 0x000000003f0972ca */ /* 0x000fd200000e0000 */
[----:B--2---:R2:W5:Y:S04]  /*1256a0*/  LDG.E R81, desc[UR4][R60.64+0xe8] ;  /* 0x0000e8043c517981 */ /* 0x004568000c1e1900 */
[----:B------:R2:W5:Y:S02]  /*1256b0*/  LDG.E R38, desc[UR8][R60.64+0xcc] ;  /* 0x0000cc083c267981 */ /* 0x000564000c1e1900 */
.L_x_3736:
[----:B------:R0:W-:Y:S05]  /*1256c0*/  BMOV.32 B0, R82 ;  /* 0x0000005200007356 */ /* 0x0001ea0000000000 */
[----:B------:R-:W-:Y:S05]  /*1256d0*/  BSYNC.RECONVERGENT B0 ;  /* 0x0000000000007941 */ /* 0x000fea0003800200 */
.L_x_3735:
[----:B------:R-:W-:Y:S01]  /*1256e0*/  R2UR UR4, R62 ;  /* 0x000000003e0472ca */ /* 0x000fe200000e0000 */
[----:B-----5:R-:W-:Y:S01]  /*1256f0*/  VIADD R3, R81, 0x1 ;  /* 0x0000000151037836 */ /* 0x020fe20000000000 */
[----:B------:R-:W-:Y:S02]  /*125700*/  R2UR UR5, R63 ;  /* 0x000000003f0572ca */ /* 0x000fe400000e0000 */
[----:B------:R-:W-:-:S11]  /*125710*/  ISETP.GE.AND P0, PT, R81, R38, PT ;  /* 0x000000265100720c */ /* 0x000fd60003f06270 */
[----:B------:R0:W-:Y:S02]  /*125720*/  STG.E desc[UR4][R60.64+0xe8], R3 ;  /* 0x0000e8033c007986 */ /* 0x0001e4000c101904 */
[----:B------:R-:W-:Y:S05]  /*125730*/  @!P0 BRA `(.L_x_3808) ;  /* 0xffffff9000188947 */ /* 0x000fea000383ffff */
[----:B------:R-:W-:Y:S05]  /*125740*/  BSYNC.RECONVERGENT B2 ;  /* 0x0000000000027941 */ /* 0x000fea0003800200 */
.L_x_3734:
[----:B------:R-:W-:Y:S02]  /*125750*/  R2UR UR4, R62 ;  /* 0x000000003e0472ca */ /* 0x000fe400000e0000 */
[----:B------:R-:W-:-:S13]  /*125760*/  R2UR UR5, R63 ;  /* 0x000000003f0572ca */ /* 0x000fda00000e0000 */
[----:B------:R0:W5:Y:S02]  /*125770*/  LDG.E R36, desc[UR4][R60.64+0xc8] ;  /* 0x0000c8043c247981 */ /* 0x000164000c1e1900 */
.L_x_3733:
[----:B------:R-:W-:Y:S05]  /*125780*/  BSYNC.RECONVERGENT B3 ;  /* 0x0000000000037941 */ /* 0x000fea0003800200 */
.L_x_3732:
[C---:B-----5:R-:W-:Y:S01]  /*125790*/  ISETP.GE.AND P0, PT, R55.reuse, R36, PT ;  /* 0x000000243700720c */ /* 0x060fe20003f06270 */
[----:B------:R-:W-:-:S12]  /*1257a0*/  VIADD R55, R55, 0x1 ;  /* 0x0000000137377836 */ /* 0x000fd80000000000 */
[----:B------:R-:W-:Y:S05]  /*1257b0*/  @!P0 BRA `(.L_x_3809) ;  /* 0xffffff8c00c88947 */ /* 0x000fea000383ffff */
.L_x_3731:
[----:B------:R-:W-:Y:S05]  /*1257c0*/  BSYNC.RECONVERGENT B10 ;  /* 0x00000000000a7941 */ /* 0x000fea0003800200 */
.L_x_3730:
[C---:B------:R-:W-:Y:S01]  /*1257d0*/  R2UR UR4, R62.reuse ;  /* 0x000000003e0472ca */ /* 0x040fe200000e0000 */
[----:B0-----:R-:W-:Y:S01]  /*1257e0*/  IMAD.MOV.U32 R80, RZ, RZ, 0x0 ;  /* 0x00000000ff507424 */ /* 0x001fe200078e00ff */
[C---:B------:R-:W-:Y:S01]  /*1257f0*/  R2UR UR5, R63.reuse ;  /* 0x000000003f0572ca */ /* 0x040fe200000e0000 */
[----:B------:R-:W-:Y:S01]  /*125800*/  IMAD.MOV.U32 R81, RZ, RZ, -0x100000 ;  /* 0xfff00000ff517424 */ /* 0x000fe200078e00ff */
[----:B------:R-:W-:Y:S02]  /*125810*/  R2UR UR8, R62 ;  /* 0x000000003e0872ca */ /* 0x000fe400000e0000 */
[----:B------:R-:W-:-:S09]  /*125820*/  R2UR UR9, R63 ;  /* 0x000000003f0972ca */ /* 0x000fd200000e0000 */
[----:B------:R0:W-:Y:S04]  /*125830*/  STG.E.64 desc[UR4][R56.64+0x2728], R80 ;  /* 0x0027285038007986 */ /* 0x0001e8000c101b04 */
[----:B----4-:R-:W4:Y:S01]  /*125840*/  LDG.E R75, desc[UR8][R60.64+0xc8] ;  /* 0x0000c8083c4b7981 */ /* 0x010f22000c1e1900 */
[C---:B------:R-:W-:Y:S02]  /*125850*/  R2UR UR10, R62.reuse ;  /* 0x000000003e0a72ca */ /* 0x040fe400000e0000 */
[C---:B------:R-:W-:Y:S01]  /*125860*/  R2UR UR11, R63.reuse ;  /* 0x000000003f0b72ca */ /* 0x040fe200000e0000 */
[----:B------:R0:W-:Y:S01]  /*125870*/  STG.E desc[UR4][R60.64+0xd4], RZ ;  /* 0x0000d4ff3c007986 */ /* 0x0001e2000c101904 */
[----:B------:R-:W-:Y:S02]  /*125880*/  R2UR UR12, R62 ;  /* 0x000000003e0c72ca */ /* 0x000fe400000e0000 */
[----:B------:R-:W-:Y:S01]  /*125890*/  R2UR UR13, R63 ;  /* 0x000000003f0d72ca */ /* 0x000fe200000e0000 */
[----:B----4-:R0:W-:Y:S08]  /*1258a0*/  STG.E desc[UR8][R60.64+0xd0], R75 ;  /* 0x0000d04b3c007986 */ /* 0x0101f0000c101908 */
[----:B------:R0:W-:Y:S04]  /*1258b0*/  STG.E.64 desc[UR10][R56.64+0x2728], R80 ;  /* 0x0027285038007986 */ /* 0x0001e8000c101b0a */
[----:B--2---:R-:W2:Y:S01]  /*1258c0*/  LDG.E R3, desc[UR12][R60.64+0xcc] ;  /* 0x0000cc0c3c037981 */ /* 0x004ea2000c1e1900 */
[----:B------:R-:W-:Y:S01]  /*1258d0*/  BSSY.RECONVERGENT B3, `(.L_x_3810) ;  /* 0x00002ec000037945 */ /* 0x000fe20003800200 */
[----:B------:R-:W-:-:S02]  /*1258e0*/  IMAD.MOV.U32 R82, RZ, RZ, 0x0 ;  /* 0x00000000ff527424 */ /* 0x000fc400078e00ff */
[----:B------:R-:W-:Y:S01]  /*1258f0*/  IMAD.MOV.U32 R83, RZ, RZ, -0x100000 ;  /* 0xfff00000ff537424 */ /* 0x000fe200078e00ff */
[----:B--2---:R-:W-:-:S13]  /*125900*/  ISETP.GE.AND P0, PT, R3, 0x1, PT ;  /* 0x000000010300780c */ /* 0x004fda0003f06270 */
[----:B0-----:R-:W-:Y:S05]  /*125910*/  @!P0 BRA `(.L_x_3811) ;  /* 0x0000002c009c8947 */ /* 0x001fea0003800000 */
[C---:B------:R-:W-:Y:S01]  /*125920*/  IADD3 R80, P0, PT, R75.reuse, R58, RZ ;  /* 0x0000003a4b507210 */ /* 0x040fe20007f1e0ff */
[----:B------:R-:W-:Y:S01]  /*125930*/  BSSY.RECONVERGENT B2, `(.L_x_3812) ;  /* 0x00002e2000027945 */ /* 0x000fe20003800200 */
[C---:B------:R-:W-:Y:S02]  /*125940*/  VIADD R36, R75.reuse, 0xffffffff ;  /* 0xffffffff4b247836 */ /* 0x040fe40000000000 */
[----:B------:R-:W-:Y:S01]  /*125950*/  IMAD.MOV.U32 R55, RZ, RZ, 0x1 ;  /* 0x00000001ff377424 */ /* 0x000fe200078e00ff */
[----:B------:R-:W-:-:S08]  /*125960*/  LEA.HI.X.SX32 R81, R75, R59, 0x1, P0 ;  /* 0x0000003b4b517211 */ /* 0x000fd000000f0eff */
.L_x_3844:
[C---:B------:R-:W-:Y:S02]  /*125970*/  R2UR UR4, R62.reuse ;  /* 0x000000003e0472ca */ /* 0x040fe400000e0000 */
[C---:B------:R-:W-:Y:S02]  /*125980*/  R2UR UR5, R63.reuse ;  /* 0x000000003f0572ca */ /* 0x040fe400000e0000 */
[----:B------:R-:W-:Y:S02]  /*125990*/  R2UR UR8, R62 ;  /* 0x000000003e0872ca */ /* 0x000fe400000e0000 */
[----:B------:R-:W-:Y:S02]  /*1259a0*/  R2UR UR9, R63 ;  /* 0x000000003f0972ca */ /* 0x000fe400000e0000 */
[----:B------:R-:W-:-:S05]  /*1259b0*/  IADD3 R84, P0, PT, R55, R58, RZ ;  /* 0x0000003a37547210 */ /* 0x000fca0007f1e0ff */
[----:B------:R-:W-:Y:S02]  /*1259c0*/  IMAD.X R85, RZ, RZ, R59, P0 ;  /* 0x000000ffff557224 */ /* 0x000fe400000e063b */
        /* <DEDUP_REMOVED lines=16> */
.L_x_3814:
        /* <DEDUP_REMOVED lines=42> */
[----:B----4-:R-:W-:Y:S01]  /*125d70*/  IDP.4A.S8.U8 R82, R83, UR4, R82 ;  /* 0x0000000453527c26 */ /* 0x010fe20008000252 */
        /* <DEDUP_REMOVED lines=125> */
.L_x_3819:
[----:B------:R-:W-:Y:S05]  /*126550*/  BSYNC.RECONVERGENT B10 ;  /* 0x00000000000a7941 */ /* 0x000fea0003800200 */
.L_x_3818:
        /* <DEDUP_REMOVED lines=32> */
.L_x_3822:
[----:B------:R-:W-:Y:S05]  /*126760*/  BSYNC.RECONVERGENT B10 ;  /* 0x00000000000a7941 */ /* 0x000fea0003800200 */
.L_x_3821:
        /* <DEDUP_REMOVED lines=19> */
.L_x_3820:
        /* <DEDUP_REMOVED lines=13> */
.L_x_3817:
[----:B------:R-:W-:Y:S05]  /*126970*/  BSYNC.RECONVERGENT B0 ;  /* 0x0000000000007941 */ /* 0x000fea0003800200 */
.L_x_3816:
        /* <DEDUP_REMOVED lines=97> */
.L_x_3826:
[----:B------:R-:W-:Y:S05]  /*126f90*/  BSYNC.RECONVERGENT B10 ;  /* 0x00000000000a7941 */ /* 0x000fea0003800200 */
.L_x_3825:
        /* <DEDUP_REMOVED lines=32> */
.L_x_3829:
[----:B------:R-:W-:Y:S05]  /*1271a0*/  BSYNC.RECONVERGENT B10 ;  /* 0x00000000000a7941 */ /* 0x000fea0003800200 */
.L_x_3828:
        /* <DEDUP_REMOVED lines=19> */
.L_x_3827:
        /* <DEDUP_REMOVED lines=13> */
.L_x_3824:
[----:B------:R-:W-:Y:S05]  /*1273b0*/  BSYNC.RECONVERGENT B0 ;  /* 0x0000000000007941 */ /* 0x000fea0003800200 */
.L_x_3823:
        /* <DEDUP_REMOVED lines=24> */
.L_x_3831:
[----:B------:R-:W-:Y:S01]  /*127540*/  IMAD R38, R75, 0x5, R88 ;  /* 0x000000054b267824 */ /* 0x000fe200078e0258 */
[----:B------:R-:W3:Y:S01]  /*127550*/  LDC.64 R90, c[0x3][R3+0x55f0] ;  /* 0x00d57c00035a7b82 */ /* 0x000ee20000000a00 */
[----:B------:R-:W-:Y:S02]  /*127560*/  R2UR UR4, R62 ;  /* 0x000000003e0472ca */ /* 0x000fe400000e0000 */
[C---:B------:R-:W-:Y:S02]  /*127570*/  R2UR UR5, R63.reuse ;  /* 0x000000003f0572ca */ /* 0x040fe400000e0000 */
[----:B------:R-:W-:Y:S02]  /*127580*/  LEA R98, R38, 0x10000, 0x3 ;  /* 0x0001000026627811 */ /* 0x000fe400078e18ff */
[----:B------:R-:W-:Y:S02]  /*127590*/  R2UR UR8, R62 ;  /* 0x000000003e0872ca */ /* 0x000fe400000e0000 */
[----:B------:R-:W3:Y:S01]  /*1275a0*/  LDC.64 R82, c[0x3][R98+-0x4e30] ;  /* 0x00ec740062527b82 */ /* 0x000ee20000000a00 */
[----:B------:R-:W-:-:S02]  /*1275b0*/  R2UR UR9, R63 ;  /* 0x000000003f0972ca */ /* 0x000fc400000e0000 */
[C---:B------:R-:W-:Y:S02]  /*1275c0*/  R2UR UR10, R62.reuse ;  /* 0x000000003e0a72ca */ /* 0x040fe400000e0000 */
[C---:B------:R-:W-:Y:S02]  /*1275d0*/  R2UR UR11, R63.reuse ;  /* 0x000000003f0b72ca */ /* 0x040fe400000e0000 */
[----:B------:R-:W-:Y:S02]  /*1275e0*/  R2UR UR12, R62 ;  /* 0x000000003e0c72ca */ /* 0x000fe400000e0000 */
[----:B------:R-:W-:Y:S01]  /*1275f0*/  R2UR UR13, R63 ;  /* 0x000000003f0d72ca */ /* 0x000fe200000e0000 */
[----:B---3--:R-:W-:Y:S01]  /*127600*/  DADD R90, R82, R90 ;  /* 0x00000000525a7229 */ /* 0x008fe2000000005a */
[----:B------:R-:W3:Y:S06]  /*127610*/  LDG.E.64 R82, desc[UR4][R56.64+0x2720] ;  /* 0x0027200438527981 */ /* 0x000eec000c1e1b00 */
        /* <DEDUP_REMOVED lines=16> */
[----:B----4-:R-:W-:Y:S02]  /*127720*/  @P0 IMAD.MOV.U32 R90, RZ, RZ, 0x0 ;  /* 0x00000000ff5a0424 */ /* 0x010fe400078e00ff */
        /* <DEDUP_REMOVED lines=40> */
.L_x_3834:
[----:B------:R-:W-:Y:S05]  /*1279b0*/  BSYNC.RECONVERGENT B10 ;  /* 0x00000000000a7941 */ /* 0x000fea0003800200 */
.L_x_3833:
        /* <DEDUP_REMOVED lines=32> */
.L_x_3837:
[----:B------:R-:W-:Y:S05]  /*127bc0*/  BSYNC.RECONVERGENT B10 ;  /* 0x00000000000a7941 */ /* 0x000fea0003800200 */
.L_x_3836:
        /* <DEDUP_REMOVED lines=19> */
.L_x_3835:
        /* <DEDUP_REMOVED lines=13> */
.L_x_3832:
[----:B------:R-:W-:Y:S05]  /*127dd0*/  BSYNC.RECONVERGENT B0 ;  /* 0x0000000000007941 */ /* 0x000fea0003800200 */
.L_x_3830:
        /* <DEDUP_REMOVED lines=36> */
[----:B----4-:R-:W-:-:S10]  /*128020*/  DFMA R108, R98, R90, R96 ;  /* 0x0000005a626c722b */ /* 0x010fd40000000060 */
        /* <DEDUP_REMOVED lines=8> */
.L_x_3839:
[----:B------:R-:W-:Y:S05]  /*1280b0*/  BSYNC.RECONVERGENT B0 ;  /* 0x0000000000007941 */ /* 0x000fea0003800200 */
.L_x_3838:
        /* <DEDUP_REMOVED lines=15> */
.L_x_3815:
[----:B------:R-:W-:Y:S05]  /*1281b0*/  BSYNC.RECONVERGENT B1 ;  /* 0x0000000000017941 */ /* 0x000fea0003800200 */
.L_x_3813:
        /* <DEDUP_REMOVED lines=47> */
.L_x_3841:
[----:B------:R-:W-:Y:S05]  /*1284b0*/  BSYNC.RECONVERGENT B0 ;  /* 0x0000000000007941 */ /* 0x000fea0003800200 */
.L_x_3840:
        /* <DEDUP_REMOVED lines=37> */
.L_x_3843:
[----:B------:R-:W-:Y:S05]  /*128710*/  BSYNC.RECONVERGENT B0 ;  /* 0x0000000000007941 */ /* 0x000fea0003800200 */
.L_x_3842:
[C---:B-----5:R-:W-:Y:S01]  /*128720*/  ISETP.GE.AND P0, PT, R55.reuse, R38, PT ;  /* 0x000000263700720c */ /* 0x060fe20003f06270 */
[----:B--2---:R-:W-:-:S12]  /*128730*/  VIADD R55, R55, 0x1 ;  /* 0x0000000137377836 */ /* 0x004fd80000000000 */
[----:B------:R-:W-:Y:S05]  /*128740*/  @!P0 BRA `(.L_x_3844) ;  /* 0xffffffd000888947 */ /* 0x000fea000383ffff */
[----:B------:R-:W-:Y:S05]  /*128750*/  BSYNC.RECONVERGENT B2 ;  /* 0x0000000000027941 */ /* 0x000fea0003800200 */
.L_x_3812:
[----:B------:R-:W-:Y:S02]  /*128760*/  R2UR UR4, R62 ;  /* 0x000000003e0472ca */ /* 0x000fe400000e0000 */
[----:B------:R-:W-:-:S13]  /*128770*/  R2UR UR5, R63 ;  /* 0x000000003f0572ca */ /* 0x000fda00000e0000 */
[----:B------:R2:W5:Y:S02]  /*128780*/  LDG.E.64 R82, desc[UR4][R56.64+0x2728] ;  /* 0x0027280438527981 */ /* 0x000564000c1e1b00 */
.L_x_3811:
[----:B------:R-:W-:Y:S05]  /*128790*/  BSYNC.RECONVERGENT B3 ;  /* 0x0000000000037941 */ /* 0x000fea0003800200 */
.L_x_3810:
[----:B------:R-:W-:Y:S02]  /*1287a0*/  IMAD.MOV.U32 R80, RZ, RZ, -0x800000 ;  /* 0xff800000ff507424 */ /* 0x000fe400078e00ff */
[----:B------:R-:W-:-:S06]  /*1287b0*/  IMAD.MOV.U32 R81, RZ, RZ, 0x41cdcd64 ;  /* 0x41cdcd64ff517424 */ /* 0x000fcc00078e00ff */
[----:B-----5:R-:W-:-:S14]  /*1287c0*/  DSETP.GT.AND P0, PT, |R82|, R80, PT ;  /* 0x000000505200722a */ /* 0x020fdc0003f04200 */
[C---:B------:R-:W-:Y:S02]  /*1287d0*/  @!P0 R2UR UR8, R62.reuse ;  /* 0x000000003e0882ca */ /* 0x040fe400000e0000 */
[C---:B------:R-:W-:Y:S02]  /*1287e0*/  @!P0 R2UR UR9, R63.reuse ;  /* 0x000000003f0982ca */ /* 0x040fe400000e0000 */
[----:B------:R-:W-:Y:S02]  /*1287f0*/  @!P0 R2UR UR4, R62 ;  /* 0x000000003e0482ca */ /* 0x000fe400000e0000 */
[----:B------:R-:W-:-:S09]  /*128800*/  @!P0 R2UR UR5, R63 ;  /* 0x000000003f0582ca */ /* 0x000fd200000e0000 */
[----:B------:R-:W4:Y:S04]  /*128810*/  @!P0 LDG.E R82, desc[UR8][R60.64+0xd4] ;  /* 0x0000d4083c528981 */ /* 0x000f28000c1e1900 */
        /* <DEDUP_REMOVED lines=12> */
[----:B----4-:R-:W-:Y:S01]  /*1288e0*/  @!P0 SHF.R.S32.HI R83, RZ, 0x1f, R82 ;  /* 0x0000001fff538819 */ /* 0x010fe20000011452 */
        /* <DEDUP_REMOVED lines=194> */
.L_x_3850:
[----:B------:R-:W-:Y:S05]  /*129510*/  BSYNC.RECONVERGENT B2 ;  /* 0x0000000000027941 */ /* 0x000fea0003800200 */
.L_x_3849:
        /* <DEDUP_REMOVED lines=32> */
.L_x_3853:
[----:B------:R-:W-:Y:S05]  /*129720*/  BSYNC.RECONVERGENT B2 ;  /* 0x0000000000027941 */ /* 0x000fea0003800200 */
.L_x_3852:
        /* <DEDUP_REMOVED lines=19> */
.L_x_3851:
        /* <DEDUP_REMOVED lines=13> */
.L_x_3848:
[----:B------:R-:W-:Y:S05]  /*129930*/  BSYNC.RECONVERGENT B0 ;  /* 0x0000000000007941 */ /* 0x000fea0003800200 */
.L_x_3847:
        /* <DEDUP_REMOVED lines=23> */
[----:B------:R-:W-:Y:S02]  /*129ab0*/  R2UR UR4, R62 ;  /* 0x000000003e0472ca */ /* 0x000fe400000e0000 */
[C---:B------:R-:W-:Y:S01]  /*129ac0*/  R2UR UR5, R63.reuse ;  /* 0x000000003f0572ca */ /* 0x040fe200000e0000 */
        /* <DEDUP_REMOVED lines=70> */
.L_x_3857:
[----:B------:R-:W-:Y:S05]  /*129f30*/  BSYNC.RECONVERGENT B2 ;  /* 0x0000000000027941 */ /* 0x000fea0003800200 */
.L_x_3856:
        /* <DEDUP_REMOVED lines=32> */
.L_x_3860:
[----:B------:R-:W-:Y:S05]  /*12a140*/  BSYNC.RECONVERGENT B2 ;  /* 0x0000000000027941 */ /* 0x000fea0003800200 */
.L_x_3859:
        /* <DEDUP_REMOVED lines=19> */
.L_x_3858:
        /* <DEDUP_REMOVED lines=13> */
.L_x_3855:
[----:B------:R-:W-:Y:S05]  /*12a350*/  BSYNC.RECONVERGENT B0 ;  /* 0x0000000000007941 */ /* 0x000fea0003800200 */
.L_x_3854:
        /* <DEDUP_REMOVED lines=24> */
.L_x_3862:
        /* <DEDUP_REMOVED lines=71> */
.L_x_3865:
[----:B------:R-:W-:Y:S05]  /*12a950*/  BSYNC.RECONVERGENT B2 ;  /* 0x0000000000027941 */ /* 0x000fea0003800200 */
.L_x_3864:
        /* <DEDUP_REMOVED lines=32> */
.L_x_3868:
[----:B------:R-:W-:Y:S05]  /*12ab60*/  BSYNC.RECONVERGENT B2 ;  /* 0x0000000000027941 */ /* 0x000fea0003800200 */
.L_x_3867:
        /* <DEDUP_REMOVED lines=19> */
.L_x_3866:
        /* <DEDUP_REMOVED lines=13> */
.L_x_3863:
[----:B------:R-:W-:Y:S05]  /*12ad70*/  BSYNC.RECONVERGENT B0 ;  /* 0x0000000000007941 */ /* 0x000fea0003800200 */
.L_x_3861:
        /* <DEDUP_REMOVED lines=36> */
[----:B0-----:R-:W-:-:S10]  /*12afc0*/  DFMA R108, R92, R84, R90 ;  /* 0x000000545c6c722b */ /* 0x001fd4000000005a */
        /* <DEDUP_REMOVED lines=8> */
.L_x_3870:
[----:B------:R-:W-:Y:S05]  /*12b050*/  BSYNC.RECONVERGENT B0 ;  /* 0x0000000000007941 */ /* 0x000fea0003800200 */
.L_x_3869:
        /* <DEDUP_REMOVED lines=22> */
.L_x_3871:
[C---:B------:R-:W-:Y:S02]  /*12b1c0*/  R2UR UR4, R62.reuse ;  /* 0x000000003e0472ca */ /* 0x040fe400000e0000 */
[C---:B------:R-:W-:Y:S02]  /*12b1d0*/  R2UR UR5, R63.reuse ;  /* 0x000000003f0572ca */ /* 0x040fe400000e0000 */
[----:B------:R-:W-:Y:S02]  /*12b1e0*/  R2UR UR8, R62 ;  /* 0x000000003e0872ca */ /* 0x000fe400000e0000 */
[----:B------:R-:W-:-:S09]  /*12b1f0*/  R2UR UR9, R63 ;  /* 0x000000003f0972ca */ /* 0x000fd200000e0000 */
[----:B------:R4:W-:Y:S04]  /*12b200*/  STG.E.64 desc[UR4][R56.64+0x2710], R86 ;  /* 0x0027105638007986 */ /* 0x0009e8000c101b04 */
[----:B------:R4:W-:Y:S02]  /*12b210*/  STG.E.64 desc[UR8][R56.64+0x2718], R88 ;  /* 0x0027185838007986 */ /* 0x0009e4000c101b08 */
.L_x_3846:
[----:B------:R-:W-:Y:S05]  /*12b220*/  BSYNC.RECONVERGENT B1 ;  /* 0x0000000000017941 */ /* 0x000fea0003800200 */
.L_x_3845:
[----:B------:R-:W-:Y:S02]  /*12b230*/  R2UR UR4, R62 ;  /* 0x000000003e0472ca */ /* 0x000fe400000e0000 */
[----:B------:R-:W-:-:S13]  /*12b240*/  R2UR UR5, R63 ;  /* 0x000000003f0572ca */ /* 0x000fda00000e0000 */
[----:B------:R-:W5:Y:S01]  /*12b250*/  LDG.E R3, desc[UR4][R60.64+0xc8] ;  /* 0x0000c8043c037981 */ /* 0x000f62000c1e1900 */
[----:B------:R-:W-:Y:S01]  /*12b260*/  BSSY.RECONVERGENT B0, `(.L_x_3872) ;  /* 0x000000e000007945 */ /* 0x000fe20003800200 */
[----:B-----5:R-:W-:-:S13]  /*12b270*/  ISETP.GE.AND P0, PT, R3, 0x1, PT ;  /* 0x000000010300780c */ /* 0x020fda0003f06270 */
[----:B------:R-:W-:Y:S05]  /*12b280*/  @!P0 BRA `(.L_x_3873) ;  /* 0x00000000002c8947 */ /* 0x000fea0003800000 */
[----:B------:R-:W-:-:S07]  /*12b290*/  IMAD.MOV.U32 R3, RZ, RZ, RZ ;  /* 0x000000ffff037224 */ /* 0x000fce00078e00ff */
.L_x_3874:
        /* <DEDUP_REMOVED lines=10> */
.L_x_3873:
[----:B------:R-:W-:Y:S05]  /*12b340*/  BSYNC.RECONVERGENT B0 ;  /* 0x0000000000007941 */ /* 0x000fea0003800200 */
.L_x_3872:
        /* <DEDUP_REMOVED lines=8> */
.L_x_3877:
        /* <DEDUP_REMOVED lines=11> */
.L_x_3876:
[----:B------:R-:W-:Y:S05]  /*12b480*/  BSYNC.RECONVERGENT B0 ;  /* 0x0000000000007941 */ /* 0x000fea0003800200 */
.L_x_3875:
        /* <DEDUP_REMOVED lines=9> */
[----:B------:R-:W-:-:S06]  /*12b520*/  IMAD.WIDE R82, R83, 0x8, R46 ;  /* 0x0000000853527825 */ /* 0x000fcc00078e022e */
[----:B------:R-:W2:Y:S01]  /*12b530*/  LDG.E.64 R82, desc[UR4][R82.64] ;  /* 0x0000000452527981 */ /* 0x000ea2000c1e1b00 */
[----:B------:R-:W-:Y:S01]  /*12b540*/  BSSY.RECONVERGENT B10, `(.L_x_3878) ;  /* 0x00006e70000a7945 */ /* 0x000fe20003800200 */
[----:B------:R-:W-:Y:S01]  /*12b550*/  CS2R R84, SRZ ;  /* 0x0000000000547805 */ /* 0x000fe2000001ff00 */
[----:B--2---:R-:W-:-:S14]  /*12b560*/  DSETP.GEU.AND P0, PT, |R82|, R80, PT ;  /* 0x000000505200722a */ /* 0x004fdc0003f0e200 */
        /* <DEDUP_REMOVED lines=12> */
.L_x_3945:
[----:B--23--:R-:W-:Y:S01]  /*12b630*/  IMAD R3, R122, 0x36, R55 ;  /* 0x000000367a037824 */ /* 0x00cfe200078e0237 */
[C---:B------:R-:W-:Y:S01]  /*12b640*/  R2UR UR4, R62.reuse ;  /* 0x000000003e0472ca */ /* 0x040fe200000e0000 */
[----:B------:R-:W-:Y:S01]  /*12b650*/  IMAD.MOV.U32 R98, RZ, RZ, 0x0 ;  /* 0x00000000ff627424 */ /* 0x000fe200078e00ff */
[----:B------:R-:W-:Y:S01]  /*12b660*/  R2UR UR5, R63 ;  /* 0x000000003f0572ca */ /* 0x000fe200000e0000 */
[----:B------:R-:W-:Y:S01]  /*12b670*/  VIADD R36, R3, 0x1b ;  /* 0x0000001b03247836 */ /* 0x000fe20000000000 */
[C---:B------:R-:W-:Y:S01]  /*12b680*/  R2UR UR8, R62.reuse ;  /* 0x000000003e0872ca */ /* 0x040fe200000e0000 */
[----:B------:R-:W-:Y:S01]  /*12b690*/  IMAD.MOV.U32 R99, RZ, RZ, -0x40100000 ;  /* 0xbff00000ff637424 */ /* 0x000fe200078e00ff */
[C---:B------:R-:W-:Y:S01]  /*12b6a0*/  R2UR UR9, R63.reuse ;  /* 0x000000003f0972ca */ /* 0x040fe200000e0000 */
[----:B---3--:R-:W-:Y:S01]  /*12b6b0*/  IMAD.MOV.U32 R96, RZ, RZ, 0x0 ;  /* 0x00000000ff607424 */ /* 0x008fe200078e00ff */
        /* <DEDUP_REMOVED lines=11> */
[----:B------:R-:W3:Y:S04]  /*12b770*/  LDG.E.U8 R85, desc[UR10][R82.64] ;  /* 0x0000000a52557981 */ /* 0x000ee8000c1e1100 */
[----:B----4-:R-:W4:Y:S01]  /*12b780*/  LDG.E.U8 R87, desc[UR12][R80.64] ;  /* 0x0000000c50577981 */ /* 0x010f22000c1e1100 */
[----:B------:R-:W-:Y:S01]  /*12b790*/  BSSY.RECONVERGENT B1, `(.L_x_3881) ;  /* 0x0000267000017945 */ /* 0x000fe20003800200 */
[----:B---3--:R-:W-:Y:S02]  /*12b7a0*/  PRMT R36, R85, 0x8880, RZ ;  /* 0x0000888055247816 */ /* 0x008fe400000000ff */
[----:B----4-:R-:W-:-:S05]  /*12b7b0*/  PRMT R3, R87, 0x8880, RZ ;  /* 0x0000888057037816 */ /* 0x010fca00000000ff */
        /* <DEDUP_REMOVED lines=20> */
.L_x_3882:
        /* <DEDUP_REMOVED lines=31> */
[----:B------:R-:W3:Y:S04]  /*12baf0*/  LDG.E.U8 R85, desc[UR16][R80.64+-0x1] ;  /* 0xffffff1050557981 */ /* 0x000ee8000c1e1100 */
[----:B------:R-:W4:Y:S04]  /*12bb00*/  LDG.E.S8 R36, desc[UR10][R82.64] ;  /* 0x0000000a52247981 */ /* 0x000f28000c1e1300 */
[----:B------:R-:W5:Y:S01]  /*12bb10*/  LDG.E.S8 R84, desc[UR14][R82.64+-0x1] ;  /* 0xffffff0e52547981 */ /* 0x000f62000c1e1300 */
[----:B--2---:R-:W-:-:S02]  /*12bb20*/  PRMT R87, R38, 0x8880, RZ ;  /* 0x0000888026577816 */ /* 0x004fc400000000ff */
[----:B---3--:R-:W-:Y:S02]  /*12bb30*/  PRMT R85, R85, 0x3340, R38 ;  /* 0x0000334055557816 */ /* 0x008fe40000000026 */
[C---:B----4-:R-:W-:Y:S01]  /*12bb40*/  PRMT R86, R36.reuse, 0x3340, RZ ;  /* 0x0000334024567816 */ /* 0x050fe200000000ff */
[----:B------:R-:W-:-:S03]  /*12bb50*/  IMAD R36, R36, 0x5, R87 ;  /* 0x0000000524247824 */ /* 0x000fc600078e0257 */
[----:B------:R-:W-:Y:S02]  /*12bb60*/  PRMT R85, R85, 0x5410, R86 ;  /* 0x0000541055557816 */ /* 0x000fe40000000056 */
[----:B------:R-:W-:-:S03]  /*12bb70*/  LEA R87, R36, 0x10000, 0x3 ;  /* 0x0001000024577811 */ /* 0x000fc600078e18ff */
        /* <DEDUP_REMOVED lines=124> */
.L_x_3888:
[----:B------:R-:W-:Y:S05]  /*12c340*/  BSYNC.RECONVERGENT B2 ;  /* 0x0000000000027941 */ /* 0x000fea0003800200 */
.L_x_3887:
        /* <DEDUP_REMOVED lines=32> */
.L_x_3891:
[----:B------:R-:W-:Y:S05]  /*12c550*/  BSYNC.RECONVERGENT B2 ;  /* 0x0000000000027941 */ /* 0x000fea0003800200 */
.L_x_3890:
        /* <DEDUP_REMOVED lines=19> */
.L_x_3889:
        /* <DEDUP_REMOVED lines=14> */
.L_x_3886:
        /* <DEDUP_REMOVED lines=67> */
.L_x_3894:
[----:B------:R-:W-:Y:S05]  /*12cba0*/  BSYNC.RECONVERGENT B2 ;  /* 0x0000000000027941 */ /* 0x000fea0003800200 */
.L_x_3893:
        /* <DEDUP_REMOVED lines=32> */
.L_x_3897:
[----:B------:R-:W-:Y:S05]  /*12cdb0*/  BSYNC.RECONVERGENT B2 ;  /* 0x0000000000027941 */ /* 0x000fea0003800200 */
.L_x_3896:
        /* <DEDUP_REMOVED lines=19> */
.L_x_3895:
        /* <DEDUP_REMOVED lines=14> */
.L_x_3885:
        /* <DEDUP_REMOVED lines=15> */
.L_x_3898:
        /* <DEDUP_REMOVED lines=67> */
.L_x_3900:
[----:B------:R-:W-:Y:S05]  /*12d4f0*/  BSYNC.RECONVERGENT B2 ;  /* 0x0000000000027941 */ /* 0x000fea0003800200 */
.L_x_3899:
        /* <DEDUP_REMOVED lines=32> */
.L_x_3903:
[----:B------:R-:W-:Y:S05]  /*12d700*/  BSYNC.RECONVERGENT B2 ;  /* 0x0000000000027941 */ /* 0x000fea0003800200 */
.L_x_3902:
        /* <DEDUP_REMOVED lines=19> */
.L_x_3901:
        /* <DEDUP_REMOVED lines=13> */
.L_x_3892:
[----:B------:R-:W-:Y:S05]  /*12d910*/  BSYNC.RECONVERGENT B0 ;  /* 0x0000000000007941 */ /* 0x000fea0003800200 */
.L_x_3884:
        /* <DEDUP_REMOVED lines=45> */
.L_x_3905:
[----:B------:R-:W-:Y:S05]  /*12dbf0*/  BSYNC.RECONVERGENT B0 ;  /* 0x0000000000007941 */ /* 0x000fea0003800200 */
.L_x_3904:
        /* <DEDUP_REMOVED lines=26> */
.L_x_3906:
[C---:B------:R-:W-:Y:S02]  /*12dda0*/  R2UR UR8, R62.reuse ;  /* 0x000000003e0872ca */ /* 0x040fe400000e0000 */
[C---:B------:R-:W-:Y:S02]  /*12ddb0*/  R2UR UR9, R63.reuse ;  /* 0x000000003f0972ca */ /* 0x040fe400000e0000 */
[----:B------:R-:W-:Y:S02]  /*12ddc0*/  R2UR UR4, R62 ;  /* 0x000000003e0472ca */ /* 0x000fe400000e0000 */
[----:B------:R-:W-:-:S09]  /*12ddd0*/  R2UR UR5, R63 ;  /* 0x000000003f0572ca */ /* 0x000fd200000e0000 */
[----:B------:R2:W-:Y:S04]  /*12dde0*/  STG.E.64 desc[UR8][R56.64+0x2740], R86 ;  /* 0x0027405638007986 */ /* 0x0005e8000c101b08 */
[----:B------:R2:W-:Y:S02]  /*12ddf0*/  STG.E.64 desc[UR4][R56.64+0x2738], R84 ;  /* 0x0027385438007986 */ /* 0x0005e4000c101b04 */
.L_x_3883:
[----:B------:R-:W-:Y:S05]  /*12de00*/  BSYNC.RECONVERGENT B1 ;  /* 0x0000000000017941 */ /* 0x000fea0003800200 */
.L_x_3881:
[----:B------:R-:W-:Y:S02]  /*12de10*/  R2UR UR4, R62 ;  /* 0x000000003e0472ca */ /* 0x000fe400000e0000 */
[----:B------:R-:W-:-:S13]  /*12de20*/  R2UR UR5, R63 ;  /* 0x000000003f0572ca */ /* 0x000fda00000e0000 */
[----:B------:R-:W4:Y:S01]  /*12de30*/  LDG.E R36, desc[UR4][R60.64+0xcc] ;  /* 0x0000cc043c247981 */ /* 0x000f22000c1e1900 */
[----:B------:R-:W-:Y:S02]  /*12de40*/  VIADD R3, R75, 0xffffffff ;  /* 0xffffffff4b037836 */ /* 0x000fe40000000000 */
[----:B0-----:R-:W-:Y:S02]  /*12de50*/  IMAD.IADD R96, R52, 0x1, R55 ;  /* 0x0000000134607824 */ /* 0x001fe400078e0237 */
[----:B----4-:R-:W-:-:S04]  /*12de60*/  IMAD R97, R3, R36, RZ ;  /* 0x0000002403617224 */ /* 0x010fc800078e02ff */
[----:B------:R-:W-:-:S04]  /*12de70*/  IMAD.IADD R89, R97, 0x1, R96 ;  /* 0x0000000161597824 */ /* 0x000fc800078e0260 */
[----:B------:R-:W-:-:S05]  /*12de80*/  IMAD.WIDE R88, R89, 0x8, R46 ;  /* 0x0000000859587825 */ /* 0x000fca00078e022e */
[----:B---3--:R-:W3:Y:S01]  /*12de90*/  LDG.E.64 R92, desc[UR4][R88.64] ;  /* 0x00000004585c7981 */ /* 0x008ee2000c1e1b00 */
        /* <DEDUP_REMOVED lines=34> */
.L_x_3908:
[----:B------:R-:W-:Y:S05]  /*12e0c0*/  BSYNC.RELIABLE B0 ;  /* 0x0000000000007941 */ /* 0x000fea0003800100 */
.L_x_3907:
        /* <DEDUP_REMOVED lines=64> */
.L_x_3911:
[----:B------:R-:W-:Y:S05]  /*12e4d0*/  BSYNC.RECONVERGENT B0 ;  /* 0x0000000000007941 */ /* 0x000fea0003800200 */
.L_x_3910:
[----:B------:R-:W-:Y:S01]  /*12e4e0*/  R2UR UR4, R62 ;  /* 0x000000003e0472ca */ /* 0x000fe200000e0000 */
[----:B--2---:R-:W-:Y:S01]  /*12e4f0*/  IMAD.MOV.U32 R3, RZ, RZ, 0x3 ;  /* 0x00000003ff037424 */ /* 0x004fe200078e00ff */
[----:B------:R-:W-:Y:S01]  /*12e500*/  R2UR UR5, R63 ;  /* 0x000000003f0572ca */ /* 0x000fe200000e0000 */
[----:B------:R-:W-:-:S12]  /*12e510*/  BSSY.RECONVERGENT B2, `(.L_x_3912) ;  /* 0x000034a000027945 */ /* 0x000fd80003800200 */
[----:B------:R2:W-:Y:S01]  /*12e520*/  STG.E desc[UR4][R60.64+0xd8], R3 ;  /* 0x0000d8033c007986 */ /* 0x0005e2000c101904 */
[----:B------:R-:W-:Y:S05]  /*12e530*/  @!P0 BRA `(.L_x_3913) ;  /* 0x00000034001c8947 */ /* 0x000fea0003800000 */
[----:B--2---:R-:W-:-:S07]  /*12e540*/  IMAD.MOV.U32 R3, RZ, RZ, 0x3 ;  /* 0x00000003ff037424 */ /* 0x004fce00078e00ff */
.L_x_3944:
        /* <DEDUP_REMOVED lines=25> */
.L_x_3943:
        /* <DEDUP_REMOVED lines=105> */
.L_x_3920:
[----:B------:R-:W-:Y:S05]  /*12ed70*/  BSYNC.RECONVERGENT B11 ;  /* 0x00000000000b7941 */ /* 0x000fea0003800200 */
.L_x_3919:
        /* <DEDUP_REMOVED lines=58> */
.L_x_3922:
[----:B------:R-:W-:Y:S05]  /*12f120*/  BSYNC.RECONVERGENT B11 ;  /* 0x00000000000b7941 */ /* 0x000fea0003800200 */
.L_x_3921:
        /* <DEDUP_REMOVED lines=35> */
.L_x_3924:
[----:B------:R-:W-:Y:S05]  /*12f360*/  BSYNC.RECONVERGENT B11 ;  /* 0x00000000000b7941 */ /* 0x000fea0003800200 */
.L_x_3923:
        /* <DEDUP_REMOVED lines=10> */
.L_x_3918:
        /* <DEDUP_REMOVED lines=105> */
.L_x_3927:
[----:B------:R-:W-:Y:S05]  /*12faa0*/  BSYNC.RECONVERGENT B11 ;  /* 0x00000000000b7941 */ /* 0x000fea0003800200 */
.L_x_3926:
        /* <DEDUP_REMOVED lines=35> */
.L_x_3929:
[----:B------:R-:W-:Y:S05]  /*12fce0*/  BSYNC.RECONVERGENT B11 ;  /* 0x00000000000b7941 */ /* 0x000fea0003800200 */
.L_x_3928:
        /* <DEDUP_REMOVED lines=10> */
.L_x_3917:
        /* <DEDUP_REMOVED lines=130> */
.L_x_3932:
[----:B------:R-:W-:Y:S05]  /*1305b0*/  BSYNC.RECONVERGENT B11 ;  /* 0x00000000000b7941 */ /* 0x000fea0003800200 */
.L_x_3931:
        /* <DEDUP_REMOVED lines=35> */
.L_x_3934:
[----:B------:R-:W-:Y:S05]  /*1307f0*/  BSYNC.RECONVERGENT B11 ;  /* 0x00000000000b7941 */ /* 0x000fea0003800200 */
.L_x_3933:
        /* <DEDUP_REMOVED lines=9> */
.L_x_3935:
[C---:B------:R-:W-:Y:S02]  /*130890*/  R2UR UR8, R62.reuse ;  /* 0x000000003e0872ca */ /* 0x040fe400000e0000 */
[C---:B------:R-:W-:Y:S02]  /*1308a0*/  R2UR UR9, R63.reuse ;  /* 0x000000003f0972ca */ /* 0x040fe400000e0000 */
[----:B------:R-:W-:Y:S02]  /*1308b0*/  R2UR UR4, R62 ;  /* 0x000000003e0472ca */ /* 0x000fe400000e0000 */
[----:B------:R-:W-:-:S09]  /*1308c0*/  R2UR UR5, R63 ;  /* 0x000000003f0572ca */ /* 0x000fd200000e0000 */
[----:B------:R4:W-:Y:S04]  /*1308d0*/  STG.E.64 desc[UR8][R56.64+0x2740], R90 ;  /* 0x0027405a38007986 */ /* 0x0009e8000c101b08 */
[----:B------:R4:W-:Y:S01]  /*1308e0*/  STG.E.64 desc[UR4][R56.64+0x2738], R92 ;  /* 0x0027385c38007986 */ /* 0x0009e2000c101b04 */
[----:B------:R-:W-:Y:S05]  /*1308f0*/  BRA `(.L_x_3925) ;  /* 0x0000000800e87947 */ /* 0x000fea0003800000 */
.L_x_3930:
        /* <DEDUP_REMOVED lines=140> */
.L_x_3937:
[----:B------:R-:W-:Y:S05]  /*1311c0*/  BSYNC.RECONVERGENT B11 ;  /* 0x00000000000b7941 */ /* 0x000fea0003800200 */
.L_x_3936:
        /* <DEDUP_REMOVED lines=35> */
.L_x_3939:
[----:B------:R-:W-:Y:S05]  /*131400*/  BSYNC.RECONVERGENT B11 ;  /* 0x00000000000b7941 */ /* 0x000fea0003800200 */
.L_x_3938:
        /* <DEDUP_REMOVED lines=9> */
.L_x_3925:
[----:B------:R-:W-:Y:S05]  /*1314a0*/  BSYNC.RECONVERGENT B0 ;  /* 0x0000000000007941 */ /* 0x000fea0003800200 */
.L_x_3916:
[----:B------:R-:W-:Y:S02]  /*1314b0*/  R2UR UR4, R62 ;  /* 0x000000003e0472ca */ /* 0x000fe400000e0000 */
[----:B------:R-:W-:-:S13]  /*1314c0*/  R2UR UR5, R63 ;  /* 0x000000003f0572ca */ /* 0x000fda00000e0000 */
[----:B------:R-:W3:Y:S02]  /*1314d0*/  LDG.E R38, desc[UR4][R60.64+0xcc] ;  /* 0x0000cc043c267981 */ /* 0x000ee4000c1e1900 */
[----:B---3--:R-:W-:-:S04]  /*1314e0*/  IMAD R95, R3, R38, R36 ;  /* 0x00000026035f7224 */ /* 0x008fc800078e0224 */
[----:B------:R-:W-:-:S05]  /*1314f0*/  IMAD.WIDE R94, R95, 0x8, R46 ;  /* 0x000000085f5e7825 */ /* 0x000fca00078e022e */
[----:B----4-:R-:W3:Y:S01]  /*131500*/  LDG.E.64 R90, desc[UR4][R94.64] ;  /* 0x000000045e5a7981 */ /* 0x010ee2000c1e1b00 */
        /* <DEDUP_REMOVED lines=35> */
.L_x_3941:
[----:B------:R-:W-:Y:S05]  /*131740*/  BSYNC.RELIABLE B0 ;  /* 0x0000000000007941 */ /* 0x000fea0003800100 */
.L_x_3940:
        /* <DEDUP_REMOVED lines=14> */
.L_x_3942:
        /* <DEDUP_REMOVED lines=17> */
.L_x_3915:
[----:B------:R-:W-:Y:S05]  /*131940*/  BSYNC.RECONVERGENT B1 ;  /* 0x0000000000017941 */ /* 0x000fea0003800200 */
.L_x_3914:
[----:B------:R-:W-:Y:S02]  /*131950*/  R2UR UR4, R62 ;  /* 0x000000003e0472ca */ /* 0x000fe400000e0000 */
[----:B------:R-:W-:-:S13]  /*131960*/  R2UR UR5, R63 ;  /* 0x000000003f0572ca */ /* 0x000fda00000e0000 */
[----:B---3--:R-:W3:Y:S02]  /*131970*/  LDG.E R3, desc[UR4][R60.64+0xd8] ;  /* 0x0000d8043c037981 */ /* 0x008ee4000c1e1900 */
[----:B---3--:R-:W-:-:S05]  /*131980*/  VIADD R3, R3, 0x1 ;  /* 0x0000000103037836 */ /* 0x008fca0000000000 */
[----:B------:R3:W-:Y:S01]  /*131990*/  STG.E desc[UR4][R60.64+0xd8], R3 ;  /* 0x0000d8033c007986 */ /* 0x0007e2000c101904 */
[----:B------:R-:W-:Y:S05]  /*1319a0*/  @P0 BRA `(.L_x_3944) ;  /* 0xffffffc800e80947 */ /* 0x000fea000383ffff */
.L_x_3913:
[----:B------:R-:W-:Y:S05]  /*1319b0*/  BSYNC.RECONVERGENT B2 ;  /* 0x0000000000027941 */ /* 0x000fea0003800200 */
.L_x_3912:
[----:B------:R-:W-:Y:S05]  /*1319c0*/  BRA `(.L_x_3945) ;  /* 0xffffff9c00187947 */ /* 0x000fea000383ffff */
.L_x_3909:
[----:B------:R-:W-:Y:S05]  /*1319d0*/  BSYNC.RECONVERGENT B3 ;  /* 0x0000000000037941 */ /* 0x000fea0003800200 */
.L_x_3880:
        /* <DEDUP_REMOVED lines=29> */
[----:B----4-:R-:W-:-:S04]  /*131bb0*/  IMAD.IADD R3, R38, 0x1, R3 ;  /* 0x0000000126037824 */ /* 0x010fc800078e0203 */
        /* <DEDUP_REMOVED lines=9> */
.L_x_3950:
        /* <DEDUP_REMOVED lines=15> */
.L_x_3949:
[----:B------:R-:W-:Y:S05]  /*131d40*/  BSYNC.RECONVERGENT B1 ;  /* 0x0000000000017941 */ /* 0x000fea0003800200 */
.L_x_3948:
[----:B------:R-:W-:Y:S01]  /*131d50*/  R2UR UR4, R62 ;  /* 0x000000003e0472ca */ /* 0x000fe200000e0000 */
[----:B------:R-:W-:Y:S01]  /*131d60*/  BSSY.RECONVERGENT B1, `(.L_x_3951) ;  /* 0x0000015000017945 */ /* 0x000fe20003800200 */
[----:B------:R-:W-:Y:S02]  /*131d70*/  R2UR UR5, R63 ;  /* 0x000000003f0572ca */ /* 0x000fe400000e0000 */
[----:B------:R-:W-:-:S11]  /*131d80*/  ISETP.GE.AND P0, PT, R36, 0x1, PT ;  /* 0x000000012400780c */ /* 0x000fd60003f06270 */
[----:B------:R2:W-:Y:S02]  /*131d90*/  STG.E desc[UR4][R60.64+0xd8], RZ ;  /* 0x0000d8ff3c007986 */ /* 0x0005e4000c101904 */
[----:B------:R-:W-:Y:S05]  /*131da0*/  @!P0 BRA `(.L_x_3952) ;  /* 0x0000000000408947 */ /* 0x000fea0003800000 */
[----:B------:R-:W-:-:S07]  /*131db0*/  IMAD.MOV.U32 R55, RZ, RZ, RZ ;  /* 0x000000ffff377224 */ /* 0x000fce00078e00ff */
.L_x_3953:
        /* <DEDUP_REMOVED lines=15> */
.L_x_3952:
[----:B------:R-:W-:Y:S05]  /*131eb0*/  BSYNC.RECONVERGENT B1 ;  /* 0x0000000000017941 */ /* 0x000fea0003800200 */
.L_x_3951:
        /* <DEDUP_REMOVED lines=31> */
[----:B---3--:R-:W-:-:S05]  /*1320b0*/  FFMA R3, RZ, R111, R109 ;  /* 0x0000006fff037223 */ /* 0x008fca000000006d */
[----:B------:R-:W-:-:S13]  /*1320c0*/  FSETP.GT.AND P0, PT, |R3|, 1.469367938527859385e-39, PT ;  /* 0x001000000300780b */ /* 0x000fda0003f04200 */
[----:B------:R-:W-:Y:S05]  /*1320d0*/  @P0 BRA P1, `(.L_x_3955) ;  /* 0x0000000000140947 */ /* 0x000fea0000800000 */
[----:B------:R-:W-:Y:S05]  /*1320e0*/  BMOV.32.CLEAR RZ, B11 ;  /* 0x000000000bff7355 */ /* 0x000fea0000100000 */
[----:B------:R-:W-:Y:S01]  /*1320f0*/  IMAD.MOV.U32 R126, RZ, RZ, R80 ;  /* 0x000000ffff7e7224 */ /* 0x000fe200078e0050 */
[----:B------:R-:W-:Y:S01]  /*132100*/  MOV R38, 0x132130 ;  /* 0x0013213000267802 */ /* 0x000fe20000000f00 */
[----:B------:R-:W-:-:S07]  /*132110*/  IMAD.MOV.U32 R125, RZ, RZ, R81 ;  /* 0x000000ffff7d7224 */ /* 0x000fce00078e0051 */
[----:B-12---:R-:W-:Y:S05]  /*132120*/  CALL.REL.NOINC `($__internal_0_$__cuda_sm20_div_rn_f64_full) ;  /* 0x0000017400dc7944 */ /* 0x006fea0003c00000 */
.L_x_3955:
[----:B------:R-:W-:Y:S05]  /*132130*/  BSYNC.RECONVERGENT B1 ;  /* 0x0000000000017941 */ /* 0x000fea0003800200 */
.L_x_3954:
[----:B------:R-:W-:Y:S01]  /*132140*/  UMOV UR4, 0x66666666 ;  /* 0x6666666600047882 */ /* 0x000fe20000000000 */
[----:B------:R-:W-:Y:S01]  /*132150*/  UMOV UR5, 0x40711266 ;  /* 0x4071126600057882 */ /* 0x000fe20000000000 */
[----:B------:R-:W-:Y:S01]  /*132160*/  IMAD.MOV.U32 R86, RZ, RZ, 0x0 ;  /* 0x00000000ff567424 */ /* 0x000fe200078e00ff */
[----:B------:R-:W-:Y:S01]  /*132170*/  DADD R108, R108, -UR4 ;  /* 0x800000046c6c7e29 */ /* 0x000fe20008000000 */
[----:B------:R-:W-:-:S07]  /*132180*/  IMAD.MOV.U32 R87, RZ, RZ, 0x3fe00000 ;  /* 0x3fe00000ff577424 */ /* 0x000fce00078e00ff */
[----:B------:R-:W-:-:S11]  /*132190*/  DFMA R86, R108, 100, R86 ;  /* 0x405900006c56782b */ /* 0x000fd60000000056 */
.L_x_3947:
[----:B------:R-:W-:Y:S05]  /*1321a0*/  BSYNC.RECONVERGENT B0 ;  /* 0x0000000000007941 */ /* 0x000fea0003800200 */
.L_x_3946:
        /* <DEDUP_REMOVED lines=26> */
.L_x_3957:
[----:B------:R-:W-:Y:S05]  /*132350*/  BSYNC.RECONVERGENT B0 ;  /* 0x0000000000007941 */ /* 0x000fea0003800200 */
.L_x_3956:
[----:B------:R-:W-:Y:S01]  /*132360*/  R2UR UR4, R62 ;  /* 0x000000003e0472ca */ /* 0x000fe200000e0000 */
[----:B------:R-:W-:Y:S01]  /*132370*/  IMAD.MOV.U32 R84, RZ, RZ, R108 ;  /* 0x000000ffff547224 */ /* 0x000fe200078e006c */
[----:B------:R-:W-:Y:S01]  /*132380*/  R2UR UR5, R63 ;  /* 0x000000003f0572ca */ /* 0x000fe200000e0000 */
[----:B------:R-:W-:-:S12]  /*132390*/  IMAD.MOV.U32 R85, RZ, RZ, R109 ;  /* 0x000000ffff557224 */ /* 0x000fd800078e006d */
[----:B------:R0:W-:Y:S02]  /*1323a0*/  STG.E.64 desc[UR4][R56.64+0x2730], R108 ;  /* 0x0027306c38007986 */ /* 0x0001e4000c101b04 */
.L_x_3879:
[----:B------:R-:W-:Y:S05]  /*1323b0*/  BSYNC.RECONVERGENT B10 ;  /* 0x00000000000a7941 */ /* 0x000fea0003800200 */
.L_x_3878:
        /* <DEDUP_REMOVED lines=9> */
[----:B------:R-:W-:Y:S01]  /*132450*/  R2UR UR4, R62 ;  /* 0x000000003e0472ca */ /* 0x000fe200000e0000 */
[----:B------:R-:W-:Y:S01]  /*132460*/  IMAD.SHL.U32 R83, R122, 0x2, RZ ;  /* 0x000000027a537824 */ /* 0x000fe200078e00ff */
[----:B------:R-:W-:-:S03]  /*132470*/  R2UR UR5, R63 ;  /* 0x000000003f0572ca */ /* 0x000fc600000e0000 */
[----:B------:R-:W-:-:S10]  /*132480*/  IMAD.WIDE R82, R83, 0x8, R44 ;  /* 0x0000000853527825 */ /* 0x000fd400078e022c */
[----:B---34-:R-:W3:Y:S01]  /*132490*/  LDG.E.64 R86, desc[UR4][R82.64+0x8] ;  /* 0x0000080452567981 */ /* 0x018ee2000c1e1b00 */
[----:B------:R-:W4:Y:S01]  /*1324a0*/  S2UR UR5, SR_CgaCtaId ;  /* 0x00000000000579c3 */ /* 0x000f220000008800 */
[----:B------:R-:W-:Y:S01]  /*1324b0*/  UMOV UR4, 0x30 ;  /* 0x0000003000047882 */ /* 0x000fe20000000000 */
[----:B------:R-:W-:Y:S01]  /*1324c0*/  BSSY.RECONVERGENT B0, `(.L_x_3958) ;  /* 0x000001e000007945 */ /* 0x000fe20003800200 */
[----:B------:R-:W-:Y:S01]  /*1324d0*/  LEA R3, R2, UR4, 0x2 ;  /* 0x0000000402037c11 */ /* 0x000fe2000f8e10ff */
[----:B------:R-:W-:Y:S02]  /*1324e0*/  UMOV UR4, 0x400 ;  /* 0x0000040000047882 */ /* 0x000fe40000000000 */
[----:B------:R-:W-:Y:S05]  /*1324f0*/  BMOV.32.CLEAR RZ, B11 ;  /* 0x000000000bff7355 */ /* 0x000fea0000100000 */
[----:B------:R-:W5:Y:S01]  /*132500*/  LDC R3, c[0x3][R3] ;  /* 0x00c0000003037b82 */ /* 0x000f620000000800 */
[----:B------:R-:W0:Y:S05]  /*132510*/  BMOV.32.CLEAR R75, B0 ;  /* 0x00000000004b7355 */ /* 0x000e2a0000100000 */
[----:B------:R-:W-:Y:S01]  /*132520*/  IMAD.MOV.U32 R111, RZ, RZ, R39 ;  /* 0x000000ffff6f7224 */ /* 0x000fe200078e0027 */
[----:B------:R-:W-:Y:S01]  /*132530*/  MOV R36, 0x132690 ;  /* 0x0013269000247802 */ /* 0x000fe20000000f00 */
[----:B------:R-:W-:-:S02]  /*132540*/  IMAD.MOV.U32 R112, RZ, RZ, R40 ;  /* 0x000000ffff707224 */ /* 0x000fc400078e0028 */
[----:B------:R-:W-:Y:S02]  /*132550*/  IMAD.MOV.U32 R106, RZ, RZ, R42 ;  /* 0x000000ffff6a7224 */ /* 0x000fe400078e002a */
[----:B------:R-:W-:Y:S01]  /*132560*/  IMAD.MOV.U32 R107, RZ, RZ, R43 ;  /* 0x000000ffff6b7224 */ /* 0x000fe200078e002b */
[----:B----4-:R-:W-:Y:S01]  /*132570*/  ULEA UR4, UR5, UR4, 0x18 ;  /* 0x0000000405047291 */ /* 0x010fe2000f8ec0ff */
[----:B0-----:R-:W-:Y:S02]  /*132580*/  IMAD.MOV.U32 R108, RZ, RZ, 0x3 ;  /* 0x00000003ff6c7424 */ /* 0x001fe400078e00ff */
[----:B------:R-:W-:Y:S02]  /*132590*/  IMAD.MOV.U32 R90, RZ, RZ, R46 ;  /* 0x000000ffff5a7224 */ /* 0x000fe400078e002e */
[----:B------:R-:W-:Y:S01]  /*1325a0*/  IMAD.MOV.U32 R91, RZ, RZ, R47 ;  /* 0x000000ffff5b7224 */ /* 0x000fe200078e002f */
[----:B------:R-:W-:-:S05]  /*1325b0*/  LEA R2, R124, UR4, 0x5 ;  /* 0x000000047c027c11 */ /* 0x000fca000f8e28ff */
[----:B------:R0:W4:Y:S01]  /*1325c0*/  LDS R105, [R2+0x10] ;  /* 0x0000100002697984 */ /* 0x0001220000000800 */
[----:B------:R-:W1:Y:S03]  /*1325d0*/  LDCU UR4, c[0x3][0x38] ;  /* 0x00c00700ff0477ac */ /* 0x000e660008000800 */
[----:B------:R0:W0:Y:S01]  /*1325e0*/  LDS R38, [R2+0xc] ;  /* 0x00000c0002267984 */ /* 0x0000220000000800 */
[----:B-1----:R-:W-:Y:S01]  /*1325f0*/  UIADD3 UR4, UPT, UPT, -UR4, 0x1, URZ ;  /* 0x0000000104047890 */ /* 0x002fe2000fffe1ff */
[----:B-----5:R-:W-:-:S05]  /*132600*/  IADD3 R110, PT, PT, -R3, 0x1, RZ ;  /* 0x00000001036e7810 */ /* 0x020fca0007ffe1ff */
[----:B------:R-:W-:Y:S01]  /*132610*/  IMAD.U32 R109, RZ, RZ, UR4 ;  /* 0x00000004ff6d7e24 */ /* 0x000fe2000f8e00ff */
[----:B---3--:R-:W-:Y:S01]  /*132620*/  DSETP.GT.AND P0, PT, R84, R86, PT ;  /* 0x000000565400722a */ /* 0x008fe20003f04000 */
[----:B------:R-:W-:Y:S02]  /*132630*/  IMAD.MOV.U32 R86, RZ, RZ, R48 ;  /* 0x000000ffff567224 */ /* 0x000fe400078e0030 */
[----:B------:R-:W-:-:S11]  /*132640*/  IMAD.MOV.U32 R87, RZ, RZ, R49 ;  /* 0x000000ffff577224 */ /* 0x000fd600078e0031 */
[----:B------:R-:W-:Y:S02]  /*132650*/  @P0 R2UR UR8, R62 ;  /* 0x000000003e0802ca */ /* 0x000fe400000e0000 */
[----:B------:R-:W-:-:S13]  /*132660*/  @P0 R2UR UR9, R63 ;  /* 0x000000003f0902ca */ /* 0x000fda00000e0000 */
[----:B0---4-:R1:W-:Y:S02]  /*132670*/  @P0 STG.E.64 desc[UR8][R82.64+0x8], R84 ;  /* 0x0000085452000986 */ /* 0x0113e4000c101b08 */
[----:B-12---:R-:W-:Y:S05]  /*132680*/  CALL.REL.NOINC `($_Z4LAMPPcPiS0_S0_PdS1_S0_S_$_Z4thalPcPiiiiiiPdiS0_S_) ;  /* 0x0000000000707944 */ /* 0x006fea0003c00000 */
[----:B------:R0:W-:Y:S05]  /*132690*/  BMOV.32 B11, R75 ;  /* 0x0000004b0b007356 */ /* 0x0001ea0000000000 */
[----:B------:R-:W-:Y:S05]  /*1326a0*/  BSYNC.RECONVERGENT B11 ;  /* 0x00000000000b7941 */ /* 0x000fea0003800200 */
.L_x_3958:
[----:B------:R-:W-:Y:S02]  /*1326b0*/  IMAD.MOV.U32 R2, RZ, RZ, R38 ;  /* 0x000000ffff027224 */ /* 0x000fe400078e0026 */
[----:B------:R-:W-:-:S06]  /*1326c0*/  IMAD.MOV.U32 R3, RZ, RZ, R85 ;  /* 0x000000ffff037224 */ /* 0x000fcc00078e0055 */
[----:B------:R-:W-:-:S14]  /*1326d0*/  DSETP.GT.AND P0, PT, R2, R80, PT ;  /* 0x000000500200722a */ /* 0x000fdc0003f04000 */
[----:B------:R-:W-:Y:S05]  /*1326e0*/  @P0 BREAK.RELIABLE B4 ;  /* 0x0000000000040942 */ /* 0x000fea0003800100 */
[----:B------:R-:W-:Y:S05]  /*1326f0*/  @P0 BREAK.RELIABLE B5 ;  /* 0x0000000000050942 */ /* 0x000fea0003800100 */
        /* <DEDUP_REMOVED lines=8> */
.L_x_2849:
[----:B------:R-:W-:Y:S05]  /*132780*/  BSYNC.RELIABLE B4 ;  /* 0x0000000000047941 */ /* 0x000fea0003800100 */
.L_x_2847:
[----:B------:R-:W-:-:S13]  /*132790*/  ISETP.NE.AND P0, PT, R54, 0x7, PT ;  /* 0x000000073600780c */ /* 0x000fda0003f05270 */
[----:B------:R-:W-:Y:S05]  /*1327a0*/  @P0 BRA `(.L_x_3959) ;  /* 0xfffffa74009c0947 */ /* 0x000fea000383ffff */
[----:B------:R-:W-:Y:S05]  /*1327b0*/  BSYNC.RELIABLE B5 ;  /* 0x0000000000057941 */ /* 0x000fea0003800100 */
.L_x_2846:
[----:B------:R-:W-:-:S05]  /*1327c0*/  VIADD R50, R50, 0x1 ;  /* 0x0000000132327836 */ /* 0x000fca0000000000 */
[----:B------:R-:W-:-:S13]  /*1327d0*/  ISETP.NE.AND P0, PT, R50, 0x7, PT ;  /* 0x000000073200780c */ /* 0x000fda0003f05270 */
[----:B------:R-:W-:Y:S05]  /*1327e0*/  @P0 BRA `(.L_x_3960) ;  /* 0xfffffa7400840947 */ /* 0x000fea000383ffff */
[----:B------:R-:W-:-:S07]  /*1327f0*/  IMAD.MOV.U32 R55, RZ, RZ, 0x1 ;  /* 0x00000001ff377424 */ /* 0x000fce00078e00ff */
.L_x_3129:
[----:B------:R0:W-:Y:S05]  /*132800*/  BMOV.32 B11, R53 ;  /* 0x000000350b007356 */ /* 0x0001ea0000000000 */
[----:B------:R-:W-:Y:S05]  /*132810*/  BSYNC.RECONVERGENT B11 ;  /* 0x00000000000b7941 */ /* 0x000fea0003800200 */
.L_x_2845:
[----:B-1----:R-:W-:Y:S02]  /*132820*/  IMAD.MOV.U32 R2, RZ, RZ, R34 ;  /* 0x000000ffff027224 */ /* 0x002fe400078e0022 */
[----:B------:R-:W-:-:S04]  /*132830*/  IMAD.MOV.U32 R3, RZ, RZ, 0x0 ;  /* 0x00000000ff037424 */ /* 0x000fc800078e00ff */
[----:B0-234-:R-:W-:Y:S05]  /*132840*/  RET.REL.NODEC R2 `(_Z4LAMPPcPiS0_S0_PdS1_S0_S_) ;  /* 0xffffecd402ec7950 */ /* 0x01dfea0003c3ffff */
        .type           $_Z4LAMPPcPiS0_S0_PdS1_S0_S_$_Z4thalPcPiiiiiiPdiS0_S_,@function
        .size           $_Z4LAMPPcPiS0_S0_PdS1_S0_S_$_Z4thalPcPiiiiiiPdiS0_S_,($__internal_0_$__cuda_sm20_div_rn_f64_full - $_Z4LAMPPcPiS0_S0_PdS1_S0_S_$_Z4thalPcPiiiiiiPdiS0_S_)
$_Z4LAMPPcPiS0_S0_PdS1_S0_S_$_Z4thalPcPiiiiiiPdiS0_S_:
[----:B------:R-:W0:Y:S01]  /*132850*/  LDC.64 R84, c[0x0][0x358] ;  /* 0x0000d600ff547b82 */ /* 0x000e220000000a00 */
[----:B------:R-:W-:-:S04]  /*132860*/  IMAD R105, R105, 0xa, RZ ;  /* 0x0000000a69697824 */ /* 0x000fc800078e02ff */
[----:B------:R-:W-:Y:S01]  /*132870*/  IMAD.WIDE R104, R105, 0x4, R106 ;  /* 0x0000000469687825 */ /* 0x000fe200078e026a */
[----:B0-----:R-:W-:Y:S02]  /*132880*/  R2UR UR4, R84 ;  /* 0x00000000540472ca */ /* 0x001fe400000e0000 */
[----:B------:R-:W-:-:S13]  /*132890*/  R2UR UR5, R85 ;  /* 0x00000000550572ca */ /* 0x000fda00000e0000 */
[----:B------:R-:W2:Y:S01]  /*1328a0*/  LDG.E R97, desc[UR4][R104.64+0x4] ;  /* 0x0000040468617981 */ /* 0x000ea2000c1e1900 */
[C---:B------:R-:W-:Y:S01]  /*1328b0*/  IMAD R89, R122.reuse, 0x3e, RZ ;  /* 0x0000003e7a597824 */ /* 0x040fe200078e02ff */
[----:B------:R-:W-:Y:S01]  /*1328c0*/  BSSY.RECONVERGENT B0, `(.L_x_3961) ;  /* 0x00000e6000007945 */ /* 0x000fe20003800200 */
[----:B------:R-:W-:Y:S01]  /*1328d0*/  IMAD R113, R122, 0x4ef, RZ ;  /* 0x000004ef7a717824 */ /* 0x000fe200078e02ff */
[----:B------:R0:W5:Y:S01]  /*1328e0*/  LDG.E R96, desc[UR4][R104.64] ;  /* 0x0000000468607981 */ /* 0x000162000c1e1900 */
[----:B------:R-:W-:-:S04]  /*1328f0*/  IMAD.WIDE R88, R89, 0x4, R86 ;  /* 0x0000000459587825 */ /* 0x000fc800078e0256 */
[----:B------:R-:W-:Y:S01]  /*132900*/  IMAD.WIDE R92, R113, 0x8, R90 ;  /* 0x00000008715c7825 */ /* 0x000fe200078e025a */
        /* <DEDUP_REMOVED lines=10> */
.L_x_3964:
        /* <DEDUP_REMOVED lines=20> */
[C---:B------:R-:W-:Y:S02]  /*132af0*/  ISETP.NE.AND P2, PT, R94.reuse, 0x41, PT ;  /* 0x000000415e00780c */ /* 0x040fe40003f45270 */
[----:B------:R-:W-:Y:S02]  /*132b00*/  ISETP.NE.AND P0, PT, R94, 0x43, PT ;  /* 0x000000435e00780c */ /* 0x000fe40003f05270 */
[C---:B------:R-:W-:Y:S02]  /*132b10*/  ISETP.NE.OR P1, PT, R2.reuse, 0x41, !P1 ;  /* 0x000000410200780c */ /* 0x040fe40004f25670 */
[C---:B------:R-:W-:Y:S02]  /*132b20*/  ISETP.NE.OR P2, PT, R2.reuse, 0x54, !P2 ;  /* 0x000000540200780c */ /* 0x040fe40005745670 */
[----:B------:R-:W-:-:S04]  /*132b30*/  ISETP.NE.AND P3, PT, R2, 0x47, !P0 ;  /* 0x000000470200780c */ /* 0x000fc80004765270 */
[----:B------:R-:W-:-:S13]  /*132b40*/  PLOP3.LUT P1, PT, P3, P1, P2, 0xf7, 0x0 ;  /* 0x000000000000781c */ /* 0x000fda0001f23e27 */
[----:B------:R-:W-:Y:S05]  /*132b50*/  @P1 BRA `(.L_x_3962) ;  /* 0x0000000400fc1947 */ /* 0x000fea0003800000 */
[C---:B------:R-:W-:Y:S02]  /*132b60*/  ISETP.NE.AND P1, PT, R2.reuse, 0x43, PT ;  /* 0x000000430200780c */ /* 0x040fe40003f25270 */
[----:B------:R-:W-:Y:S02]  /*132b70*/  ISETP.NE.OR P0, PT, R2, 0x47, !P0 ;  /* 0x000000470200780c */ /* 0x000fe40004705670 */
[----:B------:R-:W-:-:S04]  /*132b80*/  ISETP.EQ.XOR P1, PT, R94, 0x47, P1 ;  /* 0x000000475e00780c */ /* 0x000fc80000f22a70 */
[----:B------:R-:W-:-:S13]  /*132b90*/  PLOP3.LUT P0, PT, P1, P0, PT, 0x80, 0x8 ;  /* 0x000000000008781c */ /* 0x000fda0000f01070 */
[----:B------:R-:W-:Y:S05]  /*132ba0*/  @!P0 BRA `(.L_x_3962) ;  /* 0x0000000400e88947 */ /* 0x000fea0003800000 */
[----:B------:R-:W-:Y:S01]  /*132bb0*/  VIADD R99, R99, 0x1 ;  /* 0x0000000163637836 */ /* 0x000fe20000000000 */
[----:B------:R-:W-:Y:S02]  /*132bc0*/  R2UR UR4, R84 ;  /* 0x00000000540472ca */ /* 0x000fe400000e0000 */
[----:B------:R-:W-:Y:S02]  /*132bd0*/  R2UR UR5, R85 ;  /* 0x00000000550572ca */ /* 0x000fe400000e0000 */
[----:B------:R-:W-:-:S11]  /*132be0*/  ISETP.GE.AND P0, PT, R99, R98, PT ;  /* 0x000000626300720c */ /* 0x000fd60003f06270 */
[----:B------:R0:W-:Y:S02]  /*132bf0*/  STG.E desc[UR4][R88.64+0xd8], R99 ;  /* 0x0000d86358007986 */ /* 0x0001e4000c101904 */
[----:B------:R-:W-:Y:S05]  /*132c00*/  @!P0 BRA `(.L_x_3964) ;  /* 0xfffffffc00688947 */ /* 0x000fea000383ffff */
.L_x_3963:
[----:B------:R-:W-:Y:S01]  /*132c10*/  R2UR UR4, R84 ;  /* 0x00000000540472ca */ /* 0x000fe200000e0000 */
[----:B------:R-:W-:Y:S01]  /*132c20*/  IMAD R3, R38, 0xa, RZ ;  /* 0x0000000a26037824 */ /* 0x000fe200078e02ff */
[----:B------:R-:W-:-:S03]  /*132c30*/  R2UR UR5, R85 ;  /* 0x00000000550572ca */ /* 0x000fc600000e0000 */
[----:B------:R-:W-:-:S10]  /*132c40*/  IMAD.WIDE R2, R3, 0x4, R106 ;  /* 0x0000000403027825 */ /* 0x000fd400078e026a */
        /* <DEDUP_REMOVED lines=12> */
.L_x_3966:
        /* <DEDUP_REMOVED lines=38> */
.L_x_3965:
[----:B------:R-:W2:Y:S01]  /*132f70*/  MUFU.RCP64H R115, 2.2750682830810546875 ;  /* 0x4002335700737908 */ /* 0x000ea20000001800 */
        /* <DEDUP_REMOVED lines=24> */
[----:B------:R-:W-:-:S05]  /*133100*/  DADD R96, R96, R96 ;  /* 0x0000000060607229 */ /* 0x000fca0000000060 */
[----:B01----:R-:W-:Y:S01]  /*133110*/  DFMA R98, R100, R2, UR8 ;  /* 0x0000000864627e2b */ /* 0x003fe20008000002 */
[----:B------:R-:W-:Y:S01]  /*133120*/  UMOV UR8, 0xa9ab0956 ;  /* 0xa9ab095600087882 */ /* 0x000fe20000000000 */
[----:B------:R-:W-:Y:S01]  /*133130*/  UMOV UR9, 0x3f1745cb ;  /* 0x3f1745cb00097882 */ /* 0x000fe20000000000 */
[----:B------:R-:W-:Y:S01]  /*133140*/  DFMA R96, -R102, UR4, R96 ;  /* 0x0000000466607c2b */ /* 0x000fe20008000160 */
[----:B------:R-:W-:Y:S01]  /*133150*/  IMAD.MOV.U32 R2, RZ, RZ, -0x105c611 ;  /* 0xfefa39efff027424 */ /* 0x000fe200078e00ff */
[----:B------:R-:W-:Y:S01]  /*133160*/  UMOV UR4, 0x3a29c77a ;  /* 0x3a29c77a00047882 */ /* 0x000fe20000000000 */
[----:B------:R-:W-:Y:S01]  /*133170*/  IMAD.MOV.U32 R3, RZ, RZ, 0x3fe62e42 ;  /* 0x3fe62e42ff037424 */ /* 0x000fe200078e00ff */
[----:B------:R-:W-:Y:S01]  /*133180*/  UMOV UR5, 0x3fffcb92 ;  /* 0x3fffcb9200057882 */ /* 0x000fe20000000000 */
        /* <DEDUP_REMOVED lines=15> */
[----:B------:R-:W-:Y:S01]  /*133280*/  DFMA R98, R100, R98, UR8 ;  /* 0x0000000864627e2b */ /* 0x000fe20008000062 */
[----:B------:R-:W-:Y:S02]  /*133290*/  R2UR UR8, R84 ;  /* 0x00000000540872ca */ /* 0x000fe400000e0000 */
[----:B------:R-:W-:-:S05]  /*1332a0*/  R2UR UR9, R85 ;  /* 0x00000000550972ca */ /* 0x000fca00000e0000 */
[----:B------:R-:W-:-:S08]  /*1332b0*/  DMUL R98, R100, R98 ;  /* 0x0000006264627228 */ /* 0x000fd00000000000 */
[----:B------:R-:W-:-:S08]  /*1332c0*/  DFMA R96, R102, R98, R96 ;  /* 0x000000626660722b */ /* 0x000fd00000000060 */
[----:B------:R-:W-:Y:S01]  /*1332d0*/  DADD R96, R96, -R2 ;  /* 0x0000000060607229 */ /* 0x000fe20000000802 */
[----:B------:R-:W-:Y:S02]  /*1332e0*/  IMAD.MOV.U32 R2, RZ, RZ, 0x3b39803f ;  /* 0x3b39803fff027424 */ /* 0x000fe400078e00ff */
[----:B------:R-:W-:-:S06]  /*1332f0*/  IMAD.MOV.U32 R3, RZ, RZ, 0x3c7abc9e ;  /* 0x3c7abc9eff037424 */ /* 0x000fcc00078e00ff */
[----:B------:R-:W-:-:S08]  /*133300*/  DFMA R2, R2, -UR10, R96 ;  /* 0x8000000a02027c2b */ /* 0x000fd00008000060 */
[----:B------:R-:W-:-:S08]  /*133310*/  DADD R2, R94, R2 ;  /* 0x000000005e027229 */ /* 0x000fd00000000002 */
[----:B------:R-:W-:-:S07]  /*133320*/  DMUL R2, R2, UR4 ;  /* 0x0000000402027c28 */ /* 0x000fce0008000000 */
[----:B------:R1:W-:Y:S01]  /*133330*/  STG.E.64 desc[UR8][R92.64+0x2720], R2 ;  /* 0x002720025c007986 */ /* 0x0003e2000c101b08 */
[----:B------:R-:W-:Y:S05]  /*133340*/  BRA `(.L_x_3967) ;  /* 0x0000000000f47947 */ /* 0x000fea0003800000 */
.L_x_3962:
[----:B------:R-:W1:Y:S01]  /*133350*/  MUFU.RCP64H R3, 2.2750682830810546875 ;  /* 0x4002335700037908 */ /* 0x000e620000001800 */
[----:B------:R-:W-:Y:S01]  /*133360*/  IMAD.MOV.U32 R102, RZ, RZ, 0x11d70f68 ;  /* 0x11d70f68ff667424 */ /* 0x000fe200078e00ff */
[----:B------:R-:W-:Y:S01]  /*133370*/  UMOV UR8, 0x8eb87b44 ;  /* 0x8eb87b4400087882 */ /* 0x000fe20000000000 */
[----:B------:R-:W-:Y:S01]  /*133380*/  IMAD.MOV.U32 R103, RZ, RZ, 0x40023357 ;  /* 0x40023357ff677424 */ /* 0x000fe200078e00ff */
[----:B------:R-:W-:Y:S01]  /*133390*/  UMOV UR9, 0x3fd19ab8 ;  /* 0x3fd19ab800097882 */ /* 0x000fe20000000000 */
[----:B------:R-:W-:Y:S01]  /*1333a0*/  IMAD.MOV.U32 R2, RZ, RZ, RZ ;  /* 0x000000ffff027224 */ /* 0x000fe200078e00ff */
[----:B------:R-:W-:Y:S01]  /*1333b0*/  UMOV UR4, 0x3ae80f1e ;  /* 0x3ae80f1e00047882 */ /* 0x000fe20000000000 */
[----:B-----5:R-:W-:Y:S01]  /*1333c0*/  IMAD.MOV.U32 R96, RZ, RZ, -0x748574fc ;  /* 0x8b7a8b04ff607424 */ /* 0x020fe200078e00ff */
        /* <DEDUP_REMOVED lines=13> */
[C---:B0-----:R-:W-:Y:S02]  /*1334a0*/  DMUL R98, R100.reuse, R100 ;  /* 0x0000006464627228 */ /* 0x041fe40000000000 */
        /* <DEDUP_REMOVED lines=9> */
[----:B------:R-:W-:Y:S02]  /*133540*/  R2UR UR8, R84 ;  /* 0x00000000540872ca */ /* 0x000fe400000e0000 */
[----:B------:R-:W-:Y:S02]  /*133550*/  R2UR UR9, R85 ;  /* 0x00000000550972ca */ /* 0x000fe400000e0000 */
        /* <DEDUP_REMOVED lines=22> */
[----:B------:R-:W-:Y:S01]  /*1336c0*/  DFMA R2, R2, -UR4, R94 ;  /* 0x8000000402027c2b */ /* 0x000fe2000800005e */
[----:B------:R-:W-:Y:S01]  /*1336d0*/  UMOV UR4, 0x3a29c77a ;  /* 0x3a29c77a00047882 */ /* 0x000fe20000000000 */
[----:B------:R-:W-:-:S06]  /*1336e0*/  UMOV UR5, 0x3fffcb92 ;  /* 0x3fffcb9200057882 */ /* 0x000fcc0000000000 */
[----:B------:R-:W-:-:S08]  /*1336f0*/  DADD R2, R114, R2 ;  /* 0x0000000072027229 */ /* 0x000fd00000000002 */
[----:B------:R-:W-:-:S07]  /*133700*/  DMUL R2, R2, UR4 ;  /* 0x0000000402027c28 */ /* 0x000fce0008000000 */
[----:B------:R0:W-:Y:S04]  /*133710*/  STG.E.64 desc[UR8][R92.64+0x2720], R2 ;  /* 0x002720025c007986 */ /* 0x0001e8000c101b08 */
.L_x_3967:
[----:B------:R-:W-:Y:S05]  /*133720*/  BSYNC.RECONVERGENT B0 ;  /* 0x0000000000007941 */ /* 0x000fea0003800200 */
.L_x_3961:
[----:B------:R-:W-:Y:S01]  /*133730*/  ISETP.NE.AND P0, PT, R108, 0x2, PT ;  /* 0x000000026c00780c */ /* 0x000fe20003f05270 */
[----:B------:R-:W-:-:S12]  /*133740*/  BSSY.RECONVERGENT B0, `(.L_x_3968) ;  /* 0x000019d000007945 */ /* 0x000fd80003800200 */
[----:B------:R-:W-:Y:S05]  /*133750*/  @P0 BRA `(.L_x_3969) ;  /* 0x0000000c00380947 */ /* 0x000fea0003800000 */
[----:B------:R-:W-:Y:S02]  /*133760*/  R2UR UR4, R84 ;  /* 0x00000000540472ca */ /* 0x000fe400000e0000 */
[----:B------:R-:W-:-:S13]  /*133770*/  R2UR UR5, R85 ;  /* 0x00000000550572ca */ /* 0x000fda00000e0000 */
[----:B------:R-:W2:Y:S01]  /*133780*/  LDG.E R95, desc[UR4][R104.64+0x4] ;  /* 0x00000404685f7981 */ /* 0x000ea2000c1e1900 */
[----:B------:R-:W-:Y:S01]  /*133790*/  R2UR UR8, R84 ;  /* 0x00000000540872ca */ /* 0x000fe200000e0000 */
[----:B01----:R-:W-:Y:S01]  /*1337a0*/  IMAD R3, R38, 0xa, RZ ;  /* 0x0000000a26037824 */ /* 0x003fe200078e02ff */
[----:B------:R-:W-:-:S03]  /*1337b0*/  R2UR UR9, R85 ;  /* 0x00000000550972ca */ /* 0x000fc600000e0000 */
[----:B------:R-:W-:Y:S01]  /*1337c0*/  IMAD.WIDE R106, R3, 0x4, R106 ;  /* 0x00000004036a7825 */ /* 0x000fe200078e026a */
[----:B------:R-:W-:Y:S01]  /*1337d0*/  ISETP.NE.AND P0, PT, R110, RZ, PT ;  /* 0x000000ff6e00720c */ /* 0x000fe20003f05270 */
[----:B--2---:R0:W-:Y:S08]  /*1337e0*/  STG.E desc[UR4][R88.64+0xc8], R95 ;  /* 0x0000c85f58007986 */ /* 0x0041f0000c101904 */
[----:B------:R-:W2:Y:S01]  /*1337f0*/  LDG.E R3, desc[UR8][R106.64+0x4] ;  /* 0x000004086a037981 */ /* 0x000ea2000c1e1900 */
[----:B------:R-:W-:Y:S03]  /*133800*/  BSSY.RECONVERGENT B1, `(.L_x_3970) ;  /* 0x000005b000017945 */ /* 0x000fe60003800200 */
[----:B--2---:R0:W-:Y:S01]  /*133810*/  STG.E desc[UR4][R88.64+0xcc], R3 ;  /* 0x0000cc0358007986 */ /* 0x0041e2000c101904 */
[----:B------:R-:W-:Y:S05]  /*133820*/  @!P0 BRA `(.L_x_3971) ;  /* 0x0000000000bc8947 */ /* 0x000fea0003800000 */
[----:B------:R-:W-:Y:S01]  /*133830*/  ISETP.GE.AND P0, PT, R95, 0x1, PT ;  /* 0x000000015f00780c */ /* 0x000fe20003f06270 */
[----:B------:R-:W-:-:S12]  /*133840*/  BSSY.RECONVERGENT B2, `(.L_x_3972) ;  /* 0x000002c000027945 */ /* 0x000fd80003800200 */
[----:B------:R-:W-:Y:S05]  /*133850*/  @!P0 BRA `(.L_x_3973) ;  /* 0x0000000000a88947 */ /* 0x000fea0003800000 */
[----:B0-----:R-:W-:-:S07]  /*133860*/  IMAD.MOV.U32 R95, RZ, RZ, 0x1 ;  /* 0x00000001ff5f7424 */ /* 0x001fce00078e00ff */
.L_x_3979:
        /* <DEDUP_REMOVED lines=20> */
.L_x_3976:
[----:B------:R-:W-:Y:S01]  /*1339b0*/  IMAD.MOV.U32 R38, RZ, RZ, 0x3 ;  /* 0x00000003ff267424 */ /* 0x000fe200078e00ff */
[----:B------:R-:W-:Y:S06]  /*1339c0*/  BRA `(.L_x_3978) ;  /* 0x0000000000187947 */ /* 0x000fec0003800000 */
.L_x_3975:
[----:B------:R-:W-:-:S13]  /*1339d0*/  ISETP.NE.AND P0, PT, R2, 0x54, PT ;  /* 0x000000540200780c */ /* 0x000fda0003f05270 */
[----:B------:R-:W-:Y:S05]  /*1339e0*/  @!P0 BRA `(.L_x_3978) ;  /* 0x0000000000108947 */ /* 0x000fea0003800000 */
[----:B------:R-:W-:Y:S01]  /*1339f0*/  ISETP.NE.AND P0, PT, R2, 0x47, PT ;  /* 0x000000470200780c */ /* 0x000fe20003f05270 */
[----:B------:R-:W-:-:S12]  /*133a00*/  IMAD.MOV.U32 R38, RZ, RZ, 0x1 ;  /* 0x00000001ff267424 */ /* 0x000fd800078e00ff */
[----:B------:R-:W-:Y:S05]  /*133a10*/  @!P0 BRA `(.L_x_3978) ;  /* 0x0000000000048947 */ /* 0x000fea0003800000 */
.L_x_3977:
[----:B------:R-:W-:-:S07]  /*133a20*/  IMAD.MOV.U32 R38, RZ, RZ, 0x4 ;  /* 0x00000004ff267424 */ /* 0x000fce00078e00ff */
.L_x_3978:
[----:B------:R-:W-:Y:S05]  /*133a30*/  BSYNC.RECONVERGENT B3 ;  /* 0x0000000000037941 */ /* 0x000fea0003800200 */
.L_x_3974:
[----:B------:R-:W-:Y:S01]  /*133a40*/  IMAD R94, R122, 0x36, R95 ;  /* 0x000000367a5e7824 */ /* 0x000fe200078e025f */
        /* <DEDUP_REMOVED lines=11> */
.L_x_3973:
[----:B------:R-:W-:Y:S05]  /*133b00*/  BSYNC.RECONVERGENT B2 ;  /* 0x0000000000027941 */ /* 0x000fea0003800200 */
.L_x_3972:
[----:B------:R-:W-:Y:S05]  /*133b10*/  BRA `(.L_x_3980) ;  /* 0x0000000000a47947 */ /* 0x000fea0003800000 */
.L_x_3971:
[----:B------:R-:W-:-:S13]  /*133b20*/  ISETP.GE.AND P0, PT, R95, 0x1, PT ;  /* 0x000000015f00780c */ /* 0x000fda0003f06270 */
[----:B------:R-:W-:Y:S05]  /*133b30*/  @!P0 BRA `(.L_x_3980) ;  /* 0x00000000009c8947 */ /* 0x000fea0003800000 */
[----:B0-----:R-:W-:-:S07]  /*133b40*/  IMAD.MOV.U32 R95, RZ, RZ, 0x1 ;  /* 0x00000001ff5f7424 */ /* 0x001fce00078e00ff */
.L_x_3986:
        /* <DEDUP_REMOVED lines=17> */
.L_x_3982:
[----:B------:R-:W-:Y:S01]  /*133c60*/  ISETP.NE.AND P0, PT, R2, 0x47, PT ;  /* 0x000000470200780c */ /* 0x000fe20003f05270 */
[----:B------:R-:W-:-:S12]  /*133c70*/  IMAD.MOV.U32 R38, RZ, RZ, 0x2 ;  /* 0x00000002ff267424 */ /* 0x000fd800078e00ff */
[----:B------:R-:W-:Y:S05]  /*133c80*/  @!P0 BRA `(.L_x_3983) ;  /* 0x0000000000148947 */ /* 0x000fea0003800000 */
[----:B------:R-:W-:-:S13]  /*133c90*/  ISETP.NE.AND P0, PT, R2, 0x54, PT ;  /* 0x000000540200780c */ /* 0x000fda0003f05270 */
[----:B------:R-:W-:Y:S05]  /*133ca0*/  @!P0 BRA `(.L_x_3985) ;  /* 0x0000000000088947 */ /* 0x000fea0003800000 */
.L_x_3984:
[----:B------:R-:W-:Y:S01]  /*133cb0*/  IMAD.MOV.U32 R38, RZ, RZ, 0x4 ;  /* 0x00000004ff267424 */ /* 0x000fe200078e00ff */
[----:B------:R-:W-:Y:S06]  /*133cc0*/  BRA `(.L_x_3983) ;  /* 0x0000000000047947 */ /* 0x000fec0003800000 */
.L_x_3985:
[----:B------:R-:W-:-:S07]  /*133cd0*/  IMAD.MOV.U32 R38, RZ, RZ, 0x3 ;  /* 0x00000003ff267424 */ /* 0x000fce00078e00ff */
.L_x_3983:
[----:B------:R-:W-:Y:S05]  /*133ce0*/  BSYNC.RECONVERGENT B2 ;  /* 0x0000000000027941 */ /* 0x000fea0003800200 */
.L_x_3981:
        /* <DEDUP_REMOVED lines=12> */
.L_x_3980:
[----:B------:R-:W-:Y:S05]  /*133db0*/  BSYNC.RECONVERGENT B1 ;  /* 0x0000000000017941 */ /* 0x000fea0003800200 */
.L_x_3970:
[----:B------:R-:W-:-:S13]  /*133dc0*/  ISETP.NE.AND P0, PT, R109, RZ, PT ;  /* 0x000000ff6d00720c */ /* 0x000fda0003f05270 */
[----:B------:R-:W-:Y:S05]  /*133dd0*/  @!P0 BRA `(.L_x_3987) ;  /* 0x0000000000c88947 */ /* 0x000fea0003800000 */
[----:B------:R-:W-:Y:S02]  /*133de0*/  R2UR UR4, R84 ;  /* 0x00000000540472ca */ /* 0x000fe400000e0000 */
[----:B------:R-:W-:-:S13]  /*133df0*/  R2UR UR5, R85 ;  /* 0x00000000550572ca */ /* 0x000fda00000e0000 */
[----:B0-----:R-:W2:Y:S02]  /*133e00*/  LDG.E R3, desc[UR4][R88.64+0xcc] ;  /* 0x0000cc0458037981 */ /* 0x001ea4000c1e1900 */
[----:B--2---:R-:W-:-:S13]  /*133e10*/  ISETP.GE.AND P0, PT, R3, 0x1, PT ;  /* 0x000000010300780c */ /* 0x004fda0003f06270 */
[----:B------:R-:W-:Y:S05]  /*133e20*/  @!P0 BRA `(.L_x_3988) ;  /* 0x0000001000b88947 */ /* 0x000fea0003800000 */
[----:B------:R-:W-:Y:S01]  /*133e30*/  IMAD R38, R122, 0x36, RZ ;  /* 0x000000367a267824 */ /* 0x000fe200078e02ff */
[----:B------:R-:W-:Y:S01]  /*133e40*/  BSSY.RECONVERGENT B1, `(.L_x_3989) ;  /* 0x0000029000017945 */ /* 0x000fe20003800200 */
[----:B------:R-:W-:-:S03]  /*133e50*/  IMAD.MOV.U32 R95, RZ, RZ, 0x1 ;  /* 0x00000001ff5f7424 */ /* 0x000fc600078e00ff */
[----:B------:R-:W-:-:S07]  /*133e60*/  SHF.R.S32.HI R94, RZ, 0x1f, R38 ;  /* 0x0000001fff5e7819 */ /* 0x000fce0000011426 */
.L_x_3995:
        /* <DEDUP_REMOVED lines=17> */
.L_x_3992:
[----:B------:R-:W-:Y:S01]  /*133f80*/  IMAD.MOV.U32 R96, RZ, RZ, 0x3 ;  /* 0x00000003ff607424 */ /* 0x000fe200078e00ff */
[----:B------:R-:W-:Y:S06]  /*133f90*/  BRA `(.L_x_3994) ;  /* 0x0000000000187947 */ /* 0x000fec0003800000 */
.L_x_3991:
[----:B------:R-:W-:-:S13]  /*133fa0*/  ISETP.NE.AND P0, PT, R2, 0x54, PT ;  /* 0x000000540200780c */ /* 0x000fda0003f05270 */
[----:B------:R-:W-:Y:S05]  /*133fb0*/  @!P0 BRA `(.L_x_3994) ;  /* 0x0000000000108947 */ /* 0x000fea0003800000 */
[----:B------:R-:W-:Y:S01]  /*133fc0*/  ISETP.NE.AND P0, PT, R2, 0x47, PT ;  /* 0x000000470200780c */ /* 0x000fe20003f05270 */
[----:B------:R-:W-:-:S12]  /*133fd0*/  IMAD.MOV.U32 R96, RZ, RZ, 0x1 ;  /* 0x00000001ff607424 */ /* 0x000fd800078e00ff */
[----:B------:R-:W-:Y:S05]  /*133fe0*/  @!P0 BRA `(.L_x_3994) ;  /* 0x0000000000048947 */ /* 0x000fea0003800000 */
.L_x_3993:
[----:B------:R-:W-:-:S07]  /*133ff0*/  IMAD.MOV.U32 R96, RZ, RZ, 0x4 ;  /* 0x00000004ff607424 */ /* 0x000fce00078e00ff */
.L_x_3994:
[----:B------:R-:W-:Y:S05]  /*134000*/  BSYNC.RECONVERGENT B2 ;  /* 0x0000000000027941 */ /* 0x000fea0003800200 */
.L_x_3990:
[C---:B------:R-:W-:Y:S02]  /*134010*/  R2UR UR4, R84.reuse ;  /* 0x00000000540472ca */ /* 0x040fe400000e0000 */
[C---:B------:R-:W-:Y:S02]  /*134020*/  R2UR UR5, R85.reuse ;  /* 0x00000000550572ca */ /* 0x040fe400000e0000 */
[----:B------:R-:W-:Y:S02]  /*134030*/  R2UR UR8, R84 ;  /* 0x00000000540872ca */ /* 0x000fe400000e0000 */
[----:B------:R-:W-:Y:S02]  /*134040*/  R2UR UR9, R85 ;  /* 0x00000000550972ca */ /* 0x000fe400000e0000 */
[--C-:B------:R-:W-:Y:S02]  /*134050*/  SHF.R.S32.HI R3, RZ, 0x1f, R95.reuse ;  /* 0x0000001fff037819 */ /* 0x100fe4000001145f */
[----:B------:R-:W-:-:S04]  /*134060*/  IADD3 R2, P0, P1, R121, R38, R95 ;  /* 0x0000002679027210 */ /* 0x000fc8000791e05f */
[----:B------:R-:W-:-:S05]  /*134070*/  IADD3.X R3, PT, PT, R123, R94, R3, P0, P1 ;  /* 0x0000005e7b037210 */ /* 0x000fca00007e2403 */
[----:B------:R0:W-:Y:S04]  /*134080*/  STG.E.U8 desc[UR4][R2.64+0x1b], R96 ;  /* 0x00001b6002007986 */ /* 0x0001e8000c101104 */
[----:B------:R-:W2:Y:S02]  /*134090*/  LDG.E R98, desc[UR8][R88.64+0xcc] ;  /* 0x0000cc0858627981 */ /* 0x000ea4000c1e1900 */
[C---:B--2---:R-:W-:Y:S01]  /*1340a0*/  ISETP.GE.AND P0, PT, R95.reuse, R98, PT ;  /* 0x000000625f00720c */ /* 0x044fe20003f06270 */
[----:B------:R-:W-:-:S12]  /*1340b0*/  VIADD R95, R95, 0x1 ;  /* 0x000000015f5f7836 */ /* 0x000fd80000000000 */
[----:B0-----:R-:W-:Y:S05]  /*1340c0*/  @!P0 BRA `(.L_x_3995) ;  /* 0xfffffffc00688947 */ /* 0x001fea000383ffff */
[----:B------:R-:W-:Y:S05]  /*1340d0*/  BSYNC.RECONVERGENT B1 ;  /* 0x0000000000017941 */ /* 0x000fea0003800200 */
.L_x_3989:
[----:B------:R-:W-:Y:S01]  /*1340e0*/  IMAD.MOV.U32 R3, RZ, RZ, R98 ;  /* 0x000000ffff037224 */ /* 0x000fe200078e0062 */
[----:B------:R-:W-:Y:S06]  /*1340f0*/  BRA `(.L_x_3988) ;  /* 0x0000001000047947 */ /* 0x000fec0003800000 */
.L_x_3987:
        /* <DEDUP_REMOVED lines=9> */
.L_x_4002:
        /* <DEDUP_REMOVED lines=20> */
.L_x_3998:
[----:B------:R-:W-:Y:S01]  /*1342d0*/  ISETP.NE.AND P0, PT, R2, 0x47, PT ;  /* 0x000000470200780c */ /* 0x000fe20003f05270 */
[----:B------:R-:W-:-:S12]  /*1342e0*/  IMAD.MOV.U32 R96, RZ, RZ, 0x2 ;  /* 0x00000002ff607424 */ /* 0x000fd800078e00ff */
[----:B------:R-:W-:Y:S05]  /*1342f0*/  @!P0 BRA `(.L_x_3999) ;  /* 0x0000000000148947 */ /* 0x000fea0003800000 */
[----:B------:R-:W-:-:S13]  /*134300*/  ISETP.NE.AND P0, PT, R2, 0x54, PT ;  /* 0x000000540200780c */ /* 0x000fda0003f05270 */
[----:B------:R-:W-:Y:S05]  /*134310*/  @!P0 BRA `(.L_x_4001) ;  /* 0x0000000000088947 */ /* 0x000fea0003800000 */
.L_x_4000:
[----:B------:R-:W-:Y:S01]  /*134320*/  IMAD.MOV.U32 R96, RZ, RZ, 0x4 ;  /* 0x00000004ff607424 */ /* 0x000fe200078e00ff */
[----:B------:R-:W-:Y:S06]  /*134330*/  BRA `(.L_x_3999) ;  /* 0x0000000000047947 */ /* 0x000fec0003800000 */
.L_x_4001:
[----:B------:R-:W-:-:S07]  /*134340*/  IMAD.MOV.U32 R96, RZ, RZ, 0x3 ;  /* 0x00000003ff607424 */ /* 0x000fce00078e00ff */
.L_x_3999:
[----:B------:R-:W-:Y:S05]  /*134350*/  BSYNC.RECONVERGENT B2 ;  /* 0x0000000000027941 */ /* 0x000fea0003800200 */
.L_x_3997:
[C---:B------:R-:W-:Y:S02]  /*134360*/  R2UR UR4, R84.reuse ;  /* 0x00000000540472ca */ /* 0x040fe400000e0000 */
[C---:B------:R-:W-:Y:S02]  /*134370*/  R2UR UR5, R85.reuse ;  /* 0x00000000550572ca */ /* 0x040fe400000e0000 */
[----:B------:R-:W-:Y:S02]  /*134380*/  R2UR UR8, R84 ;  /* 0x00000000540872ca */ /* 0x000fe400000e0000 */
[----:B------:R-:W-:Y:S02]  /*134390*/  R2UR UR9, R85 ;  /* 0x00000000550972ca */ /* 0x000fe400000e0000 */
[----:B------:R-:W-:-:S04]  /*1343a0*/  IADD3 R2, P0, P1, R121, R38, R95 ;  /* 0x0000002679027210 */ /* 0x000fc8000791e05f */
[----:B------:R-:W-:-:S05]  /*1343b0*/  IADD3.X R3, PT, PT, R123, R94, RZ, P0, P1 ;  /* 0x0000005e7b037210 */ /* 0x000fca00007e24ff */
[----:B------:R0:W-:Y:S04]  /*1343c0*/  STG.E.U8 desc[UR4][R2.64+0x1b], R96 ;  /* 0x00001b6002007986 */ /* 0x0001e8000c101104 */
[----:B------:R-:W2:Y:S02]  /*1343d0*/  LDG.E R98, desc[UR8][R88.64+0xcc] ;  /* 0x0000cc0858627981 */ /* 0x000ea4000c1e1900 */
[C---:B--2---:R-:W-:Y:S01]  /*1343e0*/  ISETP.GE.AND P0, PT, R95.reuse, R98, PT ;  /* 0x000000625f00720c */ /* 0x044fe20003f06270 */
[----:B------:R-:W-:-:S12]  /*1343f0*/  VIADD R95, R95, 0x1 ;  /* 0x000000015f5f7836 */ /* 0x000fd80000000000 */
[----:B0-----:R-:W-:Y:S05]  /*134400*/  @!P0 BRA `(.L_x_4002) ;  /* 0xfffffffc00608947 */ /* 0x001fea000383ffff */
[----:B------:R-:W-:Y:S05]  /*134410*/  BSYNC.RECONVERGENT B1 ;  /* 0x0000000000017941 */ /* 0x000fea0003800200 */
.L_x_3996:
[----:B------:R-:W-:Y:S01]  /*134420*/  IMAD.MOV.U32 R3, RZ, RZ, R98 ;  /* 0x000000ffff037224 */ /* 0x000fe200078e0062 */
[----:B------:R-:W-:Y:S06]  /*134430*/  BRA `(.L_x_3988) ;  /* 0x0000000c00347947 */ /* 0x000fec0003800000 */
.L_x_3969:
[----:B------:R-:W-:Y:S01]  /*134440*/  R2UR UR4, R84 ;  /* 0x00000000540472ca */ /* 0x000fe200000e0000 */
[----:B01----:R-:W-:Y:S01]  /*134450*/  IMAD R3, R38, 0xa, RZ ;  /* 0x0000000a26037824 */ /* 0x003fe200078e02ff */
[----:B------:R-:W-:-:S03]  /*134460*/  R2UR UR5, R85 ;  /* 0x00000000550572ca */ /* 0x000fc600000e0000 */
[----:B------:R-:W-:-:S10]  /*134470*/  IMAD.WIDE R106, R3, 0x4, R106 ;  /* 0x00000004036a7825 */ /* 0x000fd400078e026a */
[----:B------:R-:W2:Y:S01]  /*134480*/  LDG.E R95, desc[UR4][R106.64+0x4] ;  /* 0x000004046a5f7981 */ /* 0x000ea2000c1e1900 */
[----:B------:R-:W-:Y:S02]  /*134490*/  R2UR UR8, R84 ;  /* 0x00000000540872ca */ /* 0x000fe400000e0000 */
[----:B------:R-:W-:Y:S02]  /*1344a0*/  R2UR UR9, R85 ;  /* 0x00000000550972ca */ /* 0x000fe400000e0000 */
[----:B------:R-:W-:Y:S01]  /*1344b0*/  ISETP.NE.AND P0, PT, R109, RZ, PT ;  /* 0x000000ff6d00720c */ /* 0x000fe20003f05270 */
[----:B--2---:R0:W-:Y:S10]  /*1344c0*/  STG.E desc[UR4][R88.64+0xc8], R95 ;  /* 0x0000c85f58007986 */ /* 0x0041f4000c101904 */
        /* <DEDUP_REMOVED lines=8> */
.L_x_4012:
        /* <DEDUP_REMOVED lines=20> */
.L_x_4009:
[----:B------:R-:W-:Y:S01]  /*134690*/  IMAD.MOV.U32 R38, RZ, RZ, 0x3 ;  /* 0x00000003ff267424 */ /* 0x000fe200078e00ff */
[----:B------:R-:W-:Y:S06]  /*1346a0*/  BRA `(.L_x_4011) ;  /* 0x0000000000187947 */ /* 0x000fec0003800000 */
.L_x_4008:
[----:B------:R-:W-:-:S13]  /*1346b0*/  ISETP.NE.AND P0, PT, R2, 0x54, PT ;  /* 0x000000540200780c */ /* 0x000fda0003f05270 */
[----:B------:R-:W-:Y:S05]  /*1346c0*/  @!P0 BRA `(.L_x_4011) ;  /* 0x0000000000108947 */ /* 0x000fea0003800000 */
[----:B------:R-:W-:Y:S01]  /*1346d0*/  ISETP.NE.AND P0, PT, R2, 0x47, PT ;  /* 0x000000470200780c */ /* 0x000fe20003f05270 */
[----:B------:R-:W-:-:S12]  /*1346e0*/  IMAD.MOV.U32 R38, RZ, RZ, 0x1 ;  /* 0x00000001ff267424 */ /* 0x000fd800078e00ff */
[----:B------:R-:W-:Y:S05]  /*1346f0*/  @!P0 BRA `(.L_x_4011) ;  /* 0x0000000000048947 */ /* 0x000fea0003800000 */
.L_x_4010:
[----:B------:R-:W-:-:S07]  /*134700*/  IMAD.MOV.U32 R38, RZ, RZ, 0x4 ;  /* 0x00000004ff267424 */ /* 0x000fce00078e00ff */
.L_x_4011:
[----:B------:R-:W-:Y:S05]  /*134710*/  BSYNC.RECONVERGENT B3 ;  /* 0x0000000000037941 */ /* 0x000fea0003800200 */
.L_x_4007:
        /* <DEDUP_REMOVED lines=12> */
.L_x_4006:
[----:B------:R-:W-:Y:S05]  /*1347e0*/  BSYNC.RECONVERGENT B2 ;  /* 0x0000000000027941 */ /* 0x000fea0003800200 */
.L_x_4005:
[----:B------:R-:W-:Y:S05]  /*1347f0*/  BRA `(.L_x_4013) ;  /* 0x0000000000a47947 */ /* 0x000fea0003800000 */
.L_x_4004:
[----:B------:R-:W-:-:S13]  /*134800*/  ISETP.GE.AND P0, PT, R95, 0x1, PT ;  /* 0x000000015f00780c */ /* 0x000fda0003f06270 */
[----:B------:R-:W-:Y:S05]  /*134810*/  @!P0 BRA `(.L_x_4013) ;  /* 0x00000000009c8947 */ /* 0x000fea0003800000 */
[----:B0-----:R-:W-:-:S07]  /*134820*/  IMAD.MOV.U32 R95, RZ, RZ, 0x1 ;  /* 0x00000001ff5f7424 */ /* 0x001fce00078e00ff */
.L_x_4019:
        /* <DEDUP_REMOVED lines=17> */
.L_x_4015:
[----:B------:R-:W-:Y:S01]  /*134940*/  ISETP.NE.AND P0, PT, R2, 0x47, PT ;  /* 0x000000470200780c */ /* 0x000fe20003f05270 */
[----:B------:R-:W-:-:S12]  /*134950*/  IMAD.MOV.U32 R38, RZ, RZ, 0x2 ;  /* 0x00000002ff267424 */ /* 0x000fd800078e00ff */
[----:B------:R-:W-:Y:S05]  /*134960*/  @!P0 BRA `(.L_x_4016) ;  /* 0x0000000000148947 */ /* 0x000fea0003800000 */
[----:B------:R-:W-:-:S13]  /*134970*/  ISETP.NE.AND P0, PT, R2, 0x54, PT ;  /* 0x000000540200780c */ /* 0x000fda0003f05270 */
[----:B------:R-:W-:Y:S05]  /*134980*/  @!P0 BRA `(.L_x_4018) ;  /* 0x0000000000088947 */ /* 0x000fea0003800000 */
.L_x_4017:
[----:B------:R-:W-:Y:S01]  /*134990*/  IMAD.MOV.U32 R38, RZ, RZ, 0x4 ;  /* 0x00000004ff267424 */ /* 0x000fe200078e00ff */
[----:B------:R-:W-:Y:S06]  /*1349a0*/  BRA `(.L_x_4016) ;  /* 0x0000000000047947 */ /* 0x000fec0003800000 */
.L_x_4018:
[----:B------:R-:W-:-:S07]  /*1349b0*/  IMAD.MOV.U32 R38, RZ, RZ, 0x3 ;  /* 0x00000003ff267424 */ /* 0x000fce00078e00ff */
.L_x_4016:
[----:B------:R-:W-:Y:S05]  /*1349c0*/  BSYNC.RECONVERGENT B2 ;  /* 0x0000000000027941 */ /* 0x000fea0003800200 */
.L_x_4014:
        /* <DEDUP_REMOVED lines=12> */
.L_x_4013:
[----:B------:R-:W-:Y:S05]  /*134a90*/  BSYNC.RECONVERGENT B1 ;  /* 0x0000000000017941 */ /* 0x000fea0003800200 */
.L_x_4003:
        /* <DEDUP_REMOVED lines=11> */
.L_x_4027:
        /* <DEDUP_REMOVED lines=17> */
.L_x_4024:
[----:B------:R-:W-:Y:S01]  /*134c60*/  IMAD.MOV.U32 R96, RZ, RZ, 0x3 ;  /* 0x00000003ff607424 */ /* 0x000fe200078e00ff */
[----:B------:R-:W-:Y:S06]  /*134c70*/  BRA `(.L_x_4026) ;  /* 0x0000000000187947 */ /* 0x000fec0003800000 */
.L_x_4023:
[----:B------:R-:W-:-:S13]  /*134c80*/  ISETP.NE.AND P0, PT, R2, 0x54, PT ;  /* 0x000000540200780c */ /* 0x000fda0003f05270 */
[----:B------:R-:W-:Y:S05]  /*134c90*/  @!P0 BRA `(.L_x_4026) ;  /* 0x0000000000108947 */ /* 0x000fea0003800000 */
[----:B------:R-:W-:Y:S01]  /*134ca0*/  ISETP.NE.AND P0, PT, R2, 0x47, PT ;  /* 0x000000470200780c */ /* 0x000fe20003f05270 */
[----:B------:R-:W-:-:S12]  /*134cb0*/  IMAD.MOV.U32 R96, RZ, RZ, 0x1 ;  /* 0x00000001ff607424 */ /* 0x000fd800078e00ff */
[----:B------:R-:W-:Y:S05]  /*134cc0*/  @!P0 BRA `(.L_x_4026) ;  /* 0x0000000000048947 */ /* 0x000fea0003800000 */
.L_x_4025:
[----:B------:R-:W-:-:S07]  /*134cd0*/  IMAD.MOV.U32 R96, RZ, RZ, 0x4 ;  /* 0x00000004ff607424 */ /* 0x000fce00078e00ff */
.L_x_4026:
[----:B------:R-:W-:Y:S05]  /*134ce0*/  BSYNC.RECONVERGENT B2 ;  /* 0x0000000000027941 */ /* 0x000fea0003800200 */
.L_x_4022:
        /* <DEDUP_REMOVED lines=13> */
.L_x_4021:
[----:B------:R-:W-:Y:S01]  /*134dc0*/  IMAD.MOV.U32 R3, RZ, RZ, R98 ;  /* 0x000000ffff037224 */ /* 0x000fe200078e0062 */
[----:B------:R-:W-:Y:S06]  /*134dd0*/  BRA `(.L_x_3988) ;  /* 0x0000000000cc7947 */ /* 0x000fec0003800000 */
.L_x_4020:
        /* <DEDUP_REMOVED lines=9> */
.L_x_4034:
        /* <DEDUP_REMOVED lines=20> */
.L_x_4030:
[----:B------:R-:W-:Y:S01]  /*134fb0*/  ISETP.NE.AND P0, PT, R2, 0x47, PT ;  /* 0x000000470200780c */ /* 0x000fe20003f05270 */
[----:B------:R-:W-:-:S12]  /*134fc0*/  IMAD.MOV.U32 R96, RZ, RZ, 0x2 ;  /* 0x00000002ff607424 */ /* 0x000fd800078e00ff */
[----:B------:R-:W-:Y:S05]  /*134fd0*/  @!P0 BRA `(.L_x_4031) ;  /* 0x0000000000148947 */ /* 0x000fea0003800000 */
[----:B------:R-:W-:-:S13]  /*134fe0*/  ISETP.NE.AND P0, PT, R2, 0x54, PT ;  /* 0x000000540200780c */ /* 0x000fda0003f05270 */
[----:B------:R-:W-:Y:S05]  /*134ff0*/  @!P0 BRA `(.L_x_4033) ;  /* 0x0000000000088947 */ /* 0x000fea0003800000 */
.L_x_4032:
[----:B------:R-:W-:Y:S01]  /*135000*/  IMAD.MOV.U32 R96, RZ, RZ, 0x4 ;  /* 0x00000004ff607424 */ /* 0x000fe200078e00ff */
[----:B------:R-:W-:Y:S06]  /*135010*/  BRA `(.L_x_4031) ;  /* 0x0000000000047947 */ /* 0x000fec0003800000 */
.L_x_4033:
[----:B------:R-:W-:-:S07]  /*135020*/  IMAD.MOV.U32 R96, RZ, RZ, 0x3 ;  /* 0x00000003ff607424 */ /* 0x000fce00078e00ff */
.L_x_4031:
[----:B------:R-:W-:Y:S05]  /*135030*/  BSYNC.RECONVERGENT B2 ;  /* 0x0000000000027941 */ /* 0x000fea0003800200 */
.L_x_4029:
        /* <DEDUP_REMOVED lines=12> */
.L_x_4028:
[----:B------:R-:W-:-:S07]  /*135100*/  IMAD.MOV.U32 R3, RZ, RZ, R98 ;  /* 0x000000ffff037224 */ /* 0x000fce00078e0062 */
.L_x_3988:
[----:B------:R-:W-:Y:S05]  /*135110*/  BSYNC.RECONVERGENT B0 ;  /* 0x0000000000007941 */ /* 0x000fea0003800200 */
.L_x_3968:
[----:B------:R-:W-:Y:S01]  /*135120*/  IMAD R112, R122, 0x36, RZ ;  /* 0x000000367a707824 */ /* 0x000fe200078e02ff */
[----:B------:R-:W-:Y:S01]  /*135130*/  R2UR UR4, R84 ;  /* 0x00000000540472ca */ /* 0x000fe200000e0000 */
[----:B------:R-:W-:Y:S01]  /*135140*/  IMAD.MOV.U32 R98, RZ, RZ, 0x4 ;  /* 0x00000004ff627424 */ /* 0x000fe200078e00ff */
[C---:B------:R-:W-:Y:S02]  /*135150*/  R2UR UR5, R85.reuse ;  /* 0x00000000550572ca */ /* 0x040fe400000e0000 */
[----:B------:R-:W-:Y:S02]  /*135160*/  IADD3 R2, PT, PT, R112, 0x1c, R3 ;  /* 0x0000001c70027810 */ /* 0x000fe40007ffe003 */
[C---:B------:R-:W-:Y:S02]  /*135170*/  R2UR UR8, R84.reuse ;  /* 0x00000000540872ca */ /* 0x040fe400000e0000 */
[----:B------:R-:W-:Y:S02]  /*135180*/  R2UR UR9, R85 ;  /* 0x00000000550972ca */ /* 0x000fe400000e0000 */
[----:B------:R-:W-:-:S02]  /*135190*/  R2UR UR10, R84 ;  /* 0x00000000540a72ca */ /* 0x000fc400000e0000 */
[----:B------:R-:W-:Y:S02]  /*1351a0*/  R2UR UR11, R85 ;  /* 0x00000000550b72ca */ /* 0x000fe400000e0000 */
[-C--:B------:R-:W-:Y:S02]  /*1351b0*/  IADD3 R96, P0, PT, R2, R121.reuse, RZ ;  /* 0x0000007902607210 */ /* 0x080fe40007f1e0ff */
[----:B------:R-:W-:Y:S02]  /*1351c0*/  IADD3 R94, P1, PT, R112, R121, RZ ;  /* 0x00000079705e7210 */ /* 0x000fe40007f3e0ff */
[-C--:B------:R-:W-:Y:S02]  /*1351d0*/  LEA.HI.X.SX32 R97, R2, R123.reuse, 0x1, P0 ;  /* 0x0000007b02617211 */ /* 0x080fe400000f0eff */
[----:B------:R-:W-:-:S03]  /*1351e0*/  LEA.HI.X.SX32 R95, R112, R123, 0x1, P1 ;  /* 0x0000007b705f7211 */ /* 0x000fc600008f0eff */
[----:B------:R0:W-:Y:S04]  /*1351f0*/  STG.E.U8 desc[UR4][R96.64], R98 ;  /* 0x0000006260007986 */ /* 0x0001e8000c101104 */
[----:B------:R1:W-:Y:S04]  /*135200*/  STG.E.U8 desc[UR8][R94.64+0x1b], R98 ;  /* 0x00001b625e007986 */ /* 0x0003e8000c101108 */
[----:B------:R-:W2:Y:S02]  /*135210*/  LDG.E R3, desc[UR10][R88.64+0xc8] ;  /* 0x0000c80a58037981 */ /* 0x000ea4000c1e1900 */
[----:B--2---:R-:W-:-:S04]  /*135220*/  IADD3 R38, PT, PT, R112, 0x1, R3 ;  /* 0x0000000170267810 */ /* 0x004fc80007ffe003 */
[----:B------:R-:W-:-:S04]  /*135230*/  IADD3 R2, P0, PT, R38, R121, RZ ;  /* 0x0000007926027210 */ /* 0x000fc80007f1e0ff */
[----:B------:R-:W-:-:S05]  /*135240*/  LEA.HI.X.SX32 R3, R38, R123, 0x1, P0 ;  /* 0x0000007b26037211 */ /* 0x000fca00000f0eff */
[----:B------:R1:W-:Y:S04]  /*135250*/  STG.E.U8 desc[UR4][R2.64], R98 ;  /* 0x0000006202007986 */ /* 0x0003e8000c101104 */
[----:B------:R1:W-:Y:S04]  /*135260*/  STG.E.U8 desc[UR8][R94.64], R98 ;  /* 0x000000625e007986 */ /* 0x0003e8000c101108 */
[----:B0-----:R-:W2:Y:S01]  /*135270*/  LDG.E R96, desc[UR10][R88.64+0xc8] ;  /* 0x0000c80a58607981 */ /* 0x001ea2000c1e1900 */
[----:B------:R-:W-:Y:S01]  /*135280*/  IMAD.MOV.U32 R97, RZ, RZ, 0x1 ;  /* 0x00000001ff617424 */ /* 0x000fe200078e00ff */
[----:B------:R-:W-:Y:S04]  /*135290*/  BSSY.RECONVERGENT B0, `(.L_x_4035) ;  /* 0x0000066000007945 */ /* 0x000fe80003800200 */
[----:B------:R1:W-:Y:S01]  /*1352a0*/  STG.E desc[UR4][R88.64+0xd8], R97 ;  /* 0x0000d86158007986 */ /* 0x0003e2000c101904 */
[----:B--2---:R-:W-:-:S13]  /*1352b0*/  ISETP.GE.AND P0, PT, R96, 0x1, PT ;  /* 0x000000016000780c */ /* 0x004fda0003f06270 */
[----:B-1----:R-:W-:Y:S05]  /*1352c0*/  @!P0 BRA `(.L_x_4036) ;  /* 0x0000000400888947 */ /* 0x002fea0003800000 */
[----:B------:R-:W-:Y:S02]  /*1352d0*/  R2UR UR4, R84 ;  /* 0x00000000540472ca */ /* 0x000fe400000e0000 */
[----:B------:R-:W-:-:S13]  /*1352e0*/  R2UR UR5, R85 ;  /* 0x00000000550572ca */ /* 0x000fda00000e0000 */
[----:B------:R0:W5:Y:S01]  /*1352f0*/  LDG.E R99, desc[UR4][R88.64+0xcc] ;  /* 0x0000cc0458637981 */ /* 0x000162000c1e1900 */
[C---:B------:R-:W-:Y:S02]  /*135300*/  VIADD R38, R113.reuse, 0xffffffff ;  /* 0xffffffff71267836 */ /* 0x040fe40000000000 */
[----:B------:R-:W-:Y:S02]  /*135310*/  VIADD R102, R113, 0x270 ;  /* 0x0000027071667836 */ /* 0x000fe40000000000 */
[----:B------:R-:W-:-:S07]  /*135320*/  IMAD.MOV.U32 R3, RZ, RZ, 0x1 ;  /* 0x00000001ff037424 */ /* 0x000fce00078e00ff */
.L_x_4041:
        /* <DEDUP_REMOVED lines=9> */
.L_x_4040:
[----:B------:R-:W-:Y:S02]  /*1353c0*/  R2UR UR4, R84 ;  /* 0x00000000540472ca */ /* 0x000fe400000e0000 */
[----:B------:R-:W-:-:S13]  /*1353d0*/  R2UR UR5, R85 ;  /* 0x00000000550572ca */ /* 0x000fda00000e0000 */
[----:B---3--:R-:W2:Y:S01]  /*1353e0*/  LDG.E R101, desc[UR4][R88.64+0xd8] ;  /* 0x0000d80458657981 */ /* 0x008ea2000c1e1900 */
[----:B------:R-:W-:Y:S02]  /*1353f0*/  R2UR UR8, R84 ;  /* 0x00000000540872ca */ /* 0x000fe400000e0000 */
[----:B------:R-:W-:Y:S02]  /*135400*/  R2UR UR9, R85 ;  /* 0x00000000550972ca */ /* 0x000fe400000e0000 */
[----:B------:R-:W-:-:S04]  /*135410*/  IADD3 R2, P1, PT, R103, R94, RZ ;  /* 0x0000005e67027210 */ /* 0x000fc80007f3e0ff */
[----:B------:R-:W-:-:S07]  /*135420*/  LEA.HI.X.SX32 R3, R103, R95, 0x1, P1 ;  /* 0x0000005f67037211 */ /* 0x000fce00008f0eff */
[----:B------:R-:W3:Y:S01]  /*135430*/  LDG.E.S8 R3, desc[UR8][R2.64+0x1b] ;  /* 0x00001b0802037981 */ /* 0x000ee2000c1e1300 */
[----:B--2---:R-:W-:-:S04]  /*135440*/  IADD3 R96, P0, PT, R101, R94, RZ ;  /* 0x0000005e65607210 */ /* 0x004fc80007f1e0ff */
        /* <DEDUP_REMOVED lines=35> */
[----:B------:R1:W-:Y:S04]  /*135680*/  @P0 STG.E.64 desc[UR4][R96.64], R2 ;  /* 0x0000000260000986 */ /* 0x0003e8000c101b04 */
[----:B------:R2:W-:Y:S04]  /*135690*/  @!P0 STG.E.64 desc[UR8][R98.64], RZ ;  /* 0x000000ff62008986 */ /* 0x0005e8000c101b08 */
[----:B------:R-:W3:Y:S04]  /*1356a0*/  @!P0 LDG.E R100, desc[UR10][R88.64+0xd8] ;  /* 0x0000d80a58648981 */ /* 0x000ee8000c1e1900 */
[----:B------:R-:W4:Y:S04]  /*1356b0*/  @!P0 LDG.E R103, desc[UR12][R88.64+0xcc] ;  /* 0x0000cc0c58678981 */ /* 0x000f28000c1e1900 */
[----:B------:R-:W5:Y:S01]  /*1356c0*/  @!P0 LDG.E R104, desc[UR14][R88.64+0xdc] ;  /* 0x0000dc0e58688981 */ /* 0x000f62000c1e1900 */
[----:B------:R-:W-:-:S02]  /*1356d0*/  @!P0 R2UR UR4, R84 ;  /* 0x00000000540482ca */ /* 0x000fc400000e0000 */
[C---:B------:R-:W-:Y:S02]  /*1356e0*/  @!P0 R2UR UR5, R85.reuse ;  /* 0x00000000550582ca */ /* 0x040fe400000e0000 */
[----:B------:R-:W-:Y:S02]  /*1356f0*/  R2UR UR8, R84 ;  /* 0x00000000540872ca */ /* 0x000fe400000e0000 */
[----:B------:R-:W-:Y:S01]  /*135700*/  R2UR UR9, R85 ;  /* 0x00000000550972ca */ /* 0x000fe200000e0000 */
[----:B---3--:R-:W-:-:S04]  /*135710*/  @!P0 VIADD R101, R100, 0xffffffff ;  /* 0xffffffff64658836 */ /* 0x008fc80000000000 */
[----:B----4-:R-:W-:-:S04]  /*135720*/  @!P0 IMAD R101, R101, R103, R102 ;  /* 0x0000006765658224 */ /* 0x010fc800078e0266 */
[----:B-----5:R-:W-:Y:S02]  /*135730*/  @!P0 IMAD.IADD R103, R104, 0x1, R101 ;  /* 0x0000000168678824 */ /* 0x020fe400078e0265 */
[----:B------:R-:W-:Y:S02]  /*135740*/  @!P0 IMAD.MOV.U32 R100, RZ, RZ, 0x0 ;  /* 0x00000000ff648424 */ /* 0x000fe400078e00ff */
[----:B------:R-:W-:Y:S02]  /*135750*/  @!P0 IMAD.MOV.U32 R101, RZ, RZ, -0x3f56d000 ;  /* 0xc0a93000ff658424 */ /* 0x000fe400078e00ff */
[----:B------:R-:W-:-:S05]  /*135760*/  @!P0 IMAD.WIDE R2, R103, 0x8, R90 ;  /* 0x0000000867028825 */ /* 0x000fca00078e025a */
[----:B------:R3:W-:Y:S01]  /*135770*/  @!P0 STG.E.64 desc[UR4][R2.64], R100 ;  /* 0x0000006402008986 */ /* 0x0007e2000c101b04 */
[----:B------:R-:W-:Y:S02]  /*135780*/  R2UR UR4, R84 ;  /* 0x00000000540472ca */ /* 0x000fe400000e0000 */
[----:B------:R-:W-:Y:S01]  /*135790*/  R2UR UR5, R85 ;  /* 0x00000000550572ca */ /* 0x000fe200000e0000 */
[----:B-1----:R-:W4:-:S12]  /*1357a0*/  LDG.E R96, desc[UR8][R88.64+0xdc] ;  /* 0x0000dc0858607981 */ /* 0x002f18000c1e1900 */
[----:B--2---:R-:W2:Y:S01]  /*1357b0*/  LDG.E R99, desc[UR4][R88.64+0xcc] ;  /* 0x0000cc0458637981 */ /* 0x004ea2000c1e1900 */
[C---:B----4-:R-:W-:Y:S01]  /*1357c0*/  VIADD R103, R96.reuse, 0x1 ;  /* 0x0000000160677836 */ /* 0x050fe20000000000 */
[----:B--2---:R-:W-:-:S04]  /*1357d0*/  ISETP.GE.AND P0, PT, R96, R99, PT ;  /* 0x000000636000720c */ /* 0x004fc80003f06270 */
[----:B------:R3:W-:Y:S09]  /*1357e0*/  STG.E desc[UR4][R88.64+0xdc], R103 ;  /* 0x0000dc6758007986 */ /* 0x0007f2000c101904 */
[----:B------:R-:W-:Y:S05]  /*1357f0*/  @!P0 BRA `(.L_x_4040) ;  /* 0xfffffff800f08947 */ /* 0x000fea000383ffff */
[----:B------:R-:W-:Y:S05]  /*135800*/  BSYNC.RECONVERGENT B2 ;  /* 0x0000000000027941 */ /* 0x000fea0003800200 */
.L_x_4039:
[C---:B------:R-:W-:Y:S02]  /*135810*/  R2UR UR4, R84.reuse ;  /* 0x00000000540472ca */ /* 0x040fe400000e0000 */
[C---:B------:R-:W-:Y:S02]  /*135820*/  R2UR UR5, R85.reuse ;  /* 0x00000000550572ca */ /* 0x040fe400000e0000 */
[----:B------:R-:W-:Y:S02]  /*135830*/  R2UR UR8, R84 ;  /* 0x00000000540872ca */ /* 0x000fe400000e0000 */
[----:B------:R-:W-:-:S09]  /*135840*/  R2UR UR9, R85 ;  /* 0x00000000550972ca */ /* 0x000fd200000e0000 */
[----:B---3--:R2:W5:Y:S04]  /*135850*/  LDG.E R3, desc[UR4][R88.64+0xd8] ;  /* 0x0000d80458037981 */ /* 0x008568000c1e1900 */
[----:B------:R2:W5:Y:S02]  /*135860*/  LDG.E R96, desc[UR8][R88.64+0xc8] ;  /* 0x0000c80858607981 */ /* 0x000564000c1e1900 */
.L_x_4038:
[----:B------:R-:W-:Y:S05]  /*135870*/  BSYNC.RECONVERGENT B1 ;  /* 0x0000000000017941 */ /* 0x000fea0003800200 */
.L_x_4037:
[----:B------:R-:W-:Y:S01]  /*135880*/  R2UR UR4, R84 ;  /* 0x00000000540472ca */ /* 0x000fe200000e0000 */
[----:B-1---5:R-:W-:Y:S01]  /*135890*/  VIADD R97, R3, 0x1 ;  /* 0x0000000103617836 */ /* 0x022fe20000000000 */
[----:B------:R-:W-:Y:S02]  /*1358a0*/  R2UR UR5, R85 ;  /* 0x00000000550572ca */ /* 0x000fe400000e0000 */
[----:B------:R-:W-:Y:S01]  /*1358b0*/  ISETP.GE.AND P0, PT, R3, R96, PT ;  /* 0x000000600300720c */ /* 0x000fe20003f06270 */
[----:B------:R-:W-:-:S10]  /*1358c0*/  IMAD.MOV.U32 R3, RZ, RZ, R97 ;  /* 0x000000ffff037224 */ /* 0x000fd400078e0061 */
[----:B------:R1:W-:Y:S02]  /*1358d0*/  STG.E desc[UR4][R88.64+0xd8], R97 ;  /* 0x0000d86158007986 */ /* 0x0003e4000c101904 */
[----:B------:R-:W-:Y:S05]  /*1358e0*/  @!P0 BRA `(.L_x_4041) ;  /* 0xfffffff800908947 */ /* 0x000fea000383ffff */
.L_x_4036:
[----:B------:R-:W-:Y:S05]  /*1358f0*/  BSYNC.RECONVERGENT B0 ;  /* 0x0000000000007941 */ /* 0x000fea0003800200 */
.L_x_4035:
[----:B------:R-:W-:Y:S01]  /*135900*/  ISETP.GE.AND P0, PT, R96, 0x1, PT ;  /* 0x000000016000780c */ /* 0x000fe20003f06270 */
[----:B------:R-:W-:-:S12]  /*135910*/  BSSY.RECONVERGENT B3, `(.L_x_4042) ;  /* 0x000071b000037945 */ /* 0x000fd80003800200 */
[----:B------:R-:W-:Y:S05]  /*135920*/  @!P0 BRA `(.L_x_4043) ;  /* 0x0000007000648947 */ /* 0x000fea0003800000 */
[----:B------:R-:W-:Y:S02]  /*135930*/  R2UR UR4, R84 ;  /* 0x00000000540472ca */ /* 0x000fe400000e0000 */
[----:B------:R-:W-:-:S13]  /*135940*/  R2UR UR5, R85 ;  /* 0x00000000550572ca */ /* 0x000fda00000e0000 */
[----:B------:R3:W5:Y:S01]  /*135950*/  LDG.E R103, desc[UR4][R88.64+0xcc] ;  /* 0x0000cc0458677981 */ /* 0x000762000c1e1900 */
[C---:B------:R-:W-:Y:S02]  /*135960*/  VIADD R114, R113.reuse, 0xffffffff ;  /* 0xffffffff71727836 */ /* 0x040fe40000000000 */
[----:B------:R-:W-:Y:S02]  /*135970*/  VIADD R115, R113, 0x270 ;  /* 0x0000027071737836 */ /* 0x000fe40000000000 */
[----:B------:R-:W-:-:S07]  /*135980*/  IMAD.MOV.U32 R117, RZ, RZ, 0x1 ;  /* 0x00000001ff757424 */ /* 0x000fce00078e00ff */
.L_x_4121:
[----:B------:R-:W-:Y:S01]  /*135990*/  R2UR UR4, R84 ;  /* 0x00000000540472ca */ /* 0x000fe200000e0000 */
[----:B----4-:R-:W-:Y:S01]  /*1359a0*/  IMAD.MOV.U32 R3, RZ, RZ, 0x1 ;  /* 0x00000001ff037424 */ /* 0x010fe200078e00ff */
[----:B------:R-:W-:Y:S01]  /*1359b0*/  R2UR UR5, R85 ;  /* 0x00000000550572ca */ /* 0x000fe200000e0000 */
[----:B------:R-:W-:Y:S01]  /*1359c0*/  BSSY.RECONVERGENT B2, `(.L_x_4044) ;  /* 0x000070c000027945 */ /* 0x000fe20003800200 */
[----:B-----5:R-:W-:-:S11]  /*1359d0*/  ISETP.GE.AND P0, PT, R103, 0x1, PT ;  /* 0x000000016700780c */ /* 0x020fd60003f06270 */
[----:B------:R4:W-:Y:S02]  /*1359e0*/  STG.E desc[UR4][R88.64+0xe8], R3 ;  /* 0x0000e80358007986 */ /* 0x0009e4000c101904 */
[----:B01----:R-:W-:Y:S05]  /*1359f0*/  @!P0 BRA `(.L_x_4045) ;  /* 0x0000007000208947 */ /* 0x003fea0003800000 */
[----:B------:R-:W-:Y:S01]  /*135a00*/  BSSY.RECONVERGENT B0, `(.L_x_4046) ;  /* 0x0000704000007945 */ /* 0x000fe20003800200 */
[C---:B------:R-:W-:Y:S01]  /*135a10*/  IADD3 R96, P0, PT, R117.reuse, R94, RZ ;  /* 0x0000005e75607210 */ /* 0x040fe20007f1e0ff */
[----:B------:R-:W-:Y:S02]  /*135a20*/  VIADD R119, R117, 0xffffffff ;  /* 0xffffffff75777836 */ /* 0x000fe40000000000 */
[----:B------:R-:W-:Y:S01]  /*135a30*/  IMAD.MOV.U32 R105, RZ, RZ, 0x1 ;  /* 0x00000001ff697424 */ /* 0x000fe200078e00ff */
[----:B------:R-:W0:Y:S05]  /*135a40*/  BMOV.32.CLEAR R116, B0 ;  /* 0x0000000000747355 */ /* 0x000e2a0000100000 */
[----:B-1----:R-:W-:-:S07]  /*135a50*/  IMAD.X R97, RZ, RZ, R95, P0 ;  /* 0x000000ffff617224 */ /* 0x002fce00000e065f */
.L_x_4120:
[----:B------:R-:W-:Y:S01]  /*135a60*/  IMAD R2, R103, R119, R114 ;  /* 0x0000007767027224 */ /* 0x000fe200078e0272 */
[----:B------:R-:W-:Y:S02]  /*135a70*/  R2UR UR4, R84 ;  /* 0x00000000540472ca */ /* 0x000fe400000e0000 */
[----:B------:R-:W-:Y:S01]  /*135a80*/  R2UR UR5, R85 ;  /* 0x00000000550572ca */ /* 0x000fe200000e0000 */
[----:B------:R-:W-:-:S04]  /*135a90*/  IMAD.IADD R101, R2, 0x1, R105 ;  /* 0x0000000102657824 */ /* 0x000fc800078e0269 */
[----:B------:R-:W-:-:S08]  /*135aa0*/  IMAD.WIDE R100, R101, 0x8, R90 ;  /* 0x0000000865647825 */ /* 0x000fd000078e025a */
[----:B----4-:R-:W4:Y:S01]  /*135ab0*/  LDG.E.64 R2, desc[UR4][R100.64] ;  /* 0x0000000464027981 */ /* 0x010f22000c1e1b00 */
[----:B------:R-:W-:Y:S01]  /*135ac0*/  IMAD.MOV.U32 R98, RZ, RZ, -0x800000 ;  /* 0xff800000ff627424 */ /* 0x000fe200078e00ff */
[----:B------:R-:W-:Y:S05]  /*135ad0*/  BMOV.32.CLEAR RZ, B0 ;  /* 0x0000000000ff7355 */ /* 0x000fea0000100000 */
[----:B------:R-:W-:Y:S01]  /*135ae0*/  IMAD.MOV.U32 R99, RZ, RZ, 0x41cdcd64 ;  /* 0x41cdcd64ff637424 */ /* 0x000fe200078e00ff */
[----:B------:R-:W-:Y:S04]  /*135af0*/  BSSY.RECONVERGENT B0, `(.L_x_4047) ;  /* 0x00006ed000007945 */ /* 0x000fe80003800200 */
[----:B-1----:R-:W1:Y:S05]  /*135b00*/  BMOV.32.CLEAR R118, B0 ;  /* 0x0000000000767355 */ /* 0x002e6a0000100000 */
[----:B----4-:R-:W-:Y:S01]  /*135b10*/  DSETP.GEU.AND P0, PT, |R2|, R98, PT ;  /* 0x000000620200722a */ /* 0x010fe20003f0e200 */
[----:B------:R-:W-:-:S13]  /*135b20*/  IMAD.MOV.U32 R2, RZ, RZ, R105 ;  /* 0x000000ffff027224 */ /* 0x000fda00078e0069 */
[----:B01----:R-:W-:Y:S05]  /*135b30*/  @P0 BRA `(.L_x_4048) ;  /* 0x0000006c009c0947 */ /* 0x003fea0003800000 */
        /* <DEDUP_REMOVED lines=39> */
.L_x_4050:
        /* <DEDUP_REMOVED lines=44> */
[----:B------:R-:W-:-:S06]  /*136070*/  VIADD R106, R102, 0x10000 ;  /* 0x00010000666a7836 */ /* 0x000fcc0000000000 */
        /* <DEDUP_REMOVED lines=65> */
[----:B------:R-:W-:Y:S01]  /*136490*/  IMAD.MOV.U32 R146, RZ, RZ, 0x1 ;  /* 0x00000001ff927424 */ /* 0x000fe200078e00ff */
[----:B------:R-:W-:Y:S01]  /*1364a0*/  BSSY.RECONVERGENT B10, `(.L_x_4055) ;  /* 0x00000330000a7945 */ /* 0x000fe20003800200 */
[--C-:B----4-:R-:W-:Y:S01]  /*1364b0*/  PRMT R105, R110, 0x5410, R109.reuse ;  /* 0x000054106e697816 */ /* 0x110fe2000000006d */
[----:B-----5:R-:W-:-:S04]  /*1364c0*/  IMAD R104, R108, 0x5, R109 ;  /* 0x000000056c687824 */ /* 0x020fc800078e026d */
[----:B------:R-:W-:Y:S02]  /*1364d0*/  IDP.2A.LO.S16.U8 R2, R105, R2, R108 ;  /* 0x0000000269027226 */ /* 0x000fe4000000126c */
[----:B------:R-:W-:Y:S01]  /*1364e0*/  IMAD R109, R109, 0x18, R104 ;  /* 0x000000186d6d7824 */ /* 0x000fe200078e0268 */
[----:B------:R-:W-:Y:S01]  /*1364f0*/  LEA R108, R104, 0x10000, 0x3 ;  /* 0x00010000686c7811 */ /* 0x000fe200078e18ff */
[----:B------:R-:W-:Y:S02]  /*136500*/  IMAD R2, R2, 0x8, R3 ;  /* 0x0000000802027824 */ /* 0x000fe400078e0203 */
[----:B---3--:R-:W-:-:S03]  /*136510*/  IMAD.IADD R38, R38, 0x1, R109 ;  /* 0x0000000126267824 */ /* 0x008fc600078e026d */
[----:B------:R-:W3:Y:S01]  /*136520*/  LDC.64 R108, c[0x3][R108+-0x4d68] ;  /* 0x00eca6006c6c7b82 */ /* 0x000ee20000000a00 */
[----:B------:R-:W-:-:S07]  /*136530*/  IMAD.SHL.U32 R38, R38, 0x8, RZ ;  /* 0x0000000826267824 */ /* 0x000fce00078e00ff */
        /* <DEDUP_REMOVED lines=41> */
.L_x_4056:
[----:B------:R-:W-:Y:S05]  /*1367d0*/  BSYNC.RECONVERGENT B10 ;  /* 0x00000000000a7941 */ /* 0x000fea0003800200 */
.L_x_4055:
        /* <DEDUP_REMOVED lines=34> */
.L_x_4059:
[----:B------:R-:W-:Y:S05]  /*136a00*/  BSYNC.RECONVERGENT B10 ;  /* 0x00000000000a7941 */ /* 0x000fea0003800200 */
.L_x_4058:
        /* <DEDUP_REMOVED lines=19> */
.L_x_4057:
        /* <DEDUP_REMOVED lines=14> */
.L_x_4054:
        /* <DEDUP_REMOVED lines=21> */
[----:B------:R-:W-:Y:S01]  /*136d70*/  BSSY.RECONVERGENT B10, `(.L_x_4061) ;  /* 0x000002e0000a7945 */ /* 0x000fe20003800200 */
[--C-:B----4-:R-:W-:Y:S01]  /*136d80*/  PRMT R105, R105, 0x5410, R38.reuse ;  /* 0x0000541069697816 */ /* 0x110fe20000000026 */
[----:B-----5:R-:W-:-:S04]  /*136d90*/  IMAD R38, R109, 0x5, R38 ;  /* 0x000000056d267824 */ /* 0x020fc800078e0226 */
[----:B------:R-:W-:-:S04]  /*136da0*/  IDP.2A.LO.S16.U8 R2, R105, R2, R109 ;  /* 0x0000000269027226 */ /* 0x000fc8000000126d */
[----:B------:R-:W-:Y:S01]  /*136db0*/  IMAD R2, R2, 0x8, R3 ;  /* 0x0000000802027824 */ /* 0x000fe200078e0203 */
[----:B------:R-:W-:-:S04]  /*136dc0*/  LEA R38, R38, 0x10000, 0x3 ;  /* 0x0001000026267811 */ /* 0x000fc800078e18ff */
        /* <DEDUP_REMOVED lines=37> */
[----:B0--3--:R-:W-:Y:S05]  /*137020*/  CALL.REL.NOINC `($__internal_0_$__cuda_sm20_div_rn_f64_full) ;  /* 0x00000128001c7944 */ /* 0x009fea0003c00000 */
[----:B------:R-:W-:Y:S02]  /*137030*/  IMAD.MOV.U32 R2, RZ, RZ, R108 ;  /* 0x000000ffff027224 */ /* 0x000fe400078e006c */
[----:B------:R-:W-:-:S07]  /*137040*/  IMAD.MOV.U32 R3, RZ, RZ, R109 ;  /* 0x000000ffff037224 */ /* 0x000fce00078e006d */
.L_x_4062:
[----:B------:R-:W-:Y:S05]  /*137050*/  BSYNC.RECONVERGENT B10 ;  /* 0x00000000000a7941 */ /* 0x000fea0003800200 */
.L_x_4061:
        /* <DEDUP_REMOVED lines=31> */
[----:B0--3--:R-:W-:Y:S05]  /*137250*/  CALL.REL.NOINC `($__internal_0_$__cuda_sm20_div_rn_f64_full) ;  /* 0x0000012400907944 */ /* 0x009fea0003c00000 */
[----:B------:R-:W-:Y:S02]  /*137260*/  IMAD.MOV.U32 R138, RZ, RZ, R108 ;  /* 0x000000ffff8a7224 */ /* 0x000fe400078e006c */
[----:B------:R-:W-:-:S07]  /*137270*/  IMAD.MOV.U32 R139, RZ, RZ, R109 ;  /* 0x000000ffff8b7224 */ /* 0x000fce00078e006d */
.L_x_4065:
[----:B------:R-:W-:Y:S05]  /*137280*/  BSYNC.RECONVERGENT B10 ;  /* 0x00000000000a7941 */ /* 0x000fea0003800200 */
.L_x_4064:
        /* <DEDUP_REMOVED lines=19> */
.L_x_4063:
        /* <DEDUP_REMOVED lines=14> */
.L_x_4053:
        /* <DEDUP_REMOVED lines=15> */
.L_x_4066:
[----:B------:R-:W-:Y:S01]  /*137590*/  IMAD R109, R103, -0x18, R2 ;  /* 0xffffffe8676d7824 */ /* 0x000fe200078e0202 */
[----:B------:R-:W1:Y:S01]  /*1375a0*/  LDC.64 R104, c[0x3][R108+0x5640] ;  /* 0x00d590006c687b82 */ /* 0x000e620000000a00 */
[C---:B------:R-:W-:Y:S02]  /*1375b0*/  R2UR UR4, R84.reuse ;  /* 0x00000000540472ca */ /* 0x040fe400000e0000 */
[----:B------:R-:W-:Y:S02]  /*1375c0*/  R2UR UR5, R85 ;  /* 0x00000000550572ca */ /* 0x000fe400000e0000 */
[----:B------:R-:W-:Y:S02]  /*1375d0*/  LEA R109, R109, 0x10000, 0x3 ;  /* 0x000100006d6d7811 */ /* 0x000fe400078e18ff */
[----:B------:R-:W-:Y:S02]  /*1375e0*/  R2UR UR10, R84 ;  /* 0x00000000540a72ca */ /* 0x000fe400000e0000 */
[----:B------:R-:W1:Y:S01]  /*1375f0*/  LDC.64 R2, c[0x3][R109+-0x4e30] ;  /* 0x00ec74006d027b82 */ /* 0x000e620000000a00 */
[----:B------:R-:W-:-:S02]  /*137600*/  R2UR UR11, R85 ;  /* 0x00000000550b72ca */ /* 0x000fc400000e0000 */
        /* <DEDUP_REMOVED lines=59> */
.L_x_4068:
[----:B------:R-:W-:Y:S05]  /*1379c0*/  BSYNC.RECONVERGENT B10 ;  /* 0x00000000000a7941 */ /* 0x000fea0003800200 */
.L_x_4067:
        /* <DEDUP_REMOVED lines=34> */
.L_x_4071:
[----:B------:R-:W-:Y:S05]  /*137bf0*/  BSYNC.RECONVERGENT B10 ;  /* 0x00000000000a7941 */ /* 0x000fea0003800200 */
.L_x_4070:
        /* <DEDUP_REMOVED lines=19> */
.L_x_4069:
        /* <DEDUP_REMOVED lines=13> */
.L_x_4060:
[----:B------:R-:W-:Y:S05]  /*137e00*/  BSYNC.RECONVERGENT B0 ;  /* 0x0000000000007941 */ /* 0x000fea0003800200 */
.L_x_4052:
[C---:B------:R-:W-:Y:S02]  /*137e10*/  R2UR UR4, R84.reuse ;  /* 0x00000000540472ca */ /* 0x040fe400000e0000 */
[C---:B------:R-:W-:Y:S02]  /*137e20*/  R2UR UR5, R85.reuse ;  /* 0x00000000550572ca */ /* 0x040fe400000e0000 */
[----:B------:R-:W-:Y:S02]  /*137e30*/  R2UR UR8, R84 ;  /* 0x00000000540872ca */ /* 0x000fe400000e0000 */
[----:B------:R-:W-:-:S09]  /*137e40*/  R2UR UR9, R85 ;  /* 0x00000000550972ca */ /* 0x000fd200000e0000 */
[----:B-12-4-:R-:W2:Y:S04]  /*137e50*/  LDG.E.S8 R3, desc[UR4][R96.64] ;  /* 0x0000000460037981 */ /* 0x016ea8000c1e1300 */
        /* <DEDUP_REMOVED lines=40> */
[----:B0--3--:R-:W-:Y:S05]  /*1380e0*/  CALL.REL.NOINC `($__internal_0_$__cuda_sm20_div_rn_f64_full) ;  /* 0x0000011400ec7944 */ /* 0x009fea0003c00000 */
.L_x_4073:
[----:B------:R-:W-:Y:S05]  /*1380f0*/  BSYNC.RECONVERGENT B0 ;  /* 0x0000000000007941 */ /* 0x000fea0003800200 */
.L_x_4072:
        /* <DEDUP_REMOVED lines=24> */
.L_x_4074:
[C---:B------:R-:W-:Y:S02]  /*138280*/  R2UR UR4, R84.reuse ;  /* 0x00000000540472ca */ /* 0x040fe400000e0000 */
[C---:B------:R-:W-:Y:S02]  /*138290*/  R2UR UR5, R85.reuse ;  /* 0x00000000550572ca */ /* 0x040fe400000e0000 */
[----:B------:R-:W-:Y:S02]  /*1382a0*/  R2UR UR8, R84 ;  /* 0x00000000540872ca */ /* 0x000fe400000e0000 */
[----:B------:R-:W-:-:S09]  /*1382b0*/  R2UR UR9, R85 ;  /* 0x00000000550972ca */ /* 0x000fd200000e0000 */
[----:B------:R2:W-:Y:S04]  /*1382c0*/  STG.E.64 desc[UR4][R92.64+0x2738], R2 ;  /* 0x002738025c007986 */ /* 0x0005e8000c101b04 */
[----:B------:R2:W-:Y:S02]  /*1382d0*/  STG.E.64 desc[UR8][R92.64+0x2740], R102 ;  /* 0x002740665c007986 */ /* 0x0005e4000c101b08 */
.L_x_4051:
[----:B------:R-:W-:Y:S05]  /*1382e0*/  BSYNC.RECONVERGENT B1 ;  /* 0x0000000000017941 */ /* 0x000fea0003800200 */
.L_x_4049:
        /* <DEDUP_REMOVED lines=8> */
[----:B-12-4-:R-:W2:Y:S04]  /*138370*/  LDG.E R2, desc[UR4][R88.64+0xcc] ;  /* 0x0000cc0458027981 */ /* 0x016ea8000c1e1900 */
[----:B------:R-:W4:Y:S04]  /*138380*/  LDG.E R3, desc[UR8][R88.64+0xe8] ;  /* 0x0000e80858037981 */ /* 0x000f28000c1e1900 */
[----:B------:R-:W5:Y:S01]  /*138390*/  LDG.E.64 R102, desc[UR4][R92.64+0x2738] ;  /* 0x002738045c667981 */ /* 0x000f62000c1e1b00 */
[----:B------:R-:W-:Y:S02]  /*1383a0*/  R2UR UR10, R84 ;  /* 0x00000000540a72ca */ /* 0x000fe400000e0000 */
[----:B------:R-:W-:Y:S01]  /*1383b0*/  R2UR UR11, R85 ;  /* 0x00000000550b72ca */ /* 0x000fe200000e0000 */
[----:B--2---:R-:W-:-:S04]  /*1383c0*/  IMAD R2, R119, R2, R115 ;  /* 0x0000000277027224 */ /* 0x004fc800078e0273 */
[----:B----4-:R-:W-:-:S04]  /*1383d0*/  IMAD.IADD R3, R3, 0x1, R2 ;  /* 0x0000000103037824 */ /* 0x010fc800078e0202 */
[----:B------:R-:W-:-:S05]  /*1383e0*/  IMAD.WIDE R100, R3, 0x8, R90 ;  /* 0x0000000803647825 */ /* 0x000fca00078e025a */
[----:B-----5:R1:W-:Y:S04]  /*1383f0*/  STG.E.64 desc[UR4][R100.64], R102 ;  /* 0x0000006664007986 */ /* 0x0203e8000c101b04 */
[----:B------:R-:W2:Y:S04]  /*138400*/  LDG.E R2, desc[UR8][R88.64+0xcc] ;  /* 0x0000cc0858027981 */ /* 0x000ea8000c1e1900 */
[----:B------:R-:W4:Y:S04]  /*138410*/  LDG.E R3, desc[UR10][R88.64+0xe8] ;  /* 0x0000e80a58037981 */ /* 0x000f28000c1e1900 */
[----:B------:R-:W5:Y:S01]  /*138420*/  LDG.E.64 R98, desc[UR4][R92.64+0x2740] ;  /* 0x002740045c627981 */ /* 0x000f62000c1e1b00 */
[----:B--2---:R-:W-:-:S04]  /*138430*/  IMAD R2, R119, R2, R114 ;  /* 0x0000000277027224 */ /* 0x004fc800078e0272 */
[----:B----4-:R-:W-:-:S04]  /*138440*/  IMAD.IADD R3, R3, 0x1, R2 ;  /* 0x0000000103037824 */ /* 0x010fc800078e0202 */
[----:B------:R-:W-:-:S05]  /*138450*/  IMAD.WIDE R2, R3, 0x8, R90 ;  /* 0x0000000803027825 */ /* 0x000fca00078e025a */
[----:B-----5:R1:W-:Y:S02]  /*138460*/  STG.E.64 desc[UR4][R2.64], R98 ;  /* 0x0000006202007986 */ /* 0x0203e4000c101b04 */
.L_x_4076:
[----:B------:R-:W-:Y:S05]  /*138470*/  BSYNC.RECONVERGENT B0 ;  /* 0x0000000000007941 */ /* 0x000fea0003800200 */
.L_x_4075:
[----:B------:R-:W-:Y:S02]  /*138480*/  R2UR UR4, R84 ;  /* 0x00000000540472ca */ /* 0x000fe400000e0000 */
[----:B------:R-:W-:-:S13]  /*138490*/  R2UR UR5, R85 ;  /* 0x00000000550572ca */ /* 0x000fda00000e0000 */
[----:B-12-4-:R-:W2:Y:S04]  /*1384a0*/  LDG.E R2, desc[UR4][R88.64+0xe8] ;  /* 0x0000e80458027981 */ /* 0x016ea8000c1e1900 */
[----:B------:R1:W5:Y:S01]  /*1384b0*/  LDG.E R103, desc[UR4][R88.64+0xcc] ;  /* 0x0000cc0458677981 */ /* 0x000362000c1e1900 */
[----:B--2---:R-:W-:-:S04]  /*1384c0*/  ISETP.GE.AND P0, PT, R2, 0x2, PT ;  /* 0x000000020200780c */ /* 0x004fc80003f06270 */
[----:B------:R-:W-:-:S13]  /*1384d0*/  ISETP.LT.U32.OR P0, PT, R117, 0x2, !P0 ;  /* 0x000000027500780c */ /* 0x000fda0004701470 */
[----:B-1----:R-:W-:Y:S05]  /*1384e0*/  @P0 BRA `(.L_x_4048) ;  /* 0x0000004400300947 */ /* 0x002fea0003800000 */
        /* <DEDUP_REMOVED lines=20> */
[----:B------:R-:W4:Y:S02]  /*138630*/  MUFU.RCP64H R109, R111 ;  /* 0x0000006f006d7308 */ /* 0x000f240000001800 */
[----:B----4-:R-:W-:-:S08]  /*138640*/  DFMA R104, -R110, R108, 1 ;  /* 0x3ff000006e68742b */ /* 0x010fd0000000016c */
        /* <DEDUP_REMOVED lines=21> */
[----:B01-3--:R-:W-:Y:S05]  /*1387a0*/  CALL.REL.NOINC `($__internal_0_$__cuda_sm20_div_rn_f64_full) ;  /* 0x00000110003c7944 */ /* 0x00bfea0003c00000 */
[----:B------:R-:W-:Y:S02]  /*1387b0*/  IMAD.MOV.U32 R104, RZ, RZ, R108 ;  /* 0x000000ffff687224 */ /* 0x000fe400078e006c */
[----:B------:R-:W-:-:S07]  /*1387c0*/  IMAD.MOV.U32 R105, RZ, RZ, R109 ;  /* 0x000000ffff697224 */ /* 0x000fce00078e006d */
.L_x_4078:
[----:B------:R-:W-:Y:S05]  /*1387d0*/  BSYNC.RECONVERGENT B0 ;  /* 0x0000000000007941 */ /* 0x000fea0003800200 */
.L_x_4077:
[C---:B------:R-:W-:Y:S02]  /*1387e0*/  R2UR UR4, R84.reuse ;  /* 0x00000000540472ca */ /* 0x040fe400000e0000 */
[C---:B------:R-:W-:Y:S02]  /*1387f0*/  R2UR UR5, R85.reuse ;  /* 0x00000000550572ca */ /* 0x040fe400000e0000 */
[----:B------:R-:W-:Y:S02]  /*138800*/  R2UR UR8, R84 ;  /* 0x00000000540872ca */ /* 0x000fe400000e0000 */
[----:B------:R-:W-:-:S09]  /*138810*/  R2UR UR9, R85 ;  /* 0x00000000550972ca */ /* 0x000fd200000e0000 */
[----:B------:R2:W-:Y:S04]  /*138820*/  STG.E.64 desc[UR4][R92.64+0x2748], R104 ;  /* 0x002748685c007986 */ /* 0x0005e8000c101b04 */
[----:B------:R-:W4:Y:S01]  /*138830*/  LDG.E R3, desc[UR8][R88.64+0xcc] ;  /* 0x0000cc0858037981 */ /* 0x000f22000c1e1900 */
[----:B------:R-:W-:Y:S02]  /*138840*/  VIADD R99, R117, 0xfffffffe ;  /* 0xfffffffe75637836 */ /* 0x000fe40000000000 */
[----:B------:R-:W-:-:S04]  /*138850*/  VIADD R38, R100, 0xfffffd8e ;  /* 0xfffffd8e64267836 */ /* 0x000fc80000000000 */
[----:B----4-:R-:W-:-:S04]  /*138860*/  IMAD R3, R3, R99, R38 ;  /* 0x0000006303037224 */ /* 0x010fc800078e0226 */
[----:B------:R-:W-:-:S05]  /*138870*/  IMAD.WIDE R140, R3, 0x8, R90 ;  /* 0x00000008038c7825 */ /* 0x000fca00078e025a */
[----:B------:R-:W4:Y:S01]  /*138880*/  LDG.E.64 R108, desc[UR4][R140.64] ;  /* 0x000000048c6c7981 */ /* 0x000f22000c1e1b00 */
[----:B------:R-:W-:Y:S01]  /*138890*/  IMAD.MOV.U32 R110, RZ, RZ, -0x800000 ;  /* 0xff800000ff6e7424 */ /* 0x000fe200078e00ff */
[----:B------:R-:W-:Y:S05]  /*1388a0*/  BMOV.32.CLEAR RZ, B0 ;  /* 0x0000000000ff7355 */ /* 0x000fea0000100000 */
[----:B------:R-:W-:Y:S01]  /*1388b0*/  IMAD.MOV.U32 R111, RZ, RZ, 0x41cdcd64 ;  /* 0x41cdcd64ff6f7424 */ /* 0x000fe200078e00ff */
[----:B------:R-:W-:Y:S04]  /*1388c0*/  BSSY.RECONVERGENT B0, `(.L_x_4079) ;  /* 0x0000044000007945 */ /* 0x000fe80003800200 */
[----:B------:R-:W-:Y:S01]  /*1388d0*/  BSSY.RELIABLE B1, `(.L_x_4080) ;  /* 0x0000039000017945 */ /* 0x000fe20003800100 */
[----:B----4-:R-:W-:-:S14]  /*1388e0*/  DSETP.GEU.AND P0, PT, |R108|, R110, PT ;  /* 0x0000006e6c00722a */ /* 0x010fdc0003f0e200 */
[----:B--2---:R-:W-:Y:S05]  /*1388f0*/  @P0 BRA `(.L_x_4081) ;  /* 0x0000000000d80947 */ /* 0x004fea0003800000 */
[C---:B------:R-:W-:Y:S02]  /*138900*/  R2UR UR8, R84.reuse ;  /* 0x00000000540872ca */ /* 0x040fe400000e0000 */
[C---:B------:R-:W-:Y:S02]  /*138910*/  R2UR UR9, R85.reuse ;  /* 0x00000000550972ca */ /* 0x040fe400000e0000 */
[----:B------:R-:W-:Y:S02]  /*138920*/  R2UR UR10, R84 ;  /* 0x00000000540a72ca */ /* 0x000fe400000e0000 */
[----:B------:R-:W-:Y:S02]  /*138930*/  R2UR UR11, R85 ;  /* 0x00000000550b72ca */ /* 0x000fe400000e0000 */
[----:B------:R-:W-:Y:S02]  /*138940*/  IADD3 R2, PT, PT, R112, 0x1a, R2 ;  /* 0x0000001a70027810 */ /* 0x000fe40007ffe002 */
[----:B------:R-:W-:-:S02]  /*138950*/  R2UR UR12, R84 ;  /* 0x00000000540c72ca */ /* 0x000fc400000e0000 */
[C---:B------:R-:W-:Y:S02]  /*138960*/  R2UR UR13, R85.reuse ;  /* 0x00000000550d72ca */ /* 0x040fe400000e0000 */
[----:B------:R-:W-:Y:S01]  /*138970*/  IADD3 R138, P0, PT, R2, R121, RZ ;  /* 0x00000079028a7210 */ /* 0x000fe20007f1e0ff */
[----:B------:R-:W2:Y:S01]  /*138980*/  LDG.E.U8 R108, desc[UR8][R96.64] ;  /* 0x00000008606c7981 */ /* 0x000ea2000c1e1100 */
[----:B------:R-:W-:Y:S02]  /*138990*/  R2UR UR4, R84 ;  /* 0x00000000540472ca */ /* 0x000fe400000e0000 */
[----:B------:R-:W-:Y:S01]  /*1389a0*/  LEA.HI.X.SX32 R139, R2, R123, 0x1, P0 ;  /* 0x0000007b028b7211 */ /* 0x000fe200000f0eff */
[----:B------:R-:W2:Y:S01]  /*1389b0*/  LDG.E.U8 R3, desc[UR10][R96.64+-0x1] ;  /* 0xffffff0a60037981 */ /* 0x000ea2000c1e1100 */
[----:B------:R-:W-:-:S05]  /*1389c0*/  R2UR UR5, R85 ;  /* 0x00000000550572ca */ /* 0x000fca00000e0000 */
[----:B------:R-:W4:Y:S08]  /*1389d0*/  LDG.E.U8 R2, desc[UR12][R138.64] ;  /* 0x0000000c8a027981 */ /* 0x000f30000c1e1100 */
[----:B------:R-:W5:Y:S01]  /*1389e0*/  LDG.E.S8 R101, desc[UR4][R138.64+0x1] ;  /* 0x000001048a657981 */ /* 0x000f62000c1e1300 */
[----:B--2---:R-:W-:Y:S01]  /*1389f0*/  PRMT R3, R3, 0x3340, R108 ;  /* 0x0000334003037816 */ /* 0x004fe2000000006c */
[----:B------:R-:W-:Y:S01]  /*138a00*/  IMAD.MOV.U32 R108, RZ, RZ, 0x5197d ;  /* 0x0005197dff6c7424 */ /* 0x000fe200078e00ff */
[----:B----4-:R-:W-:-:S04]  /*138a10*/  PRMT R2, R2, 0x3340, RZ ;  /* 0x0000334002027816 */ /* 0x010fc800000000ff */
[----:B------:R-:W-:-:S05]  /*138a20*/  PRMT R2, R3, 0x5410, R2 ;  /* 0x0000541003027816 */ /* 0x000fca0000000002 */
[----:B-----5:R-:W-:Y:S02]  /*138a30*/  IDP.4A.S8.U8 R126, R2, R108, R101 ;  /* 0x0000006c027e7226 */ /* 0x020fe40000000265 */
[----:B------:R-:W-:-:S04]  /*138a40*/  IMAD.MOV.U32 R101, RZ, RZ, 0x50 ;  /* 0x00000050ff657424 */ /* 0x000fc800078e00ff */
        /* <DEDUP_REMOVED lines=17> */
[----:B------:R-:W4:Y:S04]  /*138b60*/  LDG.E R120, desc[UR8][R88.64+0xcc] ;  /* 0x0000cc0858787981 */ /* 0x000f28000c1e1900 */
[----:B------:R-:W5:Y:S04]  /*138b70*/  LDG.E.U8 R111, desc[UR8][R96.64] ;  /* 0x00000008606f7981 */ /* 0x000f68000c1e1100 */
[----:B------:R-:W5:Y:S04]  /*138b80*/  LDG.E.U8 R110, desc[UR10][R96.64+-0x1] ;  /* 0xffffff0a606e7981 */ /* 0x000f68000c1e1100 */
[----:B------:R-:W3:Y:S04]  /*138b90*/  LDG.E.U8 R109, desc[UR12][R138.64] ;  /* 0x0000000c8a6d7981 */ /* 0x000ee8000c1e1100 */
[----:B------:R-:W2:Y:S01]  /*138ba0*/  LDG.E.S8 R125, desc[UR4][R138.64+0x1] ;  /* 0x000001048a7d7981 */ /* 0x000ea2000c1e1300 */
[----:B----4-:R-:W-:-:S04]  /*138bb0*/  IMAD R99, R99, R120, R38 ;  /* 0x0000007863637224 */ /* 0x010fc800078e0226 */
[----:B------:R-:W-:-:S06]  /*138bc0*/  IMAD.WIDE R140, R99, 0x8, R90 ;  /* 0x00000008638c7825 */ /* 0x000fcc00078e025a */
[----:B------:R-:W4:Y:S01]  /*138bd0*/  LDG.E.64 R140, desc[UR4][R140.64] ;  /* 0x000000048c8c7981 */ /* 0x000f22000c1e1b00 */
[----:B-----5:R-:W-:Y:S02]  /*138be0*/  PRMT R110, R110, 0x3340, R111 ;  /* 0x000033406e6e7816 */ /* 0x020fe4000000006f */
[----:B---3--:R-:W-:-:S04]  /*138bf0*/  PRMT R109, R109, 0x3340, RZ ;  /* 0x000033406d6d7816 */ /* 0x008fc800000000ff */
[----:B------:R-:W-:-:S05]  /*138c00*/  PRMT R109, R110, 0x5410, R109 ;  /* 0x000054106e6d7816 */ /* 0x000fca000000006d */
[----:B--2---:R-:W-:-:S04]  /*138c10*/  IDP.4A.S8.U8 R108, R109, R108, R125 ;  /* 0x0000006c6d6c7226 */ /* 0x004fc8000000027d */
[----:B------:R-:W-:-:S06]  /*138c20*/  IMAD R108, R108, 0x8, R101 ;  /* 0x000000086c6c7824 */ /* 0x000fcc00078e0265 */
[----:B------:R-:W4:Y:S02]  /*138c30*/  LDC.64 R108, c[0x3][R108+0x1388] ;  /* 0x00c4e2006c6c7b82 */ /* 0x000f240000000a00 */
[----:B----4-:R-:W-:Y:S01]  /*138c40*/  DADD R138, R140, R108 ;  /* 0x000000008c8a7229 */ /* 0x010fe2000000006c */
[----:B------:R-:W-:Y:S10]  /*138c50*/  BRA `(.L_x_4082) ;  /* 0x0000000000287947 */ /* 0x000ff40003800000 */
.L_x_4081:
[----:B------:R-:W-:Y:S05]  /*138c60*/  BSYNC.RELIABLE B1 ;  /* 0x0000000000017941 */ /* 0x000fea0003800100 */
.L_x_4080:
        /* <DEDUP_REMOVED lines=9> */
.L_x_4082:
[----:B------:R-:W-:Y:S05]  /*138d00*/  BSYNC.RECONVERGENT B0 ;  /* 0x0000000000007941 */ /* 0x000fea0003800200 */
.L_x_4079:
        /* <DEDUP_REMOVED lines=28> */
[----:B01-3--:R-:W-:Y:S05]  /*138ed0*/  CALL.REL.NOINC `($__internal_0_$__cuda_sm20_div_rn_f64_full) ;  /* 0x0000010800707944 */ /* 0x00bfea0003c00000 */
.L_x_4084:
[----:B------:R-:W-:Y:S05]  /*138ee0*/  BSYNC.RECONVERGENT B0 ;  /* 0x0000000000007941 */ /* 0x000fea0003800200 */
.L_x_4083:
        /* <DEDUP_REMOVED lines=42> */
[----:B------:R-:W4:Y:S04]  /*139190*/  LDG.E R38, desc[UR10][R88.64+0xcc] ;  /* 0x0000cc0a58267981 */ /* 0x000f28000c1e1900 */
[----:B-1----:R-:W5:Y:S01]  /*1391a0*/  LDG.E.64 R102, desc[UR8][R92.64+0x2770] ;  /* 0x002770085c667981 */ /* 0x002f62000c1e1b00 */
[----:B----4-:R-:W-:-:S04]  /*1391b0*/  IMAD R99, R119, R38, R98 ;  /* 0x0000002677637224 */ /* 0x010fc800078e0262 */
[----:B------:R-:W-:-:S05]  /*1391c0*/  IMAD.WIDE R98, R99, 0x8, R90 ;  /* 0x0000000863627825 */ /* 0x000fca00078e025a */
[----:B-----5:R2:W-:Y:S01]  /*1391d0*/  STG.E.64 desc[UR4][R98.64], R102 ;  /* 0x0000006662007986 */ /* 0x0205e2000c101b04 */
[----:B------:R-:W-:Y:S05]  /*1391e0*/  BRA `(.L_x_4087) ;  /* 0x0000000000447947 */ /* 0x000fea0003800000 */
.L_x_4086:
        /* <DEDUP_REMOVED lines=13> */
[----:B------:R-:W5:Y:S01]  /*1392c0*/  LDG.E.64 R100, desc[UR8][R92.64+0x2768] ;  /* 0x002768085c647981 */ /* 0x000f62000c1e1b00 */
[----:B--2---:R-:W-:-:S04]  /*1392d0*/  IMAD R99, R119, R38, R98 ;  /* 0x0000002677637224 */ /* 0x004fc800078e0262 */
[----:B------:R-:W-:-:S05]  /*1392e0*/  IMAD.WIDE R98, R99, 0x8, R90 ;  /* 0x0000000863627825 */ /* 0x000fca00078e025a */
[----:B-----5:R4:W-:Y:S02]  /*1392f0*/  STG.E.64 desc[UR4][R98.64], R100 ;  /* 0x0000006462007986 */ /* 0x0209e4000c101b04 */
.L_x_4087:
[----:B------:R-:W-:Y:S05]  /*139300*/  BSYNC.RECONVERGENT B0 ;  /* 0x0000000000007941 */ /* 0x000fea0003800200 */
.L_x_4085:
[----:B------:R-:W-:Y:S01]  /*139310*/  R2UR UR4, R84 ;  /* 0x00000000540472ca */ /* 0x000fe200000e0000 */
[----:B--2-4-:R-:W-:Y:S01]  /*139320*/  IMAD.MOV.U32 R3, RZ, RZ, 0x3 ;  /* 0x00000003ff037424 */ /* 0x014fe200078e00ff */
[----:B------:R-:W-:Y:S01]  /*139330*/  R2UR UR5, R85 ;  /* 0x00000000550572ca */ /* 0x000fe200000e0000 */
[----:B------:R-:W-:Y:S01]  /*139340*/  BSSY.RECONVERGENT B1, `(.L_x_4088) ;  /* 0x0000360000017945 */ /* 0x000fe20003800200 */
[----:B------:R-:W-:-:S11]  /*139350*/  IMAD.MOV.U32 R2, RZ, RZ, 0x3 ;  /* 0x00000003ff027424 */ /* 0x000fd600078e00ff */
[----:B------:R2:W-:Y:S02]  /*139360*/  STG.E desc[UR4][R88.64+0xd8], R3 ;  /* 0x0000d80358007986 */ /* 0x0005e4000c101904 */
.L_x_4119:
[----:B------:R-:W-:Y:S02]  /*139370*/  R2UR UR4, R84 ;  /* 0x00000000540472ca */ /* 0x000fe400000e0000 */
[----:B------:R-:W-:-:S13]  /*139380*/  R2UR UR5, R85 ;  /* 0x00000000550572ca */ /* 0x000fda00000e0000 */
[----:B--2-4-:R-:W2:Y:S01]  /*139390*/  LDG.E R3, desc[UR4][R88.64+0xe8] ;  /* 0x0000e80458037981 */ /* 0x014ea2000c1e1900 */
[----:B------:R-:W-:Y:S01]  /*1393a0*/  R2UR UR8, R84 ;  /* 0x00000000540872ca */ /* 0x000fe200000e0000 */
[----:B------:R-:W-:Y:S05]  /*1393b0*/  BMOV.32.CLEAR RZ, B0 ;  /* 0x0000000000ff7355 */ /* 0x000fea0000100000 */
[----:B------:R-:W-:Y:S01]  /*1393c0*/  R2UR UR9, R85 ;  /* 0x00000000550972ca */ /* 0x000fe200000e0000 */
[----:B------:R-:W-:Y:S01]  /*1393d0*/  STG.E desc[UR4][R88.64+0xdc], R119 ;  /* 0x0000dc7758007986 */ /* 0x000fe2000c101904 */
[----:B------:R-:W-:Y:S01]  /*1393e0*/  BSSY.RECONVERGENT B0, `(.L_x_4089) ;  /* 0x000034e000007945 */ /* 0x000fe20003800200 */
[----:B--2---:R-:W-:-:S02]  /*1393f0*/  IMAD.IADD R99, R3, 0x1, -R2 ;  /* 0x0000000103637824 */ /* 0x004fc400078e0a02 */
[----:B------:R-:W-:-:S03]  /*139400*/  IMAD.MOV.U32 R3, RZ, RZ, R119 ;  /* 0x000000ffff037224 */ /* 0x000fc600078e0077 */
[----:B------:R-:W-:-:S13]  /*139410*/  ISETP.GE.U32.AND P0, PT, R99, 0x7fffffff, PT ;  /* 0x7fffffff6300780c */ /* 0x000fda0003f06070 */
[----:B------:R-:W-:Y:S01]  /*139420*/  @P0 IABS R38, R99 ;  /* 0x0000006300260213 */ /* 0x000fe20000000000 */
[----:B------:R-:W-:Y:S01]  /*139430*/  VIADD R99, R99, 0x1 ;  /* 0x0000000163637836 */ /* 0x000fe20000000000 */
[C---:B------:R-:W-:Y:S01]  /*139440*/  @P0 R2UR UR12, R84.reuse ;  /* 0x00000000540c02ca */ /* 0x040fe200000e0000 */
[----:B------:R-:W-:Y:S01]  /*139450*/  @P0 IMAD.MOV.U32 R101, RZ, RZ, 0x1 ;  /* 0x00000001ff650424 */ /* 0x000fe200078e00ff */
[----:B------:R-:W-:Y:S01]  /*139460*/  @P0 R2UR UR13, R85 ;  /* 0x00000000550d02ca */ /* 0x000fe200000e0000 */
[----:B------:R-:W-:Y:S01]  /*139470*/  @P0 IMAD.IADD R3, R119, 0x1, -R38 ;  /* 0x0000000177030824 */ /* 0x000fe200078e0a26 */
[----:B------:R-:W-:Y:S01]  /*139480*/  @P0 R2UR UR10, R84 ;  /* 0x00000000540a02ca */ /* 0x000fe200000e0000 */
[----:B------:R2:W-:Y:S01]  /*139490*/  STG.E desc[UR8][R88.64+0xe0], R99 ;  /* 0x0000e06358007986 */ /* 0x0005e2000c101908 */
[----:B------:R-:W-:Y:S02]  /*1394a0*/  @P0 R2UR UR11, R85 ;  /* 0x00000000550b02ca */ /* 0x000fe400000e0000 */
[----:B------:R-:W-:-:S07]  /*1394b0*/  ISETP.GE.AND P1, PT, R3, 0x1, PT ;  /* 0x000000010300780c */ /* 0x000fce0003f26270 */
[----:B------:R4:W-:Y:S01]  /*1394c0*/  @P0 STG.E desc[UR12][R88.64+0xe0], R101 ;  /* 0x0000e06558000986 */ /* 0x0009e2000c10190c */
[----:B--2---:R-:W-:-:S03]  /*1394d0*/  @P0 IMAD.MOV.U32 R99, RZ, RZ, 0x1 ;  /* 0x00000001ff630424 */ /* 0x004fc600078e00ff */
[----:B------:R4:W-:Y:S02]  /*1394e0*/  @P0 STG.E desc[UR10][R88.64+0xdc], R3 ;  /* 0x0000dc0358000986 */ /* 0x0009e4000c10190a */
[----:B------:R-:W-:Y:S05]  /*1394f0*/  @!P1 BRA `(.L_x_4090) ;  /* 0x0000003000f09947 */ /* 0x000fea0003800000 */
[----:B------:R-:W-:Y:S01]  /*139500*/  BSSY.RECONVERGENT B11, `(.L_x_4091) ;  /* 0x00003380000b7945 */ /* 0x000fe20003800200 */
.L_x_4118:
[----:B------:R-:W-:Y:S02]  /*139510*/  R2UR UR4, R84 ;  /* 0x00000000540472ca */ /* 0x000fe400000e0000 */
[----:B------:R-:W-:-:S13]  /*139520*/  R2UR UR5, R85 ;  /* 0x00000000550572ca */ /* 0x000fda00000e0000 */
[----:B--2---:R-:W2:Y:S02]  /*139530*/  LDG.E R2, desc[UR4][R88.64+0xe8] ;  /* 0x0000e80458027981 */ /* 0x004ea4000c1e1900 */
[----:B--2---:R-:W-:-:S13]  /*139540*/  ISETP.GE.AND P0, PT, R99, R2, PT ;  /* 0x000000026300720c */ /* 0x004fda0003f06270 */
[----:B----4-:R-:W-:Y:S05]  /*139550*/  @P0 BRA `(.L_x_4092) ;  /* 0x0000003000c80947 */ /* 0x010fea0003800000 */
[----:B------:R-:W-:Y:S02]  /*139560*/  R2UR UR4, R84 ;  /* 0x00000000540472ca */ /* 0x000fe400000e0000 */
[----:B------:R-:W-:-:S13]  /*139570*/  R2UR UR5, R85 ;  /* 0x00000000550572ca */ /* 0x000fda00000e0000 */
[----:B------:R-:W2:Y:S01]  /*139580*/  LDG.E R2, desc[UR4][R88.64+0xcc] ;  /* 0x0000cc0458027981 */ /* 0x000ea2000c1e1900 */
[----:B----4-:R-:W-:-:S04]  /*139590*/  VIADD R3, R3, 0xffffffff ;  /* 0xffffffff03037836 */ /* 0x010fc80000000000 */
[----:B--2---:R-:W-:-:S04]  /*1395a0*/  IMAD R2, R3, R2, R114 ;  /* 0x0000000203027224 */ /* 0x004fc800078e0272 */
[----:B------:R-:W-:-:S04]  /*1395b0*/  IMAD.IADD R3, R2, 0x1, R99 ;  /* 0x0000000102037824 */ /* 0x000fc800078e0263 */
[----:B------:R-:W-:-:S06]  /*1395c0*/  IMAD.WIDE R2, R3, 0x8, R90 ;  /* 0x0000000803027825 */ /* 0x000fcc00078e025a */
[----:B------:R-:W2:Y:S01]  /*1395d0*/  LDG.E.64 R2, desc[UR4][R2.64] ;  /* 0x0000000402027981 */ /* 0x000ea2000c1e1b00 */
[----:B------:R-:W-:Y:S01]  /*1395e0*/  IMAD.MOV.U32 R142, RZ, RZ, -0x800000 ;  /* 0xff800000ff8e7424 */ /* 0x000fe200078e00ff */
[----:B------:R-:W-:Y:S01]  /*1395f0*/  BSSY.RECONVERGENT B10, `(.L_x_4093) ;  /* 0x000031c0000a7945 */ /* 0x000fe20003800200 */
[----:B------:R-:W-:-:S03]  /*139600*/  IMAD.MOV.U32 R143, RZ, RZ, 0x41cdcd64 ;  /* 0x41cdcd64ff8f7424 */ /* 0x000fc600078e00ff */
[----:B------:R-:W4:Y:S05]  /*139610*/  BMOV.32.CLEAR R98, B10 ;  /* 0x000000000a627355 */ /* 0x000f2a0000100000 */
[----:B--2---:R-:W-:-:S14]  /*139620*/  DSETP.GEU.AND P0, PT, |R2|, R142, PT ;  /* 0x0000008e0200722a */ /* 0x004fdc0003f0e200 */
        /* <DEDUP_REMOVED lines=17> */
[----:B-1----:R-:W4:Y:S04]  /*139740*/  LDG.E R109, desc[UR12][R88.64+0xe0] ;  /* 0x0000e00c586d7981 */ /* 0x002f28000c1e1900 */
[----:B------:R-:W5:Y:S04]  /*139750*/  LDG.E R101, desc[UR10][R88.64+0xdc] ;  /* 0x0000dc0a58657981 */ /* 0x000f68000c1e1900 */
[----:B------:R-:W3:Y:S01]  /*139760*/  LDG.E R3, desc[UR14][R88.64+0xe8] ;  /* 0x0000e80e58037981 */ /* 0x000ee2000c1e1900 */
[----:B------:R-:W-:Y:S05]  /*139770*/  BMOV.32.CLEAR RZ, B10 ;  /* 0x000000000aff7355 */ /* 0x000fea0000100000 */
[----:B------:R-:W-:Y:S01]  /*139780*/  IMAD.MOV.U32 R104, RZ, RZ, 0x0 ;  /* 0x00000000ff687424 */ /* 0x000fe200078e00ff */
[----:B------:R-:W-:Y:S01]  /*139790*/  BSSY.RECONVERGENT B10, `(.L_x_4095) ;  /* 0x00002d80000a7945 */ /* 0x000fe20003800200 */
[----:B------:R-:W-:Y:S01]  /*1397a0*/  IMAD.MOV.U32 R105, RZ, RZ, -0x3f56d000 ;  /* 0xc0a93000ff697424 */ /* 0x000fe200078e00ff */
[----:B------:R2:W-:Y:S04]  /*1397b0*/  STG.E.64 desc[UR8][R92.64+0x2760], RZ ;  /* 0x002760ff5c007986 */ /* 0x0005e8000c101b08 */
[----:B------:R2:W-:Y:S01]  /*1397c0*/  STG.E.64 desc[UR4][R92.64+0x2758], R104 ;  /* 0x002758685c007986 */ /* 0x0005e2000c101b04 */
[----:B----4-:R-:W-:-:S02]  /*1397d0*/  LOP3.LUT R2, RZ, R109, RZ, 0x33, !PT ;  /* 0x0000006dff027212 */ /* 0x010fc400078e33ff */
[----:B-----5:R-:W-:-:S03]  /*1397e0*/  LOP3.LUT R38, RZ, R101, RZ, 0x33, !PT ;  /* 0x00000065ff267212 */ /* 0x020fc600078e33ff */
[----:B---3--:R-:W-:Y:S02]  /*1397f0*/  IMAD.IADD R103, R3, 0x1, R2 ;  /* 0x0000000103677824 */ /* 0x008fe400078e0202 */
[----:B------:R-:W-:-:S03]  /*139800*/  IMAD.IADD R38, R38, 0x1, R117 ;  /* 0x0000000126267824 */ /* 0x000fc600078e0275 */
[C---:B------:R-:W-:Y:S02]  /*139810*/  ISETP.GT.AND P0, PT, R103.reuse, RZ, PT ;  /* 0x000000ff6700720c */ /* 0x040fe40003f04270 */
[C---:B------:R-:W-:Y:S02]  /*139820*/  ISETP.GE.AND P1, PT, R38.reuse, 0x1, PT ;  /* 0x000000012600780c */ /* 0x040fe40003f26270 */
[----:B------:R-:W-:Y:S02]  /*139830*/  ISETP.EQ.AND P2, PT, R38, RZ, P0 ;  /* 0x000000ff2600720c */ /* 0x000fe40000742270 */
[C---:B------:R-:W-:Y:S02]  /*139840*/  ISETP.NE.OR P0, PT, R103.reuse, RZ, !P1 ;  /* 0x000000ff6700720c */ /* 0x040fe40004f05670 */
[----:B------:R-:W-:Y:S01]  /*139850*/  IADD3 R99, PT, PT, R103, -0x1, R38 ;  /* 0xffffffff67637810 */ /* 0x000fe20007ffe026 */
[----:B------:R2:W-:Y:S01]  /*139860*/  STG.E desc[UR10][R88.64+0xec], R38 ;  /* 0x0000ec2658007986 */ /* 0x0005e2000c10190a */
[----:B------:R-:W1:Y:S05]  /*139870*/  BMOV.32.CLEAR R2, B10 ;  /* 0x000000000a027355 */ /* 0x000e6a0000100000 */
[----:B------:R2:W-:Y:S04]  /*139880*/  STG.E desc[UR12][R88.64+0xf0], R103 ;  /* 0x0000f06758007986 */ /* 0x0005e8000c10190c */
[----:B------:R2:W-:Y:S01]  /*139890*/  STG.E desc[UR14][R88.64+0xf4], R99 ;  /* 0x0000f46358007986 */ /* 0x0005e2000c10190e */
[----:B-1----:R-:W-:Y:S05]  /*1398a0*/  @P0 BRA !P2, `(.L_x_4096) ;  /* 0x00000014003c0947 */ /* 0x002fea0005000000 */
[----:B------:R-:W-:Y:S02]  /*1398b0*/  ISETP.NE.AND P0, PT, R38, 0x1, PT ;  /* 0x000000012600780c */ /* 0x000fe40003f05270 */
[----:B------:R-:W-:-:S13]  /*1398c0*/  ISETP.NE.AND P1, PT, R103, 0x1, PT ;  /* 0x000000016700780c */ /* 0x000fda0003f25270 */
[----:B------:R-:W-:Y:S05]  /*1398d0*/  @P0 BRA P1, `(.L_x_4097) ;  /* 0x0000000800bc0947 */ /* 0x000fea0000800000 */
[C---:B------:R-:W-:Y:S02]  /*1398e0*/  ISETP.NE.AND P0, PT, R38.reuse, RZ, PT ;  /* 0x000000ff2600720c */ /* 0x040fe40003f05270 */
        /* <DEDUP_REMOVED lines=41> */
[----:B-----5:R-:W-:Y:S02]  /*139b80*/  LEA R104, R99, UR4, 0x3 ;  /* 0x0000000463687c11 */ /* 0x020fe4000f8e18ff */
        /* <DEDUP_REMOVED lines=23> */
.L_x_4099:
[----:B------:R-:W-:Y:S05]  /*139d00*/  BSYNC.RECONVERGENT B10 ;  /* 0x00000000000a7941 */ /* 0x000fea0003800200 */
.L_x_4098:
        /* <DEDUP_REMOVED lines=13> */
[----:B----4-:R-:W-:Y:S02]  /*139de0*/  IMAD R38, R101, R38, R100 ;  /* 0x0000002665267224 */ /* 0x010fe400078e0264 */
[----:B------:R-:W4:Y:S02]  /*139df0*/  LDG.E.64 R100, desc[UR4][R92.64+0x2720] ;  /* 0x002720045c647981 */ /* 0x000f24000c1e1b00 */
[----:B------:R-:W-:-:S04]  /*139e00*/  VIADD R99, R38, 0x271 ;  /* 0x0000027126637836 */ /* 0x000fc80000000000 */
[----:B------:R-:W-:-:S06]  /*139e10*/  IMAD.WIDE R108, R99, 0x8, R90 ;  /* 0x00000008636c7825 */ /* 0x000fcc00078e025a */
[----:B------:R-:W2:Y:S01]  /*139e20*/  LDG.E.64 R108, desc[UR4][R108.64] ;  /* 0x000000046c6c7981 */ /* 0x000ea2000c1e1b00 */
[----:B------:R-:W-:-:S14]  /*139e30*/  DSETP.GT.AND P0, PT, |R106|, R142, PT ;  /* 0x0000008e6a00722a */ /* 0x000fdc0003f04200 */
[----:B---3--:R-:W-:Y:S02]  /*139e40*/  @P0 IMAD.MOV.U32 R106, RZ, RZ, 0x0 ;  /* 0x00000000ff6a0424 */ /* 0x008fe400078e00ff */
        /* <DEDUP_REMOVED lines=38> */
.L_x_4101:
[----:B------:R-:W-:Y:S05]  /*13a0b0*/  BSYNC.RECONVERGENT B10 ;  /* 0x00000000000a7941 */ /* 0x000fea0003800200 */
.L_x_4100:
        /* <DEDUP_REMOVED lines=36> */
.L_x_4103:
[----:B------:R-:W-:Y:S05]  /*13a300*/  BSYNC.RECONVERGENT B10 ;  /* 0x00000000000a7941 */ /* 0x000fea0003800200 */
.L_x_4102:
        /* <DEDUP_REMOVED lines=12> */
.L_x_4097:
        /* <DEDUP_REMOVED lines=11> */
[----:B------:R-:W-:-:S02]  /*13a480*/  LEA.HI.X.SX32 R145, R109, R95, 0x1, P1 ;  /* 0x0000005f6d917211 */ /* 0x000fc400008f0eff */
[C---:B------:R-:W-:Y:S01]  /*13a490*/  IADD3 R110, P0, PT, R3.reuse, R94, RZ ;  /* 0x0000005e036e7210 */ /* 0x040fe20007f1e0ff */
[----:B--2---:R-:W2:Y:S03]  /*13a4a0*/  LDG.E.S8 R105, desc[UR4][R146.64] ;  /* 0x0000000492697981 */ /* 0x004ea6000c1e1300 */
[----:B------:R-:W-:Y:S01]  /*13a4b0*/  LEA.HI.X.SX32 R111, R3, R95, 0x1, P0 ;  /* 0x0000005f036f7211 */ /* 0x000fe200000f0eff */
[----:B------:R-:W2:Y:S04]  /*13a4c0*/  LDG.E.S8 R100, desc[UR8][R144.64+0x1b] ;  /* 0x00001b0890647981 */ /* 0x000ea8000c1e1300 */
[----:B------:R-:W3:Y:S04]  /*13a4d0*/  LDG.E.S8 R103, desc[UR10][R96.64] ;  /* 0x0000000a60677981 */ /* 0x000ee8000c1e1300 */
[----:B------:R-:W3:Y:S01]  /*13a4e0*/  LDG.E.S8 R38, desc[UR12][R110.64+0x1b] ;  /* 0x00001b0c6e267981 */ /* 0x000ee2000c1e1300 */
[----:B------:R-:W-:-:S02]  /*13a4f0*/  UMOV UR4, 0x50 ;  /* 0x0000005000047882 */ /* 0x000fc40000000000 */
[----:B------:R-:W-:Y:S01]  /*13a500*/  LEA R99, R99, UR4, 0x3 ;  /* 0x0000000463637c11 */ /* 0x000fe2000f8e18ff */
[----:B--2---:R-:W-:-:S03]  /*13a510*/  IMAD R100, R105, 0x5, R100 ;  /* 0x0000000569647824 */ /* 0x004fc600078e0264 */
[----:B------:R-:W1:Y:S02]  /*13a520*/  LDC.64 R104, c[0x3][R99+0x6270] ;  /* 0x00d89c0063687b82 */ /* 0x000e640000000a00 */
[----:B------:R-:W-:Y:S01]  /*13a530*/  LEA R100, R100, 0x10000, 0x3 ;  /* 0x0001000064647811 */ /* 0x000fe200078e18ff */
[----:B---3--:R-:W-:-:S05]  /*13a540*/  IMAD R38, R103, 0x5, R38 ;  /* 0x0000000567267824 */ /* 0x008fca00078e0226 */
[----:B------:R-:W1:Y:S01]  /*13a550*/  LDC.64 R106, c[0x3][R100+-0x4d68] ;  /* 0x00eca600646a7b82 */ /* 0x000e620000000a00 */
[----:B------:R-:W-:-:S07]  /*13a560*/  LEA R103, R38, 0x10000, 0x3 ;  /* 0x0001000026677811 */ /* 0x000fce00078e18ff */
[----:B------:R-:W2:Y:S01]  /*13a570*/  LDC.64 R102, c[0x3][R103+-0x4d68] ;  /* 0x00eca60067667b82 */ /* 0x000ea20000000a00 */
[----:B-1----:R-:W-:-:S08]  /*13a580*/  DADD R106, R104, R106 ;  /* 0x00000000686a7229 */ /* 0x002fd0000000006a */
[----:B--2---:R-:W-:-:S07]  /*13a590*/  DADD R106, R106, R102 ;  /* 0x000000006a6a7229 */ /* 0x004fce0000000066 */
[----:B------:R1:W-:Y:S04]  /*13a5a0*/  STG.E.64 desc[UR8][R92.64+0x2760], R106 ;  /* 0x0027606a5c007986 */ /* 0x0003e8000c101b08 */
[----:B------:R-:W2:Y:S01]  /*13a5b0*/  LDG.E R102, desc[UR10][R88.64+0xcc] ;  /* 0x0000cc0a58667981 */ /* 0x000ea2000c1e1900 */
[----:B------:R-:W-:Y:S02]  /*13a5c0*/  VIADD R101, R101, 0xffffffff ;  /* 0xffffffff65657836 */ /* 0x000fe40000000000 */
[----:B------:R-:W-:-:S04]  /*13a5d0*/  IMAD.IADD R38, R114, 0x1, R109 ;  /* 0x0000000172267824 */ /* 0x000fc800078e026d */
[----:B--2---:R-:W-:-:S04]  /*13a5e0*/  IMAD R105, R101, R102, R38 ;  /* 0x0000006665697224 */ /* 0x004fc800078e0226 */
[----:B------:R-:W-:-:S06]  /*13a5f0*/  IMAD.WIDE R104, R105, 0x8, R90 ;  /* 0x0000000869687825 */ /* 0x000fcc00078e025a */
[----:B------:R-:W1:Y:S01]  /*13a600*/  LDG.E.64 R104, desc[UR8][R104.64] ;  /* 0x0000000868687981 */ /* 0x000e62000c1e1b00 */
[C---:B------:R-:W-:Y:S02]  /*13a610*/  R2UR UR14, R84.reuse ;  /* 0x00000000540e72ca */ /* 0x040fe400000e0000 */
[C---:B------:R-:W-:Y:S02]  /*13a620*/  R2UR UR15, R85.reuse ;  /* 0x00000000550f72ca */ /* 0x040fe400000e0000 */
[C---:B------:R-:W-:Y:S02]  /*13a630*/  R2UR UR18, R84.reuse ;  /* 0x00000000541272ca */ /* 0x040fe400000e0000 */
[C---:B------:R-:W-:Y:S02]  /*13a640*/  R2UR UR19, R85.reuse ;  /* 0x00000000551372ca */ /* 0x040fe400000e0000 */
[----:B------:R-:W-:Y:S02]  /*13a650*/  R2UR UR16, R84 ;  /* 0x00000000541072ca */ /* 0x000fe400000e0000 */
[----:B------:R-:W-:Y:S01]  /*13a660*/  R2UR UR17, R85 ;  /* 0x00000000551172ca */ /* 0x000fe200000e0000 */
[----:B-1----:R-:W-:-:S07]  /*13a670*/  DADD R106, R106, R104 ;  /* 0x000000006a6a7229 */ /* 0x002fce0000000068 */
        /* <DEDUP_REMOVED lines=10> */
[----:B------:R-:W-:Y:S01]  /*13a720*/  R2UR UR4, R84 ;  /* 0x00000000540472ca */ /* 0x000fe200000e0000 */
[----:B----4-:R-:W-:-:S06]  /*13a730*/  IMAD R99, R100, 0x5, R99 ;  /* 0x0000000564637824 */ /* 0x010fcc00078e0263 */
[----:B------:R-:W2:Y:S01]  /*13a740*/  LDC.64 R108, c[0x3][R102+-0x4e30] ;  /* 0x00ec7400666c7b82 */ /* 0x000ea20000000a00 */
[----:B------:R-:W-:-:S07]  /*13a750*/  LEA R99, R99, 0x10000, 0x3 ;  /* 0x0001000063637811 */ /* 0x000fce00078e18ff */
[----:B------:R-:W3:Y:S01]  /*13a760*/  LDC.64 R144, c[0x3][R99+-0x4e30] ;  /* 0x00ec740063907b82 */ /* 0x000ee20000000a00 */
        /* <DEDUP_REMOVED lines=9> */
[----:B------:R-:W-:-:S14]  /*13a800*/  DSETP.GT.AND P0, PT, |R106|, R142, PT ;  /* 0x0000008e6a00722a */ /* 0x000fdc0003f04200 */
[----:B-1----:R-:W-:Y:S02]  /*13a810*/  @P0 IMAD.MOV.U32 R106, RZ, RZ, 0x0 ;  /* 0x00000000ff6a0424 */ /* 0x002fe400078e00ff */
        /* <DEDUP_REMOVED lines=38> */
.L_x_4106:
[----:B------:R-:W-:Y:S05]  /*13aa80*/  BSYNC.RECONVERGENT B10 ;  /* 0x00000000000a7941 */ /* 0x000fea0003800200 */
.L_x_4105:
        /* <DEDUP_REMOVED lines=33> */
[----:B------:R-:W-:Y:S01]  /*13aca0*/  MOV R38, 0x13acd0 ;  /* 0x0013acd000267802 */ /* 0x000fe20000000f00 */
[----:B------:R-:W-:-:S07]  /*13acb0*/  IMAD.MOV.U32 R125, RZ, RZ, R101 ;  /* 0x000000ffff7d7224 */ /* 0x000fce00078e0065 */
[----:B0-----:R-:W-:Y:S05]  /*13acc0*/  CALL.REL.NOINC `($__internal_0_$__cuda_sm20_div_rn_f64_full) ;  /* 0x000000e800f47944 */ /* 0x001fea0003c00000 */
.L_x_4108:
[----:B------:R-:W-:Y:S05]  /*13acd0*/  BSYNC.RECONVERGENT B10 ;  /* 0x00000000000a7941 */ /* 0x000fea0003800200 */
.L_x_4107:
        /* <DEDUP_REMOVED lines=12> */
.L_x_4096:
        /* <DEDUP_REMOVED lines=17> */
[----:B------:R-:W-:Y:S02]  /*13aeb0*/  IADD3 R144, P2, PT, R3, R94, RZ ;  /* 0x0000005e03907210 */ /* 0x000fe40007f5e0ff */
[-C--:B------:R-:W-:Y:S02]  /*13aec0*/  LEA.HI.X.SX32 R147, R101, R95.reuse, 0x1, P0 ;  /* 0x0000005f65937211 */ /* 0x080fe400000f0eff */
[-C--:B------:R-:W-:Y:S02]  /*13aed0*/  LEA.HI.X.SX32 R111, R109, R95.reuse, 0x1, P1 ;  /* 0x0000005f6d6f7211 */ /* 0x080fe400008f0eff */
[----:B------:R-:W-:Y:S01]  /*13aee0*/  LEA.HI.X.SX32 R145, R3, R95, 0x1, P2 ;  /* 0x0000005f03917211 */ /* 0x000fe200010f0eff */
[----:B--2---:R-:W2:Y:S01]  /*13aef0*/  LDG.E.U8 R105, desc[UR8][R146.64+0x1] ;  /* 0x0000010892697981 */ /* 0x004ea2000c1e1100 */
        /* <DEDUP_REMOVED lines=26> */
[----:B-1----:R-:W-:-:S07]  /*13b0a0*/  DADD R106, R106, R104 ;  /* 0x000000006a6a7229 */ /* 0x002fce0000000068 */
[----:B------:R1:W-:Y:S04]  /*13b0b0*/  STG.E.64 desc[UR8][R92.64+0x2758], R106 ;  /* 0x0027586a5c007986 */ /* 0x0003e8000c101b08 */
[----:B------:R-:W2:Y:S01]  /*13b0c0*/  LDG.E R99, desc[UR10][R88.64+0xcc] ;  /* 0x0000cc0a58637981 */ /* 0x000ea2000c1e1900 */
[----:B------:R-:W-:Y:S02]  /*13b0d0*/  VIADD R38, R101, 0xffffffff ;  /* 0xffffffff65267836 */ /* 0x000fe40000000000 */
[----:B------:R-:W-:-:S04]  /*13b0e0*/  IMAD.IADD R109, R115, 0x1, R109 ;  /* 0x00000001736d7824 */ /* 0x000fc800078e026d */
[----:B--2---:R-:W-:-:S04]  /*13b0f0*/  IMAD R99, R38, R99, R109 ;  /* 0x0000006326637224 */ /* 0x004fc800078e026d */
[----:B------:R-:W-:-:S05]  /*13b100*/  IMAD.WIDE R148, R99, 0x8, R90 ;  /* 0x0000000863947825 */ /* 0x000fca00078e025a */
[----:B------:R-:W1:Y:S02]  /*13b110*/  LDG.E.64 R104, desc[UR8][R148.64] ;  /* 0x0000000894687981 */ /* 0x000e64000c1e1b00 */
[----:B-1----:R-:W-:-:S07]  /*13b120*/  DADD R106, R106, R104 ;  /* 0x000000006a6a7229 */ /* 0x002fce0000000068 */
        /* <DEDUP_REMOVED lines=33> */
[----:B------:R-:W-:Y:S01]  /*13b340*/  IMAD.MOV.U32 R108, RZ, RZ, 0x1 ;  /* 0x00000001ff6c7424 */ /* 0x000fe200078e00ff */
[----:B------:R-:W-:Y:S05]  /*13b350*/  BMOV.32.CLEAR RZ, B10 ;  /* 0x000000000aff7355 */ /* 0x000fea0000100000 */
[----:B------:R-:W-:Y:S01]  /*13b360*/  BSSY.RECONVERGENT B10, `(.L_x_4110) ;  /* 0x00000260000a7945 */ /* 0x000fe20003800200 */
[----:B----4-:R-:W-:-:S08]  /*13b370*/  DADD R104, R110, R104 ;  /* 0x000000006e687229 */ /* 0x010fd00000000068 */
[----:B------:R-:W-:-:S14]  /*13b380*/  DSETP.GT.AND P0, PT, |R104|, R142, PT ;  /* 0x0000008e6800722a */ /* 0x000fdc0003f04200 */
[----:B-1----:R-:W-:Y:S02]  /*13b390*/  @P0 IMAD.MOV.U32 R106, RZ, RZ, 0x0 ;  /* 0x00000000ff6a0424 */ /* 0x002fe400078e00ff */
[----:B------:R-:W-:-:S06]  /*13b3a0*/  @P0 IMAD.MOV.U32 R107, RZ, RZ, -0x40100000 ;  /* 0xbff00000ff6b0424 */ /* 0x000fcc00078e00ff */
[----:B--2---:R-:W-:-:S08]  /*13b3b0*/  DADD R110, R106, -UR4 ;  /* 0x800000046a6e7e29 */ /* 0x004fd00008000000 */
[----:B---3--:R-:W-:-:S06]  /*13b3c0*/  DADD R110, R110, R100 ;  /* 0x000000006e6e7229 */ /* 0x008fcc0000000064 */
        /* <DEDUP_REMOVED lines=31> */
.L_x_4111:
[----:B------:R-:W-:Y:S05]  /*13b5c0*/  BSYNC.RECONVERGENT B10 ;  /* 0x00000000000a7941 */ /* 0x000fea0003800200 */
.L_x_4110:
        /* <DEDUP_REMOVED lines=36> */
.L_x_4113:
[----:B------:R-:W-:Y:S05]  /*13b810*/  BSYNC.RECONVERGENT B10 ;  /* 0x00000000000a7941 */ /* 0x000fea0003800200 */
.L_x_4112:
        /* <DEDUP_REMOVED lines=16> */
.L_x_4109:
        /* <DEDUP_REMOVED lines=8> */
[----:B------:R-:W3:Y:S01]  /*13b9a0*/  LDG.E.S8 R102, desc[UR8][R96.64+-0x1] ;  /* 0xffffff0860667981 */ /* 0x000ee2000c1e1300 */
[C---:B------:R-:W-:Y:S02]  /*13b9b0*/  R2UR UR14, R84.reuse ;  /* 0x00000000540e72ca */ /* 0x040fe400000e0000 */
[C---:B------:R-:W-:Y:S02]  /*13b9c0*/  R2UR UR15, R85.reuse ;  /* 0x00000000550f72ca */ /* 0x040fe400000e0000 */
[----:B------:R-:W-:Y:S02]  /*13b9d0*/  R2UR UR16, R84 ;  /* 0x00000000541072ca */ /* 0x000fe400000e0000 */
[----:B------:R-:W-:-:S02]  /*13b9e0*/  R2UR UR17, R85 ;  /* 0x00000000551172ca */ /* 0x000fc400000e0000 */
[-C--:B------:R-:W-:Y:S02]  /*13b9f0*/  LEA.HI.X.SX32 R149, R101, R95.reuse, 0x1, P0 ;  /* 0x0000005f65957211 */ /* 0x080fe400000f0eff */
[----:B------:R-:W-:Y:S02]  /*13ba00*/  LEA.HI.X.SX32 R145, R109, R95, 0x1, P1 ;  /* 0x0000005f6d917211 */ /* 0x000fe400008f0eff */
[C---:B------:R-:W-:Y:S01]  /*13ba10*/  R2UR UR18, R84.reuse ;  /* 0x00000000541272ca */ /* 0x040fe200000e0000 */
[----:B------:R-:W4:Y:S01]  /*13ba20*/  LDG.E.U8 R106, desc[UR8][R148.64+0x1] ;  /* 0x00000108946a7981 */ /* 0x000f22000c1e1100 */
[C---:B------:R-:W-:Y:S02]  /*13ba30*/  R2UR UR19, R85.reuse ;  /* 0x00000000551372ca */ /* 0x040fe400000e0000 */
[----:B------:R-:W-:Y:S01]  /*13ba40*/  R2UR UR4, R84 ;  /* 0x00000000540472ca */ /* 0x000fe200000e0000 */
[----:B--2---:R-:W4:Y:S01]  /*13ba50*/  LDG.E.U8 R105, desc[UR10][R148.64] ;  /* 0x0000000a94697981 */ /* 0x004f22000c1e1100 */
[----:B------:R-:W-:-:S02]  /*13ba60*/  R2UR UR5, R85 ;  /* 0x00000000550572ca */ /* 0x000fc400000e0000 */
[C---:B------:R-:W-:Y:S01]  /*13ba70*/  IADD3 R146, P2, PT, R3.reuse, R94, RZ ;  /* 0x0000005e03927210 */ /* 0x040fe20007f5e0ff */
[----:B------:R-:W2:Y:S03]  /*13ba80*/  LDG.E.U8 R104, desc[UR12][R144.64+0x1b] ;  /* 0x00001b0c90687981 */ /* 0x000ea6000c1e1100 */
[----:B------:R-:W-:-:S03]  /*13ba90*/  LEA.HI.X.SX32 R147, R3, R95, 0x1, P2 ;  /* 0x0000005f03937211 */ /* 0x000fc600010f0eff */
[----:B------:R-:W5:Y:S04]  /*13baa0*/  LDG.E.U8 R38, desc[UR18][R96.64] ;  /* 0x0000001260267981 */ /* 0x000f68000c1e1100 */
[----:B------:R-:W3:Y:S04]  /*13bab0*/  LDG.E.U8 R103, desc[UR14][R146.64+0x1b] ;  /* 0x00001b0e92677981 */ /* 0x000ee8000c1e1100 */
[----:B------:R-:W3:Y:S04]  /*13bac0*/  LDG.E.U8 R100, desc[UR16][R146.64+0x1a] ;  /* 0x00001a1092647981 */ /* 0x000ee8000c1e1100 */
[----:B------:R-:W5:Y:S01]  /*13bad0*/  LDG.E.S8 R107, desc[UR4][R144.64+0x1c] ;  /* 0x00001c04906b7981 */ /* 0x000f62000c1e1300 */
[----:B------:R-:W-:Y:S01]  /*13bae0*/  UMOV UR5, 0x5197d ;  /* 0x0005197d00057882 */ /* 0x000fe20000000000 */
[----:B------:R-:W-:Y:S01]  /*13baf0*/  UMOV UR4, 0x50 ;  /* 0x0000005000047882 */ /* 0x000fe20000000000 */
[----:B------:R-:W-:Y:S01]  /*13bb00*/  UMOV UR6, 0x57d19 ;  /* 0x00057d1900067882 */ /* 0x000fe20000000000 */
[----:B----4-:R-:W-:-:S02]  /*13bb10*/  PRMT R105, R105, 0x3340, R106 ;  /* 0x0000334069697816 */ /* 0x010fc4000000006a */
[----:B--2---:R-:W-:-:S04]  /*13bb20*/  PRMT R104, R104, 0x3340, RZ ;  /* 0x0000334068687816 */ /* 0x004fc800000000ff */
[----:B------:R-:W-:Y:S02]  /*13bb30*/  PRMT R104, R105, 0x5410, R104 ;  /* 0x0000541069687816 */ /* 0x000fe40000000068 */
[----:B---3--:R-:W-:Y:S02]  /*13bb40*/  PRMT R100, R100, 0x3340, R103 ;  /* 0x0000334064647816 */ /* 0x008fe40000000067 */
[----:B-----5:R-:W-:Y:S01]  /*13bb50*/  PRMT R103, R38, 0x3340, RZ ;  /* 0x0000334026677816 */ /* 0x020fe200000000ff */
[----:B------:R-:W-:-:S03]  /*13bb60*/  IDP.4A.S8.U8 R104, R104, UR5, R107 ;  /* 0x0000000568687c26 */ /* 0x000fc6000800026b */
[----:B------:R-:W-:Y:S02]  /*13bb70*/  PRMT R103, R100, 0x5410, R103 ;  /* 0x0000541064677816 */ /* 0x000fe40000000067 */
[----:B------:R-:W-:Y:S02]  /*13bb80*/  LEA R104, R104, UR4, 0x3 ;  /* 0x0000000468687c11 */ /* 0x000fe4000f8e18ff */
[----:B------:R-:W-:Y:S01]  /*13bb90*/  LEA R100, R99, UR4, 0x3 ;  /* 0x0000000463647c11 */ /* 0x000fe2000f8e18ff */
[----:B------:R-:W-:-:S03]  /*13bba0*/  IDP.4A.S8.U8 R102, R103, UR6, R102 ;  /* 0x0000000667667c26 */ /* 0x000fc60008000266 */
[----:B------:R-:W1:Y:S02]  /*13bbb0*/  LDC.64 R106, c[0x3][R100+0x6180] ;  /* 0x00d86000646a7b82 */ /* 0x000e640000000a00 */
[----:B------:R-:W-:-:S06]  /*13bbc0*/  LEA R103, R102, UR4, 0x3 ;  /* 0x0000000466677c11 */ /* 0x000fcc000f8e18ff */
[----:B------:R-:W1:Y:S08]  /*13bbd0*/  LDC.64 R104, c[0x3][R104+0x76e8] ;  /* 0x00ddba0068687b82 */ /* 0x000e700000000a00 */
        /* <DEDUP_REMOVED lines=12> */
[----:B------:R-:W-:Y:S02]  /*13bca0*/  R2UR UR22, R84 ;  /* 0x00000000541672ca */ /* 0x000fe400000e0000 */
[----:B------:R-:W-:Y:S01]  /*13bcb0*/  R2UR UR23, R85 ;  /* 0x00000000551772ca */ /* 0x000fe200000e0000 */
[----:B-1----:R-:W-:-:S07]  /*13bcc0*/  DADD R106, R106, R108 ;  /* 0x000000006a6a7229 */ /* 0x002fce000000006c */
[----:B------:R1:W-:Y:S04]  /*13bcd0*/  STG.E.64 desc[UR8][R92.64+0x2760], R106 ;  /* 0x0027606a5c007986 */ /* 0x0003e8000c101b08 */
[----:B------:R-:W2:Y:S04]  /*13bce0*/  LDG.E.U8 R110, desc[UR12][R148.64+0x1] ;  /* 0x0000010c946e7981 */ /* 0x000ea8000c1e1100 */
[----:B------:R-:W2:Y:S04]  /*13bcf0*/  LDG.E.U8 R109, desc[UR14][R148.64] ;  /* 0x0000000e946d7981 */ /* 0x000ea8000c1e1100 */
[----:B------:R-:W3:Y:S04]  /*13bd00*/  LDG.E.U8 R108, desc[UR16][R144.64+0x1b] ;  /* 0x00001b10906c7981 */ /* 0x000ee8000c1e1100 */
[----:B------:R-:W4:Y:S04]  /*13bd10*/  LDG.E.S8 R111, desc[UR10][R144.64+0x1c] ;  /* 0x00001c0a906f7981 */ /* 0x000f28000c1e1300 */
[----:B------:R-:W5:Y:S04]  /*13bd20*/  LDG.E.U8 R104, desc[UR18][R146.64+0x1b] ;  /* 0x00001b1292687981 */ /* 0x000f68000c1e1100 */
[----:B------:R-:W5:Y:S04]  /*13bd30*/  LDG.E.U8 R103, desc[UR20][R146.64+0x1a] ;  /* 0x00001a1492677981 */ /* 0x000f68000c1e1100 */
[----:B------:R-:W5:Y:S04]  /*13bd40*/  LDG.E.U8 R100, desc[UR22][R96.64] ;  /* 0x0000001660647981 */ /* 0x000f68000c1e1100 */
[----:B------:R-:W5:Y:S04]  /*13bd50*/  LDG.E R120, desc[UR8][R88.64+0xf4] ;  /* 0x0000f40858787981 */ /* 0x000f68000c1e1900 */
[----:B------:R-:W5:Y:S04]  /*13bd60*/  LDG.E.S8 R105, desc[UR12][R96.64+-0x1] ;  /* 0xffffff0c60697981 */ /* 0x000f68000c1e1300 */
[----:B------:R-:W5:Y:S04]  /*13bd70*/  LDG.E R101, desc[UR8][R88.64+0xec] ;  /* 0x0000ec0858657981 */ /* 0x000f68000c1e1900 */
[----:B------:R-:W5:Y:S01]  /*13bd80*/  LDG.E R102, desc[UR10][R88.64+0xf0] ;  /* 0x0000f00a58667981 */ /* 0x000f62000c1e1900 */
[----:B--2---:R-:W-:-:S02]  /*13bd90*/  PRMT R109, R109, 0x3340, R110 ;  /* 0x000033406d6d7816 */ /* 0x004fc4000000006e */
[----:B---3--:R-:W-:-:S04]  /*13bda0*/  PRMT R108, R108, 0x3340, RZ ;  /* 0x000033406c6c7816 */ /* 0x008fc800000000ff */
[----:B------:R-:W-:-:S05]  /*13bdb0*/  PRMT R108, R109, 0x5410, R108 ;  /* 0x000054106d6c7816 */ /* 0x000fca000000006c */
[----:B----4-:R-:W-:Y:S01]  /*13bdc0*/  IDP.4A.S8.U8 R108, R108, UR5, R111 ;  /* 0x000000056c6c7c26 */ /* 0x010fe2000800026f */
[----:B-----5:R-:W-:Y:S02]  /*13bdd0*/  PRMT R103, R103, 0x3340, R104 ;  /* 0x0000334067677816 */ /* 0x020fe40000000068 */
[----:B------:R-:W-:Y:S02]  /*13bde0*/  PRMT R100, R100, 0x3340, RZ ;  /* 0x0000334064647816 */ /* 0x000fe400000000ff */
[----:B------:R-:W-:Y:S02]  /*13bdf0*/  LEA R108, R108, UR4, 0x3 ;  /* 0x000000046c6c7c11 */ /* 0x000fe4000f8e18ff */
[----:B------:R-:W-:Y:S02]  /*13be00*/  PRMT R100, R103, 0x5410, R100 ;  /* 0x0000541067647816 */ /* 0x000fe40000000064 */
[----:B------:R-:W-:Y:S02]  /*13be10*/  LEA R120, R120, UR4, 0x3 ;  /* 0x0000000478787c11 */ /* 0x000fe4000f8e18ff */
[----:B------:R-:W2:Y:S01]  /*13be20*/  LDC.64 R108, c[0x3][R108+0x6360] ;  /* 0x00d8d8006c6c7b82 */ /* 0x000ea20000000a00 */
[----:B------:R-:W-:-:S07]  /*13be30*/  IDP.4A.S8.U8 R100, R100, UR6, R105 ;  /* 0x0000000664647c26 */ /* 0x000fce0008000269 */
[----:B------:R-:W2:Y:S01]  /*13be40*/  LDC.64 R104, c[0x3][R120+0x5eb0] ;  /* 0x00d7ac0078687b82 */ /* 0x000ea20000000a00 */
[----:B------:R-:W-:-:S07]  /*13be50*/  LEA R103, R100, UR4, 0x3 ;  /* 0x0000000464677c11 */ /* 0x000fce000f8e18ff */
[----:B------:R-:W3:Y:S01]  /*13be60*/  LDC.64 R110, c[0x3][R103+0x6360] ;  /* 0x00d8d800676e7b82 */ /* 0x000ee20000000a00 */
[----:B------:R-:W-:-:S05]  /*13be70*/  IMAD.IADD R100, R101, 0x1, -R102 ;  /* 0x0000000165647824 */ /* 0x000fca00078e0a66 */
[----:B------:R-:W-:-:S06]  /*13be80*/  IABS R100, R100 ;  /* 0x0000006400647213 */ /* 0x000fcc0000000000 */
[----:B------:R-:W4:Y:S01]  /*13be90*/  I2F.F64 R100, R100 ;  /* 0x0000006400647312 */ /* 0x000f220000201c00 */
[----:B------:R-:W-:Y:S01]  /*13bea0*/  UMOV UR4, 0x64b31d04 ;  /* 0x64b31d0400047882 */ /* 0x000fe20000000000 */
[----:B------:R-:W-:Y:S01]  /*13beb0*/  UMOV UR5, 0x3feef3e8 ;  /* 0x3feef3e800057882 */ /* 0x000fe20000000000 */
[----:B--2---:R-:W-:-:S08]  /*13bec0*/  DADD R104, R104, R108 ;  /* 0x0000000068687229 */ /* 0x004fd0000000006c */
[----:B---3--:R-:W-:-:S08]  /*13bed0*/  DADD R104, R104, R110 ;  /* 0x0000000068687229 */ /* 0x008fd0000000006e */
[----:B----4-:R-:W-:-:S07]  /*13bee0*/  DFMA R104, R100, -UR4, R104 ;  /* 0x8000000464687c2b */ /* 0x010fce0008000068 */
[----:B------:R2:W-:Y:S04]  /*13bef0*/  STG.E.64 desc[UR8][R92.64+0x2758], R104 ;  /* 0x002758685c007986 */ /* 0x0005e8000c101b08 */
[----:B------:R-:W3:Y:S01]  /*13bf00*/  LDG.E R101, desc[UR10][R88.64+0xcc] ;  /* 0x0000cc0a58657981 */ /* 0x000ee2000c1e1900 */
[----:B------:R-:W-:Y:S02]  /*13bf10*/  R2UR UR4, R84 ;  /* 0x00000000540472ca */ /* 0x000fe400000e0000 */
[----:B------:R-:W-:Y:S01]  /*13bf20*/  R2UR UR5, R85 ;  /* 0x00000000550572ca */ /* 0x000fe200000e0000 */
[----:B---3--:R-:W-:-:S12]  /*13bf30*/  IMAD R99, R99, R101, R38 ;  /* 0x0000006563637224 */ /* 0x008fd800078e0226 */
[----:B------:R-:W3:Y:S01]  /*13bf40*/  LDG.E.64 R100, desc[UR4][R92.64+0x2720] ;  /* 0x002720045c647981 */ /* 0x000ee2000c1e1b00 */
[----:B------:R-:W-:-:S04]  /*13bf50*/  VIADD R99, R99, 0x271 ;  /* 0x0000027163637836 */ /* 0x000fc80000000000 */
[----:B------:R-:W-:-:S05]  /*13bf60*/  IMAD.WIDE R144, R99, 0x8, R90 ;  /* 0x0000000863907825 */ /* 0x000fca00078e025a */
[----:B------:R-:W2:Y:S01]  /*13bf70*/  LDG.E.64 R110, desc[UR4][R144.64] ;  /* 0x00000004906e7981 */ /* 0x000ea2000c1e1b00 */
[----:B------:R-:W-:Y:S01]  /*13bf80*/  DSETP.GT.AND P0, PT, |R106|, R142, PT ;  /* 0x0000008e6a00722a */ /* 0x000fe20003f04200 */
[----:B------:R-:W-:-:S13]  /*13bf90*/  IMAD.MOV.U32 R108, RZ, RZ, 0x1 ;  /* 0x00000001ff6c7424 */ /* 0x000fda00078e00ff */
        /* <DEDUP_REMOVED lines=14> */
[----:B------:R-:W1:Y:S02]  /*13c080*/  MUFU.RCP64H R109, R111 ;  /* 0x0000006f006d7308 */ /* 0x000e640000001800 */
        /* <DEDUP_REMOVED lines=23> */
.L_x_4115:
[----:B------:R-:W-:Y:S05]  /*13c200*/  BSYNC.RECONVERGENT B10 ;  /* 0x00000000000a7941 */ /* 0x000fea0003800200 */
.L_x_4114:
        /* <DEDUP_REMOVED lines=36> */
.L_x_4117:
[----:B------:R-:W-:Y:S05]  /*13c450*/  BSYNC.RECONVERGENT B10 ;  /* 0x00000000000a7941 */ /* 0x000fea0003800200 */
.L_x_4116:
        /* <DEDUP_REMOVED lines=10> */
.L_x_4104:
[----:B------:R0:W-:Y:S05]  /*13c500*/  BMOV.32 B10, R2 ;  /* 0x000000020a007356 */ /* 0x0001ea0000000000 */
[----:B------:R-:W-:Y:S05]  /*13c510*/  BSYNC.RECONVERGENT B10 ;  /* 0x00000000000a7941 */ /* 0x000fea0003800200 */
.L_x_4095:
[----:B------:R-:W-:Y:S02]  /*13c520*/  R2UR UR4, R84 ;  /* 0x00000000540472ca */ /* 0x000fe400000e0000 */
[----:B------:R-:W-:-:S13]  /*13c530*/  R2UR UR5, R85 ;  /* 0x00000000550572ca */ /* 0x000fda00000e0000 */
[----:B0-----:R-:W5:Y:S02]  /*13c540*/  LDG.E.64 R2, desc[UR4][R92.64+0x2738] ;  /* 0x002738045c027981 */ /* 0x001f64000c1e1b00 */
        /* <DEDUP_REMOVED lines=15> */
[C---:B------:R-:W-:Y:S02]  /*13c640*/  @!P1 R2UR UR10, R84.reuse ;  /* 0x00000000540a92ca */ /* 0x040fe400000e0000 */
        /* <DEDUP_REMOVED lines=12> */
[----:B-1-3--:R-:W-:-:S05]  /*13c710*/  @!P1 IMAD.WIDE R104, R99, 0x8, R90 ;  /* 0x0000000863689825 */ /* 0x00afca00078e025a */
[----:B------:R2:W-:Y:S04]  /*13c720*/  @!P1 STG.E.64 desc[UR4][R104.64], R102 ;  /* 0x0000006668009986 */ /* 0x0005e8000c101b04 */
[----:B0-----:R-:W3:Y:S04]  /*13c730*/  @!P1 LDG.E R2, desc[UR8][R88.64+0xcc] ;  /* 0x0000cc0858029981 */ /* 0x001ee8000c1e1900 */
[----:B------:R-:W5:Y:S04]  /*13c740*/  @!P1 LDG.E R3, desc[UR10][R88.64+0xe8] ;  /* 0x0000e80a58039981 */ /* 0x000f68000c1e1900 */
[----:B------:R-:W4:Y:S01]  /*13c750*/  @!P1 LDG.E.64 R100, desc[UR4][R92.64+0x2738] ;  /* 0x002738045c649981 */ /* 0x000f22000c1e1b00 */
[----:B---3--:R-:W-:-:S04]  /*13c760*/  @!P1 IMAD R2, R119, R2, R115 ;  /* 0x0000000277029224 */ /* 0x008fc800078e0273 */
[----:B-----5:R-:W-:-:S04]  /*13c770*/  @!P1 IMAD.IADD R3, R3, 0x1, R2 ;  /* 0x0000000103039824 */ /* 0x020fc800078e0202 */
[----:B------:R-:W-:-:S05]  /*13c780*/  @!P1 IMAD.WIDE R2, R3, 0x8, R90 ;  /* 0x0000000803029825 */ /* 0x000fca00078e025a */
[----:B----4-:R2:W-:Y:S02]  /*13c790*/  @!P1 STG.E.64 desc[UR4][R2.64], R100 ;  /* 0x0000006402009986 */ /* 0x0105e4000c101b04 */
.L_x_4094:
[----:B------:R4:W-:Y:S05]  /*13c7a0*/  BMOV.32 B10, R98 ;  /* 0x000000620a007356 */ /* 0x0009ea0000000000 */
[----:B------:R-:W-:Y:S05]  /*13c7b0*/  BSYNC.RECONVERGENT B10 ;  /* 0x00000000000a7941 */ /* 0x000fea0003800200 */
.L_x_4093:
[C---:B------:R-:W-:Y:S02]  /*13c7c0*/  R2UR UR4, R84.reuse ;  /* 0x00000000540472ca */ /* 0x040fe400000e0000 */
[C---:B------:R-:W-:Y:S02]  /*13c7d0*/  R2UR UR5, R85.reuse ;  /* 0x00000000550572ca */ /* 0x040fe400000e0000 */
[----:B------:R-:W-:Y:S02]  /*13c7e0*/  R2UR UR8, R84 ;  /* 0x00000000540872ca */ /* 0x000fe400000e0000 */
[----:B------:R-:W-:-:S09]  /*13c7f0*/  R2UR UR9, R85 ;  /* 0x00000000550972ca */ /* 0x000fd200000e0000 */
[----:B--2---:R-:W2:Y:S04]  /*13c800*/  LDG.E R2, desc[UR4][R88.64+0xdc] ;  /* 0x0000dc0458027981 */ /* 0x004ea8000c1e1900 */
[----:B------:R-:W5:Y:S01]  /*13c810*/  LDG.E R99, desc[UR8][R88.64+0xe0] ;  /* 0x0000e00858637981 */ /* 0x000f62000c1e1900 */
[C---:B--2---:R-:W-:Y:S01]  /*13c820*/  ISETP.GT.AND P0, PT, R2.reuse, 0x1, PT ;  /* 0x000000010200780c */ /* 0x044fe20003f04270 */
[----:B------:R-:W-:Y:S02]  /*13c830*/  VIADD R3, R2, 0xffffffff ;  /* 0xffffffff02037836 */ /* 0x000fe40000000000 */
[----:B-----5:R-:W-:-:S03]  /*13c840*/  VIADD R99, R99, 0x1 ;  /* 0x0000000163637836 */ /* 0x020fc60000000000 */
[----:B------:R2:W-:Y:S04]  /*13c850*/  STG.E desc[UR4][R88.64+0xdc], R3 ;  /* 0x0000dc0358007986 */ /* 0x0005e8000c101904 */
[----:B------:R2:W-:Y:S03]  /*13c860*/  STG.E desc[UR8][R88.64+0xe0], R99 ;  /* 0x0000e06358007986 */ /* 0x0005e6000c101908 */
[----:B------:R-:W-:Y:S05]  /*13c870*/  @P0 BRA `(.L_x_4118) ;  /* 0xffffffcc00240947 */ /* 0x000fea000383ffff */
.L_x_4092:
[----:B------:R-:W-:Y:S05]  /*13c880*/  BSYNC.RECONVERGENT B11 ;  /* 0x00000000000b7941 */ /* 0x000fea0003800200 */
.L_x_4091:
[----:B------:R-:W-:Y:S02]  /*13c890*/  R2UR UR4, R84 ;  /* 0x00000000540472ca */ /* 0x000fe400000e0000 */
[----:B------:R-:W-:-:S13]  /*13c8a0*/  R2UR UR5, R85 ;  /* 0x00000000550572ca */ /* 0x000fda00000e0000 */
[----:B------:R0:W5:Y:S02]  /*13c8b0*/  LDG.E R2, desc[UR4][R88.64+0xd8] ;  /* 0x0000d80458027981 */ /* 0x000164000c1e1900 */
.L_x_4090:
[----:B------:R-:W-:Y:S05]  /*13c8c0*/  BSYNC.RECONVERGENT B0 ;  /* 0x0000000000007941 */ /* 0x000fea0003800200 */
.L_x_4089:
[----:B------:R-:W-:Y:S01]  /*13c8d0*/  R2UR UR4, R84 ;  /* 0x00000000540472ca */ /* 0x000fe200000e0000 */
[C---:B--2-45:R-:W-:Y:S01]  /*13c8e0*/  VIADD R3, R2.reuse, 0x1 ;  /* 0x0000000102037836 */ /* 0x074fe20000000000 */
[----:B------:R-:W-:Y:S02]  /*13c8f0*/  R2UR UR5, R85 ;  /* 0x00000000550572ca */ /* 0x000fe400000e0000 */
[----:B------:R-:W-:Y:S01]  /*13c900*/  ISETP.GE.AND P0, PT, R2, 0x20, PT ;  /* 0x000000200200780c */ /* 0x000fe20003f06270 */
[----:B------:R-:W-:-:S10]  /*13c910*/  IMAD.MOV.U32 R2, RZ, RZ, R3 ;  /* 0x000000ffff027224 */ /* 0x000fd400078e0003 */
[----:B------:R4:W-:Y:S02]  /*13c920*/  STG.E desc[UR4][R88.64+0xd8], R3 ;  /* 0x0000d80358007986 */ /* 0x0009e4000c101904 */
[----:B------:R-:W-:Y:S05]  /*13c930*/  @!P0 BRA `(.L_x_4119) ;  /* 0xffffffc8008c8947 */ /* 0x000fea000383ffff */
[----:B------:R-:W-:Y:S05]  /*13c940*/  BSYNC.RECONVERGENT B1 ;  /* 0x0000000000017941 */ /* 0x000fea0003800200 */
.L_x_4088:
[C---:B------:R-:W-:Y:S02]  /*13c950*/  R2UR UR4, R84.reuse ;  /* 0x00000000540472ca */ /* 0x040fe400000e0000 */
[C---:B------:R-:W-:Y:S02]  /*13c960*/  R2UR UR5, R85.reuse ;  /* 0x00000000550572ca */ /* 0x040fe400000e0000 */
[----:B------:R-:W-:Y:S02]  /*13c970*/  R2UR UR8, R84 ;  /* 0x00000000540872ca */ /* 0x000fe400000e0000 */
[----:B------:R-:W-:-:S09]  /*13c980*/  R2UR UR9, R85 ;  /* 0x00000000550972ca */ /* 0x000fd200000e0000 */
[----:B------:R2:W5:Y:S04]  /*13c990*/  LDG.E R2, desc[UR4][R88.64+0xe8] ;  /* 0x0000e80458027981 */ /* 0x000568000c1e1900 */
[----:B-1----:R2:W5:Y:S02]  /*13c9a0*/  LDG.E R103, desc[UR8][R88.64+0xcc] ;  /* 0x0000cc0858677981 */ /* 0x002564000c1e1900 */
.L_x_4048:
[----:B------:R1:W-:Y:S05]  /*13c9b0*/  BMOV.32 B0, R118 ;  /* 0x0000007600007356 */ /* 0x0003ea0000000000 */
[----:B------:R-:W-:Y:S05]  /*13c9c0*/  BSYNC.RECONVERGENT B0 ;  /* 0x0000000000007941 */ /* 0x000fea0003800200 */
.L_x_4047:
[----:B------:R-:W-:Y:S01]  /*13c9d0*/  R2UR UR4, R84 ;  /* 0x00000000540472ca */ /* 0x000fe200000e0000 */
[C---:B-----5:R-:W-:Y:S01]  /*13c9e0*/  VIADD R105, R2.reuse, 0x1 ;  /* 0x0000000102697836 */ /* 0x060fe20000000000 */
[----:B------:R-:W-:Y:S02]  /*13c9f0*/  R2UR UR5, R85 ;  /* 0x00000000550572ca */ /* 0x000fe400000e0000 */
[----:B------:R-:W-:-:S11]  /*13ca00*/  ISETP.GE.AND P0, PT, R2, R103, PT ;  /* 0x000000670200720c */ /* 0x000fd60003f06270 */
[----:B------:R0:W-:Y:S02]  /*13ca10*/  STG.E desc[UR4][R88.64+0xe8], R105 ;  /* 0x0000e86958007986 */ /* 0x0001e4000c101904 */
[----:B------:R-:W-:Y:S05]  /*13ca20*/  @!P0 BRA `(.L_x_4120) ;  /* 0xffffff90000c8947 */ /* 0x000fea000383ffff */
[----:B0-----:R0:W-:Y:S05]  /*13ca30*/  BMOV.32 B0, R116 ;  /* 0x0000007400007356 */ /* 0x0011ea0000000000 */
[----:B------:R-:W-:Y:S05]  /*13ca40*/  BSYNC.RECONVERGENT B0 ;  /* 0x0000000000007941 */ /* 0x000fea0003800200 */
.L_x_4046:
[----:B------:R-:W-:Y:S02]  /*13ca50*/  R2UR UR4, R84 ;  /* 0x00000000540472ca */ /* 0x000fe400000e0000 */
[----:B------:R-:W-:-:S13]  /*13ca60*/  R2UR UR5, R85 ;  /* 0x00000000550572ca */ /* 0x000fda00000e0000 */
[----:B------:R0:W5:Y:S02]  /*13ca70*/  LDG.E R96, desc[UR4][R88.64+0xc8] ;  /* 0x0000c80458607981 */ /* 0x000164000c1e1900 */
.L_x_4045:
[----:B------:R-:W-:Y:S05]  /*13ca80*/  BSYNC.RECONVERGENT B2 ;  /* 0x0000000000027941 */ /* 0x000fea0003800200 */
.L_x_4044:
[C---:B-----5:R-:W-:Y:S01]  /*13ca90*/  ISETP.GE.AND P0, PT, R117.reuse, R96, PT ;  /* 0x000000607500720c */ /* 0x060fe20003f06270 */
[----:B------:R-:W-:-:S12]  /*13caa0*/  VIADD R117, R117, 0x1 ;  /* 0x0000000175757836 */ /* 0x000fd80000000000 */
[----:B------:R-:W-:Y:S05]  /*13cab0*/  @!P0 BRA `(.L_x_4121) ;  /* 0xffffff8c00b48947 */ /* 0x000fea000383ffff */
.L_x_4043:
[----:B------:R-:W-:Y:S05]  /*13cac0*/  BSYNC.RECONVERGENT B3 ;  /* 0x0000000000037941 */ /* 0x000fea0003800200 */
.L_x_4042:
[C---:B------:R-:W-:Y:S01]  /*13cad0*/  R2UR UR4, R84.reuse ;  /* 0x00000000540472ca */ /* 0x040fe200000e0000 */
[----:B------:R-:W-:Y:S01]  /*13cae0*/  IMAD.MOV.U32 R2, RZ, RZ, 0x0 ;  /* 0x00000000ff027424 */ /* 0x000fe200078e00ff */
[C---:B------:R-:W-:Y:S01]  /*13caf0*/  R2UR UR5, R85.reuse ;  /* 0x00000000550572ca */ /* 0x040fe200000e0000 */
[----:B----4-:R-:W-:Y:S01]  /*13cb00*/  IMAD.MOV.U32 R3, RZ, RZ, -0x100000 ;  /* 0xfff00000ff037424 */ /* 0x010fe200078e00ff */
[----:B------:R-:W-:Y:S02]  /*13cb10*/  R2UR UR8, R84 ;  /* 0x00000000540872ca */ /* 0x000fe400000e0000 */
[----:B------:R-:W-:-:S09]  /*13cb20*/  R2UR UR9, R85 ;  /* 0x00000000550972ca */ /* 0x000fd200000e0000 */
[----:B------:R4:W-:Y:S04]  /*13cb30*/  STG.E.64 desc[UR4][R92.64+0x2728], R2 ;  /* 0x002728025c007986 */ /* 0x0009e8000c101b04 */
[----:B------:R-:W5:Y:S01]  /*13cb40*/  LDG.E R99, desc[UR8][R88.64+0xc8] ;  /* 0x0000c80858637981 */ /* 0x000f62000c1e1900 */
        /* <DEDUP_REMOVED lines=10> */
[----:B-1----:R-:W-:Y:S01]  /*13cbf0*/  IMAD.MOV.U32 R97, RZ, RZ, -0x100000 ;  /* 0xfff00000ff617424 */ /* 0x002fe200078e00ff */
[----:B-----5:R-:W-:-:S13]  /*13cc00*/  ISETP.GE.AND P0, PT, R38, 0x1, PT ;  /* 0x000000012600780c */ /* 0x020fda0003f06270 */
[----:B----4-:R-:W-:Y:S05]  /*13cc10*/  @!P0 BRA `(.L_x_4123) ;  /* 0x0000002c00a08947 */ /* 0x010fea0003800000 */
[C---:B------:R-:W-:Y:S01]  /*13cc20*/  IADD3 R100, P0, PT, R99.reuse, R94, RZ ;  /* 0x0000005e63647210 */ /* 0x040fe20007f1e0ff */
[----:B------:R-:W-:Y:S01]  /*13cc30*/  BSSY.RECONVERGENT B2, `(.L_x_4124) ;  /* 0x00002e3000027945 */ /* 0x000fe20003800200 */
[----:B------:R-:W-:Y:S02]  /*13cc40*/  VIADD R2, R99, 0xffffffff ;  /* 0xffffffff63027836 */ /* 0x000fe40000000000 */
[----:B------:R-:W-:Y:S01]  /*13cc50*/  VIADD R3, R113, 0xffffffff ;  /* 0xffffffff71037836 */ /* 0x000fe20000000000 */
[----:B------:R-:W-:Y:S01]  /*13cc60*/  LEA.HI.X.SX32 R101, R99, R95, 0x1, P0 ;  /* 0x0000005f63657211 */ /* 0x000fe200000f0eff */
[----:B------:R-:W-:-:S07]  /*13cc70*/  IMAD.MOV.U32 R97, RZ, RZ, 0x1 ;  /* 0x00000001ff617424 */ /* 0x000fce00078e00ff */
.L_x_4156:
[C---:B------:R-:W-:Y:S02]  /*13cc80*/  R2UR UR4, R84.reuse ;  /* 0x00000000540472ca */ /* 0x040fe400000e0000 */
[C---:B------:R-:W-:Y:S02]  /*13cc90*/  R2UR UR5, R85.reuse ;  /* 0x00000000550572ca */ /* 0x040fe400000e0000 */
[----:B------:R-:W-:Y:S02]  /*13cca0*/  R2UR UR8, R84 ;  /* 0x00000000540872ca */ /* 0x000fe400000e0000 */
[----:B------:R-:W-:Y:S02]  /*13ccb0*/  R2UR UR9, R85 ;  /* 0x00000000550972ca */ /* 0x000fe400000e0000 */
[----:B------:R-:W-:-:S05]  /*13ccc0*/  IADD3 R98, P0, PT, R97, R94, RZ ;  /* 0x0000005e61627210 */ /* 0x000fca0007f1e0ff */
[----:B------:R-:W-:Y:S02]  /*13ccd0*/  IMAD.X R99, RZ, RZ, R95, P0 ;  /* 0x000000ffff637224 */ /* 0x000fe400000e065f */
[----:B----4-:R-:W4:Y:S04]  /*13cce0*/  LDG.E.U8 R105, desc[UR4][R100.64] ;  /* 0x0000000464697981 */ /* 0x010f28000c1e1100 */
        /* <DEDUP_REMOVED lines=15> */
.L_x_4126:
        /* <DEDUP_REMOVED lines=19> */
[----:B------:R-:W-:Y:S02]  /*13cf10*/  IMAD R96, R96, 0x5, R105 ;  /* 0x0000000560607824 */ /* 0x000fe400078e0269 */
[----:B-----5:R-:W-:Y:S02]  /*13cf20*/  IDP.4A.S8.U8 R103, R103, UR4, R38 ;  /* 0x0000000467677c26 */ /* 0x020fe40008000226 */
[----:B------:R-:W-:Y:S01]  /*13cf30*/  IMAD.MOV.U32 R38, RZ, RZ, 0x50 ;  /* 0x00000050ff267424 */ /* 0x000fe200078e00ff */
[----:B------:R-:W-:-:S03]  /*13cf40*/  LEA R106, R96, 0x10000, 0x3 ;  /* 0x00010000606a7811 */ /* 0x000fc600078e18ff */
[----:B------:R-:W-:-:S04]  /*13cf50*/  IMAD R103, R103, 0x8, R38 ;  /* 0x0000000867677824 */ /* 0x000fc800078e0226 */
[----:B------:R-:W-:Y:S02]  /*13cf60*/  VIADD R107, R103, 0x10000 ;  /* 0x00010000676b7836 */ /* 0x000fe40000000000 */
        /* <DEDUP_REMOVED lines=8> */
[----:B------:R-:W-:-:S02]  /*13cff0*/  IMAD.MOV.U32 R110, RZ, RZ, -0x800000 ;  /* 0xff800000ff6e7424 */ /* 0x000fc400078e00ff */
[----:B------:R-:W-:Y:S01]  /*13d000*/  IMAD.MOV.U32 R111, RZ, RZ, 0x41cdcd64 ;  /* 0x41cdcd64ff6f7424 */ /* 0x000fe200078e00ff */
[C---:B----4-:R-:W-:Y:S02]  /*13d010*/  PRMT R104, R102.reuse, 0x3340, RZ ;  /* 0x0000334066687816 */ /* 0x050fe400000000ff */
        /* <DEDUP_REMOVED lines=9> */
[----:B------:R-:W-:-:S04]  /*13d0b0*/  VIADD R104, R103, 0x10000 ;  /* 0x0001000067687836 */ /* 0x000fc80000000000 */
[----:B0-----:R-:W0:Y:S08]  /*13d0c0*/  LDC.64 R116, c[0x3][R104+-0x6208] ;  /* 0x00e77e0068747b82 */ /* 0x001e300000000a00 */
        /* <DEDUP_REMOVED lines=56> */
[----:B-1----:R-:W-:Y:S02]  /*13d450*/  DADD R114, R102, R114 ;  /* 0x0000000066727229 */ /* 0x002fe40000000072 */
        /* <DEDUP_REMOVED lines=10> */
[C---:B----4-:R-:W-:Y:S01]  /*13d500*/  PRMT R109, R107.reuse, 0x5410, R96 ;  /* 0x000054106b6d7816 */ /* 0x050fe20000000060 */
[----:B-----5:R-:W-:-:S04]  /*13d510*/  IMAD R96, R107, 0x5, R106 ;  /* 0x000000056b607824 */ /* 0x020fc800078e026a */
[--C-:B------:R-:W-:Y:S01]  /*13d520*/  IDP.2A.LO.S16.U8 R109, R109, R105, R106.reuse ;  /* 0x000000696d6d7226 */ /* 0x100fe2000000126a */
[----:B------:R-:W-:-:S03]  /*13d530*/  PRMT R106, R107, 0x5410, R106 ;  /* 0x000054106b6a7816 */ /* 0x000fc6000000006a */
[----:B------:R-:W-:Y:S01]  /*13d540*/  IMAD R108, R109, 0x8, R38 ;  /* 0x000000086d6c7824 */ /* 0x000fe200078e0226 */
[----:B------:R-:W-:Y:S01]  /*13d550*/  LEA R96, R96, 0x10000, 0x3 ;  /* 0x0001000060607811 */ /* 0x000fe200078e18ff */
[----:B---3--:R-:W-:-:S03]  /*13d560*/  IDP.2A.LO.S16.U8 R105, R106, R105, R104 ;  /* 0x000000696a697226 */ /* 0x008fc60000001268 */
[----:B------:R-:W1:Y:S01]  /*13d570*/  LDC.64 R106, c[0x3][R96+-0x4d68] ;  /* 0x00eca600606a7b82 */ /* 0x000e620000000a00 */
[----:B------:R-:W-:-:S07]  /*13d580*/  IMAD R38, R105, 0x8, R38 ;  /* 0x0000000869267824 */ /* 0x000fce00078e0226 */
        /* <DEDUP_REMOVED lines=45> */
.L_x_4131:
[----:B------:R-:W-:Y:S05]  /*13d860*/  BSYNC.RECONVERGENT B10 ;  /* 0x00000000000a7941 */ /* 0x000fea0003800200 */
.L_x_4130:
        /* <DEDUP_REMOVED lines=32> */
.L_x_4134:
[----:B------:R-:W-:Y:S05]  /*13da70*/  BSYNC.RECONVERGENT B10 ;  /* 0x00000000000a7941 */ /* 0x000fea0003800200 */
.L_x_4133:
        /* <DEDUP_REMOVED lines=19> */
.L_x_4132:
        /* <DEDUP_REMOVED lines=13> */
.L_x_4129:
[----:B------:R-:W-:Y:S05]  /*13dc80*/  BSYNC.RECONVERGENT B0 ;  /* 0x0000000000007941 */ /* 0x000fea0003800200 */
.L_x_4128:
[C---:B------:R-:W-:Y:S02]  /*13dc90*/  R2UR UR10, R84.reuse ;  /* 0x00000000540a72ca */ /* 0x040fe400000e0000 */
[C---:B------:R-:W-:Y:S02]  /*13dca0*/  R2UR UR11, R85.reuse ;  /* 0x00000000550b72ca */ /* 0x040fe400000e0000 */
[C---:B------:R-:W-:Y:S02]  /*13dcb0*/  R2UR UR4, R84.reuse ;  /* 0x00000000540472ca */ /* 0x040fe400000e0000 */
[C---:B------:R-:W-:Y:S02]  /*13dcc0*/  R2UR UR5, R85.reuse ;  /* 0x00000000550572ca */ /* 0x040fe400000e0000 */
[----:B------:R-:W-:Y:S02]  /*13dcd0*/  R2UR UR8, R84 ;  /* 0x00000000540872ca */ /* 0x000fe400000e0000 */
[----:B------:R-:W-:-:S05]  /*13dce0*/  R2UR UR9, R85 ;  /* 0x00000000550972ca */ /* 0x000fca00000e0000 */
[----:B------:R-:W0:Y:S04]  /*13dcf0*/  LDG.E.U8 R102, desc[UR10][R98.64+0x1b] ;  /* 0x00001b0a62667981 */ /* 0x000e28000c1e1100 */
[----:B------:R-:W4:Y:S04]  /*13dd00*/  LDG.E.S8 R103, desc[UR4][R100.64] ;  /* 0x0000000464677981 */ /* 0x000f28000c1e1300 */
[----:B------:R-:W4:Y:S01]  /*13dd10*/  LDG.E.S8 R38, desc[UR8][R100.64+0x1] ;  /* 0x0000010864267981 */ /* 0x000f22000c1e1300 */
[----:B------:R-:W-:Y:S01]  /*13dd20*/  IMAD.MOV.U32 R96, RZ, RZ, 0x519 ;  /* 0x00000519ff607424 */ /* 0x000fe200078e00ff */
[----:B------:R-:W-:Y:S01]  /*13dd30*/  BSSY.RECONVERGENT B0, `(.L_x_4135) ;  /* 0x0000097000007945 */ /* 0x000fe20003800200 */
[----:B-1----:R-:W-:-:S02]  /*13dd40*/  IMAD.MOV.U32 R108, RZ, RZ, -0x800000 ;  /* 0xff800000ff6c7424 */ /* 0x002fc400078e00ff */
[----:B------:R-:W-:Y:S01]  /*13dd50*/  IMAD.MOV.U32 R109, RZ, RZ, 0x41cdcd64 ;  /* 0x41cdcd64ff6d7424 */ /* 0x000fe200078e00ff */
[----:B0-2---:R-:W-:Y:S02]  /*13dd60*/  PRMT R104, R102, 0x8880, RZ ;  /* 0x0000888066687816 */ /* 0x005fe400000000ff */
[----:B----4-:R-:W-:Y:S01]  /*13dd70*/  PRMT R105, R103, 0x5410, R38 ;  /* 0x0000541067697816 */ /* 0x010fe20000000026 */
[----:B------:R-:W-:-:S04]  /*13dd80*/  IMAD.MOV.U32 R38, RZ, RZ, 0x50 ;  /* 0x00000050ff267424 */ /* 0x000fc800078e00ff */
        /* <DEDUP_REMOVED lines=16> */
[----:B------:R-:W-:Y:S01]  /*13de90*/  R2UR UR12, R84 ;  /* 0x00000000540c72ca */ /* 0x000fe200000e0000 */
[----:B------:R-:W2:Y:S01]  /*13dea0*/  LDG.E.64 R102, desc[UR4][R92.64+0x2720] ;  /* 0x002720045c667981 */ /* 0x000ea2000c1e1b00 */
[----:B------:R-:W-:Y:S01]  /*13deb0*/  R2UR UR13, R85 ;  /* 0x00000000550d72ca */ /* 0x000fe200000e0000 */
[----:B0-----:R-:W-:-:S07]  /*13dec0*/  DADD R114, R114, R110 ;  /* 0x0000000072727229 */ /* 0x001fce000000006e */
        /* <DEDUP_REMOVED lines=59> */
.L_x_4138:
[----:B------:R-:W-:Y:S05]  /*13e280*/  BSYNC.RECONVERGENT B10 ;  /* 0x00000000000a7941 */ /* 0x000fea0003800200 */
.L_x_4137:
        /* <DEDUP_REMOVED lines=32> */
.L_x_4141:
[----:B------:R-:W-:Y:S05]  /*13e490*/  BSYNC.RECONVERGENT B10 ;  /* 0x00000000000a7941 */ /* 0x000fea0003800200 */
.L_x_4140:
        /* <DEDUP_REMOVED lines=19> */
.L_x_4139:
        /* <DEDUP_REMOVED lines=13> */
.L_x_4136:
[----:B------:R-:W-:Y:S05]  /*13e6a0*/  BSYNC.RECONVERGENT B0 ;  /* 0x0000000000007941 */ /* 0x000fea0003800200 */
.L_x_4135:
[C---:B------:R-:W-:Y:S02]  /*13e6b0*/  R2UR UR4, R84.reuse ;  /* 0x00000000540472ca */ /* 0x040fe400000e0000 */
[C---:B------:R-:W-:Y:S02]  /*13e6c0*/  R2UR UR5, R85.reuse ;  /* 0x00000000550572ca */ /* 0x040fe400000e0000 */
[C---:B------:R-:W-:Y:S02]  /*13e6d0*/  R2UR UR8, R84.reuse ;  /* 0x00000000540872ca */ /* 0x040fe400000e0000 */
[C---:B------:R-:W-:Y:S02]  /*13e6e0*/  R2UR UR9, R85.reuse ;  /* 0x00000000550972ca */ /* 0x040fe400000e0000 */
[----:B------:R-:W-:Y:S02]  /*13e6f0*/  R2UR UR10, R84 ;  /* 0x00000000540a72ca */ /* 0x000fe400000e0000 */
[----:B------:R-:W-:-:S05]  /*13e700*/  R2UR UR11, R85 ;  /* 0x00000000550b72ca */ /* 0x000fca00000e0000 */
[----:B------:R-:W4:Y:S04]  /*13e710*/  LDG.E.S8 R102, desc[UR4][R100.64] ;  /* 0x0000000464667981 */ /* 0x000f28000c1e1300 */
[----:B------:R-:W4:Y:S04]  /*13e720*/  LDG.E.S8 R103, desc[UR8][R98.64+0x1b] ;  /* 0x00001b0862677981 */ /* 0x000f28000c1e1300 */
[----:B0-2---:R-:W2:Y:S01]  /*13e730*/  LDG.E.S8 R105, desc[UR10][R98.64+0x1c] ;  /* 0x00001c0a62697981 */ /* 0x005ea2000c1e1300 */
[----:B------:R-:W-:Y:S01]  /*13e740*/  IMAD.MOV.U32 R96, RZ, RZ, 0x519 ;  /* 0x00000519ff607424 */ /* 0x000fe200078e00ff */
[----:B------:R-:W-:Y:S01]  /*13e750*/  BSSY.RECONVERGENT B0, `(.L_x_4142) ;  /* 0x0000099000007945 */ /* 0x000fe20003800200 */
[----:B-1----:R-:W-:-:S02]  /*13e760*/  IMAD.MOV.U32 R108, RZ, RZ, -0x800000 ;  /* 0xff800000ff6c7424 */ /* 0x002fc400078e00ff */
[----:B------:R-:W-:Y:S01]  /*13e770*/  IMAD.MOV.U32 R109, RZ, RZ, 0x41cdcd64 ;  /* 0x41cdcd64ff6d7424 */ /* 0x000fe200078e00ff */
[----:B----4-:R-:W-:-:S05]  /*13e780*/  PRMT R38, R102, 0x5410, R103 ;  /* 0x0000541066267816 */ /* 0x010fca0000000067 */
[----:B--2---:R-:W-:Y:S02]  /*13e790*/  IDP.2A.LO.S16.U8 R105, R38, R96, R105 ;  /* 0x0000006026697226 */ /* 0x004fe40000001269 */
[----:B------:R-:W-:-:S04]  /*13e7a0*/  IMAD.MOV.U32 R38, RZ, RZ, 0x50 ;  /* 0x00000050ff267424 */ /* 0x000fc800078e00ff */
        /* <DEDUP_REMOVED lines=8> */
.L_x_4143:
        /* <DEDUP_REMOVED lines=71> */
.L_x_4146:
[----:B------:R-:W-:Y:S05]  /*13eca0*/  BSYNC.RECONVERGENT B10 ;  /* 0x00000000000a7941 */ /* 0x000fea0003800200 */
.L_x_4145:
        /* <DEDUP_REMOVED lines=32> */
[----:B------:R-:W-:Y:S02]  /*13eeb0*/  IMAD.MOV.U32 R138, RZ, RZ, R108 ;  /* 0x000000ffff8a7224 */ /* 0x000fe400078e006c */
[----:B------:R-:W-:-:S07]  /*13eec0*/  IMAD.MOV.U32 R139, RZ, RZ, R109 ;  /* 0x000000ffff8b7224 */ /* 0x000fce00078e006d */
.L_x_4149:
[----:B------:R-:W-:Y:S05]  /*13eed0*/  BSYNC.RECONVERGENT B10 ;  /* 0x00000000000a7941 */ /* 0x000fea0003800200 */
.L_x_4148:
        /* <DEDUP_REMOVED lines=19> */
.L_x_4147:
        /* <DEDUP_REMOVED lines=13> */
.L_x_4144:
[----:B------:R-:W-:Y:S05]  /*13f0e0*/  BSYNC.RECONVERGENT B0 ;  /* 0x0000000000007941 */ /* 0x000fea0003800200 */
.L_x_4142:
[C---:B------:R-:W-:Y:S02]  /*13f0f0*/  R2UR UR4, R84.reuse ;  /* 0x00000000540472ca */ /* 0x040fe400000e0000 */
[C---:B------:R-:W-:Y:S02]  /*13f100*/  R2UR UR5, R85.reuse ;  /* 0x00000000550572ca */ /* 0x040fe400000e0000 */
[----:B------:R-:W-:Y:S02]  /*13f110*/  R2UR UR8, R84 ;  /* 0x00000000540872ca */ /* 0x000fe400000e0000 */
[----:B------:R-:W-:-:S09]  /*13f120*/  R2UR UR9, R85 ;  /* 0x00000000550972ca */ /* 0x000fd200000e0000 */
[----:B------:R-:W3:Y:S04]  /*13f130*/  LDG.E.S8 R38, desc[UR4][R100.64] ;  /* 0x0000000464267981 */ /* 0x000ee8000c1e1300 */
[----:B0-2---:R-:W3:Y:S01]  /*13f140*/  LDG.E.S8 R105, desc[UR8][R98.64+0x1b] ;  /* 0x00001b0862697981 */ /* 0x005ee2000c1e1300 */
[----:B------:R-:W-:Y:S02]  /*13f150*/  R2UR UR10, R84 ;  /* 0x00000000540a72ca */ /* 0x000fe400000e0000 */
[----:B------:R-:W-:Y:S01]  /*13f160*/  R2UR UR11, R85 ;  /* 0x00000000550b72ca */ /* 0x000fe200000e0000 */
[----:B---3--:R-:W-:-:S05]  /*13f170*/  IMAD R38, R38, 0x5, R105 ;  /* 0x0000000526267824 */ /* 0x008fca00078e0269 */
        /* <DEDUP_REMOVED lines=35> */
[----:B----4-:R-:W-:Y:S05]  /*13f3b0*/  CALL.REL.NOINC `($__internal_0_$__cuda_sm20_div_rn_f64_full) ;  /* 0x000000a400387944 */ /* 0x010fea0003c00000 */
.L_x_4151:
[----:B------:R-:W-:Y:S05]  /*13f3c0*/  BSYNC.RECONVERGENT B0 ;  /* 0x0000000000007941 */ /* 0x000fea0003800200 */
.L_x_4150:
        /* <DEDUP_REMOVED lines=15> */
.L_x_4127:
[----:B------:R-:W-:Y:S05]  /*13f4c0*/  BSYNC.RECONVERGENT B1 ;  /* 0x0000000000017941 */ /* 0x000fea0003800200 */
.L_x_4125:
        /* <DEDUP_REMOVED lines=17> */
[----:B0-----:R-:W-:-:S08]  /*13f5e0*/  IMAD.WIDE R116, R117, 0x8, R90 ;  /* 0x0000000875747825 */ /* 0x001fd000078e025a */
        /* <DEDUP_REMOVED lines=9> */
[----:B------:R-:W0:Y:S02]  /*13f680*/  MUFU.RCP64H R103, R111 ;  /* 0x0000006f00677308 */ /* 0x000e240000001800 */
[----:B0-----:R-:W-:-:S08]  /*13f690*/  DFMA R108, -R110, R102, 1 ;  /* 0x3ff000006e6c742b */ /* 0x001fd00000000166 */
        /* <DEDUP_REMOVED lines=18> */
.L_x_4153:
[----:B------:R-:W-:Y:S05]  /*13f7c0*/  BSYNC.RECONVERGENT B0 ;  /* 0x0000000000007941 */ /* 0x000fea0003800200 */
.L_x_4152:
        /* <DEDUP_REMOVED lines=37> */
.L_x_4155:
[----:B------:R-:W-:Y:S05]  /*13fa20*/  BSYNC.RECONVERGENT B0 ;  /* 0x0000000000007941 */ /* 0x000fea0003800200 */
.L_x_4154:
[C---:B-----5:R-:W-:Y:S01]  /*13fa30*/  ISETP.GE.AND P0, PT, R97.reuse, R38, PT ;  /* 0x000000266100720c */ /* 0x060fe20003f06270 */
[----:B0-----:R-:W-:-:S12]  /*13fa40*/  VIADD R97, R97, 0x1 ;  /* 0x0000000161617836 */ /* 0x001fd80000000000 */
[----:B------:R-:W-:Y:S05]  /*13fa50*/  @!P0 BRA `(.L_x_4156) ;  /* 0xffffffd000888947 */ /* 0x000fea000383ffff */
[----:B------:R-:W-:Y:S05]  /*13fa60*/  BSYNC.RECONVERGENT B2 ;  /* 0x0000000000027941 */ /* 0x000fea0003800200 */
.L_x_4124:
[----:B------:R-:W-:Y:S02]  /*13fa70*/  R2UR UR4, R84 ;  /* 0x00000000540472ca */ /* 0x000fe400000e0000 */
[----:B------:R-:W-:-:S13]  /*13fa80*/  R2UR UR5, R85 ;  /* 0x00000000550572ca */ /* 0x000fda00000e0000 */
[----:B------:R0:W5:Y:S02]  /*13fa90*/  LDG.E.64 R96, desc[UR4][R92.64+0x2728] ;  /* 0x002728045c607981 */ /* 0x000164000c1e1b00 */
.L_x_4123:
[----:B------:R-:W-:Y:S05]  /*13faa0*/  BSYNC.RECONVERGENT B3 ;  /* 0x0000000000037941 */ /* 0x000fea0003800200 */
.L_x_4122:
        /* <DEDUP_REMOVED lines=42> */
[----:B-1----:R-:W-:Y:S02]  /*13fd50*/  @P0 IMAD.MOV.U32 R103, RZ, RZ, -0x40100000 ;  /* 0xbff00000ff670424 */ /* 0x002fe400078e00ff */
        /* <DEDUP_REMOVED lines=26> */
[----:B------:R-:W-:-:S05]  /*13ff00*/  PRMT R101, R102, 0x5410, R101 ;  /* 0x0000541066657816 */ /* 0x000fca0000000065 */
[----:B---3--:R-:W-:-:S04]  /*13ff10*/  IDP.4A.S8.U8 R101, R101, UR4, R100 ;  /* 0x0000000465657c26 */ /* 0x008fc80008000264 */
[----:B------:R-:W-:-:S04]  /*13ff20*/  IMAD R101, R101, 0x8, R38 ;  /* 0x0000000865657824 */ /* 0x000fc800078e0226 */
[----:B------:R-:W-:Y:S02]  /*13ff30*/  VIADD R106, R101, 0x10000 ;  /* 0x00010000656a7836 */ /* 0x000fe40000000000 */
[----:B------:R-:W1:Y:S08]  /*13ff40*/  LDC.64 R100, c[0x3][R105+-0x4e30] ;  /* 0x00ec740069647b82 */ /* 0x000e700000000a00 */
[----:B0-----:R-:W1:Y:S02]  /*13ff50*/  LDC.64 R116, c[0x3][R106+-0x7590] ;  /* 0x00e29c006a747b82 */ /* 0x001e640000000a00 */
        /* <DEDUP_REMOVED lines=29> */
[----:B------:R-:W-:Y:S04]  /*140130*/  @P0 STG.E.64 desc[UR8][R92.64+0x2748], R104 ;  /* 0x002748685c000986 */ /* 0x000fe8000c101b08 */
[----:B------:R1:W-:Y:S04]  /*140140*/  @P0 STG.E.64 desc[UR10][R92.64+0x2738], R100 ;  /* 0x002738645c000986 */ /* 0x0003e8000c101b0a */
[----:B------:R-:W2:Y:S04]  /*140150*/  LDG.E.U8 R106, desc[UR16][R96.64+0x1b] ;  /* 0x00001b10606a7981 */ /* 0x000ea8000c1e1100 */
[----:B------:R-:W1:Y:S04]  /*140160*/  LDG.E.S8 R103, desc[UR12][R98.64] ;  /* 0x0000000c62677981 */ /* 0x000e68000c1e1300 */
[----:B------:R-:W1:Y:S01]  /*140170*/  LDG.E.S8 R108, desc[UR14][R98.64+0x1] ;  /* 0x0000010e626c7981 */ /* 0x000e62000c1e1300 */
[----:B------:R-:W-:Y:S01]  /*140180*/  IMAD.MOV.U32 R102, RZ, RZ, 0x519 ;  /* 0x00000519ff667424 */ /* 0x000fe200078e00ff */
[----:B------:R-:W-:Y:S01]  /*140190*/  BSSY.RECONVERGENT B0, `(.L_x_4159) ;  /* 0x00000a9000007945 */ /* 0x000fe20003800200 */
[----:B0-----:R-:W-:-:S02]  /*1401a0*/  @P0 IMAD.MOV.U32 R114, RZ, RZ, 0x0 ;  /* 0x00000000ff720424 */ /* 0x001fc400078e00ff */
[----:B------:R-:W-:Y:S02]  /*1401b0*/  @P0 IMAD.MOV.U32 R115, RZ, RZ, 0x7ff00000 ;  /* 0x7ff00000ff730424 */ /* 0x000fe400078e00ff */
[----:B------:R-:W-:Y:S02]  /*1401c0*/  @P0 IMAD.MOV.U32 R116, RZ, RZ, 0x0 ;  /* 0x00000000ff740424 */ /* 0x000fe400078e00ff */
[----:B------:R-:W-:Y:S01]  /*1401d0*/  @P0 IMAD.MOV.U32 R117, RZ, RZ, -0x40100000 ;  /* 0xbff00000ff750424 */ /* 0x000fe200078e00ff */
[----:B--2---:R-:W-:Y:S02]  /*1401e0*/  PRMT R107, R106, 0x8880, RZ ;  /* 0x000088806a6b7816 */ /* 0x004fe400000000ff */
[----:B-1----:R-:W-:-:S05]  /*1401f0*/  PRMT R101, R103, 0x5410, R108 ;  /* 0x0000541067657816 */ /* 0x002fca000000006c */
[----:B------:R-:W-:-:S04]  /*140200*/  IDP.2A.LO.S16.U8 R107, R101, R102, R107 ;  /* 0x00000066656b7226 */ /* 0x000fc8000000126b */
[----:B------:R-:W-:-:S04]  /*140210*/  IMAD R111, R107, 0x8, R38 ;  /* 0x000000086b6f7824 */ /* 0x000fc800078e0226 */
[----:B------:R-:W0:Y:S02]  /*140220*/  LDC.64 R104, c[0x3][R111+0x5208] ;  /* 0x00d482006f687b82 */ /* 0x000e240000000a00 */
[----:B0-----:R-:W-:-:S14]  /*140230*/  DSETP.GEU.AND P1, PT, |R104|, R2, PT ;  /* 0x000000026800722a */ /* 0x001fdc0003f2e200 */
[----:B------:R-:W-:Y:S05]  /*140240*/  @P1 BRA `(.L_x_4160) ;  /* 0x0000000800741947 */ /* 0x000fea0003800000 */
        /* <DEDUP_REMOVED lines=35> */
[----:B------:R-:W-:Y:S01]  /*140480*/  IMAD.MOV.U32 R118, RZ, RZ, 0x1 ;  /* 0x00000001ff767424 */ /* 0x000fe200078e00ff */
[----:B------:R-:W-:Y:S01]  /*140490*/  BSSY.RECONVERGENT B2, `(.L_x_4161) ;  /* 0x0000037000027945 */ /* 0x000fe20003800200 */
[C---:B---3--:R-:W-:Y:S01]  /*1404a0*/  PRMT R109, R104.reuse, 0x5410, R109 ;  /* 0x00005410686d7816 */ /* 0x048fe2000000006d */
[----:B-----5:R-:W-:-:S04]  /*1404b0*/  IMAD R108, R104, 0x5, R105 ;  /* 0x00000005686c7824 */ /* 0x020fc800078e0269 */
[-CC-:B------:R-:W-:Y:S01]  /*1404c0*/  IDP.2A.LO.S16.U8 R109, R109, R102.reuse, R105.reuse ;  /* 0x000000666d6d7226 */ /* 0x180fe20000001269 */
[----:B------:R-:W-:Y:S02]  /*1404d0*/  PRMT R104, R104, 0x5410, R105 ;  /* 0x0000541068687816 */ /* 0x000fe40000000069 */
[----:B------:R-:W-:Y:S01]  /*1404e0*/  LEA R108, R108, 0x10000, 0x3 ;  /* 0x000100006c6c7811 */ /* 0x000fe200078e18ff */
[--C-:B------:R-:W-:Y:S02]  /*1404f0*/  IMAD R109, R109, 0x8, R38.reuse ;  /* 0x000000086d6d7824 */ /* 0x100fe400078e0226 */
        /* <DEDUP_REMOVED lines=48> */
.L_x_4162:
[----:B------:R-:W-:Y:S05]  /*140800*/  BSYNC.RECONVERGENT B2 ;  /* 0x0000000000027941 */ /* 0x000fea0003800200 */
.L_x_4161:
        /* <DEDUP_REMOVED lines=32> */
.L_x_4165:
[----:B------:R-:W-:Y:S05]  /*140a10*/  BSYNC.RECONVERGENT B2 ;  /* 0x0000000000027941 */ /* 0x000fea0003800200 */
.L_x_4164:
        /* <DEDUP_REMOVED lines=19> */
.L_x_4163:
        /* <DEDUP_REMOVED lines=13> */
.L_x_4160:
[----:B------:R-:W-:Y:S05]  /*140c20*/  BSYNC.RECONVERGENT B0 ;  /* 0x0000000000007941 */ /* 0x000fea0003800200 */
.L_x_4159:
[C---:B------:R-:W-:Y:S02]  /*140c30*/  R2UR UR10, R84.reuse ;  /* 0x00000000540a72ca */ /* 0x040fe400000e0000 */
[C---:B------:R-:W-:Y:S02]  /*140c40*/  R2UR UR11, R85.reuse ;  /* 0x00000000550b72ca */ /* 0x040fe400000e0000 */
[C---:B------:R-:W-:Y:S02]  /*140c50*/  R2UR UR4, R84.reuse ;  /* 0x00000000540472ca */ /* 0x040fe400000e0000 */
[C---:B------:R-:W-:Y:S02]  /*140c60*/  R2UR UR5, R85.reuse ;  /* 0x00000000550572ca */ /* 0x040fe400000e0000 */
[----:B------:R-:W-:Y:S02]  /*140c70*/  R2UR UR8, R84 ;  /* 0x00000000540872ca */ /* 0x000fe400000e0000 */
[----:B------:R-:W-:-:S05]  /*140c80*/  R2UR UR9, R85 ;  /* 0x00000000550972ca */ /* 0x000fca00000e0000 */
[----:B0-2---:R-:W2:Y:S04]  /*140c90*/  LDG.E.U8 R103, desc[UR10][R96.64+0x1b] ;  /* 0x00001b0a60677981 */ /* 0x005ea8000c1e1100 */
[----:B------:R-:W3:Y:S04]  /*140ca0*/  LDG.E.S8 R104, desc[UR4][R98.64] ;  /* 0x0000000462687981 */ /* 0x000ee8000c1e1300 */
[----:B------:R-:W3:Y:S01]  /*140cb0*/  LDG.E.S8 R101, desc[UR8][R98.64+0x1] ;  /* 0x0000010862657981 */ /* 0x000ee2000c1e1300 */
[----:B------:R-:W-:Y:S01]  /*140cc0*/  IMAD.MOV.U32 R102, RZ, RZ, 0x519 ;  /* 0x00000519ff667424 */ /* 0x000fe200078e00ff */
[----:B------:R-:W-:Y:S01]  /*140cd0*/  BSSY.RECONVERGENT B0, `(.L_x_4166) ;  /* 0x0000097000007945 */ /* 0x000fe20003800200 */
[----:B------:R-:W-:-:S02]  /*140ce0*/  IMAD.MOV.U32 R110, RZ, RZ, -0x800000 ;  /* 0xff800000ff6e7424 */ /* 0x000fc400078e00ff */
[----:B------:R-:W-:Y:S01]  /*140cf0*/  IMAD.MOV.U32 R111, RZ, RZ, 0x41cdcd64 ;  /* 0x41cdcd64ff6f7424 */ /* 0x000fe200078e00ff */
[----:B--2---:R-:W-:Y:S02]  /*140d00*/  PRMT R38, R103, 0x8880, RZ ;  /* 0x0000888067267816 */ /* 0x004fe400000000ff */
[----:B---3--:R-:W-:-:S05]  /*140d10*/  PRMT R101, R104, 0x5410, R101 ;  /* 0x0000541068657816 */ /* 0x008fca0000000065 */
[----:B------:R-:W-:Y:S02]  /*140d20*/  IDP.2A.LO.S16.U8 R101, R101, R102, R38 ;  /* 0x0000006665657226 */ /* 0x000fe40000001226 */
[----:B------:R-:W-:-:S04]  /*140d30*/  IMAD.MOV.U32 R38, RZ, RZ, 0x50 ;  /* 0x00000050ff267424 */ /* 0x000fc800078e00ff */
[----:B-1----:R-:W-:-:S04]  /*140d40*/  IMAD R109, R101, 0x8, R38 ;  /* 0x00000008656d7824 */ /* 0x002fc800078e0226 */
        /* <DEDUP_REMOVED lines=74> */
[----:B----4-:R-:W-:Y:S05]  /*1411f0*/  CALL.REL.NOINC `($__internal_0_$__cuda_sm20_div_rn_f64_full) ;  /* 0x0000008400a87944 */ /* 0x010fea0003c00000 */
[----:B------:R-:W-:Y:S02]  /*141200*/  IMAD.MOV.U32 R102, RZ, RZ, R108 ;  /* 0x000000ffff667224 */ /* 0x000fe400078e006c */
[----:B------:R-:W-:-:S07]  /*141210*/  IMAD.MOV.U32 R103, RZ, RZ, R109 ;  /* 0x000000ffff677224 */ /* 0x000fce00078e006d */
.L_x_4169:
[----:B------:R-:W-:Y:S05]  /*141220*/  BSYNC.RECONVERGENT B2 ;  /* 0x0000000000027941 */ /* 0x000fea0003800200 */
.L_x_4168:
        /* <DEDUP_REMOVED lines=32> */
.L_x_4172:
[----:B------:R-:W-:Y:S05]  /*141430*/  BSYNC.RECONVERGENT B2 ;  /* 0x0000000000027941 */ /* 0x000fea0003800200 */
.L_x_4171:
        /* <DEDUP_REMOVED lines=19> */
.L_x_4170:
        /* <DEDUP_REMOVED lines=13> */
.L_x_4167:
[----:B------:R-:W-:Y:S05]  /*141640*/  BSYNC.RECONVERGENT B0 ;  /* 0x0000000000007941 */ /* 0x000fea0003800200 */
.L_x_4166:
[C---:B------:R-:W-:Y:S02]  /*141650*/  R2UR UR4, R84.reuse ;  /* 0x00000000540472ca */ /* 0x040fe400000e0000 */
[C---:B------:R-:W-:Y:S02]  /*141660*/  R2UR UR5, R85.reuse ;  /* 0x00000000550572ca */ /* 0x040fe400000e0000 */
[C---:B------:R-:W-:Y:S02]  /*141670*/  R2UR UR8, R84.reuse ;  /* 0x00000000540872ca */ /* 0x040fe400000e0000 */
[C---:B------:R-:W-:Y:S02]  /*141680*/  R2UR UR9, R85.reuse ;  /* 0x00000000550972ca */ /* 0x040fe400000e0000 */
[----:B------:R-:W-:Y:S02]  /*141690*/  R2UR UR10, R84 ;  /* 0x00000000540a72ca */ /* 0x000fe400000e0000 */
[----:B------:R-:W-:-:S05]  /*1416a0*/  R2UR UR11, R85 ;  /* 0x00000000550b72ca */ /* 0x000fca00000e0000 */
[----:B------:R-:W3:Y:S04]  /*1416b0*/  LDG.E.S8 R101, desc[UR4][R98.64] ;  /* 0x0000000462657981 */ /* 0x000ee8000c1e1300 */
[----:B0-2---:R-:W3:Y:S04]  /*1416c0*/  LDG.E.S8 R104, desc[UR8][R96.64+0x1b] ;  /* 0x00001b0860687981 */ /* 0x005ee8000c1e1300 */
[----:B------:R-:W2:Y:S01]  /*1416d0*/  LDG.E.S8 R103, desc[UR10][R96.64+0x1c] ;  /* 0x00001c0a60677981 */ /* 0x000ea2000c1e1300 */
[----:B------:R-:W-:Y:S01]  /*1416e0*/  IMAD.MOV.U32 R100, RZ, RZ, 0x519 ;  /* 0x00000519ff647424 */ /* 0x000fe200078e00ff */
[----:B------:R-:W-:Y:S01]  /*1416f0*/  BSSY.RECONVERGENT B0, `(.L_x_4173) ;  /* 0x0000099000007945 */ /* 0x000fe20003800200 */
[----:B------:R-:W-:-:S02]  /*141700*/  IMAD.MOV.U32 R110, RZ, RZ, -0x800000 ;  /* 0xff800000ff6e7424 */ /* 0x000fc400078e00ff */
[----:B------:R-:W-:Y:S01]  /*141710*/  IMAD.MOV.U32 R111, RZ, RZ, 0x41cdcd64 ;  /* 0x41cdcd64ff6f7424 */ /* 0x000fe200078e00ff */
[----:B---3--:R-:W-:-:S05]  /*141720*/  PRMT R38, R101, 0x5410, R104 ;  /* 0x0000541065267816 */ /* 0x008fca0000000068 */
[----:B--2---:R-:W-:Y:S02]  /*141730*/  IDP.2A.LO.S16.U8 R103, R38, R100, R103 ;  /* 0x0000006426677226 */ /* 0x004fe40000001267 */
[----:B------:R-:W-:-:S04]  /*141740*/  IMAD.MOV.U32 R38, RZ, RZ, 0x50 ;  /* 0x00000050ff267424 */ /* 0x000fc800078e00ff */
[----:B-1----:R-:W-:-:S04]  /*141750*/  IMAD R109, R103, 0x8, R38 ;  /* 0x00000008676d7824 */ /* 0x002fc800078e0226 */
[----:B------:R-:W0:Y:S02]  /*141760*/  LDC.64 R102, c[0x3][R109+0x59d8] ;  /* 0x00d676006d667b82 */ /* 0x000e240000000a00 */
[----:B0-----:R-:W-:-:S14]  /*141770*/  DSETP.GEU.AND P0, PT, |R102|, R110, PT ;  /* 0x0000006e6600722a */ /* 0x001fdc0003f0e200 */
[----:B------:R-:W-:Y:S05]  /*141780*/  @!P0 BRA `(.L_x_4174) ;  /* 0x0000000000108947 */ /* 0x000fea0003800000 */
[----:B------:R-:W-:Y:S02]  /*141790*/  R2UR UR4, R84 ;  /* 0x00000000540472ca */ /* 0x000fe400000e0000 */
[----:B------:R-:W-:-:S13]  /*1417a0*/  R2UR UR5, R85 ;  /* 0x00000000550572ca */ /* 0x000fda00000e0000 */
[----:B------:R3:W5:Y:S01]  /*1417b0*/  LDG.E.64 R106, desc[UR4][R92.64+0x2720] ;  /* 0x002720045c6a7981 */ /* 0x000762000c1e1b00 */
[----:B------:R-:W-:Y:S05]  /*1417c0*/  BRA `(.L_x_4175) ;  /* 0x00000008002c7947 */ /* 0x000fea0003800000 */
.L_x_4174:
        /* <DEDUP_REMOVED lines=21> */
[C-C-:B---3--:R-:W-:Y:S01]  /*141920*/  IMAD R102, R108.reuse, 0x5, R101.reuse ;  /* 0x000000056c667824 */ /* 0x148fe200078e0265 */
        /* <DEDUP_REMOVED lines=49> */
.L_x_4177:
[----:B------:R-:W-:Y:S05]  /*141c40*/  BSYNC.RECONVERGENT B2 ;  /* 0x0000000000027941 */ /* 0x000fea0003800200 */
.L_x_4176:
        /* <DEDUP_REMOVED lines=32> */
[----:B------:R-:W-:Y:S02]  /*141e50*/  IMAD.MOV.U32 R118, RZ, RZ, R108 ;  /* 0x000000ffff767224 */ /* 0x000fe400078e006c */
[----:B------:R-:W-:-:S07]  /*141e60*/  IMAD.MOV.U32 R119, RZ, RZ, R109 ;  /* 0x000000ffff777224 */ /* 0x000fce00078e006d */
.L_x_4180:
[----:B------:R-:W-:Y:S05]  /*141e70*/  BSYNC.RECONVERGENT B2 ;  /* 0x0000000000027941 */ /* 0x000fea0003800200 */
.L_x_4179:
        /* <DEDUP_REMOVED lines=19> */
.L_x_4178:
        /* <DEDUP_REMOVED lines=13> */
.L_x_4175:
[----:B------:R-:W-:Y:S05]  /*142080*/  BSYNC.RECONVERGENT B0 ;  /* 0x0000000000007941 */ /* 0x000fea0003800200 */
.L_x_4173:
[C---:B------:R-:W-:Y:S02]  /*142090*/  R2UR UR4, R84.reuse ;  /* 0x00000000540472ca */ /* 0x040fe400000e0000 */
[C---:B------:R-:W-:Y:S02]  /*1420a0*/  R2UR UR5, R85.reuse ;  /* 0x00000000550572ca */ /* 0x040fe400000e0000 */
[----:B------:R-:W-:Y:S02]  /*1420b0*/  R2UR UR8, R84 ;  /* 0x00000000540872ca */ /* 0x000fe400000e0000 */
[----:B------:R-:W-:-:S09]  /*1420c0*/  R2UR UR9, R85 ;  /* 0x00000000550972ca */ /* 0x000fd200000e0000 */
[----:B------:R-:W3:Y:S04]  /*1420d0*/  LDG.E.S8 R38, desc[UR4][R98.64] ;  /* 0x0000000462267981 */ /* 0x000ee8000c1e1300 */
[----:B-12---:R-:W3:Y:S01]  /*1420e0*/  LDG.E.S8 R101, desc[UR8][R96.64+0x1b] ;  /* 0x00001b0860657981 */ /* 0x006ee2000c1e1300 */
[----:B------:R-:W-:Y:S02]  /*1420f0*/  R2UR UR10, R84 ;  /* 0x00000000540a72ca */ /* 0x000fe400000e0000 */
[----:B------:R-:W-:Y:S01]  /*142100*/  R2UR UR11, R85 ;  /* 0x00000000550b72ca */ /* 0x000fe200000e0000 */
[----:B---3--:R-:W-:-:S05]  /*142110*/  IMAD R38, R38, 0x5, R101 ;  /* 0x0000000526267824 */ /* 0x008fca00078e0265 */
[----:B------:R-:W-:-:S06]  /*142120*/  LEA R100, R38, 0x10000, 0x3 ;  /* 0x0001000026647811 */ /* 0x000fcc00078e18ff */
        /* <DEDUP_REMOVED lines=14> */
[----:B--2---:R-:W-:-:S08]  /*142210*/  DFMA R98, R106, R106, R106 ;  /* 0x0000006a6a62722b */ /* 0x004fd0000000006a */
[----:B------:R-:W-:-:S08]  /*142220*/  DFMA R98, R104, R98, R104 ;  /* 0x000000626862722b */ /* 0x000fd00000000068 */
[----:B------:R-:W-:-:S08]  /*142230*/  DFMA R106, -R110, R98, 1 ;  /* 0x3ff000006e6a742b */ /* 0x000fd00000000162 */
        /* <DEDUP_REMOVED lines=18> */
.L_x_4182:
[----:B------:R-:W-:Y:S05]  /*142360*/  BSYNC.RECONVERGENT B0 ;  /* 0x0000000000007941 */ /* 0x000fea0003800200 */
.L_x_4181:
        /* <DEDUP_REMOVED lines=22> */
.L_x_4183:
[C---:B------:R-:W-:Y:S02]  /*1424d0*/  R2UR UR4, R84.reuse ;  /* 0x00000000540472ca */ /* 0x040fe400000e0000 */
[C---:B------:R-:W-:Y:S02]  /*1424e0*/  R2UR UR5, R85.reuse ;  /* 0x00000000550572ca */ /* 0x040fe400000e0000 */
[----:B------:R-:W-:Y:S02]  /*1424f0*/  R2UR UR8, R84 ;  /* 0x00000000540872ca */ /* 0x000fe400000e0000 */
[----:B------:R-:W-:-:S09]  /*142500*/  R2UR UR9, R85 ;  /* 0x00000000550972ca */ /* 0x000fd200000e0000 */
[----:B------:R3:W-:Y:S04]  /*142510*/  STG.E.64 desc[UR4][R92.64+0x2710], R100 ;  /* 0x002710645c007986 */ /* 0x0007e8000c101b04 */
[----:B------:R3:W-:Y:S02]  /*142520*/  STG.E.64 desc[UR8][R92.64+0x2718], R102 ;  /* 0x002718665c007986 */ /* 0x0007e4000c101b08 */
.L_x_4158:
[----:B------:R-:W-:Y:S05]  /*142530*/  BSYNC.RECONVERGENT B1 ;  /* 0x0000000000017941 */ /* 0x000fea0003800200 */
.L_x_4157:
[----:B------:R-:W-:Y:S02]  /*142540*/  R2UR UR4, R84 ;  /* 0x00000000540472ca */ /* 0x000fe400000e0000 */
[----:B------:R-:W-:-:S13]  /*142550*/  R2UR UR5, R85 ;  /* 0x00000000550572ca */ /* 0x000fda00000e0000 */
[----:B------:R-:W5:Y:S01]  /*142560*/  LDG.E R38, desc[UR4][R88.64+0xc8] ;  /* 0x0000c80458267981 */ /* 0x000f62000c1e1900 */
[----:B------:R-:W-:Y:S01]  /*142570*/  BSSY.RECONVERGENT B0, `(.L_x_4184) ;  /* 0x000000e000007945 */ /* 0x000fe20003800200 */
[----:B-----5:R-:W-:-:S13]  /*142580*/  ISETP.GE.AND P0, PT, R38, 0x1, PT ;  /* 0x000000012600780c */ /* 0x020fda0003f06270 */
[----:B------:R-:W-:Y:S05]  /*142590*/  @!P0 BRA `(.L_x_4185) ;  /* 0x00000000002c8947 */ /* 0x000fea0003800000 */
[----:B------:R-:W-:-:S07]  /*1425a0*/  IMAD.MOV.U32 R99, RZ, RZ, RZ ;  /* 0x000000ffff637224 */ /* 0x000fce00078e00ff */
.L_x_4186:
        /* <DEDUP_REMOVED lines=10> */
.L_x_4185:
[----:B------:R-:W-:Y:S05]  /*142650*/  BSYNC.RECONVERGENT B0 ;  /* 0x0000000000007941 */ /* 0x000fea0003800200 */
.L_x_4184:
        /* <DEDUP_REMOVED lines=8> */
.L_x_4189:
        /* <DEDUP_REMOVED lines=11> */
.L_x_4188:
[----:B------:R-:W-:Y:S05]  /*142790*/  BSYNC.RECONVERGENT B0 ;  /* 0x0000000000007941 */ /* 0x000fea0003800200 */
.L_x_4187:
[C---:B------:R-:W-:Y:S02]  /*1427a0*/  R2UR UR4, R84.reuse ;  /* 0x00000000540472ca */ /* 0x040fe400000e0000 */
[C---:B------:R-:W-:Y:S02]  /*1427b0*/  R2UR UR5, R85.reuse ;  /* 0x00000000550572ca */ /* 0x040fe400000e0000 */
[----:B------:R-:W-:Y:S02]  /*1427c0*/  R2UR UR8, R84 ;  /* 0x00000000540872ca */ /* 0x000fe400000e0000 */
[----:B------:R-:W-:-:S09]  /*1427d0*/  R2UR UR9, R85 ;  /* 0x00000000550972ca */ /* 0x000fd200000e0000 */
[----:B------:R-:W1:Y:S04]  /*1427e0*/  LDG.E R98, desc[UR4][R88.64+0xd0] ;  /* 0x0000d00458627981 */ /* 0x000e68000c1e1900 */
[----:B------:R-:W5:Y:S01]  /*1427f0*/  LDG.E R99, desc[UR8][R88.64+0xd4] ;  /* 0x0000d40858637981 */ /* 0x000f62000c1e1900 */
[----:B------:R-:W-:Y:S02]  /*142800*/  VIADD R113, R113, 0xffffffff ;  /* 0xffffffff71717836 */ /* 0x000fe40000000000 */
[----:B-123--:R-:W-:-:S04]  /*142810*/  VIADD R101, R98, 0xffffffff ;  /* 0xffffffff62657836 */ /* 0x00efc80000000000 */
[----:B------:R-:W-:-:S04]  /*142820*/  IMAD R38, R101, R38, R113 ;  /* 0x0000002665267224 */ /* 0x000fc800078e0271 */
[----:B-----5:R-:W-:-:S04]  /*142830*/  IMAD.IADD R97, R99, 0x1, R38 ;  /* 0x0000000163617824 */ /* 0x020fc800078e0226 */
[----:B------:R-:W-:-:S06]  /*142840*/  IMAD.WIDE R96, R97, 0x8, R90 ;  /* 0x0000000861607825 */ /* 0x000fcc00078e025a */
[----:B------:R-:W2:Y:S02]  /*142850*/  LDG.E.64 R96, desc[UR4][R96.64] ;  /* 0x0000000460607981 */ /* 0x000ea4000c1e1b00 */
[----:B--2---:R-:W-:Y:S01]  /*142860*/  DSETP.GEU.AND P0, PT, |R96|, R2, PT ;  /* 0x000000026000722a */ /* 0x004fe20003f0e200 */
[----:B------:R-:W-:-:S13]  /*142870*/  CS2R R2, SRZ ;  /* 0x0000000000027805 */ /* 0x000fda000001ff00 */
[----:B------:R-:W-:Y:S05]  /*142880*/  @P0 BRA `(.L_x_4190) ;  /* 0x0000006c00f00947 */ /* 0x000fea0003800000 */
[----:B------:R-:W-:Y:S01]  /*142890*/  IMAD.MOV.U32 R97, RZ, RZ, R99 ;  /* 0x000000ffff617224 */ /* 0x000fe200078e0063 */
[----:B------:R-:W-:Y:S01]  /*1428a0*/  R2UR UR4, R84 ;  /* 0x00000000540472ca */ /* 0x000fe200000e0000 */
[----:B------:R-:W-:Y:S01]  /*1428b0*/  IMAD R2, R122, -0x4b1, R113 ;  /* 0xfffffb4f7a027824 */ /* 0x000fe200078e0271 */
[----:B------:R-:W-:Y:S01]  /*1428c0*/  R2UR UR5, R85 ;  /* 0x00000000550572ca */ /* 0x000fe200000e0000 */
[----:B------:R-:W-:Y:S01]  /*1428d0*/  IMAD.MOV.U32 R3, RZ, RZ, R98 ;  /* 0x000000ffff037224 */ /* 0x000fe200078e0062 */
[----:B------:R-:W-:Y:S01]  /*1428e0*/  R2UR UR8, R84 ;  /* 0x00000000540872ca */ /* 0x000fe200000e0000 */
[----:B------:R-:W-:Y:S01]  /*1428f0*/  IMAD.WIDE R100, R101, 0x4, R88 ;  /* 0x0000000465647825 */ /* 0x000fe200078e0258 */
[----:B------:R-:W-:Y:S01]  /*142900*/  R2UR UR9, R85 ;  /* 0x00000000550972ca */ /* 0x000fe200000e0000 */
[----:B------:R-:W-:Y:S01]  /*142910*/  BSSY.RECONVERGENT B3, `(.L_x_4191) ;  /* 0x000064a000037945 */ /* 0x000fe20003800200 */
[----:B------:R-:W-:-:S05]  /*142920*/  IADD3 R99, PT, PT, R2, 0x19, R97 ;  /* 0x0000001902637810 */ /* 0x000fca0007ffe061 */
[----:B------:R-:W-:Y:S02]  /*142930*/  IMAD.WIDE R98, R99, 0x4, R86 ;  /* 0x0000000463627825 */ /* 0x000fe400078e0256 */
[----:B------:R1:W-:Y:S04]  /*142940*/  STG.E desc[UR4][R100.64], R97 ;  /* 0x0000006164007986 */ /* 0x0003e8000c101904 */
[----:B------:R1:W-:Y:S02]  /*142950*/  STG.E desc[UR8][R98.64], R3 ;  /* 0x0000000362007986 */ /* 0x0003e4000c101908 */
.L_x_4256:
        /* <DEDUP_REMOVED lines=26> */
[----:B------:R-:W-:Y:S01]  /*142b00*/  ISETP.NE.AND P0, PT, R103, 0x3, PT ;  /* 0x000000036700780c */ /* 0x000fe20003f05270 */
[----:B------:R-:W-:-:S04]  /*142b10*/  IMAD.MOV.U32 R103, RZ, RZ, 0x4ef ;  /* 0x000004efff677424 */ /* 0x000fc800078e00ff */
[----:B------:R-:W-:-:S08]  /*142b20*/  IMAD R96, R122, R103, 0x270 ;  /* 0x000002707a607424 */ /* 0x000fd000078e0267 */
        /* <DEDUP_REMOVED lines=18> */
.L_x_4193:
        /* <DEDUP_REMOVED lines=26> */
[----:B------:R-:W1:Y:S08]  /*142df0*/  LDC.64 R104, c[0x3][R107+-0x4e30] ;  /* 0x00ec74006b687b82 */ /* 0x000e700000000a00 */
[----:B0-----:R-:W1:Y:S02]  /*142e00*/  LDC.64 R118, c[0x3][R108+-0x7590] ;  /* 0x00e29c006c767b82 */ /* 0x001e640000000a00 */
[----:B-1----:R-:W-:-:S07]  /*142e10*/  DADD R118, R104, R118 ;  /* 0x0000000068767229 */ /* 0x002fce0000000076 */
[----:B------:R-:W-:Y:S04]  /*142e20*/  STG.E.64 desc[UR8][R92.64+0x2748], R118 ;  /* 0x002748765c007986 */ /* 0x000fe8000c101b08 */
[----:B------:R-:W2:Y:S04]  /*142e30*/  LDG.E.U8 R105, desc[UR12][R98.64] ;  /* 0x0000000c62697981 */ /* 0x000ea8000c1e1100 */
[----:B------:R-:W2:Y:S04]  /*142e40*/  LDG.E.U8 R104, desc[UR16][R98.64+-0x1] ;  /* 0xffffff1062687981 */ /* 0x000ea8000c1e1100 */
[----:B------:R-:W3:Y:S04]  /*142e50*/  LDG.E.S8 R106, desc[UR10][R100.64] ;  /* 0x0000000a646a7981 */ /* 0x000ee8000c1e1300 */
[----:B------:R-:W5:Y:S01]  /*142e60*/  LDG.E.S8 R38, desc[UR14][R100.64+-0x1] ;  /* 0xffffff0e64267981 */ /* 0x000f62000c1e1300 */
[----:B------:R-:W-:-:S02]  /*142e70*/  IMAD.MOV.U32 R142, RZ, RZ, -0x800000 ;  /* 0xff800000ff8e7424 */ /* 0x000fc400078e00ff */
[----:B------:R-:W-:Y:S01]  /*142e80*/  IMAD.MOV.U32 R143, RZ, RZ, 0x41cdcd64 ;  /* 0x41cdcd64ff8f7424 */ /* 0x000fe200078e00ff */
[----:B--2---:R-:W-:Y:S02]  /*142e90*/  PRMT R103, R104, 0x3340, R105 ;  /* 0x0000334068677816 */ /* 0x004fe40000000069 */
        /* <DEDUP_REMOVED lines=81> */
[----:B----4-:R-:W-:-:S03]  /*1433b0*/  IMAD.IADD R38, R103, 0x1, R38 ;  /* 0x0000000167267824 */ /* 0x010fc600078e0226 */
[----:B------:R-:W1:Y:S01]  /*1433c0*/  LDC.64 R108, c[0x3][R108+-0x4d68] ;  /* 0x00eca6006c6c7b82 */ /* 0x000e620000000a00 */
[----:B------:R-:W-:-:S07]  /*1433d0*/  IMAD.SHL.U32 R38, R38, 0x8, RZ ;  /* 0x0000000826267824 */ /* 0x000fce00078e00ff */
        /* <DEDUP_REMOVED lines=42> */
.L_x_4199:
[----:B------:R-:W-:Y:S05]  /*143680*/  BSYNC.RECONVERGENT B2 ;  /* 0x0000000000027941 */ /* 0x000fea0003800200 */
.L_x_4198:
        /* <DEDUP_REMOVED lines=32> */
[----:B------:R-:W-:Y:S02]  /*143890*/  IMAD.MOV.U32 R138, RZ, RZ, R108 ;  /* 0x000000ffff8a7224 */ /* 0x000fe400078e006c */
[----:B------:R-:W-:-:S07]  /*1438a0*/  IMAD.MOV.U32 R139, RZ, RZ, R109 ;  /* 0x000000ffff8b7224 */ /* 0x000fce00078e006d */
.L_x_4202:
[----:B------:R-:W-:Y:S05]  /*1438b0*/  BSYNC.RECONVERGENT B2 ;  /* 0x0000000000027941 */ /* 0x000fea0003800200 */
.L_x_4201:
        /* <DEDUP_REMOVED lines=19> */
.L_x_4200:
        /* <DEDUP_REMOVED lines=14> */
.L_x_4197:
        /* <DEDUP_REMOVED lines=21> */
[----:B------:R-:W-:Y:S01]  /*143c20*/  BSSY.RECONVERGENT B2, `(.L_x_4204) ;  /* 0x000002e000027945 */ /* 0x000fe20003800200 */
[--C-:B---3--:R-:W-:Y:S01]  /*143c30*/  PRMT R103, R103, 0x5410, R104.reuse ;  /* 0x0000541067677816 */ /* 0x108fe20000000068 */
[----:B-----5:R-:W-:-:S04]  /*143c40*/  IMAD R104, R105, 0x5, R104 ;  /* 0x0000000569687824 */ /* 0x020fc800078e0268 */
[----:B------:R-:W-:-:S04]  /*143c50*/  IDP.2A.LO.S16.U8 R103, R103, R38, R105 ;  /* 0x0000002667677226 */ /* 0x000fc80000001269 */
[----:B------:R-:W-:Y:S01]  /*143c60*/  IMAD R103, R103, 0x8, R102 ;  /* 0x0000000867677824 */ /* 0x000fe200078e0266 */
[----:B------:R-:W-:-:S04]  /*143c70*/  LEA R38, R104, 0x10000, 0x3 ;  /* 0x0001000068267811 */ /* 0x000fc800078e18ff */
        /* <DEDUP_REMOVED lines=40> */
.L_x_4205:
[----:B------:R-:W-:Y:S05]  /*143f00*/  BSYNC.RECONVERGENT B2 ;  /* 0x0000000000027941 */ /* 0x000fea0003800200 */
.L_x_4204:
        /* <DEDUP_REMOVED lines=34> */
.L_x_4208:
[----:B------:R-:W-:Y:S05]  /*144130*/  BSYNC.RECONVERGENT B2 ;  /* 0x0000000000027941 */ /* 0x000fea0003800200 */
.L_x_4207:
        /* <DEDUP_REMOVED lines=19> */
.L_x_4206:
        /* <DEDUP_REMOVED lines=14> */
.L_x_4196:
        /* <DEDUP_REMOVED lines=15> */
.L_x_4209:
        /* <DEDUP_REMOVED lines=67> */
.L_x_4211:
[----:B------:R-:W-:Y:S05]  /*144870*/  BSYNC.RECONVERGENT B2 ;  /* 0x0000000000027941 */ /* 0x000fea0003800200 */
.L_x_4210:
        /* <DEDUP_REMOVED lines=34> */
.L_x_4214:
[----:B------:R-:W-:Y:S05]  /*144aa0*/  BSYNC.RECONVERGENT B2 ;  /* 0x0000000000027941 */ /* 0x000fea0003800200 */
.L_x_4213:
        /* <DEDUP_REMOVED lines=19> */
.L_x_4212:
        /* <DEDUP_REMOVED lines=13> */
.L_x_4203:
[----:B------:R-:W-:Y:S05]  /*144cb0*/  BSYNC.RECONVERGENT B0 ;  /* 0x0000000000007941 */ /* 0x000fea0003800200 */
.L_x_4195:
        /* <DEDUP_REMOVED lines=45> */
.L_x_4216:
[----:B------:R-:W-:Y:S05]  /*144f90*/  BSYNC.RECONVERGENT B0 ;  /* 0x0000000000007941 */ /* 0x000fea0003800200 */
.L_x_4215:
        /* <DEDUP_REMOVED lines=26> */
.L_x_4217:
[C---:B------:R-:W-:Y:S02]  /*145140*/  R2UR UR8, R84.reuse ;  /* 0x00000000540872ca */ /* 0x040fe400000e0000 */
[C---:B------:R-:W-:Y:S02]  /*145150*/  R2UR UR9, R85.reuse ;  /* 0x00000000550972ca */ /* 0x040fe400000e0000 */
[----:B------:R-:W-:Y:S02]  /*145160*/  R2UR UR4, R84 ;  /* 0x00000000540472ca */ /* 0x000fe400000e0000 */
[----:B------:R-:W-:-:S09]  /*145170*/  R2UR UR5, R85 ;  /* 0x00000000550572ca */ /* 0x000fd200000e0000 */
[----:B------:R1:W-:Y:S04]  /*145180*/  STG.E.64 desc[UR8][R92.64+0x2740], R104 ;  /* 0x002740685c007986 */ /* 0x0003e8000c101b08 */
[----:B------:R1:W-:Y:S02]  /*145190*/  STG.E.64 desc[UR4][R92.64+0x2738], R102 ;  /* 0x002738665c007986 */ /* 0x0003e4000c101b04 */
.L_x_4194:
[----:B------:R-:W-:Y:S05]  /*1451a0*/  BSYNC.RECONVERGENT B1 ;  /* 0x0000000000017941 */ /* 0x000fea0003800200 */
.L_x_4192:
[----:B------:R-:W-:Y:S02]  /*1451b0*/  R2UR UR4, R84 ;  /* 0x00000000540472ca */ /* 0x000fe400000e0000 */
[----:B------:R-:W-:-:S13]  /*1451c0*/  R2UR UR5, R85 ;  /* 0x00000000550572ca */ /* 0x000fda00000e0000 */
[----:B------:R-:W3:Y:S01]  /*1451d0*/  LDG.E R38, desc[UR4][R88.64+0xcc] ;  /* 0x0000cc0458267981 */ /* 0x000ee2000c1e1900 */
[----:B------:R-:W-:Y:S02]  /*1451e0*/  VIADD R109, R3, 0xffffffff ;  /* 0xffffffff036d7836 */ /* 0x000fe40000000000 */
[----:B------:R-:W-:Y:S02]  /*1451f0*/  IMAD.IADD R96, R97, 0x1, R96 ;  /* 0x0000000161607824 */ /* 0x000fe400078e0260 */
[----:B---3--:R-:W-:-:S04]  /*145200*/  IMAD R111, R109, R38, RZ ;  /* 0x000000266d6f7224 */ /* 0x008fc800078e02ff */
[----:B012---:R-:W-:-:S04]  /*145210*/  IMAD.IADD R105, R111, 0x1, R96 ;  /* 0x000000016f697824 */ /* 0x007fc800078e0260 */
        /* <DEDUP_REMOVED lines=9> */
[----:B------:R-:W-:-:S03]  /*1452b0*/  IMAD.MOV.U32 R103, RZ, RZ, R117 ;  /* 0x000000ffff677224 */ /* 0x000fc600078e0075 */
[----:B------:R-:W-:Y:S01]  /*1452c0*/  SEL R102, R110, R102, P1 ;  /* 0x000000666e667207 */ /* 0x000fe20000800000 */
[----:B------:R-:W-:Y:S01]  /*1452d0*/  IMAD.MOV.U32 R116, RZ, RZ, -0x800000 ;  /* 0xff800000ff747424 */ /* 0x000fe200078e00ff */
[----:B------:R-:W-:Y:S02]  /*1452e0*/  FSEL R103, |R103|, |R108|, P1 ;  /* 0x4000006c67677208 */ /* 0x000fe40000800200 */
[----:B------:R-:W-:Y:S01]  /*1452f0*/  DSETP.GEU.AND P0, PT, |R114|, R106, PT ;  /* 0x0000006a7200722a */ /* 0x000fe20003f0e200 */
[----:B------:R-:W-:-:S03]  /*145300*/  IMAD.MOV.U32 R117, RZ, RZ, 0x41cdcd64 ;  /* 0x41cdcd64ff757424 */ /* 0x000fc600078e00ff */
[----:B------:R-:W-:-:S06]  /*145310*/  @P2 LOP3.LUT R103, R108, 0x80000, RZ, 0xfc, !PT ;  /* 0x000800006c672812 */ /* 0x000fcc00078efcff */
        /* <DEDUP_REMOVED lines=11> */
[----:B------:R-:W-:Y:S01]  /*1453d0*/  DADD R118, R140, -R138 ;  /* 0x000000008c767229 */ /* 0x000fe2000000088a */
[----:B------:R-:W-:-:S03]  /*1453e0*/  IMAD.MOV.U32 R108, RZ, RZ, R138 ;  /* 0x000000ffff6c7224 */ /* 0x000fc600078e008a */
[----:B------:R-:W-:Y:S01]  /*1453f0*/  FSEL R115, |R102|, |R103|, P0 ;  /* 0x4000006766737208 */ /* 0x000fe20000000200 */
[----:B------:R-:W-:-:S05]  /*145400*/  IMAD.MOV.U32 R102, RZ, RZ, R140 ;  /* 0x000000ffff667224 */ /* 0x000fca00078e008c */
[----:B------:R-:W-:Y:S01]  /*145410*/  SEL R114, R102, R108, P0 ;  /* 0x0000006c66727207 */ /* 0x000fe20000000000 */
[----:B------:R-:W-:Y:S01]  /*145420*/  DSETP.GEU.AND P0, PT, |R118|, R106, PT ;  /* 0x0000006a7600722a */ /* 0x000fe20003f0e200 */
[----:B------:R-:W-:-:S06]  /*145430*/  @P1 LOP3.LUT R115, R103, 0x80000, RZ, 0xfc, !PT ;  /* 0x0008000067731812 */ /* 0x000fcc00078efcff */
[----:B------:R-:W-:-:S14]  /*145440*/  DSETP.LEU.AND P1, PT, R114, R116, PT ;  /* 0x000000747200722a */ /* 0x000fdc0003f2b000 */
[----:B------:R-:W-:Y:S05]  /*145450*/  @!P0 BREAK.RELIABLE P1, B0 ;  /* 0x0000000000008942 */ /* 0x000fea0000800100 */
[----:B------:R-:W-:Y:S05]  /*145460*/  @!P0 BRA P1, `(.L_x_4220) ;  /* 0x0000003800508947 */ /* 0x000fea0000800000 */
.L_x_4219:
[----:B------:R-:W-:Y:S05]  /*145470*/  BSYNC.RELIABLE B0 ;  /* 0x0000000000007941 */ /* 0x000fea0003800100 */
.L_x_4218:
        /* <DEDUP_REMOVED lines=18> */
[----:B------:R-:W-:-:S06]  /*1455a0*/  IMAD.X R103, RZ, RZ, R95, P1 ;  /* 0x000000ffff677224 */ /* 0x000fcc00008e065f */
        /* <DEDUP_REMOVED lines=21> */
[----:B------:R-:W-:-:S07]  /*145700*/  FSEL R105, |R96|, |R103|, P2 ;  /* 0x4000006760697208 */ /* 0x000fce0001000200 */
[----:B------:R-:W-:Y:S01]  /*145710*/  @P3 LOP3.LUT R105, R103, 0x80000, RZ, 0xfc, !PT ;  /* 0x0008000067693812 */ /* 0x000fe200078efcff */
[----:B------:R-:W-:Y:S01]  /*145720*/  DSETP.GEU.AND P1, PT, |R98|, R106, PT ;  /* 0x0000006a6200722a */ /* 0x000fe20003f2e200 */
[----:B------:R-:W-:-:S03]  /*145730*/  SEL R98, R104, R100, P2 ;  /* 0x0000006468627207 */ /* 0x000fc60001000000 */
[----:B------:R-:W-:-:S06]  /*145740*/  IMAD.MOV.U32 R99, RZ, RZ, R105 ;  /* 0x000000ffff637224 */ /* 0x000fcc00078e0069 */
[----:B------:R-:W-:-:S14]  /*145750*/  DSETP.GT.OR P1, PT, R98, R116, P1 ;  /* 0x000000746200722a */ /* 0x000fdc0000f24400 */
[----:B------:R-:W-:Y:S05]  /*145760*/  @P1 BRA `(.L_x_4222) ;  /* 0x0000000000401947 */ /* 0x000fea0003800000 */
[----:B------:R-:W-:Y:S01]  /*145770*/  VIADD R97, R97, 0xffffffff ;  /* 0xffffffff61617836 */ /* 0x000fe20000000000 */
[C---:B------:R-:W-:Y:S01]  /*145780*/  R2UR UR4, R84.reuse ;  /* 0x00000000540472ca */ /* 0x040fe200000e0000 */
[----:B------:R-:W-:Y:S01]  /*145790*/  IMAD.WIDE R100, R3, 0x4, R88 ;  /* 0x0000000403647825 */ /* 0x000fe200078e0258 */
[C---:B------:R-:W-:Y:S02]  /*1457a0*/  R2UR UR5, R85.reuse ;  /* 0x00000000550572ca */ /* 0x040fe400000e0000 */
[C---:B------:R-:W-:Y:S01]  /*1457b0*/  R2UR UR8, R84.reuse ;  /* 0x00000000540872ca */ /* 0x040fe200000e0000 */
[----:B------:R-:W-:Y:S01]  /*1457c0*/  IMAD.MOV.U32 R103, RZ, RZ, 0x1 ;  /* 0x00000001ff677424 */ /* 0x000fe200078e00ff */
[C---:B------:R-:W-:Y:S01]  /*1457d0*/  R2UR UR9, R85.reuse ;  /* 0x00000000550972ca */ /* 0x040fe200000e0000 */
[----:B------:R-:W-:Y:S01]  /*1457e0*/  IMAD.MOV.U32 R3, RZ, RZ, R109 ;  /* 0x000000ffff037224 */ /* 0x000fe200078e006d */
[----:B------:R-:W-:Y:S02]  /*1457f0*/  R2UR UR10, R84 ;  /* 0x00000000540a72ca */ /* 0x000fe400000e0000 */
[----:B------:R-:W-:-:S02]  /*145800*/  R2UR UR11, R85 ;  /* 0x00000000550b72ca */ /* 0x000fc400000e0000 */
[----:B------:R-:W-:Y:S02]  /*145810*/  IADD3 R99, PT, PT, R2, 0x19, R97 ;  /* 0x0000001902637810 */ /* 0x000fe40007ffe061 */
[----:B------:R-:W-:Y:S01]  /*145820*/  PLOP3.LUT P0, PT, PT, PT, PT, 0x8, 0x80 ;  /* 0x000000000080781c */ /* 0x000fe20003f0e170 */
[----:B------:R1:W-:Y:S02]  /*145830*/  STG.E desc[UR4][R100.64+-0x8], R97 ;  /* 0xfffff86164007986 */ /* 0x0003e4000c101904 */
[----:B------:R-:W-:-:S05]  /*145840*/  IMAD.WIDE R98, R99, 0x4, R86 ;  /* 0x0000000463627825 */ /* 0x000fca00078e0256 */
[----:B------:R1:W-:Y:S04]  /*145850*/  STG.E desc[UR8][R98.64], R109 ;  /* 0x0000006d62007986 */ /* 0x0003e8000c101908 */
[----:B------:R1:W-:Y:S02]  /*145860*/  STG.E desc[UR10][R88.64+0xe4], R103 ;  /* 0x0000e46758007986 */ /* 0x0003e4000c10190a */
.L_x_4222:
[----:B------:R-:W-:Y:S05]  /*145870*/  BSYNC.RECONVERGENT B0 ;  /* 0x0000000000007941 */ /* 0x000fea0003800200 */
.L_x_4221:
[----:B------:R-:W-:Y:S01]  /*145880*/  R2UR UR4, R84 ;  /* 0x00000000540472ca */ /* 0x000fe200000e0000 */
[----:B-1----:R-:W-:Y:S01]  /*145890*/  IMAD.MOV.U32 R99, RZ, RZ, 0x3 ;  /* 0x00000003ff637424 */ /* 0x002fe200078e00ff */
[----:B------:R-:W-:Y:S01]  /*1458a0*/  R2UR UR5, R85 ;  /* 0x00000000550572ca */ /* 0x000fe200000e0000 */
[----:B------:R-:W-:-:S12]  /*1458b0*/  BSSY.RECONVERGENT B2, `(.L_x_4223) ;  /* 0x000034e000027945 */ /* 0x000fd80003800200 */
[----:B------:R1:W-:Y:S01]  /*1458c0*/  STG.E desc[UR4][R88.64+0xd8], R99 ;  /* 0x0000d86358007986 */ /* 0x0003e2000c101904 */
[----:B------:R-:W-:Y:S05]  /*1458d0*/  @!P0 BRA `(.L_x_4224) ;  /* 0x00000034002c8947 */ /* 0x000fea0003800000 */
[----:B------:R-:W-:-:S07]  /*1458e0*/  IMAD.MOV.U32 R38, RZ, RZ, 0x3 ;  /* 0x00000003ff267424 */ /* 0x000fce00078e00ff */
.L_x_4255:
[----:B------:R-:W-:-:S13]  /*1458f0*/  ISETP.GT.AND P0, PT, R38, 0x20, PT ;  /* 0x000000202600780c */ /* 0x000fda0003f04270 */
[----:B-123--:R-:W-:Y:S05]  /*145900*/  @P0 BRA `(.L_x_4224) ;  /* 0x0000003400200947 */ /* 0x00efea0003800000 */
[----:B------:R-:W-:Y:S01]  /*145910*/  IADD3 R103, PT, PT, R97, 0x1, -R38 ;  /* 0x0000000161677810 */ /* 0x000fe20007ffe826 */
[----:B------:R-:W-:Y:S01]  /*145920*/  VIADD R96, R3, 0xffffffff ;  /* 0xffffffff03607836 */ /* 0x000fe20000000000 */
[C---:B------:R-:W-:Y:S01]  /*145930*/  R2UR UR4, R84.reuse ;  /* 0x00000000540472ca */ /* 0x040fe200000e0000 */
[----:B------:R-:W-:Y:S01]  /*145940*/  BSSY.RECONVERGENT B1, `(.L_x_4225) ;  /* 0x000033e000017945 */ /* 0x000fe20003800200 */
[----:B------:R-:W-:Y:S01]  /*145950*/  ISETP.GT.AND P0, PT, R103, RZ, PT ;  /* 0x000000ff6700720c */ /* 0x000fe20003f04270 */
[----:B------:R-:W-:Y:S01]  /*145960*/  IMAD.MOV.U32 R111, RZ, RZ, R103 ;  /* 0x000000ffff6f7224 */ /* 0x000fe200078e0067 */
[C---:B------:R-:W-:Y:S01]  /*145970*/  R2UR UR5, R85.reuse ;  /* 0x00000000550572ca */ /* 0x040fe200000e0000 */
[--C-:B------:R-:W-:Y:S01]  /*145980*/  IMAD.MOV.U32 R109, RZ, RZ, R96.reuse ;  /* 0x000000ffff6d7224 */ /* 0x100fe200078e0060 */
[----:B------:R-:W-:Y:S01]  /*145990*/  R2UR UR8, R84 ;  /* 0x00000000540872ca */ /* 0x000fe200000e0000 */
[----:B------:R-:W-:Y:S01]  /*1459a0*/  IMAD.MOV.U32 R107, RZ, RZ, R96 ;  /* 0x000000ffff6b7224 */ /* 0x000fe200078e0060 */
[----:B------:R-:W-:Y:S01]  /*1459b0*/  R2UR UR9, R85 ;  /* 0x00000000550972ca */ /* 0x000fe200000e0000 */
[----:B-1----:R-:W-:Y:S01]  /*1459c0*/  IMAD.IADD R99, R113, 0x1, R97 ;  /* 0x0000000171637824 */ /* 0x002fe200078e0261 */
[----:B------:R-:W-:-:S02]  /*1459d0*/  IADD3 R104, P1, PT, R97, R94, RZ ;  /* 0x0000005e61687210 */ /* 0x000fc40007f3e0ff */
[----:B------:R-:W-:Y:S02]  /*1459e0*/  IADD3 R100, P2, PT, R3, R94, RZ ;  /* 0x0000005e03647210 */ /* 0x000fe40007f5e0ff */
        /* <DEDUP_REMOVED lines=8> */
.L_x_4254:
        /* <DEDUP_REMOVED lines=14> */
[----:B------:R-:W-:Y:S01]  /*145b50*/  R2UR UR11, R85 ;  /* 0x00000000550b72ca */ /* 0x000fe200000e0000 */
[----:B------:R2:W-:Y:S04]  /*145b60*/  STG.E.64 desc[UR4][R92.64+0x2738], R138 ;  /* 0x0027388a5c007986 */ /* 0x0005e8000c101b04 */
[----:B------:R2:W-:Y:S04]  /*145b70*/  STG.E.64 desc[UR8][R92.64+0x2740], R118 ;  /* 0x002740765c007986 */ /* 0x0005e8000c101b08 */
[----:B------:R-:W3:Y:S04]  /*145b80*/  LDG.E R107, desc[UR12][R88.64+0xe0] ;  /* 0x0000e00c586b7981 */ /* 0x000ee8000c1e1900 */
[----:B------:R-:W5:Y:S01]  /*145b90*/  LDG.E R103, desc[UR10][R88.64+0xdc] ;  /* 0x0000dc0a58677981 */ /* 0x000f62000c1e1900 */
[----:B------:R-:W-:-:S02]  /*145ba0*/  R2UR UR14, R84 ;  /* 0x00000000540e72ca */ /* 0x000fc400000e0000 */
[----:B------:R-:W-:Y:S01]  /*145bb0*/  R2UR UR15, R85 ;  /* 0x00000000550f72ca */ /* 0x000fe200000e0000 */
[----:B------:R-:W-:Y:S02]  /*145bc0*/  IMAD.MOV.U32 R114, RZ, RZ, 0x0 ;  /* 0x00000000ff727424 */ /* 0x000fe400078e00ff */
[----:B------:R-:W-:Y:S01]  /*145bd0*/  IMAD.MOV.U32 R115, RZ, RZ, -0x3f56d000 ;  /* 0xc0a93000ff737424 */ /* 0x000fe200078e00ff */
[----:B------:R2:W-:Y:S01]  /*145be0*/  STG.E.64 desc[UR8][R92.64+0x2760], RZ ;  /* 0x002760ff5c007986 */ /* 0x0005e2000c101b08 */
[----:B------:R-:W-:Y:S03]  /*145bf0*/  BSSY.RECONVERGENT B0, `(.L_x_4227) ;  /* 0x00002cb000007945 */ /* 0x000fe60003800200 */
[----:B------:R2:W-:Y:S01]  /*145c00*/  STG.E.64 desc[UR4][R92.64+0x2758], R114 ;  /* 0x002758725c007986 */ /* 0x0005e2000c101b04 */
[----:B---3--:R-:W-:Y:S02]  /*145c10*/  LOP3.LUT R98, RZ, R107, RZ, 0x33, !PT ;  /* 0x0000006bff627212 */ /* 0x008fe400078e33ff */
[----:B-----5:R-:W-:-:S03]  /*145c20*/  LOP3.LUT R38, RZ, R103, RZ, 0x33, !PT ;  /* 0x00000067ff267212 */ /* 0x020fc600078e33ff */
[----:B-1----:R-:W-:Y:S02]  /*145c30*/  IMAD.IADD R111, R97, 0x1, R98 ;  /* 0x00000001616f7824 */ /* 0x002fe400078e0262 */
[----:B------:R-:W-:-:S03]  /*145c40*/  IMAD.IADD R38, R3, 0x1, R38 ;  /* 0x0000000103267824 */ /* 0x000fc600078e0226 */
[C---:B------:R-:W-:Y:S02]  /*145c50*/  ISETP.GT.AND P1, PT, R111.reuse, RZ, PT ;  /* 0x000000ff6f00720c */ /* 0x040fe40003f24270 */
[C---:B------:R-:W-:Y:S02]  /*145c60*/  ISETP.GE.AND P2, PT, R38.reuse, 0x1, PT ;  /* 0x000000012600780c */ /* 0x040fe40003f46270 */
[----:B------:R-:W-:Y:S02]  /*145c70*/  ISETP.EQ.AND P3, PT, R38, RZ, P1 ;  /* 0x000000ff2600720c */ /* 0x000fe40000f62270 */
[C---:B------:R-:W-:Y:S02]  /*145c80*/  ISETP.NE.OR P1, PT, R111.reuse, RZ, !P2 ;  /* 0x000000ff6f00720c */ /* 0x040fe40005725670 */
[----:B------:R-:W-:Y:S01]  /*145c90*/  IADD3 R109, PT, PT, R111, -0x1, R38 ;  /* 0xffffffff6f6d7810 */ /* 0x000fe20007ffe026 */
[----:B------:R2:W-:Y:S04]  /*145ca0*/  STG.E desc[UR10][R88.64+0xec], R38 ;  /* 0x0000ec2658007986 */ /* 0x0005e8000c10190a */
[----:B------:R2:W-:Y:S04]  /*145cb0*/  STG.E desc[UR12][R88.64+0xf0], R111 ;  /* 0x0000f06f58007986 */ /* 0x0005e8000c10190c */
[----:B------:R2:W-:Y:S02]  /*145cc0*/  STG.E desc[UR14][R88.64+0xf4], R109 ;  /* 0x0000f46d58007986 */ /* 0x0005e4000c10190e */
[----:B------:R-:W-:Y:S05]  /*145cd0*/  @P1 BRA !P3, `(.L_x_4228) ;  /* 0x0000001400201947 */ /* 0x000fea0005800000 */
[----:B------:R-:W-:Y:S02]  /*145ce0*/  ISETP.NE.AND P1, PT, R38, 0x1, PT ;  /* 0x000000012600780c */ /* 0x000fe40003f25270 */
[----:B------:R-:W-:-:S13]  /*145cf0*/  ISETP.NE.AND P2, PT, R111, 0x1, PT ;  /* 0x000000016f00780c */ /* 0x000fda0003f45270 */
[----:B------:R-:W-:Y:S05]  /*145d00*/  @P1 BRA P2, `(.L_x_4229) ;  /* 0x0000000800ac1947 */ /* 0x000fea0001000000 */
[C---:B------:R-:W-:Y:S02]  /*145d10*/  ISETP.NE.AND P1, PT, R38.reuse, RZ, PT ;  /* 0x000000ff2600720c */ /* 0x040fe40003f25270 */
        /* <DEDUP_REMOVED lines=45> */
[----:B------:R-:W3:Y:S04]  /*145ff0*/  LDG.E.U8 R102, desc[UR14][R100.64] ;  /* 0x0000000e64667981 */ /* 0x000ee8000c1e1100 */
[----:B------:R-:W4:Y:S04]  /*146000*/  LDG.E.U8 R98, desc[UR16][R114.64+0x1b] ;  /* 0x00001b1072627981 */ /* 0x000f28000c1e1100 */
[----:B------:R-:W2:Y:S04]  /*146010*/  LDG.E.S8 R38, desc[UR10][R104.64+0x1b] ;  /* 0x00001b0a68267981 */ /* 0x000ea8000c1e1300 */
[----:B------:R-:W2:Y:S01]  /*146020*/  LDG.E R106, desc[UR8][R88.64+0xf4] ;  /* 0x0000f408586a7981 */ /* 0x000ea2000c1e1900 */
[----:B------:R-:W-:Y:S01]  /*146030*/  UMOV UR5, 0x57d19 ;  /* 0x00057d1900057882 */ /* 0x000fe20000000000 */
[----:B---3--:R-:W-:-:S02]  /*146040*/  PRMT R102, R102, 0x3340, R109 ;  /* 0x0000334066667816 */ /* 0x008fc4000000006d */
[----:B----4-:R-:W-:-:S04]  /*146050*/  PRMT R109, R98, 0x3340, RZ ;  /* 0x00003340626d7816 */ /* 0x010fc800000000ff */
        /* <DEDUP_REMOVED lines=10> */
.L_x_4231:
[----:B------:R-:W-:Y:S05]  /*146100*/  BSYNC.RECONVERGENT B10 ;  /* 0x00000000000a7941 */ /* 0x000fea0003800200 */
.L_x_4230:
        /* <DEDUP_REMOVED lines=16> */
[----:B------:R-:W-:-:S05]  /*146210*/  IMAD.WIDE R114, R115, 0x8, R90 ;  /* 0x0000000873727825 */ /* 0x000fca00078e025a */
[----:B------:R-:W2:Y:S01]  /*146220*/  LDG.E.64 R110, desc[UR4][R114.64] ;  /* 0x00000004726e7981 */ /* 0x000ea2000c1e1b00 */
[----:B------:R-:W-:Y:S01]  /*146230*/  UMOV UR4, 0xff800000 ;  /* 0xff80000000047882 */ /* 0x000fe20000000000 */
[----:B------:R-:W-:Y:S02]  /*146240*/  UMOV UR5, 0x41cdcd64 ;  /* 0x41cdcd6400057882 */ /* 0x000fe40000000000 */
[----:B------:R-:W-:Y:S01]  /*146250*/  DSETP.GT.AND P1, PT, |R106|, UR4, PT ;  /* 0x000000046a007e2a */ /* 0x000fe2000bf24200 */
[----:B------:R-:W-:Y:S01]  /*146260*/  UMOV UR4, 0xcccccccd ;  /* 0xcccccccd00047882 */ /* 0x000fe20000000000 */
[----:B------:R-:W-:Y:S01]  /*146270*/  UMOV UR5, 0x4016cccc ;  /* 0x4016cccc00057882 */ /* 0x000fe20000000000 */
[----:B------:R-:W-:-:S11]  /*146280*/  IMAD.MOV.U32 R108, RZ, RZ, 0x1 ;  /* 0x00000001ff6c7424 */ /* 0x000fd600078e00ff */
[----:B---3--:R-:W-:Y:S02]  /*146290*/  @P1 IMAD.MOV.U32 R106, RZ, RZ, 0x0 ;  /* 0x00000000ff6a1424 */ /* 0x008fe400078e00ff */
[----:B------:R-:W-:Y:S01]  /*1462a0*/  @P1 IMAD.MOV.U32 R107, RZ, RZ, 0x7ff00000 ;  /* 0x7ff00000ff6b1424 */ /* 0x000fe200078e00ff */
[----:B------:R-:W-:Y:S01]  /*1462b0*/  BSSY.RECONVERGENT B10, `(.L_x_4232) ;  /* 0x00000220000a7945 */ /* 0x000fe20003800200 */
[----:B--2---:R-:W-:-:S07]  /*1462c0*/  DADD R116, R110, R116 ;  /* 0x000000006e747229 */ /* 0x004fce0000000074 */
[----:B------:R2:W-:Y:S02]  /*1462d0*/  STG.E.64 desc[UR8][R92.64+0x2758], R116 ;  /* 0x002758745c007986 */ /* 0x0005e4000c101b08 */
[----:B--2---:R-:W-:Y:S02]  /*1462e0*/  @P1 IMAD.MOV.U32 R116, RZ, RZ, 0x0 ;  /* 0x00000000ff741424 */ /* 0x004fe400078e00ff */
[----:B------:R-:W-:-:S06]  /*1462f0*/  @P1 IMAD.MOV.U32 R117, RZ, RZ, -0x40100000 ;  /* 0xbff00000ff751424 */ /* 0x000fcc00078e00ff */
[----:B------:R-:W-:-:S08]  /*146300*/  DADD R110, R116, -UR4 ;  /* 0x80000004746e7e29 */ /* 0x000fd00008000000 */
[----:B----4-:R-:W-:-:S06]  /*146310*/  DADD R110, R110, R102 ;  /* 0x000000006e6e7229 */ /* 0x010fcc0000000066 */
[----:B------:R-:W2:Y:S02]  /*146320*/  MUFU.RCP64H R109, R111 ;  /* 0x0000006f006d7308 */ /* 0x000ea40000001800 */
        /* <DEDUP_REMOVED lines=26> */
.L_x_4233:
[----:B------:R-:W-:Y:S05]  /*1464d0*/  BSYNC.RECONVERGENT B10 ;  /* 0x00000000000a7941 */ /* 0x000fea0003800200 */
.L_x_4232:
        /* <DEDUP_REMOVED lines=34> */
[----:B01----:R-:W-:Y:S05]  /*146700*/  CALL.REL.NOINC `($__internal_0_$__cuda_sm20_div_rn_f64_full) ;  /* 0x0000003000647944 */ /* 0x003fea0003c00000 */
.L_x_4235:
[----:B------:R-:W-:Y:S05]  /*146710*/  BSYNC.RECONVERGENT B10 ;  /* 0x00000000000a7941 */ /* 0x000fea0003800200 */
.L_x_4234:
        /* <DEDUP_REMOVED lines=10> */
.L_x_4229:
        /* <DEDUP_REMOVED lines=11> */
[----:B--2---:R-:W2:Y:S01]  /*146870*/  LDG.E.S8 R115, desc[UR4][R140.64] ;  /* 0x000000048c737981 */ /* 0x004ea2000c1e1300 */
[----:B------:R-:W-:-:S03]  /*146880*/  R2UR UR13, R85 ;  /* 0x00000000550d72ca */ /* 0x000fc600000e0000 */
[----:B------:R-:W2:Y:S04]  /*146890*/  LDG.E.S8 R38, desc[UR8][R116.64+0x1b] ;  /* 0x00001b0874267981 */ /* 0x000ea8000c1e1300 */
[----:B------:R-:W3:Y:S06]  /*1468a0*/  LDG.E.S8 R98, desc[UR10][R100.64] ;  /* 0x0000000a64627981 */ /* 0x000eec000c1e1300 */
[----:B------:R-:W3:Y:S01]  /*1468b0*/  LDG.E.S8 R111, desc[UR12][R104.64+0x1b] ;  /* 0x00001b0c686f7981 */ /* 0x000ee2000c1e1300 */
[----:B------:R-:W-:-:S02]  /*1468c0*/  UMOV UR4, 0x50 ;  /* 0x0000005000047882 */ /* 0x000fc40000000000 */
[----:B------:R-:W-:Y:S01]  /*1468d0*/  LEA R109, R109, UR4, 0x3 ;  /* 0x000000046d6d7c11 */ /* 0x000fe2000f8e18ff */
[----:B--2---:R-:W-:-:S05]  /*1468e0*/  IMAD R38, R115, 0x5, R38 ;  /* 0x0000000573267824 */ /* 0x004fca00078e0226 */
[----:B------:R-:W-:-:S04]  /*1468f0*/  LEA R102, R38, 0x10000, 0x3 ;  /* 0x0001000026667811 */ /* 0x000fc800078e18ff */
[----:B------:R-:W1:Y:S01]  /*146900*/  LDC.64 R114, c[0x3][R102+-0x4d68] ;  /* 0x00eca60066727b82 */ /* 0x000e620000000a00 */
[----:B---3--:R-:W-:-:S07]  /*146910*/  IMAD R98, R98, 0x5, R111 ;  /* 0x0000000562627824 */ /* 0x008fce00078e026f */
        /* <DEDUP_REMOVED lines=10> */
[----:B------:R-:W-:-:S05]  /*1469c0*/  IMAD.WIDE R114, R107, 0x8, R90 ;  /* 0x000000086b727825 */ /* 0x000fca00078e025a */
        /* <DEDUP_REMOVED lines=9> */
[----:B-1----:R-:W3:Y:S04]  /*146a60*/  LDG.E.S8 R111, desc[UR12][R140.64] ;  /* 0x0000000c8c6f7981 */ /* 0x002ee8000c1e1300 */
[----:B------:R-:W3:Y:S04]  /*146a70*/  LDG.E.S8 R102, desc[UR14][R116.64+0x1b] ;  /* 0x00001b0e74667981 */ /* 0x000ee8000c1e1300 */
[----:B------:R-:W5:Y:S04]  /*146a80*/  LDG.E R108, desc[UR10][R88.64+0xf4] ;  /* 0x0000f40a586c7981 */ /* 0x000f68000c1e1900 */
[----:B------:R-:W4:Y:S04]  /*146a90*/  LDG.E.S8 R98, desc[UR16][R100.64] ;  /* 0x0000001064627981 */ /* 0x000f28000c1e1300 */
[----:B------:R-:W4:Y:S01]  /*146aa0*/  LDG.E.S8 R109, desc[UR18][R104.64+0x1b] ;  /* 0x00001b12686d7981 */ /* 0x000f22000c1e1300 */
[----:B---3--:R-:W-:Y:S01]  /*146ab0*/  IMAD R102, R111, 0x5, R102 ;  /* 0x000000056f667824 */ /* 0x008fe200078e0266 */
[----:B-----5:R-:W-:-:S04]  /*146ac0*/  LEA R108, R108, UR4, 0x3 ;  /* 0x000000046c6c7c11 */ /* 0x020fc8000f8e18ff */
[----:B------:R-:W-:Y:S01]  /*146ad0*/  LEA R110, R102, 0x10000, 0x3 ;  /* 0x00010000666e7811 */ /* 0x000fe200078e18ff */
[----:B----4-:R-:W-:-:S05]  /*146ae0*/  IMAD R98, R98, 0x5, R109 ;  /* 0x0000000562627824 */ /* 0x010fca00078e026d */
[----:B------:R-:W1:Y:S01]  /*146af0*/  LDC.64 R110, c[0x3][R110+-0x4e30] ;  /* 0x00ec74006e6e7b82 */ /* 0x000e620000000a00 */
[----:B------:R-:W-:-:S07]  /*146b00*/  LEA R98, R98, 0x10000, 0x3 ;  /* 0x0001000062627811 */ /* 0x000fce00078e18ff */
[----:B------:R-:W1:Y:S08]  /*146b10*/  LDC.64 R108, c[0x3][R108+0x5fa0] ;  /* 0x00d7e8006c6c7b82 */ /* 0x000e700000000a00 */
[----:B------:R-:W3:Y:S01]  /*146b20*/  LDC.64 R116, c[0x3][R98+-0x4e30] ;  /* 0x00ec740062747b82 */ /* 0x000ee20000000a00 */
[----:B------:R-:W-:Y:S01]  /*146b30*/  R2UR UR4, R84 ;  /* 0x00000000540472ca */ /* 0x000fe200000e0000 */
[----:B-1----:R-:W-:-:S08]  /*146b40*/  DADD R114, R108, R110 ;  /* 0x000000006c727229 */ /* 0x002fd0000000006e */
[----:B---3--:R-:W-:-:S07]  /*146b50*/  DADD R116, R114, R116 ;  /* 0x0000000072747229 */ /* 0x008fce0000000074 */
[----:B------:R1:W-:Y:S04]  /*146b60*/  STG.E.64 desc[UR4][R92.64+0x2758], R116 ;  /* 0x002758745c007986 */ /* 0x0003e8000c101b04 */
[----:B------:R-:W3:Y:S02]  /*146b70*/  LDG.E R102, desc[UR8][R88.64+0xcc] ;  /* 0x0000cc0858667981 */ /* 0x000ee4000c1e1900 */
[----:B---3--:R-:W-:-:S04]  /*146b80*/  IMAD R102, R103, R102, R38 ;  /* 0x0000006667667224 */ /* 0x008fc800078e0226 */
[----:B------:R-:W-:Y:S02]  /*146b90*/  VIADD R115, R102, 0x271 ;  /* 0x0000027166737836 */ /* 0x000fe40000000000 */
[----:B------:R-:W3:Y:S02]  /*146ba0*/  LDG.E.64 R102, desc[UR4][R92.64+0x2720] ;  /* 0x002720045c667981 */ /* 0x000ee4000c1e1b00 */
[----:B------:R-:W-:-:S06]  /*146bb0*/  IMAD.WIDE R114, R115, 0x8, R90 ;  /* 0x0000000873727825 */ /* 0x000fcc00078e025a */
[----:B------:R-:W1:Y:S01]  /*146bc0*/  LDG.E.64 R114, desc[UR4][R114.64] ;  /* 0x0000000472727981 */ /* 0x000e62000c1e1b00 */
[----:B------:R-:W-:Y:S01]  /*146bd0*/  UMOV UR4, 0xff800000 ;  /* 0xff80000000047882 */ /* 0x000fe20000000000 */
[----:B------:R-:W-:Y:S02]  /*146be0*/  UMOV UR5, 0x41cdcd64 ;  /* 0x41cdcd6400057882 */ /* 0x000fe40000000000 */
[----:B------:R-:W-:Y:S01]  /*146bf0*/  DSETP.GT.AND P1, PT, |R106|, UR4, PT ;  /* 0x000000046a007e2a */ /* 0x000fe2000bf24200 */
[----:B------:R-:W-:Y:S01]  /*146c00*/  UMOV UR4, 0xcccccccd ;  /* 0xcccccccd00047882 */ /* 0x000fe20000000000 */
[----:B------:R-:W-:Y:S01]  /*146c10*/  UMOV UR5, 0x4016cccc ;  /* 0x4016cccc00057882 */ /* 0x000fe20000000000 */
[----:B------:R-:W-:-:S11]  /*146c20*/  IMAD.MOV.U32 R108, RZ, RZ, 0x1 ;  /* 0x00000001ff6c7424 */ /* 0x000fd600078e00ff */
[----:B--2---:R-:W-:Y:S02]  /*146c30*/  @P1 IMAD.MOV.U32 R106, RZ, RZ, 0x0 ;  /* 0x00000000ff6a1424 */ /* 0x004fe400078e00ff */
[----:B------:R-:W-:Y:S01]  /*146c40*/  @P1 IMAD.MOV.U32 R107, RZ, RZ, 0x7ff00000 ;  /* 0x7ff00000ff6b1424 */ /* 0x000fe200078e00ff */
[----:B------:R-:W-:Y:S01]  /*146c50*/  BSSY.RECONVERGENT B10, `(.L_x_4237) ;  /* 0x00000220000a7945 */ /* 0x000fe20003800200 */
[----:B-1----:R-:W-:-:S07]  /*146c60*/  DADD R116, R116, R114 ;  /* 0x0000000074747229 */ /* 0x002fce0000000072 */
[----:B------:R1:W-:Y:S02]  /*146c70*/  STG.E.64 desc[UR8][R92.64+0x2758], R116 ;  /* 0x002758745c007986 */ /* 0x0003e4000c101b08 */
        /* <DEDUP_REMOVED lines=31> */
.L_x_4238:
[----:B------:R-:W-:Y:S05]  /*146e70*/  BSYNC.RECONVERGENT B10 ;  /* 0x00000000000a7941 */ /* 0x000fea0003800200 */
.L_x_4237:
        /* <DEDUP_REMOVED lines=35> */
.L_x_4240:
[----:B------:R-:W-:Y:S05]  /*1470b0*/  BSYNC.RECONVERGENT B10 ;  /* 0x00000000000a7941 */ /* 0x000fea0003800200 */
.L_x_4239:
        /* <DEDUP_REMOVED lines=10> */
.L_x_4228:
        /* <DEDUP_REMOVED lines=17> */
[----:B------:R-:W2:Y:S01]  /*147270*/  LDG.E.U8 R38, desc[UR16][R104.64+0x1b] ;  /* 0x00001b1068267981 */ /* 0x000ea2000c1e1100 */
        /* <DEDUP_REMOVED lines=25> */
[----:B------:R-:W-:-:S04]  /*147410*/  LEA R102, R102, UR5, 0x3 ;  /* 0x0000000566667c11 */ /* 0x000fc8000f8e18ff */
[----:B------:R-:W1:Y:S08]  /*147420*/  LDC.64 R116, c[0x3][R102+0x2710] ;  /* 0x00c9c40066747b82 */ /* 0x000e700000000a00 */
[----:B------:R-:W1:Y:S02]  /*147430*/  LDC.64 R110, c[0x3][R110+0x2710] ;  /* 0x00c9c4006e6e7b82 */ /* 0x000e640000000a00 */
[----:B-1----:R-:W-:-:S07]  /*147440*/  DADD R116, R110, R116 ;  /* 0x000000006e747229 */ /* 0x002fce0000000074 */
[----:B------:R1:W-:Y:S04]  /*147450*/  STG.E.64 desc[UR8][R92.64+0x2758], R116 ;  /* 0x002758745c007986 */ /* 0x0003e8000c101b08 */
[----:B------:R-:W2:Y:S01]  /*147460*/  LDG.E R98, desc[UR10][R88.64+0xcc] ;  /* 0x0000cc0a58627981 */ /* 0x000ea2000c1e1900 */
[----:B------:R-:W-:Y:S02]  /*147470*/  IMAD R111, R122, 0x4ef, R107 ;  /* 0x000004ef7a6f7824 */ /* 0x000fe400078e026b */
[----:B------:R-:W-:Y:S02]  /*147480*/  VIADD R38, R103, 0xffffffff ;  /* 0xffffffff67267836 */ /* 0x000fe40000000000 */
[----:B------:R-:W-:-:S04]  /*147490*/  VIADD R111, R111, 0x270 ;  /* 0x000002706f6f7836 */ /* 0x000fc80000000000 */
[----:B--2---:R-:W-:-:S04]  /*1474a0*/  IMAD R103, R38, R98, R111 ;  /* 0x0000006226677224 */ /* 0x004fc800078e026f */
[----:B------:R-:W-:-:S06]  /*1474b0*/  IMAD.WIDE R106, R103, 0x8, R90 ;  /* 0x00000008676a7825 */ /* 0x000fcc00078e025a */
        /* <DEDUP_REMOVED lines=26> */
[----:B------:R-:W2:Y:S04]  /*147660*/  LDG.E.64 R102, desc[UR4][R92.64+0x2720] ;  /* 0x002720045c667981 */ /* 0x000ea8000c1e1b00 */
[----:B------:R3:W-:Y:S04]  /*147670*/  STG.E.64 desc[UR4][R92.64+0x2760], R106 ;  /* 0x0027606a5c007986 */ /* 0x0007e8000c101b04 */
[----:B------:R-:W4:Y:S02]  /*147680*/  LDG.E R98, desc[UR8][R88.64+0xcc] ;  /* 0x0000cc0858627981 */ /* 0x000f24000c1e1900 */
[----:B----4-:R-:W-:-:S04]  /*147690*/  IMAD R98, R38, R98, R111 ;  /* 0x0000006226627224 */ /* 0x010fc800078e026f */
[----:B------:R-:W-:-:S04]  /*1476a0*/  VIADD R141, R98, 0xfffffd8f ;  /* 0xfffffd8f628d7836 */ /* 0x000fc80000000000 */
[----:B------:R-:W-:-:S05]  /*1476b0*/  IMAD.WIDE R140, R141, 0x8, R90 ;  /* 0x000000088d8c7825 */ /* 0x000fca00078e025a */
[----:B------:R-:W4:Y:S01]  /*1476c0*/  LDG.E.64 R114, desc[UR4][R140.64] ;  /* 0x000000048c727981 */ /* 0x000f22000c1e1b00 */
[----:B------:R-:W-:Y:S01]  /*1476d0*/  UMOV UR4, 0xff800000 ;  /* 0xff80000000047882 */ /* 0x000fe20000000000 */
[----:B------:R-:W-:Y:S01]  /*1476e0*/  UMOV UR5, 0x41cdcd64 ;  /* 0x41cdcd6400057882 */ /* 0x000fe20000000000 */
[----:B------:R-:W-:Y:S01]  /*1476f0*/  IMAD.MOV.U32 R108, RZ, RZ, 0x1 ;  /* 0x00000001ff6c7424 */ /* 0x000fe200078e00ff */
        /* <DEDUP_REMOVED lines=8> */
[----:B--2---:R-:W-:-:S06]  /*147780*/  DADD R110, R110, R102 ;  /* 0x000000006e6e7229 */ /* 0x004fcc0000000066 */
[----:B------:R-:W3:Y:S01]  /*147790*/  MUFU.RCP64H R109, R111 ;  /* 0x0000006f006d7308 */ /* 0x000ee20000001800 */
[----:B------:R-:W-:Y:S02]  /*1477a0*/  R2UR UR4, R84 ;  /* 0x00000000540472ca */ /* 0x000fe400000e0000 */
[----:B------:R-:W-:Y:S01]  /*1477b0*/  R2UR UR5, R85 ;  /* 0x00000000550572ca */ /* 0x000fe200000e0000 */
[----:B---3--:R-:W-:-:S08]  /*1477c0*/  DFMA R106, -R110, R108, 1 ;  /* 0x3ff000006e6a742b */ /* 0x008fd0000000016c */
        /* <DEDUP_REMOVED lines=28> */
.L_x_4243:
[----:B------:R-:W-:Y:S05]  /*147990*/  BSYNC.RECONVERGENT B10 ;  /* 0x00000000000a7941 */ /* 0x000fea0003800200 */
.L_x_4242:
        /* <DEDUP_REMOVED lines=35> */
.L_x_4245:
[----:B------:R-:W-:Y:S05]  /*147bd0*/  BSYNC.RECONVERGENT B10 ;  /* 0x00000000000a7941 */ /* 0x000fea0003800200 */
.L_x_4244:
        /* <DEDUP_REMOVED lines=9> */
.L_x_4246:
[C---:B------:R-:W-:Y:S02]  /*147c70*/  R2UR UR8, R84.reuse ;  /* 0x00000000540872ca */ /* 0x040fe400000e0000 */
[C---:B------:R-:W-:Y:S02]  /*147c80*/  R2UR UR9, R85.reuse ;  /* 0x00000000550972ca */ /* 0x040fe400000e0000 */
[----:B------:R-:W-:Y:S02]  /*147c90*/  R2UR UR4, R84 ;  /* 0x00000000540472ca */ /* 0x000fe400000e0000 */
[----:B------:R-:W-:-:S09]  /*147ca0*/  R2UR UR5, R85 ;  /* 0x00000000550572ca */ /* 0x000fd200000e0000 */
[----:B------:R2:W-:Y:S04]  /*147cb0*/  STG.E.64 desc[UR8][R92.64+0x2740], R114 ;  /* 0x002740725c007986 */ /* 0x0005e8000c101b08 */
[----:B------:R2:W-:Y:S01]  /*147cc0*/  STG.E.64 desc[UR4][R92.64+0x2738], R116 ;  /* 0x002738745c007986 */ /* 0x0005e2000c101b04 */
[----:B------:R-:W-:Y:S05]  /*147cd0*/  BRA `(.L_x_4236) ;  /* 0x0000000800f07947 */ /* 0x000fea0003800000 */
.L_x_4241:
        /* <DEDUP_REMOVED lines=9> */
[-C--:B------:R-:W-:Y:S02]  /*147d70*/  LEA.HI.X.SX32 R143, R103, R95.reuse, 0x1, P1 ;  /* 0x0000005f678f7211 */ /* 0x080fe400008f0eff */
[----:B------:R-:W-:Y:S02]  /*147d80*/  LEA.HI.X.SX32 R141, R107, R95, 0x1, P2 ;  /* 0x0000005f6b8d7211 */ /* 0x000fe400010f0eff */
[----:B------:R-:W-:Y:S01]  /*147d90*/  R2UR UR14, R84 ;  /* 0x00000000540e72ca */ /* 0x000fe200000e0000 */
[----:B--2---:R-:W2:Y:S01]  /*147da0*/  LDG.E.U8 R115, desc[UR8][R142.64+0x1] ;  /* 0x000001088e737981 */ /* 0x004ea2000c1e1100 */
[----:B------:R-:W-:-:S02]  /*147db0*/  R2UR UR15, R85 ;  /* 0x00000000550f72ca */ /* 0x000fc400000e0000 */
[C---:B------:R-:W-:Y:S01]  /*147dc0*/  R2UR UR16, R84.reuse ;  /* 0x00000000541072ca */ /* 0x040fe200000e0000 */
[----:B------:R-:W2:Y:S01]  /*147dd0*/  LDG.E.U8 R108, desc[UR10][R142.64] ;  /* 0x0000000a8e6c7981 */ /* 0x000ea2000c1e1100 */
[C---:B------:R-:W-:Y:S02]  /*147de0*/  R2UR UR17, R85.reuse ;  /* 0x00000000551172ca */ /* 0x040fe400000e0000 */
[C---:B------:R-:W-:Y:S01]  /*147df0*/  R2UR UR4, R84.reuse ;  /* 0x00000000540472ca */ /* 0x040fe200000e0000 */
[----:B------:R-:W5:Y:S01]  /*147e00*/  LDG.E.U8 R106, desc[UR12][R140.64+0x1b] ;  /* 0x00001b0c8c6a7981 */ /* 0x000f62000c1e1100 */
[C---:B------:R-:W-:Y:S02]  /*147e10*/  R2UR UR5, R85.reuse ;  /* 0x00000000550572ca */ /* 0x040fe400000e0000 */
[----:B------:R-:W-:Y:S02]  /*147e20*/  R2UR UR18, R84 ;  /* 0x00000000541272ca */ /* 0x000fe400000e0000 */
[----:B------:R-:W-:Y:S01]  /*147e30*/  R2UR UR19, R85 ;  /* 0x00000000551372ca */ /* 0x000fe200000e0000 */
[----:B------:R-:W4:Y:S04]  /*147e40*/  LDG.E.U8 R98, desc[UR14][R104.64+0x1b] ;  /* 0x00001b0e68627981 */ /* 0x000f28000c1e1100 */
[----:B------:R-:W4:Y:S04]  /*147e50*/  LDG.E.U8 R111, desc[UR16][R104.64+0x1a] ;  /* 0x00001a10686f7981 */ /* 0x000f28000c1e1100 */
[----:B------:R-:W3:Y:S04]  /*147e60*/  LDG.E.S8 R110, desc[UR4][R140.64+0x1c] ;  /* 0x00001c048c6e7981 */ /* 0x000ee8000c1e1300 */
[----:B------:R-:W3:Y:S01]  /*147e70*/  LDG.E.U8 R38, desc[UR18][R100.64] ;  /* 0x0000001264267981 */ /* 0x000ee2000c1e1100 */
[----:B------:R-:W-:Y:S01]  /*147e80*/  UMOV UR5, 0x5197d ;  /* 0x0005197d00057882 */ /* 0x000fe20000000000 */
[----:B------:R-:W-:-:S02]  /*147e90*/  UMOV UR4, 0x50 ;  /* 0x0000005000047882 */ /* 0x000fc40000000000 */
[----:B------:R-:W-:Y:S01]  /*147ea0*/  LEA R109, R109, UR4, 0x3 ;  /* 0x000000046d6d7c11 */ /* 0x000fe2000f8e18ff */
[----:B------:R-:W-:Y:S01]  /*147eb0*/  UMOV UR6, 0x57d19 ;  /* 0x00057d1900067882 */ /* 0x000fe20000000000 */
[----:B--2---:R-:W-:Y:S02]  /*147ec0*/  PRMT R108, R108, 0x3340, R115 ;  /* 0x000033406c6c7816 */ /* 0x004fe40000000073 */
[----:B-----5:R-:W-:-:S04]  /*147ed0*/  PRMT R115, R106, 0x3340, RZ ;  /* 0x000033406a737816 */ /* 0x020fc800000000ff */
[----:B------:R-:W-:Y:S02]  /*147ee0*/  PRMT R115, R108, 0x5410, R115 ;  /* 0x000054106c737816 */ /* 0x000fe40000000073 */
[----:B----4-:R-:W-:-:S03]  /*147ef0*/  PRMT R98, R111, 0x3340, R98 ;  /* 0x000033406f627816 */ /* 0x010fc60000000062 */
[----:B---3--:R-:W-:Y:S01]  /*147f00*/  IDP.4A.S8.U8 R110, R115, UR5, R110 ;  /* 0x00000005736e7c26 */ /* 0x008fe2000800026e */
[----:B------:R-:W-:-:S04]  /*147f10*/  PRMT R111, R38, 0x3340, RZ ;  /* 0x00003340266f7816 */ /* 0x000fc800000000ff */
        /* <DEDUP_REMOVED lines=18> */
[----:B------:R-:W-:Y:S02]  /*148040*/  R2UR UR22, R84 ;  /* 0x00000000541672ca */ /* 0x000fe400000e0000 */
[----:B------:R-:W-:Y:S01]  /*148050*/  R2UR UR23, R85 ;  /* 0x00000000551772ca */ /* 0x000fe200000e0000 */
[----:B--2---:R-:W-:-:S07]  /*148060*/  DADD R106, R114, R106 ;  /* 0x00000000726a7229 */ /* 0x004fce000000006a */
[----:B------:R2:W-:Y:S04]  /*148070*/  STG.E.64 desc[UR8][R92.64+0x2760], R106 ;  /* 0x0027606a5c007986 */ /* 0x0005e8000c101b08 */
[----:B-1----:R-:W3:Y:S04]  /*148080*/  LDG.E.U8 R115, desc[UR12][R142.64+0x1] ;  /* 0x0000010c8e737981 */ /* 0x002ee8000c1e1100 */
[----:B------:R-:W3:Y:S04]  /*148090*/  LDG.E.U8 R114, desc[UR14][R142.64] ;  /* 0x0000000e8e727981 */ /* 0x000ee8000c1e1100 */
        /* <DEDUP_REMOVED lines=23> */
[----:B------:R-:W-:-:S05]  /*148210*/  IMAD.IADD R110, R110, 0x1, -R111 ;  /* 0x000000016e6e7824 */ /* 0x000fca00078e0a6f */
[----:B------:R-:W-:-:S06]  /*148220*/  IABS R110, R110 ;  /* 0x0000006e006e7213 */ /* 0x000fcc0000000000 */
[----:B------:R-:W3:Y:S01]  /*148230*/  I2F.F64 R110, R110 ;  /* 0x0000006e006e7312 */ /* 0x000ee20000201c00 */
[----:B------:R-:W-:Y:S01]  /*148240*/  UMOV UR4, 0x64b31d04 ;  /* 0x64b31d0400047882 */ /* 0x000fe20000000000 */
[----:B------:R-:W-:Y:S01]  /*148250*/  UMOV UR5, 0x3feef3e8 ;  /* 0x3feef3e800057882 */ /* 0x000fe20000000000 */
[----:B-1----:R-:W-:-:S08]  /*148260*/  DADD R140, R116, R114 ;  /* 0x00000000748c7229 */ /* 0x002fd00000000072 */
[----:B--2---:R-:W-:-:S08]  /*148270*/  DADD R140, R140, R108 ;  /* 0x000000008c8c7229 */ /* 0x004fd0000000006c */
[----:B---3--:R-:W-:-:S07]  /*148280*/  DFMA R140, R110, -UR4, R140 ;  /* 0x800000046e8c7c2b */ /* 0x008fce000800008c */
[----:B------:R-:W-:Y:S04]  /*148290*/  STG.E.64 desc[UR8][R92.64+0x2758], R140 ;  /* 0x0027588c5c007986 */ /* 0x000fe8000c101b08 */
[----:B------:R-:W2:Y:S01]  /*1482a0*/  LDG.E R98, desc[UR10][R88.64+0xcc] ;  /* 0x0000cc0a58627981 */ /* 0x000ea2000c1e1900 */
[----:B------:R-:W-:Y:S02]  /*1482b0*/  R2UR UR4, R84 ;  /* 0x00000000540472ca */ /* 0x000fe400000e0000 */
[----:B------:R-:W-:Y:S01]  /*1482c0*/  R2UR UR5, R85 ;  /* 0x00000000550572ca */ /* 0x000fe200000e0000 */
[----:B--2---:R-:W-:-:S12]  /*1482d0*/  IMAD R98, R103, R98, R38 ;  /* 0x0000006267627224 */ /* 0x004fd800078e0226 */
[----:B------:R-:W2:Y:S01]  /*1482e0*/  LDG.E.64 R102, desc[UR4][R92.64+0x2720] ;  /* 0x002720045c667981 */ /* 0x000ea2000c1e1b00 */
[----:B------:R-:W-:-:S04]  /*1482f0*/  VIADD R143, R98, 0x271 ;  /* 0x00000271628f7836 */ /* 0x000fc80000000000 */
[----:B------:R-:W-:-:S05]  /*148300*/  IMAD.WIDE R142, R143, 0x8, R90 ;  /* 0x000000088f8e7825 */ /* 0x000fca00078e025a */
[----:B------:R-:W3:Y:S01]  /*148310*/  LDG.E.64 R110, desc[UR4][R142.64] ;  /* 0x000000048e6e7981 */ /* 0x000ee2000c1e1b00 */
[----:B------:R-:W-:Y:S01]  /*148320*/  UMOV UR4, 0xff800000 ;  /* 0xff80000000047882 */ /* 0x000fe20000000000 */
[----:B------:R-:W-:Y:S02]  /*148330*/  UMOV UR5, 0x41cdcd64 ;  /* 0x41cdcd6400057882 */ /* 0x000fe40000000000 */
[----:B------:R-:W-:Y:S01]  /*148340*/  DSETP.GT.AND P1, PT, |R106|, UR4, PT ;  /* 0x000000046a007e2a */ /* 0x000fe2000bf24200 */
[----:B------:R-:W-:Y:S01]  /*148350*/  UMOV UR4, 0xcccccccd ;  /* 0xcccccccd00047882 */ /* 0x000fe20000000000 */
[----:B------:R-:W-:Y:S01]  /*148360*/  UMOV UR5, 0x4016cccc ;  /* 0x4016cccc00057882 */ /* 0x000fe20000000000 */
[----:B------:R-:W-:-:S11]  /*148370*/  IMAD.MOV.U32 R108, RZ, RZ, 0x1 ;  /* 0x00000001ff6c7424 */ /* 0x000fd600078e00ff */
[----:B------:R-:W-:Y:S02]  /*148380*/  @P1 IMAD.MOV.U32 R106, RZ, RZ, 0x0 ;  /* 0x00000000ff6a1424 */ /* 0x000fe400078e00ff */
[----:B------:R-:W-:Y:S01]  /*148390*/  @P1 IMAD.MOV.U32 R107, RZ, RZ, 0x7ff00000 ;  /* 0x7ff00000ff6b1424 */ /* 0x000fe200078e00ff */
[----:B------:R-:W-:Y:S01]  /*1483a0*/  BSSY.RECONVERGENT B10, `(.L_x_4247) ;  /* 0x00000220000a7945 */ /* 0x000fe20003800200 */
[----:B---3--:R-:W-:-:S07]  /*1483b0*/  DADD R116, R140, R110 ;  /* 0x000000008c747229 */ /* 0x008fce000000006e */
[----:B------:R1:W-:Y:S02]  /*1483c0*/  STG.E.64 desc[UR8][R92.64+0x2758], R116 ;  /* 0x002758745c007986 */ /* 0x0003e4000c101b08 */
[----:B-1----:R-:W-:Y:S02]  /*1483d0*/  @P1 IMAD.MOV.U32 R116, RZ, RZ, 0x0 ;  /* 0x00000000ff741424 */ /* 0x002fe400078e00ff */
[----:B------:R-:W-:-:S06]  /*1483e0*/  @P1 IMAD.MOV.U32 R117, RZ, RZ, -0x40100000 ;  /* 0xbff00000ff751424 */ /* 0x000fcc00078e00ff */
[----:B------:R-:W-:-:S08]  /*1483f0*/  DADD R110, R116, -UR4 ;  /* 0x80000004746e7e29 */ /* 0x000fd00008000000 */
[----:B--2---:R-:W-:-:S06]  /*148400*/  DADD R110, R110, R102 ;  /* 0x000000006e6e7229 */ /* 0x004fcc0000000066 */
        /* <DEDUP_REMOVED lines=27> */
.L_x_4248:
[----:B------:R-:W-:Y:S05]  /*1485c0*/  BSYNC.RECONVERGENT B10 ;  /* 0x00000000000a7941 */ /* 0x000fea0003800200 */
.L_x_4247:
        /* <DEDUP_REMOVED lines=35> */
.L_x_4250:
[----:B------:R-:W-:Y:S05]  /*148800*/  BSYNC.RECONVERGENT B10 ;  /* 0x00000000000a7941 */ /* 0x000fea0003800200 */
.L_x_4249:
        /* <DEDUP_REMOVED lines=9> */
.L_x_4236:
[----:B------:R-:W-:Y:S05]  /*1488a0*/  BSYNC.RECONVERGENT B0 ;  /* 0x0000000000007941 */ /* 0x000fea0003800200 */
.L_x_4227:
[----:B------:R-:W-:Y:S02]  /*1488b0*/  R2UR UR4, R84 ;  /* 0x00000000540472ca */ /* 0x000fe400000e0000 */
[----:B------:R-:W-:-:S13]  /*1488c0*/  R2UR UR5, R85 ;  /* 0x00000000550572ca */ /* 0x000fda00000e0000 */
[----:B------:R-:W3:Y:S02]  /*1488d0*/  LDG.E R38, desc[UR4][R88.64+0xcc] ;  /* 0x0000cc0458267981 */ /* 0x000ee4000c1e1900 */
[----:B---3--:R-:W-:-:S04]  /*1488e0*/  IMAD R38, R96, R38, R99 ;  /* 0x0000002660267224 */ /* 0x008fc800078e0263 */
[----:B-12-4-:R-:W-:-:S04]  /*1488f0*/  VIADD R107, R38, 0x271 ;  /* 0x00000271266b7836 */ /* 0x016fc80000000000 */
[----:B------:R-:W-:-:S05]  /*148900*/  IMAD.WIDE R106, R107, 0x8, R90 ;  /* 0x000000086b6a7825 */ /* 0x000fca00078e025a */
[----:B------:R-:W2:Y:S01]  /*148910*/  LDG.E.64 R114, desc[UR4][R106.64] ;  /* 0x000000046a727981 */ /* 0x000ea2000c1e1b00 */
[----:B------:R-:W-:Y:S01]  /*148920*/  IMAD.MOV.U32 R102, RZ, RZ, -0x771c970f ;  /* 0x88e368f1ff667424 */ /* 0x000fe200078e00ff */
[----:B------:R-:W-:Y:S01]  /*148930*/  BSSY.RELIABLE B0, `(.L_x_4251) ;  /* 0x0000020000007945 */ /* 0x000fe20003800100 */
[----:B------:R-:W-:Y:S02]  /*148940*/  IMAD.MOV.U32 R103, RZ, RZ, 0x3ee4f8b5 ;  /* 0x3ee4f8b5ff677424 */ /* 0x000fe400078e00ff */
[----:B-----5:R-:W-:Y:S01]  /*148950*/  IMAD.MOV.U32 R38, RZ, RZ, R117 ;  /* 0x000000ffff267224 */ /* 0x020fe200078e0075 */
[C-C-:B--2---:R-:W-:Y:S01]  /*148960*/  DSETP.MAX.AND P2, P3, |R114|.reuse, |R116|.reuse, PT ;  /* 0x400000747200722a */ /* 0x144fe20003b4f200 */
[----:B------:R-:W-:Y:S01]  /*148970*/  IMAD.MOV.U32 R111, RZ, RZ, R115 ;  /* 0x000000ffff6f7224 */ /* 0x000fe200078e0073 */
[----:B------:R-:W-:-:S04]  /*148980*/  DADD R108, R114, -R116 ;  /* 0x00000000726c7229 */ /* 0x000fc80000000874 */
[----:B------:R-:W-:Y:S02]  /*148990*/  FSEL R111, |R111|, |R38|, P2 ;  /* 0x400000266f6f7208 */ /* 0x000fe40001000200 */
[----:B------:R-:W-:Y:S02]  /*1489a0*/  SEL R110, R114, R116, P2 ;  /* 0x00000074726e7207 */ /* 0x000fe40001000000 */
[----:B------:R-:W-:Y:S01]  /*1489b0*/  DSETP.GEU.AND P1, PT, |R108|, R102, PT ;  /* 0x000000666c00722a */ /* 0x000fe20003f2e200 */
[----:B------:R-:W-:-:S03]  /*1489c0*/  IMAD.MOV.U32 R108, RZ, RZ, -0x800000 ;  /* 0xff800000ff6c7424 */ /* 0x000fc600078e00ff */
[----:B------:R-:W-:Y:S01]  /*1489d0*/  @P3 LOP3.LUT R111, R38, 0x80000, RZ, 0xfc, !PT ;  /* 0x00080000266f3812 */ /* 0x000fe200078efcff */
[----:B------:R-:W-:-:S06]  /*1489e0*/  IMAD.MOV.U32 R109, RZ, RZ, 0x41cdcd64 ;  /* 0x41cdcd64ff6d7424 */ /* 0x000fcc00078e00ff */
        /* <DEDUP_REMOVED lines=13> */
[----:B------:R-:W-:Y:S02]  /*148ac0*/  FSEL R115, |R115|, |R98|, P2 ;  /* 0x4000006273737208 */ /* 0x000fe40001000200 */
[----:B------:R-:W-:Y:S02]  /*148ad0*/  SEL R114, R38, R110, P2 ;  /* 0x0000006e26727207 */ /* 0x000fe40001000000 */
[----:B------:R-:W-:-:S04]  /*148ae0*/  DSETP.GEU.AND P1, PT, |R116|, R102, PT ;  /* 0x000000667400722a */ /* 0x000fc80003f2e200 */
[----:B------:R-:W-:-:S06]  /*148af0*/  @P3 LOP3.LUT R115, R98, 0x80000, RZ, 0xfc, !PT ;  /* 0x0008000062733812 */ /* 0x000fcc00078efcff */
[----:B------:R-:W-:-:S14]  /*148b00*/  DSETP.GT.OR P1, PT, R114, R108, P1 ;  /* 0x0000006c7200722a */ /* 0x000fdc0000f24400 */
[----:B------:R-:W-:Y:S05]  /*148b10*/  @!P1 BREAK.RELIABLE B0 ;  /* 0x0000000000009942 */ /* 0x000fea0003800100 */
[----:B------:R-:W-:Y:S05]  /*148b20*/  @!P1 BRA `(.L_x_4253) ;  /* 0x00000000003c9947 */ /* 0x000fea0003800000 */
.L_x_4252:
[----:B------:R-:W-:Y:S05]  /*148b30*/  BSYNC.RELIABLE B0 ;  /* 0x0000000000007941 */ /* 0x000fea0003800100 */
.L_x_4251:
        /* <DEDUP_REMOVED lines=14> */
.L_x_4253:
[C---:B------:R-:W-:Y:S02]  /*148c20*/  R2UR UR4, R84.reuse ;  /* 0x00000000540472ca */ /* 0x040fe400000e0000 */
[C---:B------:R-:W-:Y:S02]  /*148c30*/  R2UR UR5, R85.reuse ;  /* 0x00000000550572ca */ /* 0x040fe400000e0000 */
[----:B------:R-:W-:Y:S02]  /*148c40*/  R2UR UR8, R84 ;  /* 0x00000000540872ca */ /* 0x000fe400000e0000 */
[----:B------:R-:W-:-:S09]  /*148c50*/  R2UR UR9, R85 ;  /* 0x00000000550972ca */ /* 0x000fd200000e0000 */
[----:B------:R-:W2:Y:S04]  /*148c60*/  LDG.E R3, desc[UR4][R88.64+0xdc] ;  /* 0x0000dc0458037981 */ /* 0x000ea8000c1e1900 */
[----:B------:R-:W3:Y:S01]  /*148c70*/  LDG.E R97, desc[UR8][R88.64+0xe0] ;  /* 0x0000e00858617981 */ /* 0x000ee2000c1e1900 */
        /* <DEDUP_REMOVED lines=10> */
.L_x_4226:
[----:B------:R-:W-:Y:S05]  /*148d20*/  BSYNC.RECONVERGENT B1 ;  /* 0x0000000000017941 */ /* 0x000fea0003800200 */
.L_x_4225:
[----:B------:R-:W-:Y:S02]  /*148d30*/  R2UR UR4, R84 ;  /* 0x00000000540472ca */ /* 0x000fe400000e0000 */
[----:B------:R-:W-:-:S13]  /*148d40*/  R2UR UR5, R85 ;  /* 0x00000000550572ca */ /* 0x000fda00000e0000 */
[----:B------:R-:W3:Y:S02]  /*148d50*/  LDG.E R38, desc[UR4][R88.64+0xd8] ;  /* 0x0000d80458267981 */ /* 0x000ee4000c1e1900 */
[----:B---3--:R-:W-:-:S05]  /*148d60*/  VIADD R38, R38, 0x1 ;  /* 0x0000000126267836 */ /* 0x008fca0000000000 */
[----:B------:R3:W-:Y:S01]  /*148d70*/  STG.E desc[UR4][R88.64+0xd8], R38 ;  /* 0x0000d82658007986 */ /* 0x0007e2000c101904 */
[----:B------:R-:W-:Y:S05]  /*148d80*/  @P0 BRA `(.L_x_4255) ;  /* 0xffffffc800d80947 */ /* 0x000fea000383ffff */
.L_x_4224:
[----:B------:R-:W-:Y:S05]  /*148d90*/  BSYNC.RECONVERGENT B2 ;  /* 0x0000000000027941 */ /* 0x000fea0003800200 */
.L_x_4223:
[----:B------:R-:W-:Y:S05]  /*148da0*/  BRA `(.L_x_4256) ;  /* 0xffffff9800ec7947 */ /* 0x000fea000383ffff */
.L_x_4220:
[----:B------:R-:W-:Y:S05]  /*148db0*/  BSYNC.RECONVERGENT B3 ;  /* 0x0000000000037941 */ /* 0x000fea0003800200 */
.L_x_4191:
[C---:B------:R-:W-:Y:S02]  /*148dc0*/  R2UR UR10, R84.reuse ;  /* 0x00000000540a72ca */ /* 0x040fe400000e0000 */
[C---:B------:R-:W-:Y:S02]  /*148dd0*/  R2UR UR11, R85.reuse ;  /* 0x00000000550b72ca */ /* 0x040fe400000e0000 */
[C---:B------:R-:W-:Y:S02]  /*148de0*/  R2UR UR4, R84.reuse ;  /* 0x00000000540472ca */ /* 0x040fe400000e0000 */
[C---:B------:R-:W-:Y:S02]  /*148df0*/  R2UR UR5, R85.reuse ;  /* 0x00000000550572ca */ /* 0x040fe400000e0000 */
[----:B------:R-:W-:Y:S02]  /*148e00*/  R2UR UR8, R84 ;  /* 0x00000000540872ca */ /* 0x000fe400000e0000 */
[----:B------:R-:W-:-:S05]  /*148e10*/  R2UR UR9, R85 ;  /* 0x00000000550972ca */ /* 0x000fca00000e0000 */
[----:B------:R-:W2:Y:S04]  /*148e20*/  LDG.E.64 R2, desc[UR10][R92.64+0x2728] ;  /* 0x0027280a5c027981 */ /* 0x000ea8000c1e1b00 */
[----:B------:R-:W3:Y:S04]  /*148e30*/  LDG.E R94, desc[UR4][R88.64+0xd0] ;  /* 0x0000d004585e7981 */ /* 0x000ee8000c1e1900 */
[----:B------:R-:W5:Y:S01]  /*148e40*/  LDG.E R95, desc[UR8][R88.64+0xd4] ;  /* 0x0000d408585f7981 */ /* 0x000f62000c1e1900 */
[----:B------:R-:W-:Y:S01]  /*148e50*/  BSSY.RECONVERGENT B0, `(.L_x_4257) ;  /* 0x000007f000007945 */ /* 0x000fe20003800200 */
[----:B--2---:R-:W-:Y:S01]  /*148e60*/  DSETP.GT.AND P0, PT, |R2|, R116, PT ;  /* 0x000000740200722a */ /* 0x004fe20003f04200 */
[----:B---3--:R-:W-:-:S04]  /*148e70*/  VIADD R94, R94, 0xffffffff ;  /* 0xffffffff5e5e7836 */ /* 0x008fc80000000000 */
[----:B------:R-:W-:-:S04]  /*148e80*/  IMAD R94, R38, R94, R113 ;  /* 0x0000005e265e7224 */ /* 0x000fc800078e0271 */
[----:B-----5:R-:W-:Y:S02]  /*148e90*/  IMAD.IADD R95, R95, 0x1, R94 ;  /* 0x000000015f5f7824 */ /* 0x020fe400078e025e */
[----:B------:R-:W-:Y:S02]  /*148ea0*/  IMAD.MOV.U32 R2, RZ, RZ, 0x0 ;  /* 0x00000000ff027424 */ /* 0x000fe400078e00ff */
[----:B------:R-:W-:Y:S02]  /*148eb0*/  IMAD.MOV.U32 R3, RZ, RZ, 0x3fe00000 ;  /* 0x3fe00000ff037424 */ /* 0x000fe400078e00ff */
[----:B------:R-:W-:Y:S01]  /*148ec0*/  IMAD.WIDE R98, R95, 0x8, R90 ;  /* 0x000000085f627825 */ /* 0x000fe200078e025a */
[----:B------:R-:W-:Y:S06]  /*148ed0*/  @P0 BRA `(.L_x_4258) ;  /* 0x0000000400d80947 */ /* 0x000fec0003800000 */
[----:B------:R-:W-:Y:S02]  /*148ee0*/  R2UR UR4, R84 ;  /* 0x00000000540472ca */ /* 0x000fe400000e0000 */
[----:B------:R-:W-:-:S13]  /*148ef0*/  R2UR UR5, R85 ;  /* 0x00000000550572ca */ /* 0x000fda00000e0000 */
[----:B------:R-:W2:Y:S01]  /*148f00*/  LDG.E R100, desc[UR4][R88.64+0xc8] ;  /* 0x0000c80458647981 */ /* 0x000ea2000c1e1900 */
[C---:B------:R-:W-:Y:S02]  /*148f10*/  R2UR UR10, R84.reuse ;  /* 0x00000000540a72ca */ /* 0x040fe400000e0000 */
[C---:B------:R-:W-:Y:S01]  /*148f20*/  R2UR UR11, R85.reuse ;  /* 0x00000000550b72ca */ /* 0x040fe200000e0000 */
[----:B------:R0:W5:Y:S01]  /*148f30*/  LDG.E.64 R96, desc[UR4][R98.64] ;  /* 0x0000000462607981 */ /* 0x000162000c1e1b00 */
[C---:B------:R-:W-:Y:S02]  /*148f40*/  R2UR UR8, R84.reuse ;  /* 0x00000000540872ca */ /* 0x040fe400000e0000 */
[C---:B------:R-:W-:Y:S02]  /*148f50*/  R2UR UR9, R85.reuse ;  /* 0x00000000550972ca */ /* 0x040fe400000e0000 */
[----:B------:R-:W-:Y:S02]  /*148f60*/  R2UR UR12, R84 ;  /* 0x00000000540c72ca */ /* 0x000fe400000e0000 */
[----:B------:R-:W-:-:S02]  /*148f70*/  R2UR UR13, R85 ;  /* 0x00000000550d72ca */ /* 0x000fc400000e0000 */
[C---:B------:R-:W-:Y:S02]  /*148f80*/  R2UR UR14, R84.reuse ;  /* 0x00000000540e72ca */ /* 0x040fe400000e0000 */
[C---:B------:R-:W-:Y:S01]  /*148f90*/  R2UR UR15, R85.reuse ;  /* 0x00000000550f72ca */ /* 0x040fe200000e0000 */
[----:B------:R0:W5:Y:S01]  /*148fa0*/  LDG.E.64 R90, desc[UR10][R98.64+0x1388] ;  /* 0x0013880a625a7981 */ /* 0x000162000c1e1b00 */
[----:B------:R-:W-:Y:S02]  /*148fb0*/  R2UR UR16, R84 ;  /* 0x00000000541072ca */ /* 0x000fe400000e0000 */
[----:B------:R-:W-:Y:S01]  /*148fc0*/  R2UR UR17, R85 ;  /* 0x00000000551172ca */ /* 0x000fe200000e0000 */
[----:B------:R0:W5:Y:S01]  /*148fd0*/  LDG.E.64 R94, desc[UR8][R92.64+0x2718] ;  /* 0x002718085c5e7981 */ /* 0x000162000c1e1b00 */
[----:B------:R-:W-:Y:S01]  /*148fe0*/  BSSY.RECONVERGENT B1, `(.L_x_4259) ;  /* 0x000001b000017945 */ /* 0x000fe20003800200 */
[----:B------:R-:W-:Y:S02]  /*148ff0*/  IMAD.MOV.U32 R101, RZ, RZ, RZ ;  /* 0x000000ffff657224 */ /* 0x000fe400078e00ff */
[----:B------:R0:W5:Y:S04]  /*149000*/  LDG.E.64 R2, desc[UR12][R92.64+0x2710] ;  /* 0x0027100c5c027981 */ /* 0x000168000c1e1b00 */
[----:B------:R0:W-:Y:S04]  /*149010*/  STG.E desc[UR14][R88.64+0xdc], RZ ;  /* 0x0000dcff58007986 */ /* 0x0001e8000c10190e */
[----:B------:R0:W-:Y:S01]  /*149020*/  STG.E desc[UR16][R88.64+0xd8], RZ ;  /* 0x0000d8ff58007986 */ /* 0x0001e2000c101910 */
[----:B--2---:R-:W-:-:S13]  /*149030*/  ISETP.GE.AND P0, PT, R100, 0x1, PT ;  /* 0x000000016400780c */ /* 0x004fda0003f06270 */
[----:B0-----:R-:W-:Y:S05]  /*149040*/  @!P0 BRA `(.L_x_4260) ;  /* 0x0000000000508947 */ /* 0x001fea0003800000 */
[----:B------:R-:W-:Y:S02]  /*149050*/  IMAD.MOV.U32 R101, RZ, RZ, RZ ;  /* 0x000000ffff657224 */ /* 0x000fe400078e00ff */
[----:B------:R-:W-:Y:S02]  /*149060*/  IMAD.MOV.U32 R98, RZ, RZ, R88 ;  /* 0x000000ffff627224 */ /* 0x000fe400078e0058 */
[----:B------:R-:W-:Y:S02]  /*149070*/  IMAD.MOV.U32 R99, RZ, RZ, R89 ;  /* 0x000000ffff637224 */ /* 0x000fe400078e0059 */
[----:B------:R-:W-:-:S07]  /*149080*/  IMAD.MOV.U32 R103, RZ, RZ, RZ ;  /* 0x000000ffff677224 */ /* 0x000fce00078e00ff */
.L_x_4261:
[----:B------:R-:W-:Y:S02]  /*149090*/  R2UR UR4, R84 ;  /* 0x00000000540472ca */ /* 0x000fe400000e0000 */
[----:B------:R-:W-:-:S13]  /*1490a0*/  R2UR UR5, R85 ;  /* 0x00000000550572ca */ /* 0x000fda00000e0000 */
[----:B------:R-:W2:Y:S01]  /*1490b0*/  LDG.E R102, desc[UR4][R98.64] ;  /* 0x0000000462667981 */ /* 0x000ea2000c1e1900 */
[----:B0-----:R-:W-:Y:S01]  /*1490c0*/  VIADD R103, R103, 0x1 ;  /* 0x0000000167677836 */ /* 0x001fe20000000000 */
[----:B------:R-:W-:Y:S02]  /*1490d0*/  R2UR UR8, R84 ;  /* 0x00000000540872ca */ /* 0x000fe400000e0000 */
[----:B------:R-:W-:Y:S02]  /*1490e0*/  R2UR UR9, R85 ;  /* 0x00000000550972ca */ /* 0x000fe400000e0000 */
[----:B------:R-:W-:-:S11]  /*1490f0*/  ISETP.GE.AND P1, PT, R103, R100, PT ;  /* 0x000000646700720c */ /* 0x000fd60003f26270 */
[----:B------:R0:W-:Y:S01]  /*149100*/  STG.E desc[UR8][R88.64+0xd8], R103 ;  /* 0x0000d86758007986 */ /* 0x0001e2000c101908 */
[----:B--2---:R-:W-:-:S13]  /*149110*/  ISETP.GE.AND P0, PT, R102, 0x1, PT ;  /* 0x000000016600780c */ /* 0x004fda0003f06270 */
[----:B------:R-:W-:Y:S01]  /*149120*/  @P0 R2UR UR4, R84 ;  /* 0x00000000540402ca */ /* 0x000fe200000e0000 */
[----:B------:R-:W-:Y:S01]  /*149130*/  @P0 VIADD R101, R101, 0x1 ;  /* 0x0000000165650836 */ /* 0x000fe20000000000 */
[----:B------:R-:W-:-:S13]  /*149140*/  @P0 R2UR UR5, R85 ;  /* 0x00000000550502ca */ /* 0x000fda00000e0000 */
[----:B------:R0:W-:Y:S01]  /*149150*/  @P0 STG.E desc[UR4][R88.64+0xdc], R101 ;  /* 0x0000dc6558000986 */ /* 0x0001e2000c101904 */
[----:B------:R-:W-:-:S05]  /*149160*/  IADD3 R98, P0, PT, R98, 0x4, RZ ;  /* 0x0000000462627810 */ /* 0x000fca0007f1e0ff */
[----:B------:R-:W-:Y:S01]  /*149170*/  IMAD.X R99, RZ, RZ, R99, P0 ;  /* 0x000000ffff637224 */ /* 0x000fe200000e0663 */
[----:B------:R-:W-:Y:S07]  /*149180*/  @!P1 BRA `(.L_x_4261) ;  /* 0xfffffffc00c09947 */ /* 0x000fee000383ffff */
.L_x_4260:
[----:B------:R-:W-:Y:S05]  /*149190*/  BSYNC.RECONVERGENT B1 ;  /* 0x0000000000017941 */ /* 0x000fea0003800200 */
.L_x_4259:
[----:B------:R-:W-:Y:S01]  /*1491a0*/  R2UR UR4, R84 ;  /* 0x00000000540472ca */ /* 0x000fe200000e0000 */
[----:B------:R-:W-:Y:S01]  /*1491b0*/  BSSY.RECONVERGENT B1, `(.L_x_4262) ;  /* 0x000001a000017945 */ /* 0x000fe20003800200 */
[----:B------:R-:W-:Y:S02]  /*1491c0*/  R2UR UR5, R85 ;  /* 0x00000000550572ca */ /* 0x000fe400000e0000 */
[----:B------:R-:W-:-:S11]  /*1491d0*/  ISETP.GE.AND P0, PT, R38, 0x1, PT ;  /* 0x000000012600780c */ /* 0x000fd60003f06270 */
[----:B------:R1:W-:Y:S02]  /*1491e0*/  STG.E desc[UR4][R88.64+0xd8], RZ ;  /* 0x0000d8ff58007986 */ /* 0x0003e4000c101904 */
[----:B------:R-:W-:Y:S05]  /*1491f0*/  @!P0 BRA `(.L_x_4263) ;  /* 0x0000000000548947 */ /* 0x000fea0003800000 */
[----:B------:R-:W-:-:S04]  /*149200*/  IMAD R99, R122, 0x3e, RZ ;  /* 0x0000003e7a637824 */ /* 0x000fc800078e02ff */
[----:B------:R-:W-:-:S04]  /*149210*/  IMAD.WIDE R86, R99, 0x4, R86 ;  /* 0x0000000463567825 */ /* 0x000fc800078e0256 */
[----:B------:R-:W-:Y:S01]  /*149220*/  IMAD.MOV.U32 R99, RZ, RZ, RZ ;  /* 0x000000ffff637224 */ /* 0x000fe200078e00ff */
[----:B------:R-:W-:-:S05]  /*149230*/  IADD3 R86, P0, PT, R86, 0x64, RZ ;  /* 0x0000006456567810 */ /* 0x000fca0007f1e0ff */
[----:B------:R-:W-:-:S08]  /*149240*/  IMAD.X R87, RZ, RZ, R87, P0 ;  /* 0x000000ffff577224 */ /* 0x000fd000000e0657 */
.L_x_4264:
[----:B------:R-:W-:Y:S02]  /*149250*/  R2UR UR4, R84 ;  /* 0x00000000540472ca */ /* 0x000fe400000e0000 */
[----:B------:R-:W-:-:S13]  /*149260*/  R2UR UR5, R85 ;  /* 0x00000000550572ca */ /* 0x000fda00000e0000 */
[----:B------:R-:W2:Y:S01]  /*149270*/  LDG.E R98, desc[UR4][R86.64] ;  /* 0x0000000456627981 */ /* 0x000ea2000c1e1900 */
[----:B---3--:R-:W-:Y:S01]  /*149280*/  VIADD R99, R99, 0x1 ;  /* 0x0000000163637836 */ /* 0x008fe20000000000 */
[----:B------:R-:W-:Y:S02]  /*149290*/  R2UR UR8, R84 ;  /* 0x00000000540872ca */ /* 0x000fe400000e0000 */
[----:B------:R-:W-:Y:S02]  /*1492a0*/  R2UR UR9, R85 ;  /* 0x00000000550972ca */ /* 0x000fe400000e0000 */
[----:B------:R-:W-:-:S11]  /*1492b0*/  ISETP.GE.AND P1, PT, R99, R38, PT ;  /* 0x000000266300720c */ /* 0x000fd60003f26270 */
[----:B------:R3:W-:Y:S01]  /*1492c0*/  STG.E desc[UR8][R88.64+0xd8], R99 ;  /* 0x0000d86358007986 */ /* 0x0007e2000c101908 */
[----:B--2---:R-:W-:-:S13]  /*1492d0*/  ISETP.GE.AND P0, PT, R98, 0x1, PT ;  /* 0x000000016200780c */ /* 0x004fda0003f06270 */
[----:B------:R-:W-:Y:S01]  /*1492e0*/  @P0 R2UR UR4, R84 ;  /* 0x00000000540402ca */ /* 0x000fe200000e0000 */
[----:B0-----:R-:W-:Y:S01]  /*1492f0*/  @P0 VIADD R101, R101, 0x1 ;  /* 0x0000000165650836 */ /* 0x001fe20000000000 */
[----:B------:R-:W-:-:S13]  /*149300*/  @P0 R2UR UR5, R85 ;  /* 0x00000000550502ca */ /* 0x000fda00000e0000 */
[----:B------:R3:W-:Y:S01]  /*149310*/  @P0 STG.E desc[UR4][R88.64+0xdc], R101 ;  /* 0x0000dc6558000986 */ /* 0x0007e2000c101904 */
[----:B------:R-:W-:-:S05]  /*149320*/  IADD3 R86, P0, PT, R86, 0x4, RZ ;  /* 0x0000000456567810 */ /* 0x000fca0007f1e0ff */
[----:B------:R-:W-:Y:S01]  /*149330*/  IMAD.X R87, RZ, RZ, R87, P0 ;  /* 0x000000ffff577224 */ /* 0x000fe200000e0657 */
[----:B------:R-:W-:Y:S07]  /*149340*/  @!P1 BRA `(.L_x_4264) ;  /* 0xfffffffc00c09947 */ /* 0x000fee000383ffff */
.L_x_4263:
[----:B------:R-:W-:Y:S05]  /*149350*/  BSYNC.RECONVERGENT B1 ;  /* 0x0000000000017941 */ /* 0x000fea0003800200 */
.L_x_4262:
[C---:B------:R-:W-:Y:S02]  /*149360*/  R2UR UR4, R84.reuse ;  /* 0x00000000540472ca */ /* 0x040fe400000e0000 */
[C---:B------:R-:W-:Y:S02]  /*149370*/  R2UR UR5, R85.reuse ;  /* 0x00000000550572ca */ /* 0x040fe400000e0000 */
[----:B------:R-:W-:Y:S02]  /*149380*/  R2UR UR8, R84 ;  /* 0x00000000540872ca */ /* 0x000fe400000e0000 */
[----:B------:R-:W-:Y:S02]  /*149390*/  R2UR UR9, R85 ;  /* 0x00000000550972ca */ /* 0x000fe400000e0000 */
[----:B0--3--:R-:W-:-:S04]  /*1493a0*/  LEA.HI R101, R101, R101, RZ, 0x1 ;  /* 0x0000006565657211 */ /* 0x009fc800078f08ff */
[----:B------:R-:W-:-:S05]  /*1493b0*/  LEA.HI.SX32 R101, R101, 0xffffffff, 0x1f ;  /* 0xffffffff65657811 */ /* 0x000fca00078ffaff */
[----:B------:R1:W-:Y:S04]  /*1493c0*/  STG.E desc[UR4][R88.64+0xdc], R101 ;  /* 0x0000dc6558007986 */ /* 0x0003e8000c101904 */
[----:B------:R-:W2:Y:S01]  /*1493d0*/  LDG.E.64 R110, desc[UR8][R92.64+0x2720] ;  /* 0x002720085c6e7981 */ /* 0x000ea2000c1e1b00 */
[----:B-----5:R-:W-:Y:S01]  /*1493e0*/  DADD R2, R90, R2 ;  /* 0x000000005a027229 */ /* 0x020fe20000000002 */
[----:B------:R-:W0:Y:S01]  /*1493f0*/  I2F.F64 R86, R101 ;  /* 0x0000006500567312 */ /* 0x000e220000201c00 */
[----:B------:R-:W-:Y:S01]  /*149400*/  UMOV UR4, 0xcccccccd ;  /* 0xcccccccd00047882 */ /* 0x000fe20000000000 */
[----:B------:R-:W-:Y:S01]  /*149410*/  UMOV UR5, 0x4016cccc ;  /* 0x4016cccc00057882 */ /* 0x000fe20000000000 */
[----:B------:R-:W-:Y:S04]  /*149420*/  BSSY.RECONVERGENT B1, `(.L_x_4265) ;  /* 0x000001b000017945 */ /* 0x000fe80003800200 */
[----:B------:R-:W-:Y:S01]  /*149430*/  DADD R2, R2, -UR4 ;  /* 0x8000000402027e29 */ /* 0x000fe20008000000 */
[----:B------:R-:W-:Y:S01]  /*149440*/  UMOV UR4, 0x704ff434 ;  /* 0x704ff43400047882 */ /* 0x000fe20000000000 */
[----:B------:R-:W-:-:S06]  /*149450*/  UMOV UR5, 0x3fe0a2b1 ;  /* 0x3fe0a2b100057882 */ /* 0x000fcc0000000000 */
[----:B0-----:R-:W-:-:S08]  /*149460*/  DFMA R2, R86, -UR4, R2 ;  /* 0x8000000456027c2b */ /* 0x001fd00008000002 */
[----:B--2---:R-:W-:Y:S01]  /*149470*/  DADD R110, R2, R110 ;  /* 0x00000000026e7229 */ /* 0x004fe2000000006e */
[----:B------:R-:W-:-:S05]  /*149480*/  IMAD.MOV.U32 R2, RZ, RZ, 0x1 ;  /* 0x00000001ff027424 */ /* 0x000fca00078e00ff */
[----:B------:R-:W0:Y:S02]  /*149490*/  MUFU.RCP64H R3, R111 ;  /* 0x0000006f00037308 */ /* 0x000e240000001800 */
[----:B0-----:R-:W-:-:S08]  /*1494a0*/  DFMA R90, -R110, R2, 1 ;  /* 0x3ff000006e5a742b */ /* 0x001fd00000000102 */
[----:B------:R-:W-:-:S08]  /*1494b0*/  DFMA R90, R90, R90, R90 ;  /* 0x0000005a5a5a722b */ /* 0x000fd0000000005a */
[----:B------:R-:W-:Y:S02]  /*1494c0*/  DFMA R90, R2, R90, R2 ;  /* 0x0000005a025a722b */ /* 0x000fe40000000002 */
[----:B------:R-:W-:-:S06]  /*1494d0*/  DADD R2, R96, R94 ;  /* 0x0000000060027229 */ /* 0x000fcc000000005e */
[----:B------:R-:W-:Y:S02]  /*1494e0*/  DFMA R86, -R110, R90, 1 ;  /* 0x3ff000006e56742b */ /* 0x000fe4000000015a */
[----:B------:R-:W-:-:S06]  /*1494f0*/  DADD R2, R2, 200 ;  /* 0x4069000002027429 */ /* 0x000fcc0000000000 */
[----:B------:R-:W-:-:S04]  /*149500*/  DFMA R90, R90, R86, R90 ;  /* 0x000000565a5a722b */ /* 0x000fc8000000005a */
[----:B------:R-:W-:-:S04]  /*149510*/  FSETP.GEU.AND P1, PT, |R3|, 6.5827683646048100446e-37, PT ;  /* 0x036000000300780b */ /* 0x000fc80003f2e200 */
        /* <DEDUP_REMOVED lines=11> */
.L_x_4266:
[----:B------:R-:W-:Y:S05]  /*1495d0*/  BSYNC.RECONVERGENT B1 ;  /* 0x0000000000017941 */ /* 0x000fea0003800200 */
.L_x_4265:
[----:B------:R-:W-:Y:S01]  /*1495e0*/  UMOV UR4, 0x66666666 ;  /* 0x6666666600047882 */ /* 0x000fe20000000000 */
[----:B------:R-:W-:Y:S01]  /*1495f0*/  UMOV UR5, 0x40711266 ;  /* 0x4071126600057882 */ /* 0x000fe20000000000 */
[----:B------:R-:W-:Y:S01]  /*149600*/  IMAD.MOV.U32 R2, RZ, RZ, 0x0 ;  /* 0x00000000ff027424 */ /* 0x000fe200078e00ff */
[----:B------:R-:W-:Y:S01]  /*149610*/  DADD R108, R108, -UR4 ;  /* 0x800000046c6c7e29 */ /* 0x000fe20008000000 */
[----:B------:R-:W-:-:S07]  /*149620*/  IMAD.MOV.U32 R3, RZ, RZ, 0x3fe00000 ;  /* 0x3fe00000ff037424 */ /* 0x000fce00078e00ff */
[----:B------:R-:W-:-:S11]  /*149630*/  DFMA R2, R108, 100, R2 ;  /* 0x405900006c02782b */ /* 0x000fd60000000002 */
.L_x_4258:
[----:B------:R-:W-:Y:S05]  /*149640*/  BSYNC.RECONVERGENT B0 ;  /* 0x0000000000007941 */ /* 0x000fea0003800200 */
.L_x_4257:
[----:B------:R-:W0:Y:S01]  /*149650*/  MUFU.RCP64H R91, 100 ;  /* 0x40590000005b7908 */ /* 0x000e220000001800 */
[----:B------:R-:W-:Y:S01]  /*149660*/  IMAD.MOV.U32 R86, RZ, RZ, 0x0 ;  /* 0x00000000ff567424 */ /* 0x000fe200078e00ff */
[----:B------:R-:W-:Y:S01]  /*149670*/  BSSY.RECONVERGENT B0, `(.L_x_4267) ;  /* 0x0000018000007945 */ /* 0x000fe20003800200 */
[----:B------:R-:W-:Y:S02]  /*149680*/  IMAD.MOV.U32 R87, RZ, RZ, 0x40590000 ;  /* 0x40590000ff577424 */ /* 0x000fe400078e00ff */
[----:B------:R-:W-:-:S03]  /*149690*/  IMAD.MOV.U32 R90, RZ, RZ, 0x1 ;  /* 0x00000001ff5a7424 */ /* 0x000fc600078e00ff */
[----:B------:R-:W1:Y:S03]  /*1496a0*/  F2I.F64.TRUNC R2, R2 ;  /* 0x0000000200027311 */ /* 0x000e66000030d100 */
[----:B0-----:R-:W-:-:S08]  /*1496b0*/  DFMA R88, R90, -R86, 1 ;  /* 0x3ff000005a58742b */ /* 0x001fd00000000856 */
[----:B------:R-:W-:-:S08]  /*1496c0*/  DFMA R88, R88, R88, R88 ;  /* 0x000000585858722b */ /* 0x000fd00000000058 */
[----:B------:R-:W-:-:S08]  /*1496d0*/  DFMA R88, R90, R88, R90 ;  /* 0x000000585a58722b */ /* 0x000fd0000000005a */
[C---:B------:R-:W-:Y:S01]  /*1496e0*/  DFMA R94, R88.reuse, -R86, 1 ;  /* 0x3ff00000585e742b */ /* 0x040fe20000000856 */
[----:B-1----:R-:W0:Y:S07]  /*1496f0*/  I2F.F64 R86, R2 ;  /* 0x0000000200567312 */ /* 0x002e2e0000201c00 */
[----:B------:R-:W-:-:S08]  /*149700*/  DFMA R94, R88, R94, R88 ;  /* 0x0000005e585e722b */ /* 0x000fd00000000058 */
[----:B0-----:R-:W-:Y:S01]  /*149710*/  DMUL R90, R86, R94 ;  /* 0x0000005e565a7228 */ /* 0x001fe20000000000 */
[----:B------:R-:W-:-:S07]  /*149720*/  FSETP.GEU.AND P1, PT, |R87|, 6.5827683646048100446e-37, PT ;  /* 0x036000005700780b */ /* 0x000fce0003f2e200 */
        /* <DEDUP_REMOVED lines=11> */
[----:B----4-:R-:W-:Y:S05]  /*1497e0*/  CALL.REL.NOINC `($__internal_0_$__cuda_sm20_div_rn_f64_full) ;  /* 0x00000000002c7944 */ /* 0x010fea0003c00000 */
.L_x_4268:
[----:B------:R-:W-:Y:S05]  /*1497f0*/  BSYNC.RECONVERGENT B0 ;  /* 0x0000000000007941 */ /* 0x000fea0003800200 */
.L_x_4267:
[----:B------:R-:W-:Y:S01]  /*149800*/  R2UR UR4, R84 ;  /* 0x00000000540472ca */ /* 0x000fe200000e0000 */
[----:B------:R-:W-:Y:S01]  /*149810*/  IMAD.MOV.U32 R2, RZ, RZ, R108 ;  /* 0x000000ffff027224 */ /* 0x000fe200078e006c */
[----:B------:R-:W-:Y:S01]  /*149820*/  R2UR UR5, R85 ;  /* 0x00000000550572ca */ /* 0x000fe200000e0000 */
[----:B------:R-:W-:-:S12]  /*149830*/  IMAD.MOV.U32 R3, RZ, RZ, R109 ;  /* 0x000000ffff037224 */ /* 0x000fd800078e006d */
[----:B------:R1:W-:Y:S02]  /*149840*/  STG.E.64 desc[UR4][R92.64+0x2730], R108 ;  /* 0x0027306c5c007986 */ /* 0x0003e4000c101b04 */
.L_x_4190:
[----:B------:R-:W-:Y:S02]  /*149850*/  IMAD.MOV.U32 R38, RZ, RZ, R2 ;  /* 0x000000ffff267224 */ /* 0x000fe400078e0002 */
[----:B------:R-:W-:Y:S02]  /*149860*/  IMAD.MOV.U32 R85, RZ, RZ, R3 ;  /* 0x000000ffff557224 */ /* 0x000fe400078e0003 */
[----:B------:R-:W-:Y:S02]  /*149870*/  IMAD.MOV.U32 R2, RZ, RZ, R36 ;  /* 0x000000ffff027224 */ /* 0x000fe400078e0024 */
[----:B------:R-:W-:-:S04]  /*149880*/  IMAD.MOV.U32 R3, RZ, RZ, 0x0 ;  /* 0x00000000ff037424 */ /* 0x000fc800078e00ff */
[----:B01--4-:R-:W-:Y:S05]  /*149890*/  RET.REL.NODEC R2 `(_Z4LAMPPcPiS0_S0_PdS1_S0_S_) ;  /* 0xffffeb6402d87950 */ /* 0x013fea0003c3ffff */
        .weak           $__internal_0_$__cuda_sm20_div_rn_f64_full
        .type           $__internal_0_$__cuda_sm20_div_rn_f64_full,@function
        .size           $__internal_0_$__cuda_sm20_div_rn_f64_full,(.L_x_4289 - $__internal_0_$__cuda_sm20_div_rn_f64_full)
$__internal_0_$__cuda_sm20_div_rn_f64_full:
[C---:B------:R-:W-:Y:S01]  /*1498a0*/  FSETP.GEU.AND P2, PT, |R111|.reuse, 1.469367938527859385e-39, PT ;  /* 0x001000006f00780b */ /* 0x040fe20003f4e200 */
[----:B------:R-:W-:Y:S01]  /*1498b0*/  IMAD.MOV.U32 R147, RZ, RZ, R125 ;  /* 0x000000ffff937224 */ /* 0x000fe200078e007d */
[C---:B------:R-:W-:Y:S01]  /*1498c0*/  LOP3.LUT R108, R111.reuse, 0x800fffff, RZ, 0xc0, !PT ;  /* 0x800fffff6f6c7812 */ /* 0x040fe200078ec0ff */
[----:B------:R-:W-:Y:S01]  /*1498d0*/  IMAD.MOV.U32 R146, RZ, RZ, R126 ;  /* 0x000000ffff927224 */ /* 0x000fe200078e007e */
[----:B------:R-:W-:Y:S01]  /*1498e0*/  LOP3.LUT R138, R111, 0x7ff00000, RZ, 0xc0, !PT ;  /* 0x7ff000006f8a7812 */ /* 0x000fe200078ec0ff */
[----:B------:R-:W-:Y:S01]  /*1498f0*/  IMAD.MOV.U32 R152, RZ, RZ, 0x1 ;  /* 0x00000001ff987424 */ /* 0x000fe200078e00ff */
[----:B------:R-:W-:Y:S01]  /*149900*/  LOP3.LUT R109, R108, 0x3ff00000, RZ, 0xfc, !PT ;  /* 0x3ff000006c6d7812 */ /* 0x000fe200078efcff */
[----:B------:R-:W-:Y:S01]  /*149910*/  IMAD.MOV.U32 R108, RZ, RZ, R110 ;  /* 0x000000ffff6c7224 */ /* 0x000fe200078e006e */
[C---:B------:R-:W-:Y:S01]  /*149920*/  FSETP.GEU.AND P1, PT, |R147|.reuse, 1.469367938527859385e-39, PT ;  /* 0x001000009300780b */ /* 0x040fe20003f2e200 */
[----:B------:R-:W-:Y:S01]  /*149930*/  IMAD.MOV.U32 R148, RZ, RZ, R146 ;  /* 0x000000ffff947224 */ /* 0x000fe200078e0092 */
[----:B------:R-:W-:Y:S01]  /*149940*/  LOP3.LUT R125, R147, 0x7ff00000, RZ, 0xc0, !PT ;  /* 0x7ff00000937d7812 */ /* 0x000fe200078ec0ff */
[----:B------:R-:W0:Y:S05]  /*149950*/  BMOV.32.CLEAR R120, B0 ;  /* 0x0000000000787355 */ /* 0x000e2a0000100000 */
[----:B------:R-:W-:Y:S01]  /*149960*/  @!P2 DMUL R108, R110, 8.98846567431157953865e+307 ;  /* 0x7fe000006e6ca828 */ /* 0x000fe20000000000 */
[----:B------:R-:W-:Y:S01]  /*149970*/  ISETP.GE.U32.AND P4, PT, R125, R138, PT ;  /* 0x0000008a7d00720c */ /* 0x000fe20003f86070 */
[----:B------:R-:W-:Y:S03]  /*149980*/  BSSY.RECONVERGENT B0, `(.L_x_4269) ;  /* 0x0000055000007945 */ /* 0x000fe60003800200 */
[----:B------:R-:W-:Y:S01]  /*149990*/  @!P1 LOP3.LUT R126, R111, 0x7ff00000, RZ, 0xc0, !PT ;  /* 0x7ff000006f7e9812 */ /* 0x000fe200078ec0ff */
[----:B------:R-:W1:Y:S01]  /*1499a0*/  MUFU.RCP64H R153, R109 ;  /* 0x0000006d00997308 */ /* 0x000e620000001800 */
[----:B------:R-:W-:-:S02]  /*1499b0*/  @!P1 IMAD.MOV.U32 R150, RZ, RZ, RZ ;  /* 0x000000ffff969224 */ /* 0x000fc400078e00ff */
[----:B------:R-:W-:Y:S01]  /*1499c0*/  @!P1 ISETP.GE.U32.AND P3, PT, R125, R126, PT ;  /* 0x0000007e7d00920c */ /* 0x000fe20003f66070 */
[----:B------:R-:W-:Y:S01]  /*1499d0*/  IMAD.MOV.U32 R126, RZ, RZ, 0x1ca00000 ;  /* 0x1ca00000ff7e7424 */ /* 0x000fe200078e00ff */
[----:B------:R-:W-:-:S04]  /*1499e0*/  @!P2 LOP3.LUT R138, R109, 0x7ff00000, RZ, 0xc0, !PT ;  /* 0x7ff000006d8aa812 */ /* 0x000fc800078ec0ff */
[C---:B------:R-:W-:Y:S02]  /*1499f0*/  @!P1 SEL R139, R126.reuse, 0x63400000, !P3 ;  /* 0x634000007e8b9807 */ /* 0x040fe40005800000 */
[----:B------:R-:W-:Y:S02]  /*149a00*/  SEL R137, R126, 0x63400000, !P4 ;  /* 0x634000007e897807 */ /* 0x000fe40006000000 */
[--C-:B------:R-:W-:Y:S02]  /*149a10*/  @!P1 LOP3.LUT R139, R139, 0x80000000, R147.reuse, 0xf8, !PT ;  /* 0x800000008b8b9812 */ /* 0x100fe400078ef893 */
[----:B------:R-:W-:Y:S01]  /*149a20*/  LOP3.LUT R149, R137, 0x800fffff, R147, 0xf8, !PT ;  /* 0x800fffff89957812 */ /* 0x000fe200078ef893 */
[----:B------:R-:W-:Y:S01]  /*149a30*/  IMAD.MOV.U32 R137, RZ, RZ, R125 ;  /* 0x000000ffff897224 */ /* 0x000fe200078e007d */
[----:B-1----:R-:W-:Y:S01]  /*149a40*/  DFMA R140, R152, -R108, 1 ;  /* 0x3ff00000988c742b */ /* 0x002fe2000000086c */
[----:B------:R-:W-:-:S06]  /*149a50*/  @!P1 LOP3.LUT R151, R139, 0x100000, RZ, 0xfc, !PT ;  /* 0x001000008b979812 */ /* 0x000fcc00078efcff */
[----:B------:R-:W-:Y:S02]  /*149a60*/  @!P1 DFMA R148, R148, 2, -R150 ;  /* 0x400000009494982b */ /* 0x000fe40000000896 */
[----:B------:R-:W-:-:S08]  /*149a70*/  DFMA R140, R140, R140, R140 ;  /* 0x0000008c8c8c722b */ /* 0x000fd0000000008c */
[----:B------:R-:W-:Y:S01]  /*149a80*/  DFMA R152, R152, R140, R152 ;  /* 0x0000008c9898722b */ /* 0x000fe20000000098 */
[----:B------:R-:W-:-:S05]  /*149a90*/  @!P1 LOP3.LUT R137, R149, 0x7ff00000, RZ, 0xc0, !PT ;  /* 0x7ff0000095899812 */ /* 0x000fca00078ec0ff */
[----:B------:R-:W-:Y:S02]  /*149aa0*/  VIADD R139, R137, 0xffffffff ;  /* 0xffffffff898b7836 */ /* 0x000fe40000000000 */
[----:B------:R-:W-:-:S03]  /*149ab0*/  DFMA R140, R152, -R108, 1 ;  /* 0x3ff00000988c742b */ /* 0x000fc6000000086c */
[----:B------:R-:W-:Y:S02]  /*149ac0*/  ISETP.GT.U32.AND P1, PT, R139, 0x7feffffe, PT ;  /* 0x7feffffe8b00780c */ /* 0x000fe40003f24070 */
[----:B------:R-:W1:Y:S05]  /*149ad0*/  BMOV.32.CLEAR R139, B0 ;  /* 0x00000000008b7355 */ /* 0x000e6a0000100000 */
[----:B------:R-:W-:Y:S01]  /*149ae0*/  DFMA R152, R152, R140, R152 ;  /* 0x0000008c9898722b */ /* 0x000fe20000000098 */
[----:B0-----:R0:W-:Y:S05]  /*149af0*/  BMOV.32 B0, R120 ;  /* 0x0000007800007356 */ /* 0x0011ea0000000000 */
[----:B------:R-:W-:-:S02]  /*149b00*/  VIADD R140, R138, 0xffffffff ;  /* 0xffffffff8a8c7836 */ /* 0x000fc40000000000 */
[----:B------:R-:W-:-:S03]  /*149b10*/  DMUL R150, R152, R148 ;  /* 0x0000009498967228 */ /* 0x000fc60000000000 */
[----:B------:R-:W-:-:S05]  /*149b20*/  ISETP.GT.U32.OR P1, PT, R140, 0x7feffffe, P1 ;  /* 0x7feffffe8c00780c */ /* 0x000fca0000f24470 */
[----:B------:R-:W-:-:S08]  /*149b30*/  DFMA R154, R150, -R108, R148 ;  /* 0x8000006c969a722b */ /* 0x000fd00000000094 */
[----:B------:R-:W-:Y:S01]  /*149b40*/  DFMA R140, R152, R154, R150 ;  /* 0x0000009a988c722b */ /* 0x000fe20000000096 */
[----:B01----:R-:W-:Y:S10]  /*149b50*/  @P1 BRA `(.L_x_4270) ;  /* 0x0000000000741947 */ /* 0x003ff40003800000 */
[----:B------:R-:W-:Y:S01]  /*149b60*/  LOP3.LUT R120, R111, 0x7ff00000, RZ, 0xc0, !PT ;  /* 0x7ff000006f787812 */ /* 0x000fe200078ec0ff */
[----:B------:R-:W-:-:S03]  /*149b70*/  IMAD.MOV.U32 R146, RZ, RZ, RZ ;  /* 0x000000ffff927224 */ /* 0x000fc600078e00ff */
[CC--:B------:R-:W-:Y:S02]  /*149b80*/  VIADDMNMX R137, R125.reuse, -R120.reuse, 0xb9600000, !PT ;  /* 0xb96000007d897446 */ /* 0x0c0fe40007800978 */
[----:B------:R-:W-:Y:S02]  /*149b90*/  ISETP.GE.U32.AND P1, PT, R125, R120, PT ;  /* 0x000000787d00720c */ /* 0x000fe40003f26070 */
[----:B------:R-:W-:Y:S02]  /*149ba0*/  VIMNMX R137, PT, PT, R137, 0x46a00000, PT ;  /* 0x46a0000089897848 */ /* 0x000fe40003fe0100 */
[----:B------:R-:W-:-:S05]  /*149bb0*/  SEL R126, R126, 0x63400000, !P1 ;  /* 0x634000007e7e7807 */ /* 0x000fca0004800000 */
[----:B------:R-:W-:-:S04]  /*149bc0*/  IMAD.IADD R126, R137, 0x1, -R126 ;  /* 0x00000001897e7824 */ /* 0x000fc800078e0a7e */
[----:B------:R-:W-:-:S06]  /*149bd0*/  VIADD R147, R126, 0x7fe00000 ;  /* 0x7fe000007e937836 */ /* 0x000fcc0000000000 */
[----:B------:R-:W-:-:S10]  /*149be0*/  DMUL R150, R140, R146 ;  /* 0x000000928c967228 */ /* 0x000fd40000000000 */
[----:B------:R-:W-:-:S13]  /*149bf0*/  FSETP.GTU.AND P1, PT, |R151|, 1.469367938527859385e-39, PT ;  /* 0x001000009700780b */ /* 0x000fda0003f2c200 */
[----:B------:R-:W-:Y:S05]  /*149c00*/  @P1 BRA `(.L_x_4271) ;  /* 0x0000000000a81947 */ /* 0x000fea0003800000 */
[----:B------:R-:W-:-:S06]  /*149c10*/  DFMA R108, R140, -R108, R148 ;  /* 0x8000006c8c6c722b */ /* 0x000fcc0000000094 */
[----:B------:R-:W-:-:S04]  /*149c20*/  IMAD.MOV.U32 R108, RZ, RZ, RZ ;  /* 0x000000ffff6c7224 */ /* 0x000fc800078e00ff */
[C---:B------:R-:W-:Y:S02]  /*149c30*/  FSETP.NEU.AND P1, PT, R109.reuse, RZ, PT ;  /* 0x000000ff6d00720b */ /* 0x040fe40003f2d000 */
[----:B------:R-:W-:-:S04]  /*149c40*/  LOP3.LUT R110, R109, 0x80000000, R111, 0x48, !PT ;  /* 0x800000006d6e7812 */ /* 0x000fc800078e486f */
[----:B------:R-:W-:-:S07]  /*149c50*/  LOP3.LUT R109, R110, R147, RZ, 0xfc, !PT ;  /* 0x000000936e6d7212 */ /* 0x000fce00078efcff */
[----:B------:R-:W-:Y:S05]  /*149c60*/  @!P1 BRA `(.L_x_4271) ;  /* 0x0000000000909947 */ /* 0x000fea0003800000 */
[----:B------:R-:W-:Y:S01]  /*149c70*/  IMAD.MOV R147, RZ, RZ, -R126 ;  /* 0x000000ffff937224 */ /* 0x000fe200078e0a7e */
[----:B------:R-:W-:Y:S01]  /*149c80*/  DMUL.RP R108, R140, R108 ;  /* 0x0000006c8c6c7228 */ /* 0x000fe20000008000 */
[----:B------:R-:W-:Y:S01]  /*149c90*/  IMAD.MOV.U32 R146, RZ, RZ, RZ ;  /* 0x000000ffff927224 */ /* 0x000fe200078e00ff */
[----:B------:R-:W-:-:S05]  /*149ca0*/  IADD3 R126, PT, PT, -R126, -0x43300000, RZ ;  /* 0xbcd000007e7e7810 */ /* 0x000fca0007ffe1ff */
[----:B------:R-:W-:-:S03]  /*149cb0*/  DFMA R146, R150, -R146, R140 ;  /* 0x800000929692722b */ /* 0x000fc6000000008c */
[----:B------:R-:W-:-:S07]  /*149cc0*/  LOP3.LUT R110, R109, R110, RZ, 0x3c, !PT ;  /* 0x0000006e6d6e7212 */ /* 0x000fce00078e3cff */
[----:B------:R-:W-:-:S04]  /*149cd0*/  FSETP.NEU.AND P1, PT, |R147|, R126, PT ;  /* 0x0000007e9300720b */ /* 0x000fc80003f2d200 */
[----:B------:R-:W-:Y:S02]  /*149ce0*/  FSEL R108, R108, R150, !P1 ;  /* 0x000000966c6c7208 */ /* 0x000fe40004800000 */
[----:B------:R-:W-:-:S03]  /*149cf0*/  FSEL R109, R110, R151, !P1 ;  /* 0x000000976e6d7208 */ /* 0x000fc60004800000 */
[----:B------:R-:W-:Y:S02]  /*149d00*/  IMAD.MOV.U32 R150, RZ, RZ, R108 ;  /* 0x000000ffff967224 */ /* 0x000fe400078e006c */
[----:B------:R-:W-:Y:S01]  /*149d10*/  IMAD.MOV.U32 R151, RZ, RZ, R109 ;  /* 0x000000ffff977224 */ /* 0x000fe200078e006d */
[----:B------:R-:W-:Y:S06]  /*149d20*/  BRA `(.L_x_4271) ;  /* 0x0000000000607947 */ /* 0x000fec0003800000 */
.L_x_4270:
[----:B------:R-:W-:-:S14]  /*149d30*/  DSETP.NAN.AND P1, PT, R146, R146, PT ;  /* 0x000000929200722a */ /* 0x000fdc0003f28000 */
[----:B------:R-:W-:Y:S05]  /*149d40*/  @P1 BRA `(.L_x_4272) ;  /* 0x00000000004c1947 */ /* 0x000fea0003800000 */
[----:B------:R-:W-:-:S14]  /*149d50*/  DSETP.NAN.AND P1, PT, R110, R110, PT ;  /* 0x0000006e6e00722a */ /* 0x000fdc0003f28000 */
[----:B------:R-:W-:Y:S05]  /*149d60*/  @P1 BRA `(.L_x_4273) ;  /* 0x0000000000341947 */ /* 0x000fea0003800000 */
[----:B------:R-:W-:Y:S01]  /*149d70*/  ISETP.NE.AND P1, PT, R137, R138, PT ;  /* 0x0000008a8900720c */ /* 0x000fe20003f25270 */
[----:B------:R-:W-:Y:S02]  /*149d80*/  IMAD.MOV.U32 R150, RZ, RZ, 0x0 ;  /* 0x00000000ff967424 */ /* 0x000fe400078e00ff */
[----:B------:R-:W-:-:S10]  /*149d90*/  IMAD.MOV.U32 R151, RZ, RZ, -0x80000 ;  /* 0xfff80000ff977424 */ /* 0x000fd400078e00ff */
[----:B------:R-:W-:Y:S05]  /*149da0*/  @!P1 BRA `(.L_x_4271) ;  /* 0x0000000000409947 */ /* 0x000fea0003800000 */
[----:B------:R-:W-:Y:S02]  /*149db0*/  ISETP.NE.AND P1, PT, R137, 0x7ff00000, PT ;  /* 0x7ff000008900780c */ /* 0x000fe40003f25270 */
[----:B------:R-:W-:Y:S02]  /*149dc0*/  LOP3.LUT R111, R147, 0x80000000, R111, 0x48, !PT ;  /* 0x80000000936f7812 */ /* 0x000fe400078e486f */
[----:B------:R-:W-:-:S13]  /*149dd0*/  ISETP.EQ.OR P1, PT, R138, RZ, !P1 ;  /* 0x000000ff8a00720c */ /* 0x000fda0004f22670 */
[----:B------:R-:W-:Y:S01]  /*149de0*/  @P1 LOP3.LUT R108, R111, 0x7ff00000, RZ, 0xfc, !PT ;  /* 0x7ff000006f6c1812 */ /* 0x000fe200078efcff */
[----:B------:R-:W-:Y:S02]  /*149df0*/  @!P1 IMAD.MOV.U32 R150, RZ, RZ, RZ ;  /* 0x000000ffff969224 */ /* 0x000fe400078e00ff */
[----:B------:R-:W-:Y:S02]  /*149e00*/  @!P1 IMAD.MOV.U32 R151, RZ, RZ, R111 ;  /* 0x000000ffff979224 */ /* 0x000fe400078e006f */
[----:B------:R-:W-:Y:S02]  /*149e10*/  @P1 IMAD.MOV.U32 R150, RZ, RZ, RZ ;  /* 0x000000ffff961224 */ /* 0x000fe400078e00ff */
[----:B------:R-:W-:Y:S01]  /*149e20*/  @P1 IMAD.MOV.U32 R151, RZ, RZ, R108 ;  /* 0x000000ffff971224 */ /* 0x000fe200078e006c */
[----:B------:R-:W-:Y:S06]  /*149e30*/  BRA `(.L_x_4271) ;  /* 0x00000000001c7947 */ /* 0x000fec0003800000 */
.L_x_4273:
[----:B------:R-:W-:Y:S01]  /*149e40*/  LOP3.LUT R109, R111, 0x80000, RZ, 0xfc, !PT ;  /* 0x000800006f6d7812 */ /* 0x000fe200078efcff */
[----:B------:R-:W-:-:S04]  /*149e50*/  IMAD.MOV.U32 R150, RZ, RZ, R110 ;  /* 0x000000ffff967224 */ /* 0x000fc800078e006e */
[----:B------:R-:W-:Y:S01]  /*149e60*/  IMAD.MOV.U32 R151, RZ, RZ, R109 ;  /* 0x000000ffff977224 */ /* 0x000fe200078e006d */
[----:B------:R-:W-:Y:S06]  /*149e70*/  BRA `(.L_x_4271) ;  /* 0x00000000000c7947 */ /* 0x000fec0003800000 */
.L_x_4272:
[----:B------:R-:W-:Y:S01]  /*149e80*/  LOP3.LUT R109, R147, 0x80000, RZ, 0xfc, !PT ;  /* 0x00080000936d7812 */ /* 0x000fe200078efcff */
[----:B------:R-:W-:-:S04]  /*149e90*/  IMAD.MOV.U32 R150, RZ, RZ, R146 ;  /* 0x000000ffff967224 */ /* 0x000fc800078e0092 */
[----:B------:R-:W-:-:S07]  /*149ea0*/  IMAD.MOV.U32 R151, RZ, RZ, R109 ;  /* 0x000000ffff977224 */ /* 0x000fce00078e006d */
.L_x_4271:
[----:B------:R-:W0:Y:S05]  /*149eb0*/  BMOV.32.CLEAR R108, B11 ;  /* 0x000000000b6c7355 */ /* 0x000e2a0000100000 */
[----:B------:R1:W-:Y:S05]  /*149ec0*/  BMOV.32 B11, R139 ;  /* 0x0000008b0b007356 */ /* 0x0003ea0000000000 */
[----:B------:R-:W-:Y:S05]  /*149ed0*/  BSYNC.RECONVERGENT B11 ;  /* 0x00000000000b7941 */ /* 0x000fea0003800200 */
.L_x_4269:
[----:B------:R-:W-:Y:S01]  /*149ee0*/  IMAD.MOV.U32 R110, RZ, RZ, R38 ;  /* 0x000000ffff6e7224 */ /* 0x000fe200078e0026 */
[----:B0-----:R0:W-:Y:S05]  /*149ef0*/  BMOV.32 B11, R108 ;  /* 0x0000006c0b007356 */ /* 0x0011ea0000000000 */
[----:B------:R-:W-:Y:S02]  /*149f00*/  IMAD.MOV.U32 R111, RZ, RZ, 0x0 ;  /* 0x00000000ff6f7424 */ /* 0x000fe400078e00ff */
[----:B------:R-:W-:Y:S02]  /*149f10*/  IMAD.MOV.U32 R109, RZ, RZ, R151 ;  /* 0x000000ffff6d7224 */ /* 0x000fe400078e0097 */
[----:B0-----:R-:W-:Y:S01]  /*149f20*/  IMAD.MOV.U32 R108, RZ, RZ, R150 ;  /* 0x000000ffff6c7224 */ /* 0x001fe200078e0096 */
[----:B-1----:R-:W-:Y:S06]  /*149f30*/  RET.REL.NODEC R110 `(_Z4LAMPPcPiS0_S0_PdS1_S0_S_) ;  /* 0xffffeb606e307950 */ /* 0x002fec0003c3ffff */
.L_x_4274:
[----:B------:R-:W-:-:S00]  /*149f40*/  BRA `(.L_x_4274) ;  /* 0xfffffffc00fc7947 */ /* 0x000fc0000383ffff */
[----:B------:R-:W-:-:S00]  /*149f50*/  NOP ;  /* 0x0000000000007918 */ /* 0x000fc00000000000 */
        /* <DEDUP_REMOVED lines=10> */
.L_x_4289:


//--------------------- .text._Z8next_onePiiiiii  --------------------------
	.section	.text._Z8next_onePiiiiii,"ax",@progbits
	.align	128
        .global         _Z8next_onePiiiiii
        .type           _Z8next_onePiiiiii,@function
        .size           _Z8next_onePiiiiii,(.L_x_4291 - _Z8next_onePiiiiii)
        .other          _Z8next_onePiiiiii,@"STO_CUDA_ENTRY STV_DEFAULT"
_Z8next_onePiiiiii:
.text._Z8next_onePiiiiii:
[----:B------:R-:W-:Y:S01]  /*0000*/  LDC R1, c[0x0][0x37c] ;  /* 0x0000df00ff017b82 */ /* 0x000fe20000000800 */
[----:B------:R-:W0:Y:S01]  /*0010*/  S2R R3, SR_CTAID.X ;  /* 0x0000000000037919 */ /* 0x000e220000002500 */
[----:B------:R-:W0:Y:S01]  /*0020*/  LDCU UR4, c[0x0][0x360] ;  /* 0x00006c00ff0477ac */ /* 0x000e220008000800 */
[----:B------:R-:W-:Y:S01]  /*0030*/  BSSY.RECONVERGENT B0, `(.L_x_4275) ;  /* 0x0000060000007945 */ /* 0x000fe20003800200 */
[----:B------:R-:W0:Y:S01]  /*0040*/  S2R R0, SR_TID.X ;  /* 0x0000000000007919 */ /* 0x000e220000002100 */
[----:B------:R-:W1:Y:S01]  /*0050*/  LDCU.64 UR6, c[0x0][0x388] ;  /* 0x00007100ff0677ac */ /* 0x000e620008000a00 */
[----:B------:R-:W2:Y:S01]  /*0060*/  LDCU UR5, c[0x0][0x394] ;  /* 0x00007280ff0577ac */ /* 0x000ea20008000800 */
[----:B------:R-:W3:Y:S01]  /*0070*/  LDCU UR8, c[0x0][0x390] ;  /* 0x00007200ff0877ac */ /* 0x000ee20008000800 */
[----:B0-----:R-:W-:-:S04]  /*0080*/  IMAD R3, R3, UR4, R0 ;  /* 0x0000000403037c24 */ /* 0x001fc8000f8e0200 */
[----:B-1----:R-:W-:-:S05]  /*0090*/  VIADD R0, R3, UR6 ;  /* 0x0000000603007c36 */ /* 0x002fca0008000000 */
[----:B------:R-:W-:-:S13]  /*00a0*/  ISETP.GE.AND P0, PT, R0, UR7, PT ;  /* 0x0000000700007c0c */ /* 0x000fda000bf06270 */
[----:B--23--:R-:W-:Y:S05]  /*00b0*/  @P0 BRA `(.L_x_4276) ;  /* 0x00000004005c0947 */ /* 0x00cfea0003800000 */
[----:B------:R-:W0:Y:S01]  /*00c0*/  LDC R2, c[0x0][0x370] ;  /* 0x0000dc00ff027b82 */ /* 0x000e220000000800 */
[----:B------:R-:W-:-:S07]  /*00d0*/  IMAD.MOV.U32 R4, RZ, RZ, R0 ;  /* 0x000000ffff047224 */ /* 0x000fce00078e0000 */
[----:B------:R-:W1:Y:S08]  /*00e0*/  LDC R5, c[0x0][0x394] ;  /* 0x0000e500ff057b82 */ /* 0x000e700000000800 */
[----:B------:R-:W2:Y:S01]  /*00f0*/  LDC.64 R14, c[0x0][0x358] ;  /* 0x0000d600ff0e7b82 */ /* 0x000ea20000000a00 */
[----:B0-----:R-:W-:Y:S02]  /*0100*/  IMAD R0, R2, UR4, RZ ;  /* 0x0000000402007c24 */ /* 0x001fe4000f8e02ff */
[----:B-1----:R-:W-:-:S07]  /*0110*/  VIADD R2, R5, 0xffffffff ;  /* 0xffffffff05027836 */ /* 0x002fce0000000000 */
.L_x_4284:
[----:B------:R-:W0:Y:S01]  /*0120*/  LDC.64 R6, c[0x0][0x390] ;  /* 0x0000e400ff067b82 */ /* 0x000e220000000a00 */
[----:B--2---:R-:W-:Y:S01]  /*0130*/  R2UR UR10, R14 ;  /* 0x000000000e0a72ca */ /* 0x004fe200000e0000 */
[----:B------:R-:W-:Y:S01]  /*0140*/  IMAD R5, R4, 0xa, RZ ;  /* 0x0000000a04057824 */ /* 0x000fe200078e02ff */
[C---:B------:R-:W-:Y:S02]  /*0150*/  R2UR UR11, R15.reuse ;  /* 0x000000000f0b72ca */ /* 0x040fe400000e0000 */
[C---:B------:R-:W-:Y:S02]  /*0160*/  R2UR UR12, R14.reuse ;  /* 0x000000000e0c72ca */ /* 0x040fe400000e0000 */
[C---:B------:R-:W-:Y:S01]  /*0170*/  R2UR UR13, R15.reuse ;  /* 0x000000000f0d72ca */ /* 0x040fe200000e0000 */
[----:B------:R-:W1:Y:S01]  /*0180*/  LDC.64 R10, c[0x0][0x380] ;  /* 0x0000e000ff0a7b82 */ /* 0x000e620000000a00 */
[----:B------:R-:W-:Y:S02]  /*0190*/  R2UR UR6, R14 ;  /* 0x000000000e0672ca */ /* 0x000fe400000e0000 */
[----:B------:R-:W-:Y:S01]  /*01a0*/  R2UR UR7, R15 ;  /* 0x000000000f0772ca */ /* 0x000fe200000e0000 */
[----:B0-----:R-:W-:-:S05]  /*01b0*/  IMAD.IADD R8, R3, 0x1, R6 ;  /* 0x0000000103087824 */ /* 0x001fca00078e0206 */
[----:B------:R-:W-:Y:S01]  /*01c0*/  ISETP.GE.AND P0, PT, R8, R7, PT ;  /* 0x000000070800720c */ /* 0x000fe20003f06270 */
[----:B-1----:R-:W-:-:S03]  /*01d0*/  IMAD.WIDE R4, R5, 0x4, R10 ;  /* 0x0000000405047825 */ /* 0x002fc600078e020a */
[----:B------:R-:W-:Y:S02]  /*01e0*/  SEL R8, R8, R2, !P0 ;  /* 0x0000000208087207 */ /* 0x000fe40004000000 */
[----:B------:R-:W2:Y:S03]  /*01f0*/  LDG.E R12, desc[UR12][R4.64+0x4] ;  /* 0x0000040c040c7981 */ /* 0x000ea6000c1e1900 */
[----:B------:R-:W-:-:S04]  /*0200*/  IMAD R9, R8, 0xa, RZ ;  /* 0x0000000a08097824 */ /* 0x000fc800078e02ff */
[----:B------:R-:W-:Y:S02]  /*0210*/  IMAD.WIDE R10, R9, 0x4, R10 ;  /* 0x00000004090a7825 */ /* 0x000fe400078e020a */
[----:B------:R-:W2:Y:S04]  /*0220*/  LDG.E R9, desc[UR10][R4.64] ;  /* 0x0000000a04097981 */ /* 0x000ea8000c1e1900 */
[----:B------:R-:W3:Y:S01]  /*0230*/  LDG.E R10, desc[UR6][R10.64] ;  /* 0x000000060a0a7981 */ /* 0x000ee2000c1e1900 */
[----:B------:R-:W-:Y:S01]  /*0240*/  BSSY.RECONVERGENT B1, `(.L_x_4277) ;  /* 0x0000039000017945 */ /* 0x000fe20003800200 */
[----:B--2---:R-:W-:-:S05]  /*0250*/  IMAD.IADD R9, R9, 0x1, R12 ;  /* 0x0000000109097824 */ /* 0x004fca00078e020c */
[----:B---3--:R-:W-:-:S13]  /*0260*/  ISETP.GE.AND P0, PT, R10, R9, PT ;  /* 0x000000090a00720c */ /* 0x008fda0003f06270 */
[----:B------:R-:W-:Y:S05]  /*0270*/  @P0 BRA `(.L_x_4278) ;  /* 0x00000000006c0947 */ /* 0x000fea0003800000 */
[----:B------:R-:W0:Y:S01]  /*0280*/  LDC.64 R10, c[0x0][0x380] ;  /* 0x0000e000ff0a7b82 */ /* 0x000e220000000a00 */
[----:B------:R-:W-:Y:S01]  /*0290*/  BSSY.RECONVERGENT B2, `(.L_x_4279) ;  /* 0x000000d000027945 */ /* 0x000fe20003800200 */
[----:B------:R-:W-:-:S07]  /*02a0*/  VIADDMNMX R12, R8, 0x1, R7, !PT ;  /* 0x00000001080c7846 */ /* 0x000fce0007800107 */
.L_x_4281:
[----:B------:R-:W-:Y:S01]  /*02b0*/  R2UR UR6, R14 ;  /* 0x000000000e0672ca */ /* 0x000fe200000e0000 */
[----:B------:R-:W-:Y:S01]  /*02c0*/  IMAD R7, R8, 0xa, RZ ;  /* 0x0000000a08077824 */ /* 0x000fe200078e02ff */
[----:B------:R-:W-:-:S03]  /*02d0*/  R2UR UR7, R15 ;  /* 0x000000000f0772ca */ /* 0x000fc600000e0000 */
[----:B0-----:R-:W-:-:S10]  /*02e0*/  IMAD.WIDE R6, R7, 0x4, R10 ;  /* 0x0000000407067825 */ /* 0x001fd400078e020a */
[----:B------:R-:W2:Y:S02]  /*02f0*/  LDG.E R6, desc[UR6][R6.64] ;  /* 0x0000000606067981 */ /* 0x000ea4000c1e1900 */
[----:B--2---:R-:W-:-:S13]  /*0300*/  ISETP.GE.AND P0, PT, R6, R9, PT ;  /* 0x000000090600720c */ /* 0x004fda0003f06270 */
[----:B------:R-:W-:Y:S05]  /*0310*/  @P0 BRA `(.L_x_4280) ;  /* 0x0000000000100947 */ /* 0x000fea0003800000 */
[----:B------:R-:W-:-:S05]  /*0320*/  VIADD R8, R8, 0x1 ;  /* 0x0000000108087836 */ /* 0x000fca0000000000 */
[----:B------:R-:W-:-:S13]  /*0330*/  ISETP.GE.AND P0, PT, R8, UR5, PT ;  /* 0x0000000508007c0c */ /* 0x000fda000bf06270 */
[----:B------:R-:W-:Y:S05]  /*0340*/  @!P0 BRA `(.L_x_4281) ;  /* 0xfffffffc00d88947 */ /* 0x000fea000383ffff */
[----:B------:R-:W-:-:S07]  /*0350*/  IMAD.MOV.U32 R8, RZ, RZ, R12 ;  /* 0x000000ffff087224 */ /* 0x000fce00078e000c */
.L_x_4280:
[----:B------:R-:W-:Y:S05]  /*0360*/  BSYNC.RECONVERGENT B2 ;  /* 0x0000000000027941 */ /* 0x000fea0003800200 */
.L_x_4279:
[----:B------:R-:W0:Y:S01]  /*0370*/  LDCU UR6, c[0x0][0x394] ;  /* 0x00007280ff0677ac */ /* 0x000e220008000800 */
[----:B------:R-:W1:Y:S01]  /*0380*/  LDC R7, c[0x0][0x398] ;  /* 0x0000e600ff077b82 */ /* 0x000e620000000800 */
[----:B0-----:R-:W-:Y:S01]  /*0390*/  ISETP.NE.AND P0, PT, R8, UR6, PT ;  /* 0x0000000608007c0c */ /* 0x001fe2000bf05270 */
[----:B-1----:R-:W-:-:S12]  /*03a0*/  IMAD.WIDE R4, R7, 0x4, R4 ;  /* 0x0000000407047825 */ /* 0x002fd800078e0204 */
[C---:B------:R-:W-:Y:S01]  /*03b0*/  @!P0 R2UR UR6, R14.reuse ;  /* 0x000000000e0682ca */ /* 0x040fe200000e0000 */
[----:B------:R-:W-:Y:S01]  /*03c0*/  @!P0 IMAD.MOV.U32 R7, RZ, RZ, -0x1 ;  /* 0xffffffffff078424 */ /* 0x000fe200078e00ff */
[C---:B------:R-:W-:Y:S02]  /*03d0*/  @!P0 R2UR UR7, R15.reuse ;  /* 0x000000000f0782ca */ /* 0x040fe400000e0000 */
[----:B------:R-:W-:Y:S02]  /*03e0*/  @P0 R2UR UR10, R14 ;  /* 0x000000000e0a02ca */ /* 0x000fe400000e0000 */
[----:B------:R-:W-:-:S09]  /*03f0*/  @P0 R2UR UR11, R15 ;  /* 0x000000000f0b02ca */ /* 0x000fd200000e0000 */
[----:B------:R0:W-:Y:S04]  /*0400*/  @!P0 STG.E desc[UR6][R4.64], R7 ;  /* 0x0000000704008986 */ /* 0x0001e8000c101906 */
[----:B------:R0:W-:Y:S01]  /*0410*/  @P0 STG.E desc[UR10][R4.64], R8 ;  /* 0x0000000804000986 */ /* 0x0001e2000c10190a */
[----:B------:R-:W-:Y:S05]  /*0420*/  BRA `(.L_x_4282) ;  /* 0x0000000000687947 */ /* 0x000fea0003800000 */
.L_x_4278:
[----:B------:R-:W-:-:S13]  /*0430*/  ISETP.GE.AND P0, PT, R8, R6, PT ;  /* 0x000000060800720c */ /* 0x000fda0003f06270 */
[----:B------:R-:W-:Y:S05]  /*0440*/  @!P0 BRA `(.L_x_4282) ;  /* 0x0000000000608947 */ /* 0x000fea0003800000 */
[----:B------:R-:W0:Y:S08]  /*0450*/  LDC R7, c[0x0][0x398] ;  /* 0x0000e600ff077b82 */ /* 0x000e300000000800 */
[----:B------:R-:W1:Y:S01]  /*0460*/  LDC.64 R10, c[0x0][0x380] ;  /* 0x0000e000ff0a7b82 */ /* 0x000e620000000a00 */
[----:B0-----:R-:W-:-:S07]  /*0470*/  IMAD.WIDE R6, R7, 0x4, R4 ;  /* 0x0000000407067825 */ /* 0x001fce00078e0204 */
.L_x_4283:
[----:B------:R-:W-:Y:S01]  /*0480*/  R2UR UR10, R14 ;  /* 0x000000000e0a72ca */ /* 0x000fe200000e0000 */
[----:B------:R-:W-:Y:S01]  /*0490*/  IMAD R13, R8, 0xa, RZ ;  /* 0x0000000a080d7824 */ /* 0x000fe200078e02ff */
[----:B------:R-:W-:Y:S02]  /*04a0*/  R2UR UR11, R15 ;  /* 0x000000000f0b72ca */ /* 0x000fe400000e0000 */
[C---:B------:R-:W-:Y:S01]  /*04b0*/  R2UR UR12, R14.reuse ;  /* 0x000000000e0c72ca */ /* 0x040fe200000e0000 */
[----:B-1----:R-:W-:Y:S01]  /*04c0*/  IMAD.WIDE R12, R13, 0x4, R10 ;  /* 0x000000040d0c7825 */ /* 0x002fe200078e020a */
[C---:B------:R-:W-:Y:S02]  /*04d0*/  R2UR UR13, R15.reuse ;  /* 0x000000000f0d72ca */ /* 0x040fe400000e0000 */
[----:B------:R-:W-:Y:S02]  /*04e0*/  R2UR UR6, R14 ;  /* 0x000000000e0672ca */ /* 0x000fe400000e0000 */
[----:B------:R-:W-:-:S05]  /*04f0*/  R2UR UR7, R15 ;  /* 0x000000000f0772ca */ /* 0x000fca00000e0000 */
[----:B------:R-:W2:Y:S04]  /*0500*/  LDG.E R9, desc[UR10][R4.64] ;  /* 0x0000000a04097981 */ /* 0x000ea8000c1e1900 */
[----:B------:R-:W2:Y:S04]  /*0510*/  LDG.E R16, desc[UR12][R4.64+0x4] ;  /* 0x0000040c04107981 */ /* 0x000ea8000c1e1900 */
[----:B------:R-:W3:Y:S01]  /*0520*/  LDG.E R12, desc[UR6][R12.64] ;  /* 0x000000060c0c7981 */ /* 0x000ee2000c1e1900 */
[----:B--2---:R-:W-:-:S05]  /*0530*/  IMAD.IADD R9, R9, 0x1, R16 ;  /* 0x0000000109097824 */ /* 0x004fca00078e0210 */
[----:B---3--:R-:W-:-:S13]  /*0540*/  ISETP.GE.AND P0, PT, R12, R9, PT ;  /* 0x000000090c00720c */ /* 0x008fda0003f06270 */
[----:B------:R-:W-:Y:S05]  /*0550*/  @!P0 BRA `(.L_x_4282) ;  /* 0x00000000001c8947 */ /* 0x000fea0003800000 */
[----:B------:R-:W-:Y:S01]  /*0560*/  R2UR UR6, R14 ;  /* 0x000000000e0672ca */ /* 0x000fe200000e0000 */
[C---:B------:R-:W-:Y:S01]  /*0570*/  VIADD R9, R8.reuse, 0xffffffff ;  /* 0xffffffff08097836 */ /* 0x040fe20000000000 */
[----:B------:R-:W-:Y:S02]  /*0580*/  R2UR UR7, R15 ;  /* 0x000000000f0772ca */ /* 0x000fe400000e0000 */
[----:B------:R-:W-:-:S11]  /*0590*/  ISETP.GT.AND P0, PT, R8, UR8, PT ;  /* 0x0000000808007c0c */ /* 0x000fd6000bf04270 */
[----:B------:R0:W-:Y:S02]  /*05a0*/  STG.E desc[UR6][R6.64], R8 ;  /* 0x0000000806007986 */ /* 0x0001e4000c101906 */
[----:B0-----:R-:W-:Y:S01]  /*05b0*/  IMAD.MOV.U32 R8, RZ, RZ, R9 ;  /* 0x000000ffff087224 */ /* 0x001fe200078e0009 */
[----:B------:R-:W-:Y:S06]  /*05c0*/  @P0 BRA `(.L_x_4283) ;  /* 0xfffffffc00ac0947 */ /* 0x000fec000383ffff */
.L_x_4282:
[----:B------:R-:W-:Y:S05]  /*05d0*/  BSYNC.RECONVERGENT B1 ;  /* 0x0000000000017941 */ /* 0x000fea0003800200 */
.L_x_4277:
[----:B------:R-:W0:Y:S01]  /*05e0*/  LDCU.64 UR6, c[0x0][0x388] ;  /* 0x00007100ff0677ac */ /* 0x000e220008000a00 */
[----:B------:R-:W-:-:S04]  /*05f0*/  IMAD.IADD R3, R0, 0x1, R3 ;  /* 0x0000000100037824 */ /* 0x000fc800078e0203 */
[----:B0-----:R-:W-:-:S05]  /*0600*/  VIADD R4, R3, UR6 ;  /* 0x0000000603047c36 */ /* 0x001fca0008000000 */
[----:B------:R-:W-:-:S13]  /*0610*/  ISETP.GE.AND P0, PT, R4, UR7, PT ;  /* 0x0000000704007c0c */ /* 0x000fda000bf06270 */
[----:B------:R-:W-:Y:S05]  /*0620*/  @!P0 BRA `(.L_x_4284) ;  /* 0xfffffff800bc8947 */ /* 0x000fea000383ffff */
.L_x_4276:
[----:B------:R-:W-:Y:S05]  /*0630*/  BSYNC.RECONVERGENT B0 ;  /* 0x0000000000007941 */ /* 0x000fea0003800200 */
.L_x_4275:
[----:B------:R-:W-:Y:S06]  /*0640*/  BAR.SYNC.DEFER_BLOCKING 0x0 ;  /* 0x0000000000007b1d */ /* 0x000fec0000010000 */
[----:B------:R-:W-:Y:S05]  /*0650*/  EXIT ;  /* 0x000000000000794d */ /* 0x000fea0003800000 */
.L_x_4285:
        /* <DEDUP_REMOVED lines=10> */
.L_x_4291:


//--------------------- .nv.shared._Z4LAMPPcPiS0_S0_PdS1_S0_S_ --------------------------
	.section	.nv.shared._Z4LAMPPcPiS0_S0_PdS1_S0_S_,"aw",@nobits
	.sectionflags	@""
	.align	4
.nv.shared._Z4LAMPPcPiS0_S0_PdS1_S0_S_:
	.zero		33792


//--------------------- .nv.shared.reserved.0     --------------------------
	.section	.nv.shared.reserved.0,"aw",@nobits
	.weak		__nv_reservedSMEM_offset_0_alias
	.size		__nv_reservedSMEM_offset_0_alias, 0, 64
	.other		__nv_reservedSMEM_offset_0_alias,@"STO_CUDA_RESERVED_SHARED STV_DEFAULT"
__nv_reservedSMEM_offset_0_alias:
	.zero		0
	.zero		64


//--------------------- .nv.constant0._Z4LAMPPcPiS0_S0_PdS1_S0_S_ --------------------------
	.section	.nv.constant0._Z4LAMPPcPiS0_S0_PdS1_S0_S_,"a",@progbits
	.sectionflags	@""
	.align	4
.nv.constant0._Z4LAMPPcPiS0_S0_PdS1_S0_S_:
	.zero		960


//--------------------- .nv.constant0._Z8next_onePiiiiii --------------------------
	.section	.nv.constant0._Z8next_onePiiiiii,"a",@progbits
	.sectionflags	@""
	.align	4
.nv.constant0._Z8next_onePiiiiii:
	.zero		924


//--------------------- SYMBOLS --------------------------

	.type		.nv.reservedSmem.offset0,@object
	.size		.nv.reservedSmem.offset0,0x4
	.type		.nv.reservedSmem.cap,@object
	.size		.nv.reservedSmem.cap,0x4
